	.target	sm_80

	.elftype	@"ET_EXEC"


//--------------------- .note.nv.tkinfo           --------------------------
	.section	.note.nv.tkinfo,"",@"SHT_NOTE"
	.sectionflags	@"SHF_NOTE_NV_TKINFO"
	.tkinfo
        /*0018*/ 	.word	0x00000002
        /*0030*/ 	.string	""
        /*0030*/ 	.string	"ptxas"
        /*0030*/ 	.string	"Cuda compilation tools, release 13.0, V13.0.88"
        /*0030*/ 	.string	"Build cuda_13.0.r13.0/compiler.36424714_0"
        /*0030*/ 	.string	"-arch sm_80 -m 64 "



//--------------------- .note.nv.cuinfo           --------------------------
	.section	.note.nv.cuinfo,"",@"SHT_NOTE"
	.sectionflags	@"SHF_NOTE_NV_CUINFO"
        /*0018*/ 	.short	0x0002
        /*001a*/ 	.short	0x0050
        /*001c*/ 	.short	0x0082
	.zero		2


//--------------------- .nv.info                  --------------------------
	.section	.nv.info,"",@"SHT_CUDA_INFO"
	.align	4


	//----- nvinfo : EIATTR_REGCOUNT
	.align		4
        /*0000*/ 	.byte	0x04, 0x2f
        /*0002*/ 	.short	(.L_29 - .L_28)
	.align		4
.L_28:
        /*0004*/ 	.word	index@(_Z23gemm_half_q_half_kernelILi1ELi2ELb1ELb1ELi32EEvPK6__halfPKjS4_S2_PS0_iiiiPKtS7_iiiiiibS2_i)
        /*0008*/ 	.word	0x00000028


	//----- nvinfo : EIATTR_FRAME_SIZE
	.align		4
.L_29:
        /*000c*/ 	.byte	0x04, 0x11
        /*000e*/ 	.short	(.L_31 - .L_30)
	.align		4
.L_30:
        /*0010*/ 	.word	index@(_Z23gemm_half_q_half_kernelILi1ELi2ELb1ELb1ELi32EEvPK6__halfPKjS4_S2_PS0_iiiiPKtS7_iiiiiibS2_i)
        /*0014*/ 	.word	0x00000000


	//----- nvinfo : EIATTR_REGCOUNT
	.align		4
.L_31:
        /*0018*/ 	.byte	0x04, 0x2f
        /*001a*/ 	.short	(.L_33 - .L_32)
	.align		4
.L_32:
        /*001c*/ 	.word	index@(_Z23gemm_half_q_half_kernelILi1ELi6ELb1ELb1ELi32EEvPK6__halfPKjS4_S2_PS0_iiiiPKtS7_iiiiiibS2_i)
        /*0020*/ 	.word	0x00000038


	//----- nvinfo : EIATTR_FRAME_SIZE
	.align		4
.L_33:
        /*0024*/ 	.byte	0x04, 0x11
        /*0026*/ 	.short	(.L_35 - .L_34)
	.align		4
.L_34:
        /*0028*/ 	.word	index@(_Z23gemm_half_q_half_kernelILi1ELi6ELb1ELb1ELi32EEvPK6__halfPKjS4_S2_PS0_iiiiPKtS7_iiiiiibS2_i)
        /*002c*/ 	.word	0x00000000


	//----- nvinfo : EIATTR_REGCOUNT
	.align		4
.L_35:
        /*0030*/ 	.byte	0x04, 0x2f
        /*0032*/ 	.short	(.L_37 - .L_36)
	.align		4
.L_36:
        /*0034*/ 	.word	index@(_Z23gemm_half_q_half_kernelILi1ELi4ELb1ELb1ELi32EEvPK6__halfPKjS4_S2_PS0_iiiiPKtS7_iiiiiibS2_i)
        /*0038*/ 	.word	0x00000038


	//----- nvinfo : EIATTR_FRAME_SIZE
	.align		4
.L_37:
        /*003c*/ 	.byte	0x04, 0x11
        /*003e*/ 	.short	(.L_39 - .L_38)
	.align		4
.L_38:
        /*0040*/ 	.word	index@(_Z23gemm_half_q_half_kernelILi1ELi4ELb1ELb1ELi32EEvPK6__halfPKjS4_S2_PS0_iiiiPKtS7_iiiiiibS2_i)
        /*0044*/ 	.word	0x00000000


	//----- nvinfo : EIATTR_REGCOUNT
	.align		4
.L_39:
        /*0048*/ 	.byte	0x04, 0x2f
        /*004a*/ 	.short	(.L_41 - .L_40)
	.align		4
.L_40:
        /*004c*/ 	.word	index@(_Z23gemm_half_q_half_kernelILi1ELi14ELb1ELb1ELi32EEvPK6__halfPKjS4_S2_PS0_iiiiPKtS7_iiiiiibS2_i)
        /*0050*/ 	.word	0x00000034


	//----- nvinfo : EIATTR_FRAME_SIZE
	.align		4
.L_41:
        /*0054*/ 	.byte	0x04, 0x11
        /*0056*/ 	.short	(.L_43 - .L_42)
	.align		4
.L_42:
        /*0058*/ 	.word	index@(_Z23gemm_half_q_half_kernelILi1ELi14ELb1ELb1ELi32EEvPK6__halfPKjS4_S2_PS0_iiiiPKtS7_iiiiiibS2_i)
        /*005c*/ 	.word	0x00000000


	//----- nvinfo : EIATTR_REGCOUNT
	.align		4
.L_43:
        /*0060*/ 	.byte	0x04, 0x2f
        /*0062*/ 	.short	(.L_45 - .L_44)
	.align		4
.L_44:
        /*0064*/ 	.word	index@(_Z23gemm_half_q_half_kernelILi1ELi12ELb1ELb1ELi32EEvPK6__halfPKjS4_S2_PS0_iiiiPKtS7_iiiiiibS2_i)
        /*0068*/ 	.word	0x00000030


	//----- nvinfo : EIATTR_FRAME_SIZE
	.align		4
.L_45:
        /*006c*/ 	.byte	0x04, 0x11
        /*006e*/ 	.short	(.L_47 - .L_46)
	.align		4
.L_46:
        /*0070*/ 	.word	index@(_Z23gemm_half_q_half_kernelILi1ELi12ELb1ELb1ELi32EEvPK6__halfPKjS4_S2_PS0_iiiiPKtS7_iiiiiibS2_i)
        /*0074*/ 	.word	0x00000000


	//----- nvinfo : EIATTR_REGCOUNT
	.align		4
.L_47:
        /*0078*/ 	.byte	0x04, 0x2f
        /*007a*/ 	.short	(.L_49 - .L_48)
	.align		4
.L_48:
        /*007c*/ 	.word	index@(_Z23gemm_half_q_half_kernelILi1ELi8ELb1ELb1ELi32EEvPK6__halfPKjS4_S2_PS0_iiiiPKtS7_iiiiiibS2_i)
        /*0080*/ 	.word	0x00000028


	//----- nvinfo : EIATTR_FRAME_SIZE
	.align		4
.L_49:
        /*0084*/ 	.byte	0x04, 0x11
        /*0086*/ 	.short	(.L_51 - .L_50)
	.align		4
.L_50:
        /*0088*/ 	.word	index@(_Z23gemm_half_q_half_kernelILi1ELi8ELb1ELb1ELi32EEvPK6__halfPKjS4_S2_PS0_iiiiPKtS7_iiiiiibS2_i)
        /*008c*/ 	.word	0x00000000


	//----- nvinfo : EIATTR_REGCOUNT
	.align		4
.L_51:
        /*0090*/ 	.byte	0x04, 0x2f
        /*0092*/ 	.short	(.L_53 - .L_52)
	.align		4
.L_52:
        /*0094*/ 	.word	index@(_Z23gemm_half_q_half_kernelILi1ELi24ELb1ELb1ELi32EEvPK6__halfPKjS4_S2_PS0_iiiiPKtS7_iiiiiibS2_i)
        /*0098*/ 	.word	0x00000045


	//----- nvinfo : EIATTR_FRAME_SIZE
	.align		4
.L_53:
        /*009c*/ 	.byte	0x04, 0x11
        /*009e*/ 	.short	(.L_55 - .L_54)
	.align		4
.L_54:
        /*00a0*/ 	.word	index@(_Z23gemm_half_q_half_kernelILi1ELi24ELb1ELb1ELi32EEvPK6__halfPKjS4_S2_PS0_iiiiPKtS7_iiiiiibS2_i)
        /*00a4*/ 	.word	0x00000000


	//----- nvinfo : EIATTR_REGCOUNT
	.align		4
.L_55:
        /*00a8*/ 	.byte	0x04, 0x2f
        /*00aa*/ 	.short	(.L_57 - .L_56)
	.align		4
.L_56:
        /*00ac*/ 	.word	index@(_Z23gemm_half_q_half_kernelILi1ELi16ELb1ELb1ELi32EEvPK6__halfPKjS4_S2_PS0_iiiiPKtS7_iiiiiibS2_i)
        /*00b0*/ 	.word	0x00000037


	//----- nvinfo : EIATTR_FRAME_SIZE
	.align		4
.L_57:
        /*00b4*/ 	.byte	0x04, 0x11
        /*00b6*/ 	.short	(.L_59 - .L_58)
	.align		4
.L_58:
        /*00b8*/ 	.word	index@(_Z23gemm_half_q_half_kernelILi1ELi16ELb1ELb1ELi32EEvPK6__halfPKjS4_S2_PS0_iiiiPKtS7_iiiiiibS2_i)
        /*00bc*/ 	.word	0x00000000


	//----- nvinfo : EIATTR_REGCOUNT
	.align		4
.L_59:
        /*00c0*/ 	.byte	0x04, 0x2f
        /*00c2*/ 	.short	(.L_61 - .L_60)
	.align		4
.L_60:
        /*00c4*/ 	.word	index@(_Z23gemm_half_q_half_kernelILi1ELi48ELb1ELb1ELi32EEvPK6__halfPKjS4_S2_PS0_iiiiPKtS7_iiiiiibS2_i)
        /*00c8*/ 	.word	0x00000037


	//----- nvinfo : EIATTR_FRAME_SIZE
	.align		4
.L_61:
        /*00cc*/ 	.byte	0x04, 0x11
        /*00ce*/ 	.short	(.L_63 - .L_62)
	.align		4
.L_62:
        /*00d0*/ 	.word	index@(_Z23gemm_half_q_half_kernelILi1ELi48ELb1ELb1ELi32EEvPK6__halfPKjS4_S2_PS0_iiiiPKtS7_iiiiiibS2_i)
        /*00d4*/ 	.word	0x00000000


	//----- nvinfo : EIATTR_REGCOUNT
	.align		4
.L_63:
        /*00d8*/ 	.byte	0x04, 0x2f
        /*00da*/ 	.short	(.L_65 - .L_64)
	.align		4
.L_64:
        /*00dc*/ 	.word	index@(_Z23gemm_half_q_half_kernelILi1ELi32ELb1ELb1ELi32EEvPK6__halfPKjS4_S2_PS0_iiiiPKtS7_iiiiiibS2_i)
        /*00e0*/ 	.word	0x00000028


	//----- nvinfo : EIATTR_FRAME_SIZE
	.align		4
.L_65:
        /*00e4*/ 	.byte	0x04, 0x11
        /*00e6*/ 	.short	(.L_67 - .L_66)
	.align		4
.L_66:
        /*00e8*/ 	.word	index@(_Z23gemm_half_q_half_kernelILi1ELi32ELb1ELb1ELi32EEvPK6__halfPKjS4_S2_PS0_iiiiPKtS7_iiiiiibS2_i)
        /*00ec*/ 	.word	0x00000000


	//----- nvinfo : EIATTR_REGCOUNT
	.align		4
.L_67:
        /*00f0*/ 	.byte	0x04, 0x2f
        /*00f2*/ 	.short	(.L_69 - .L_68)
	.align		4
.L_68:
        /*00f4*/ 	.word	index@(_Z23gemm_half_q_half_kernelILi1ELi2ELb1ELb1ELi64EEvPK6__halfPKjS4_S2_PS0_iiiiPKtS7_iiiiiibS2_i)
        /*00f8*/ 	.word	0x0000003c


	//----- nvinfo : EIATTR_FRAME_SIZE
	.align		4
.L_69:
        /*00fc*/ 	.byte	0x04, 0x11
        /*00fe*/ 	.short	(.L_71 - .L_70)
	.align		4
.L_70:
        /*0100*/ 	.word	index@(_Z23gemm_half_q_half_kernelILi1ELi2ELb1ELb1ELi64EEvPK6__halfPKjS4_S2_PS0_iiiiPKtS7_iiiiiibS2_i)
        /*0104*/ 	.word	0x00000010


	//----- nvinfo : EIATTR_REGCOUNT
	.align		4
.L_71:
        /*0108*/ 	.byte	0x04, 0x2f
        /*010a*/ 	.short	(.L_73 - .L_72)
	.align		4
.L_72:
        /*010c*/ 	.word	index@(_Z23gemm_half_q_half_kernelILi1ELi6ELb1ELb1ELi64EEvPK6__halfPKjS4_S2_PS0_iiiiPKtS7_iiiiiibS2_i)
        /*0110*/ 	.word	0x00000059


	//----- nvinfo : EIATTR_FRAME_SIZE
	.align		4
.L_73:
        /*0114*/ 	.byte	0x04, 0x11
        /*0116*/ 	.short	(.L_75 - .L_74)
	.align		4
.L_74:
        /*0118*/ 	.word	index@(_Z23gemm_half_q_half_kernelILi1ELi6ELb1ELb1ELi64EEvPK6__halfPKjS4_S2_PS0_iiiiPKtS7_iiiiiibS2_i)
        /*011c*/ 	.word	0x00000010


	//----- nvinfo : EIATTR_REGCOUNT
	.align		4
.L_75:
        /*0120*/ 	.byte	0x04, 0x2f
        /*0122*/ 	.short	(.L_77 - .L_76)
	.align		4
.L_76:
        /*0124*/ 	.word	index@(_Z23gemm_half_q_half_kernelILi1ELi4ELb1ELb1ELi64EEvPK6__halfPKjS4_S2_PS0_iiiiPKtS7_iiiiiibS2_i)
        /*0128*/ 	.word	0x00000059


	//----- nvinfo : EIATTR_FRAME_SIZE
	.align		4
.L_77:
        /*012c*/ 	.byte	0x04, 0x11
        /*012e*/ 	.short	(.L_79 - .L_78)
	.align		4
.L_78:
        /*0130*/ 	.word	index@(_Z23gemm_half_q_half_kernelILi1ELi4ELb1ELb1ELi64EEvPK6__halfPKjS4_S2_PS0_iiiiPKtS7_iiiiiibS2_i)
        /*0134*/ 	.word	0x00000010


	//----- nvinfo : EIATTR_REGCOUNT
	.align		4
.L_79:
        /*0138*/ 	.byte	0x04, 0x2f
        /*013a*/ 	.short	(.L_81 - .L_80)
	.align		4
.L_80:
        /*013c*/ 	.word	index@(_Z23gemm_half_q_half_kernelILi1ELi14ELb1ELb1ELi64EEvPK6__halfPKjS4_S2_PS0_iiiiPKtS7_iiiiiibS2_i)
        /*0140*/ 	.word	0x00000038


	//----- nvinfo : EIATTR_FRAME_SIZE
	.align		4
.L_81:
        /*0144*/ 	.byte	0x04, 0x11
        /*0146*/ 	.short	(.L_83 - .L_82)
	.align		4
.L_82:
        /*0148*/ 	.word	index@(_Z23gemm_half_q_half_kernelILi1ELi14ELb1ELb1ELi64EEvPK6__halfPKjS4_S2_PS0_iiiiPKtS7_iiiiiibS2_i)
        /*014c*/ 	.word	0x00000010


	//----- nvinfo : EIATTR_REGCOUNT
	.align		4
.L_83:
        /*0150*/ 	.byte	0x04, 0x2f
        /*0152*/ 	.short	(.L_85 - .L_84)
	.align		4
.L_84:
        /*0154*/ 	.word	index@(_Z23gemm_half_q_half_kernelILi1ELi12ELb1ELb1ELi64EEvPK6__halfPKjS4_S2_PS0_iiiiPKtS7_iiiiiibS2_i)
        /*0158*/ 	.word	0x00000059


	//----- nvinfo : EIATTR_FRAME_SIZE
	.align		4
.L_85:
        /*015c*/ 	.byte	0x04, 0x11
        /*015e*/ 	.short	(.L_87 - .L_86)
	.align		4
.L_86:
        /*0160*/ 	.word	index@(_Z23gemm_half_q_half_kernelILi1ELi12ELb1ELb1ELi64EEvPK6__halfPKjS4_S2_PS0_iiiiPKtS7_iiiiiibS2_i)
        /*0164*/ 	.word	0x00000010


	//----- nvinfo : EIATTR_REGCOUNT
	.align		4
.L_87:
        /*0168*/ 	.byte	0x04, 0x2f
        /*016a*/ 	.short	(.L_89 - .L_88)
	.align		4
.L_88:
        /*016c*/ 	.word	index@(_Z23gemm_half_q_half_kernelILi1ELi8ELb1ELb1ELi64EEvPK6__halfPKjS4_S2_PS0_iiiiPKtS7_iiiiiibS2_i)
        /*0170*/ 	.word	0x00000027


	//----- nvinfo : EIATTR_FRAME_SIZE
	.align		4
.L_89:
        /*0174*/ 	.byte	0x04, 0x11
        /*0176*/ 	.short	(.L_91 - .L_90)
	.align		4
.L_90:
        /*0178*/ 	.word	index@(_Z23gemm_half_q_half_kernelILi1ELi8ELb1ELb1ELi64EEvPK6__halfPKjS4_S2_PS0_iiiiPKtS7_iiiiiibS2_i)
        /*017c*/ 	.word	0x00000010


	//----- nvinfo : EIATTR_REGCOUNT
	.align		4
.L_91:
        /*0180*/ 	.byte	0x04, 0x2f
        /*0182*/ 	.short	(.L_93 - .L_92)
	.align		4
.L_92:
        /*0184*/ 	.word	index@(_Z23gemm_half_q_half_kernelILi1ELi24ELb1ELb1ELi64EEvPK6__halfPKjS4_S2_PS0_iiiiPKtS7_iiiiiibS2_i)
        /*0188*/ 	.word	0x00000046


	//----- nvinfo : EIATTR_FRAME_SIZE
	.align		4
.L_93:
        /*018c*/ 	.byte	0x04, 0x11
        /*018e*/ 	.short	(.L_95 - .L_94)
	.align		4
.L_94:
        /*0190*/ 	.word	index@(_Z23gemm_half_q_half_kernelILi1ELi24ELb1ELb1ELi64EEvPK6__halfPKjS4_S2_PS0_iiiiPKtS7_iiiiiibS2_i)
        /*0194*/ 	.word	0x00000010


	//----- nvinfo : EIATTR_REGCOUNT
	.align		4
.L_95:
        /*0198*/ 	.byte	0x04, 0x2f
        /*019a*/ 	.short	(.L_97 - .L_96)
	.align		4
.L_96:
        /*019c*/ 	.word	index@(_Z23gemm_half_q_half_kernelILi1ELi16ELb1ELb1ELi64EEvPK6__halfPKjS4_S2_PS0_iiiiPKtS7_iiiiiibS2_i)
        /*01a0*/ 	.word	0x00000046


	//----- nvinfo : EIATTR_FRAME_SIZE
	.align		4
.L_97:
        /*01a4*/ 	.byte	0x04, 0x11
        /*01a6*/ 	.short	(.L_99 - .L_98)
	.align		4
.L_98:
        /*01a8*/ 	.word	index@(_Z23gemm_half_q_half_kernelILi1ELi16ELb1ELb1ELi64EEvPK6__halfPKjS4_S2_PS0_iiiiPKtS7_iiiiiibS2_i)
        /*01ac*/ 	.word	0x00000010


	//----- nvinfo : EIATTR_REGCOUNT
	.align		4
.L_99:
        /*01b0*/ 	.byte	0x04, 0x2f
        /*01b2*/ 	.short	(.L_101 - .L_100)
	.align		4
.L_100:
        /*01b4*/ 	.word	index@(_Z23gemm_half_q_half_kernelILi1ELi48ELb1ELb1ELi64EEvPK6__halfPKjS4_S2_PS0_iiiiPKtS7_iiiiiibS2_i)
        /*01b8*/ 	.word	0x00000046


	//----- nvinfo : EIATTR_FRAME_SIZE
	.align		4
.L_101:
        /*01bc*/ 	.byte	0x04, 0x11
        /*01be*/ 	.short	(.L_103 - .L_102)
	.align		4
.L_102:
        /*01c0*/ 	.word	index@(_Z23gemm_half_q_half_kernelILi1ELi48ELb1ELb1ELi64EEvPK6__halfPKjS4_S2_PS0_iiiiPKtS7_iiiiiibS2_i)
        /*01c4*/ 	.word	0x00000010


	//----- nvinfo : EIATTR_REGCOUNT
	.align		4
.L_103:
        /*01c8*/ 	.byte	0x04, 0x2f
        /*01ca*/ 	.short	(.L_105 - .L_104)
	.align		4
.L_104:
        /*01cc*/ 	.word	index@(_Z23gemm_half_q_half_kernelILi1ELi32ELb1ELb1ELi64EEvPK6__halfPKjS4_S2_PS0_iiiiPKtS7_iiiiiibS2_i)
        /*01d0*/ 	.word	0x0000002e


	//----- nvinfo : EIATTR_FRAME_SIZE
	.align		4
.L_105:
        /*01d4*/ 	.byte	0x04, 0x11
        /*01d6*/ 	.short	(.L_107 - .L_106)
	.align		4
.L_106:
        /*01d8*/ 	.word	index@(_Z23gemm_half_q_half_kernelILi1ELi32ELb1ELb1ELi64EEvPK6__halfPKjS4_S2_PS0_iiiiPKtS7_iiiiiibS2_i)
        /*01dc*/ 	.word	0x00000010


	//----- nvinfo : EIATTR_REGCOUNT
	.align		4
.L_107:
        /*01e0*/ 	.byte	0x04, 0x2f
        /*01e2*/ 	.short	(.L_109 - .L_108)
	.align		4
.L_108:
        /*01e4*/ 	.word	index@(_Z23gemm_half_q_half_kernelILi2ELi2ELb1ELb1ELi32EEvPK6__halfPKjS4_S2_PS0_iiiiPKtS7_iiiiiibS2_i)
        /*01e8*/ 	.word	0x0000003e


	//----- nvinfo : EIATTR_FRAME_SIZE
	.align		4
.L_109:
        /*01ec*/ 	.byte	0x04, 0x11
        /*01ee*/ 	.short	(.L_111 - .L_110)
	.align		4
.L_110:
        /*01f0*/ 	.word	index@(_Z23gemm_half_q_half_kernelILi2ELi2ELb1ELb1ELi32EEvPK6__halfPKjS4_S2_PS0_iiiiPKtS7_iiiiiibS2_i)
        /*01f4*/ 	.word	0x00000000


	//----- nvinfo : EIATTR_REGCOUNT
	.align		4
.L_111:
        /*01f8*/ 	.byte	0x04, 0x2f
        /*01fa*/ 	.short	(.L_113 - .L_112)
	.align		4
.L_112:
        /*01fc*/ 	.word	index@(_Z23gemm_half_q_half_kernelILi2ELi6ELb1ELb1ELi32EEvPK6__halfPKjS4_S2_PS0_iiiiPKtS7_iiiiiibS2_i)
        /*0200*/ 	.word	0x0000005f


	//----- nvinfo : EIATTR_FRAME_SIZE
	.align		4
.L_113:
        /*0204*/ 	.byte	0x04, 0x11
        /*0206*/ 	.short	(.L_115 - .L_114)
	.align		4
.L_114:
        /*0208*/ 	.word	index@(_Z23gemm_half_q_half_kernelILi2ELi6ELb1ELb1ELi32EEvPK6__halfPKjS4_S2_PS0_iiiiPKtS7_iiiiiibS2_i)
        /*020c*/ 	.word	0x00000000


	//----- nvinfo : EIATTR_REGCOUNT
	.align		4
.L_115:
        /*0210*/ 	.byte	0x04, 0x2f
        /*0212*/ 	.short	(.L_117 - .L_116)
	.align		4
.L_116:
        /*0214*/ 	.word	index@(_Z23gemm_half_q_half_kernelILi2ELi4ELb1ELb1ELi32EEvPK6__halfPKjS4_S2_PS0_iiiiPKtS7_iiiiiibS2_i)
        /*0218*/ 	.word	0x0000005f


	//----- nvinfo : EIATTR_FRAME_SIZE
	.align		4
.L_117:
        /*021c*/ 	.byte	0x04, 0x11
        /*021e*/ 	.short	(.L_119 - .L_118)
	.align		4
.L_118:
        /*0220*/ 	.word	index@(_Z23gemm_half_q_half_kernelILi2ELi4ELb1ELb1ELi32EEvPK6__halfPKjS4_S2_PS0_iiiiPKtS7_iiiiiibS2_i)
        /*0224*/ 	.word	0x00000000


	//----- nvinfo : EIATTR_REGCOUNT
	.align		4
.L_119:
        /*0228*/ 	.byte	0x04, 0x2f
        /*022a*/ 	.short	(.L_121 - .L_120)
	.align		4
.L_120:
        /*022c*/ 	.word	index@(_Z23gemm_half_q_half_kernelILi2ELi14ELb1ELb1ELi32EEvPK6__halfPKjS4_S2_PS0_iiiiPKtS7_iiiiiibS2_i)
        /*0230*/ 	.word	0x0000005f


	//----- nvinfo : EIATTR_FRAME_SIZE
	.align		4
.L_121:
        /*0234*/ 	.byte	0x04, 0x11
        /*0236*/ 	.short	(.L_123 - .L_122)
	.align		4
.L_122:
        /*0238*/ 	.word	index@(_Z23gemm_half_q_half_kernelILi2ELi14ELb1ELb1ELi32EEvPK6__halfPKjS4_S2_PS0_iiiiPKtS7_iiiiiibS2_i)
        /*023c*/ 	.word	0x00000000


	//----- nvinfo : EIATTR_REGCOUNT
	.align		4
.L_123:
        /*0240*/ 	.byte	0x04, 0x2f
        /*0242*/ 	.short	(.L_125 - .L_124)
	.align		4
.L_124:
        /*0244*/ 	.word	index@(_Z23gemm_half_q_half_kernelILi2ELi12ELb1ELb1ELi32EEvPK6__halfPKjS4_S2_PS0_iiiiPKtS7_iiiiiibS2_i)
        /*0248*/ 	.word	0x0000005f


	//----- nvinfo : EIATTR_FRAME_SIZE
	.align		4
.L_125:
        /*024c*/ 	.byte	0x04, 0x11
        /*024e*/ 	.short	(.L_127 - .L_126)
	.align		4
.L_126:
        /*0250*/ 	.word	index@(_Z23gemm_half_q_half_kernelILi2ELi12ELb1ELb1ELi32EEvPK6__halfPKjS4_S2_PS0_iiiiPKtS7_iiiiiibS2_i)
        /*0254*/ 	.word	0x00000000


	//----- nvinfo : EIATTR_REGCOUNT
	.align		4
.L_127:
        /*0258*/ 	.byte	0x04, 0x2f
        /*025a*/ 	.short	(.L_129 - .L_128)
	.align		4
.L_128:
        /*025c*/ 	.word	index@(_Z23gemm_half_q_half_kernelILi2ELi8ELb1ELb1ELi32EEvPK6__halfPKjS4_S2_PS0_iiiiPKtS7_iiiiiibS2_i)
        /*0260*/ 	.word	0x00000030


	//----- nvinfo : EIATTR_FRAME_SIZE
	.align		4
.L_129:
        /*0264*/ 	.byte	0x04, 0x11
        /*0266*/ 	.short	(.L_131 - .L_130)
	.align		4
.L_130:
        /*0268*/ 	.word	index@(_Z23gemm_half_q_half_kernelILi2ELi8ELb1ELb1ELi32EEvPK6__halfPKjS4_S2_PS0_iiiiPKtS7_iiiiiibS2_i)
        /*026c*/ 	.word	0x00000000


	//----- nvinfo : EIATTR_REGCOUNT
	.align		4
.L_131:
        /*0270*/ 	.byte	0x04, 0x2f
        /*0272*/ 	.short	(.L_133 - .L_132)
	.align		4
.L_132:
        /*0274*/ 	.word	index@(_Z23gemm_half_q_half_kernelILi2ELi24ELb1ELb1ELi32EEvPK6__halfPKjS4_S2_PS0_iiiiPKtS7_iiiiiibS2_i)
        /*0278*/ 	.word	0x0000005f


	//----- nvinfo : EIATTR_FRAME_SIZE
	.align		4
.L_133:
        /*027c*/ 	.byte	0x04, 0x11
        /*027e*/ 	.short	(.L_135 - .L_134)
	.align		4
.L_134:
        /*0280*/ 	.word	index@(_Z23gemm_half_q_half_kernelILi2ELi24ELb1ELb1ELi32EEvPK6__halfPKjS4_S2_PS0_iiiiPKtS7_iiiiiibS2_i)
        /*0284*/ 	.word	0x00000000


	//----- nvinfo : EIATTR_REGCOUNT
	.align		4
.L_135:
        /*0288*/ 	.byte	0x04, 0x2f
        /*028a*/ 	.short	(.L_137 - .L_136)
	.align		4
.L_136:
        /*028c*/ 	.word	index@(_Z23gemm_half_q_half_kernelILi2ELi16ELb1ELb1ELi32EEvPK6__halfPKjS4_S2_PS0_iiiiPKtS7_iiiiiibS2_i)
        /*0290*/ 	.word	0x0000005f


	//----- nvinfo : EIATTR_FRAME_SIZE
	.align		4
.L_137:
        /*0294*/ 	.byte	0x04, 0x11
        /*0296*/ 	.short	(.L_139 - .L_138)
	.align		4
.L_138:
        /*0298*/ 	.word	index@(_Z23gemm_half_q_half_kernelILi2ELi16ELb1ELb1ELi32EEvPK6__halfPKjS4_S2_PS0_iiiiPKtS7_iiiiiibS2_i)
        /*029c*/ 	.word	0x00000000


	//----- nvinfo : EIATTR_REGCOUNT
	.align		4
.L_139:
        /*02a0*/ 	.byte	0x04, 0x2f
        /*02a2*/ 	.short	(.L_141 - .L_140)
	.align		4
.L_140:
        /*02a4*/ 	.word	index@(_Z23gemm_half_q_half_kernelILi2ELi48ELb1ELb1ELi32EEvPK6__halfPKjS4_S2_PS0_iiiiPKtS7_iiiiiibS2_i)
        /*02a8*/ 	.word	0x0000005f


	//----- nvinfo : EIATTR_FRAME_SIZE
	.align		4
.L_141:
        /*02ac*/ 	.byte	0x04, 0x11
        /*02ae*/ 	.short	(.L_143 - .L_142)
	.align		4
.L_142:
        /*02b0*/ 	.word	index@(_Z23gemm_half_q_half_kernelILi2ELi48ELb1ELb1ELi32EEvPK6__halfPKjS4_S2_PS0_iiiiPKtS7_iiiiiibS2_i)
        /*02b4*/ 	.word	0x00000000


	//----- nvinfo : EIATTR_REGCOUNT
	.align		4
.L_143:
        /*02b8*/ 	.byte	0x04, 0x2f
        /*02ba*/ 	.short	(.L_145 - .L_144)
	.align		4
.L_144:
        /*02bc*/ 	.word	index@(_Z23gemm_half_q_half_kernelILi2ELi32ELb1ELb1ELi32EEvPK6__halfPKjS4_S2_PS0_iiiiPKtS7_iiiiiibS2_i)
        /*02c0*/ 	.word	0x0000003d


	//----- nvinfo : EIATTR_FRAME_SIZE
	.align		4
.L_145:
        /*02c4*/ 	.byte	0x04, 0x11
        /*02c6*/ 	.short	(.L_147 - .L_146)
	.align		4
.L_146:
        /*02c8*/ 	.word	index@(_Z23gemm_half_q_half_kernelILi2ELi32ELb1ELb1ELi32EEvPK6__halfPKjS4_S2_PS0_iiiiPKtS7_iiiiiibS2_i)
        /*02cc*/ 	.word	0x00000000


	//----- nvinfo : EIATTR_REGCOUNT
	.align		4
.L_147:
        /*02d0*/ 	.byte	0x04, 0x2f
        /*02d2*/ 	.short	(.L_149 - .L_148)
	.align		4
.L_148:
        /*02d4*/ 	.word	index@(_Z23gemm_half_q_half_kernelILi2ELi2ELb1ELb1ELi64EEvPK6__halfPKjS4_S2_PS0_iiiiPKtS7_iiiiiibS2_i)
        /*02d8*/ 	.word	0x0000003d


	//----- nvinfo : EIATTR_FRAME_SIZE
	.align		4
.L_149:
        /*02dc*/ 	.byte	0x04, 0x11
        /*02de*/ 	.short	(.L_151 - .L_150)
	.align		4
.L_150:
        /*02e0*/ 	.word	index@(_Z23gemm_half_q_half_kernelILi2ELi2ELb1ELb1ELi64EEvPK6__halfPKjS4_S2_PS0_iiiiPKtS7_iiiiiibS2_i)
        /*02e4*/ 	.word	0x00000010


	//----- nvinfo : EIATTR_REGCOUNT
	.align		4
.L_151:
        /*02e8*/ 	.byte	0x04, 0x2f
        /*02ea*/ 	.short	(.L_153 - .L_152)
	.align		4
.L_152:
        /*02ec*/ 	.word	index@(_Z23gemm_half_q_half_kernelILi2ELi6ELb1ELb1ELi64EEvPK6__halfPKjS4_S2_PS0_iiiiPKtS7_iiiiiibS2_i)
        /*02f0*/ 	.word	0x0000005f


	//----- nvinfo : EIATTR_FRAME_SIZE
	.align		4
.L_153:
        /*02f4*/ 	.byte	0x04, 0x11
        /*02f6*/ 	.short	(.L_155 - .L_154)
	.align		4
.L_154:
        /*02f8*/ 	.word	index@(_Z23gemm_half_q_half_kernelILi2ELi6ELb1ELb1ELi64EEvPK6__halfPKjS4_S2_PS0_iiiiPKtS7_iiiiiibS2_i)
        /*02fc*/ 	.word	0x00000010


	//----- nvinfo : EIATTR_REGCOUNT
	.align		4
.L_155:
        /*0300*/ 	.byte	0x04, 0x2f
        /*0302*/ 	.short	(.L_157 - .L_156)
	.align		4
.L_156:
        /*0304*/ 	.word	index@(_Z23gemm_half_q_half_kernelILi2ELi4ELb1ELb1ELi64EEvPK6__halfPKjS4_S2_PS0_iiiiPKtS7_iiiiiibS2_i)
        /*0308*/ 	.word	0x0000005f


	//----- nvinfo : EIATTR_FRAME_SIZE
	.align		4
.L_157:
        /*030c*/ 	.byte	0x04, 0x11
        /*030e*/ 	.short	(.L_159 - .L_158)
	.align		4
.L_158:
        /*0310*/ 	.word	index@(_Z23gemm_half_q_half_kernelILi2ELi4ELb1ELb1ELi64EEvPK6__halfPKjS4_S2_PS0_iiiiPKtS7_iiiiiibS2_i)
        /*0314*/ 	.word	0x00000010


	//----- nvinfo : EIATTR_REGCOUNT
	.align		4
.L_159:
        /*0318*/ 	.byte	0x04, 0x2f
        /*031a*/ 	.short	(.L_161 - .L_160)
	.align		4
.L_160:
        /*031c*/ 	.word	index@(_Z23gemm_half_q_half_kernelILi2ELi14ELb1ELb1ELi64EEvPK6__halfPKjS4_S2_PS0_iiiiPKtS7_iiiiiibS2_i)
        /*0320*/ 	.word	0x0000005f


	//----- nvinfo : EIATTR_FRAME_SIZE
	.align		4
.L_161:
        /*0324*/ 	.byte	0x04, 0x11
        /*0326*/ 	.short	(.L_163 - .L_162)
	.align		4
.L_162:
        /*0328*/ 	.word	index@(_Z23gemm_half_q_half_kernelILi2ELi14ELb1ELb1ELi64EEvPK6__halfPKjS4_S2_PS0_iiiiPKtS7_iiiiiibS2_i)
        /*032c*/ 	.word	0x00000010


	//----- nvinfo : EIATTR_REGCOUNT
	.align		4
.L_163:
        /*0330*/ 	.byte	0x04, 0x2f
        /*0332*/ 	.short	(.L_165 - .L_164)
	.align		4
.L_164:
        /*0334*/ 	.word	index@(_Z23gemm_half_q_half_kernelILi2ELi12ELb1ELb1ELi64EEvPK6__halfPKjS4_S2_PS0_iiiiPKtS7_iiiiiibS2_i)
        /*0338*/ 	.word	0x0000005f


	//----- nvinfo : EIATTR_FRAME_SIZE
	.align		4
.L_165:
        /*033c*/ 	.byte	0x04, 0x11
        /*033e*/ 	.short	(.L_167 - .L_166)
	.align		4
.L_166:
        /*0340*/ 	.word	index@(_Z23gemm_half_q_half_kernelILi2ELi12ELb1ELb1ELi64EEvPK6__halfPKjS4_S2_PS0_iiiiPKtS7_iiiiiibS2_i)
        /*0344*/ 	.word	0x00000010


	//----- nvinfo : EIATTR_REGCOUNT
	.align		4
.L_167:
        /*0348*/ 	.byte	0x04, 0x2f
        /*034a*/ 	.short	(.L_169 - .L_168)
	.align		4
.L_168:
        /*034c*/ 	.word	index@(_Z23gemm_half_q_half_kernelILi2ELi8ELb1ELb1ELi64EEvPK6__halfPKjS4_S2_PS0_iiiiPKtS7_iiiiiibS2_i)
        /*0350*/ 	.word	0x00000030


	//----- nvinfo : EIATTR_FRAME_SIZE
	.align		4
.L_169:
        /*0354*/ 	.byte	0x04, 0x11
        /*0356*/ 	.short	(.L_171 - .L_170)
	.align		4
.L_170:
        /*0358*/ 	.word	index@(_Z23gemm_half_q_half_kernelILi2ELi8ELb1ELb1ELi64EEvPK6__halfPKjS4_S2_PS0_iiiiPKtS7_iiiiiibS2_i)
        /*035c*/ 	.word	0x00000010


	//----- nvinfo : EIATTR_REGCOUNT
	.align		4
.L_171:
        /*0360*/ 	.byte	0x04, 0x2f
        /*0362*/ 	.short	(.L_173 - .L_172)
	.align		4
.L_172:
        /*0364*/ 	.word	index@(_Z23gemm_half_q_half_kernelILi2ELi24ELb1ELb1ELi64EEvPK6__halfPKjS4_S2_PS0_iiiiPKtS7_iiiiiibS2_i)
        /*0368*/ 	.word	0x0000006c


	//----- nvinfo : EIATTR_FRAME_SIZE
	.align		4
.L_173:
        /*036c*/ 	.byte	0x04, 0x11
        /*036e*/ 	.short	(.L_175 - .L_174)
	.align		4
.L_174:
        /*0370*/ 	.word	index@(_Z23gemm_half_q_half_kernelILi2ELi24ELb1ELb1ELi64EEvPK6__halfPKjS4_S2_PS0_iiiiPKtS7_iiiiiibS2_i)
        /*0374*/ 	.word	0x00000010


	//----- nvinfo : EIATTR_REGCOUNT
	.align		4
.L_175:
        /*0378*/ 	.byte	0x04, 0x2f
        /*037a*/ 	.short	(.L_177 - .L_176)
	.align		4
.L_176:
        /*037c*/ 	.word	index@(_Z23gemm_half_q_half_kernelILi2ELi16ELb1ELb1ELi64EEvPK6__halfPKjS4_S2_PS0_iiiiPKtS7_iiiiiibS2_i)
        /*0380*/ 	.word	0x0000006c


	//----- nvinfo : EIATTR_FRAME_SIZE
	.align		4
.L_177:
        /*0384*/ 	.byte	0x04, 0x11
        /*0386*/ 	.short	(.L_179 - .L_178)
	.align		4
.L_178:
        /*0388*/ 	.word	index@(_Z23gemm_half_q_half_kernelILi2ELi16ELb1ELb1ELi64EEvPK6__halfPKjS4_S2_PS0_iiiiPKtS7_iiiiiibS2_i)
        /*038c*/ 	.word	0x00000010


	//----- nvinfo : EIATTR_REGCOUNT
	.align		4
.L_179:
        /*0390*/ 	.byte	0x04, 0x2f
        /*0392*/ 	.short	(.L_181 - .L_180)
	.align		4
.L_180:
        /*0394*/ 	.word	index@(_Z23gemm_half_q_half_kernelILi2ELi48ELb1ELb1ELi64EEvPK6__halfPKjS4_S2_PS0_iiiiPKtS7_iiiiiibS2_i)
        /*0398*/ 	.word	0x0000006c


	//----- nvinfo : EIATTR_FRAME_SIZE
	.align		4
.L_181:
        /*039c*/ 	.byte	0x04, 0x11
        /*039e*/ 	.short	(.L_183 - .L_182)
	.align		4
.L_182:
        /*03a0*/ 	.word	index@(_Z23gemm_half_q_half_kernelILi2ELi48ELb1ELb1ELi64EEvPK6__halfPKjS4_S2_PS0_iiiiPKtS7_iiiiiibS2_i)
        /*03a4*/ 	.word	0x00000010


	//----- nvinfo : EIATTR_REGCOUNT
	.align		4
.L_183:
        /*03a8*/ 	.byte	0x04, 0x2f
        /*03aa*/ 	.short	(.L_185 - .L_184)
	.align		4
.L_184:
        /*03ac*/ 	.word	index@(_Z23gemm_half_q_half_kernelILi2ELi32ELb1ELb1ELi64EEvPK6__halfPKjS4_S2_PS0_iiiiPKtS7_iiiiiibS2_i)
        /*03b0*/ 	.word	0x0000003c


	//----- nvinfo : EIATTR_FRAME_SIZE
	.align		4
.L_185:
        /*03b4*/ 	.byte	0x04, 0x11
        /*03b6*/ 	.short	(.L_187 - .L_186)
	.align		4
.L_186:
        /*03b8*/ 	.word	index@(_Z23gemm_half_q_half_kernelILi2ELi32ELb1ELb1ELi64EEvPK6__halfPKjS4_S2_PS0_iiiiPKtS7_iiiiiibS2_i)
        /*03bc*/ 	.word	0x00000010


	//----- nvinfo : EIATTR_REGCOUNT
	.align		4
.L_187:
        /*03c0*/ 	.byte	0x04, 0x2f
        /*03c2*/ 	.short	(.L_189 - .L_188)
	.align		4
.L_188:
        /*03c4*/ 	.word	index@(_Z23gemm_half_q_half_kernelILi3ELi2ELb1ELb1ELi32EEvPK6__halfPKjS4_S2_PS0_iiiiPKtS7_iiiiiibS2_i)
        /*03c8*/ 	.word	0x00000043


	//----- nvinfo : EIATTR_FRAME_SIZE
	.align		4
.L_189:
        /*03cc*/ 	.byte	0x04, 0x11
        /*03ce*/ 	.short	(.L_191 - .L_190)
	.align		4
.L_190:
        /*03d0*/ 	.word	index@(_Z23gemm_half_q_half_kernelILi3ELi2ELb1ELb1ELi32EEvPK6__halfPKjS4_S2_PS0_iiiiPKtS7_iiiiiibS2_i)
        /*03d4*/ 	.word	0x00000000


	//----- nvinfo : EIATTR_REGCOUNT
	.align		4
.L_191:
        /*03d8*/ 	.byte	0x04, 0x2f
        /*03da*/ 	.short	(.L_193 - .L_192)
	.align		4
.L_192:
        /*03dc*/ 	.word	index@(_Z23gemm_half_q_half_kernelILi3ELi6ELb1ELb1ELi32EEvPK6__halfPKjS4_S2_PS0_iiiiPKtS7_iiiiiibS2_i)
        /*03e0*/ 	.word	0x00000064


	//----- nvinfo : EIATTR_FRAME_SIZE
	.align		4
.L_193:
        /*03e4*/ 	.byte	0x04, 0x11
        /*03e6*/ 	.short	(.L_195 - .L_194)
	.align		4
.L_194:
        /*03e8*/ 	.word	index@(_Z23gemm_half_q_half_kernelILi3ELi6ELb1ELb1ELi32EEvPK6__halfPKjS4_S2_PS0_iiiiPKtS7_iiiiiibS2_i)
        /*03ec*/ 	.word	0x00000000


	//----- nvinfo : EIATTR_REGCOUNT
	.align		4
.L_195:
        /*03f0*/ 	.byte	0x04, 0x2f
        /*03f2*/ 	.short	(.L_197 - .L_196)
	.align		4
.L_196:
        /*03f4*/ 	.word	index@(_Z23gemm_half_q_half_kernelILi3ELi4ELb1ELb1ELi32EEvPK6__halfPKjS4_S2_PS0_iiiiPKtS7_iiiiiibS2_i)
        /*03f8*/ 	.word	0x00000064


	//----- nvinfo : EIATTR_FRAME_SIZE
	.align		4
.L_197:
        /*03fc*/ 	.byte	0x04, 0x11
        /*03fe*/ 	.short	(.L_199 - .L_198)
	.align		4
.L_198:
        /*0400*/ 	.word	index@(_Z23gemm_half_q_half_kernelILi3ELi4ELb1ELb1ELi32EEvPK6__halfPKjS4_S2_PS0_iiiiPKtS7_iiiiiibS2_i)
        /*0404*/ 	.word	0x00000000


	//----- nvinfo : EIATTR_REGCOUNT
	.align		4
.L_199:
        /*0408*/ 	.byte	0x04, 0x2f
        /*040a*/ 	.short	(.L_201 - .L_200)
	.align		4
.L_200:
        /*040c*/ 	.word	index@(_Z23gemm_half_q_half_kernelILi3ELi14ELb1ELb1ELi32EEvPK6__halfPKjS4_S2_PS0_iiiiPKtS7_iiiiiibS2_i)
        /*0410*/ 	.word	0x00000063


	//----- nvinfo : EIATTR_FRAME_SIZE
	.align		4
.L_201:
        /*0414*/ 	.byte	0x04, 0x11
        /*0416*/ 	.short	(.L_203 - .L_202)
	.align		4
.L_202:
        /*0418*/ 	.word	index@(_Z23gemm_half_q_half_kernelILi3ELi14ELb1ELb1ELi32EEvPK6__halfPKjS4_S2_PS0_iiiiPKtS7_iiiiiibS2_i)
        /*041c*/ 	.word	0x00000000


	//----- nvinfo : EIATTR_REGCOUNT
	.align		4
.L_203:
        /*0420*/ 	.byte	0x04, 0x2f
        /*0422*/ 	.short	(.L_205 - .L_204)
	.align		4
.L_204:
        /*0424*/ 	.word	index@(_Z23gemm_half_q_half_kernelILi3ELi12ELb1ELb1ELi32EEvPK6__halfPKjS4_S2_PS0_iiiiPKtS7_iiiiiibS2_i)
        /*0428*/ 	.word	0x00000064


	//----- nvinfo : EIATTR_FRAME_SIZE
	.align		4
.L_205:
        /*042c*/ 	.byte	0x04, 0x11
        /*042e*/ 	.short	(.L_207 - .L_206)
	.align		4
.L_206:
        /*0430*/ 	.word	index@(_Z23gemm_half_q_half_kernelILi3ELi12ELb1ELb1ELi32EEvPK6__halfPKjS4_S2_PS0_iiiiPKtS7_iiiiiibS2_i)
        /*0434*/ 	.word	0x00000000


	//----- nvinfo : EIATTR_REGCOUNT
	.align		4
.L_207:
        /*0438*/ 	.byte	0x04, 0x2f
        /*043a*/ 	.short	(.L_209 - .L_208)
	.align		4
.L_208:
        /*043c*/ 	.word	index@(_Z23gemm_half_q_half_kernelILi3ELi8ELb1ELb1ELi32EEvPK6__halfPKjS4_S2_PS0_iiiiPKtS7_iiiiiibS2_i)
        /*0440*/ 	.word	0x00000037


	//----- nvinfo : EIATTR_FRAME_SIZE
	.align		4
.L_209:
        /*0444*/ 	.byte	0x04, 0x11
        /*0446*/ 	.short	(.L_211 - .L_210)
	.align		4
.L_210:
        /*0448*/ 	.word	index@(_Z23gemm_half_q_half_kernelILi3ELi8ELb1ELb1ELi32EEvPK6__halfPKjS4_S2_PS0_iiiiPKtS7_iiiiiibS2_i)
        /*044c*/ 	.word	0x00000000


	//----- nvinfo : EIATTR_REGCOUNT
	.align		4
.L_211:
        /*0450*/ 	.byte	0x04, 0x2f
        /*0452*/ 	.short	(.L_213 - .L_212)
	.align		4
.L_212:
        /*0454*/ 	.word	index@(_Z23gemm_half_q_half_kernelILi3ELi24ELb1ELb1ELi32EEvPK6__halfPKjS4_S2_PS0_iiiiPKtS7_iiiiiibS2_i)
        /*0458*/ 	.word	0x00000076


	//----- nvinfo : EIATTR_FRAME_SIZE
	.align		4
.L_213:
        /*045c*/ 	.byte	0x04, 0x11
        /*045e*/ 	.short	(.L_215 - .L_214)
	.align		4
.L_214:
        /*0460*/ 	.word	index@(_Z23gemm_half_q_half_kernelILi3ELi24ELb1ELb1ELi32EEvPK6__halfPKjS4_S2_PS0_iiiiPKtS7_iiiiiibS2_i)
        /*0464*/ 	.word	0x00000000


	//----- nvinfo : EIATTR_REGCOUNT
	.align		4
.L_215:
        /*0468*/ 	.byte	0x04, 0x2f
        /*046a*/ 	.short	(.L_217 - .L_216)
	.align		4
.L_216:
        /*046c*/ 	.word	index@(_Z23gemm_half_q_half_kernelILi3ELi16ELb1ELb1ELi32EEvPK6__halfPKjS4_S2_PS0_iiiiPKtS7_iiiiiibS2_i)
        /*0470*/ 	.word	0x00000070


	//----- nvinfo : EIATTR_FRAME_SIZE
	.align		4
.L_217:
        /*0474*/ 	.byte	0x04, 0x11
        /*0476*/ 	.short	(.L_219 - .L_218)
	.align		4
.L_218:
        /*0478*/ 	.word	index@(_Z23gemm_half_q_half_kernelILi3ELi16ELb1ELb1ELi32EEvPK6__halfPKjS4_S2_PS0_iiiiPKtS7_iiiiiibS2_i)
        /*047c*/ 	.word	0x00000000


	//----- nvinfo : EIATTR_REGCOUNT
	.align		4
.L_219:
        /*0480*/ 	.byte	0x04, 0x2f
        /*0482*/ 	.short	(.L_221 - .L_220)
	.align		4
.L_220:
        /*0484*/ 	.word	index@(_Z23gemm_half_q_half_kernelILi3ELi48ELb1ELb1ELi32EEvPK6__halfPKjS4_S2_PS0_iiiiPKtS7_iiiiiibS2_i)
        /*0488*/ 	.word	0x00000070


	//----- nvinfo : EIATTR_FRAME_SIZE
	.align		4
.L_221:
        /*048c*/ 	.byte	0x04, 0x11
        /*048e*/ 	.short	(.L_223 - .L_222)
	.align		4
.L_222:
        /*0490*/ 	.word	index@(_Z23gemm_half_q_half_kernelILi3ELi48ELb1ELb1ELi32EEvPK6__halfPKjS4_S2_PS0_iiiiPKtS7_iiiiiibS2_i)
        /*0494*/ 	.word	0x00000000


	//----- nvinfo : EIATTR_REGCOUNT
	.align		4
.L_223:
        /*0498*/ 	.byte	0x04, 0x2f
        /*049a*/ 	.short	(.L_225 - .L_224)
	.align		4
.L_224:
        /*049c*/ 	.word	index@(_Z23gemm_half_q_half_kernelILi3ELi32ELb1ELb1ELi32EEvPK6__halfPKjS4_S2_PS0_iiiiPKtS7_iiiiiibS2_i)
        /*04a0*/ 	.word	0x00000040


	//----- nvinfo : EIATTR_FRAME_SIZE
	.align		4
.L_225:
        /*04a4*/ 	.byte	0x04, 0x11
        /*04a6*/ 	.short	(.L_227 - .L_226)
	.align		4
.L_226:
        /*04a8*/ 	.word	index@(_Z23gemm_half_q_half_kernelILi3ELi32ELb1ELb1ELi32EEvPK6__halfPKjS4_S2_PS0_iiiiPKtS7_iiiiiibS2_i)
        /*04ac*/ 	.word	0x00000000


	//----- nvinfo : EIATTR_REGCOUNT
	.align		4
.L_227:
        /*04b0*/ 	.byte	0x04, 0x2f
        /*04b2*/ 	.short	(.L_229 - .L_228)
	.align		4
.L_228:
        /*04b4*/ 	.word	index@(_Z23gemm_half_q_half_kernelILi3ELi2ELb1ELb1ELi64EEvPK6__halfPKjS4_S2_PS0_iiiiPKtS7_iiiiiibS2_i)
        /*04b8*/ 	.word	0x00000042


	//----- nvinfo : EIATTR_FRAME_SIZE
	.align		4
.L_229:
        /*04bc*/ 	.byte	0x04, 0x11
        /*04be*/ 	.short	(.L_231 - .L_230)
	.align		4
.L_230:
        /*04c0*/ 	.word	index@(_Z23gemm_half_q_half_kernelILi3ELi2ELb1ELb1ELi64EEvPK6__halfPKjS4_S2_PS0_iiiiPKtS7_iiiiiibS2_i)
        /*04c4*/ 	.word	0x00000010


	//----- nvinfo : EIATTR_REGCOUNT
	.align		4
.L_231:
        /*04c8*/ 	.byte	0x04, 0x2f
        /*04ca*/ 	.short	(.L_233 - .L_232)
	.align		4
.L_232:
        /*04cc*/ 	.word	index@(_Z23gemm_half_q_half_kernelILi3ELi6ELb1ELb1ELi64EEvPK6__halfPKjS4_S2_PS0_iiiiPKtS7_iiiiiibS2_i)
        /*04d0*/ 	.word	0x00000065


	//----- nvinfo : EIATTR_FRAME_SIZE
	.align		4
.L_233:
        /*04d4*/ 	.byte	0x04, 0x11
        /*04d6*/ 	.short	(.L_235 - .L_234)
	.align		4
.L_234:
        /*04d8*/ 	.word	index@(_Z23gemm_half_q_half_kernelILi3ELi6ELb1ELb1ELi64EEvPK6__halfPKjS4_S2_PS0_iiiiPKtS7_iiiiiibS2_i)
        /*04dc*/ 	.word	0x00000010


	//----- nvinfo : EIATTR_REGCOUNT
	.align		4
.L_235:
        /*04e0*/ 	.byte	0x04, 0x2f
        /*04e2*/ 	.short	(.L_237 - .L_236)
	.align		4
.L_236:
        /*04e4*/ 	.word	index@(_Z23gemm_half_q_half_kernelILi3ELi4ELb1ELb1ELi64EEvPK6__halfPKjS4_S2_PS0_iiiiPKtS7_iiiiiibS2_i)
        /*04e8*/ 	.word	0x00000063


	//----- nvinfo : EIATTR_FRAME_SIZE
	.align		4
.L_237:
        /*04ec*/ 	.byte	0x04, 0x11
        /*04ee*/ 	.short	(.L_239 - .L_238)
	.align		4
.L_238:
        /*04f0*/ 	.word	index@(_Z23gemm_half_q_half_kernelILi3ELi4ELb1ELb1ELi64EEvPK6__halfPKjS4_S2_PS0_iiiiPKtS7_iiiiiibS2_i)
        /*04f4*/ 	.word	0x00000010


	//----- nvinfo : EIATTR_REGCOUNT
	.align		4
.L_239:
        /*04f8*/ 	.byte	0x04, 0x2f
        /*04fa*/ 	.short	(.L_241 - .L_240)
	.align		4
.L_240:
        /*04fc*/ 	.word	index@(_Z23gemm_half_q_half_kernelILi3ELi14ELb1ELb1ELi64EEvPK6__halfPKjS4_S2_PS0_iiiiPKtS7_iiiiiibS2_i)
        /*0500*/ 	.word	0x00000063


	//----- nvinfo : EIATTR_FRAME_SIZE
	.align		4
.L_241:
        /*0504*/ 	.byte	0x04, 0x11
        /*0506*/ 	.short	(.L_243 - .L_242)
	.align		4
.L_242:
        /*0508*/ 	.word	index@(_Z23gemm_half_q_half_kernelILi3ELi14ELb1ELb1ELi64EEvPK6__halfPKjS4_S2_PS0_iiiiPKtS7_iiiiiibS2_i)
        /*050c*/ 	.word	0x00000010


	//----- nvinfo : EIATTR_REGCOUNT
	.align		4
.L_243:
        /*0510*/ 	.byte	0x04, 0x2f
        /*0512*/ 	.short	(.L_245 - .L_244)
	.align		4
.L_244:
        /*0514*/ 	.word	index@(_Z23gemm_half_q_half_kernelILi3ELi12ELb1ELb1ELi64EEvPK6__halfPKjS4_S2_PS0_iiiiPKtS7_iiiiiibS2_i)
        /*0518*/ 	.word	0x00000063


	//----- nvinfo : EIATTR_FRAME_SIZE
	.align		4
.L_245:
        /*051c*/ 	.byte	0x04, 0x11
        /*051e*/ 	.short	(.L_247 - .L_246)
	.align		4
.L_246:
        /*0520*/ 	.word	index@(_Z23gemm_half_q_half_kernelILi3ELi12ELb1ELb1ELi64EEvPK6__halfPKjS4_S2_PS0_iiiiPKtS7_iiiiiibS2_i)
        /*0524*/ 	.word	0x00000010


	//----- nvinfo : EIATTR_REGCOUNT
	.align		4
.L_247:
        /*0528*/ 	.byte	0x04, 0x2f
        /*052a*/ 	.short	(.L_249 - .L_248)
	.align		4
.L_248:
        /*052c*/ 	.word	index@(_Z23gemm_half_q_half_kernelILi3ELi8ELb1ELb1ELi64EEvPK6__halfPKjS4_S2_PS0_iiiiPKtS7_iiiiiibS2_i)
        /*0530*/ 	.word	0x00000037


	//----- nvinfo : EIATTR_FRAME_SIZE
	.align		4
.L_249:
        /*0534*/ 	.byte	0x04, 0x11
        /*0536*/ 	.short	(.L_251 - .L_250)
	.align		4
.L_250:
        /*0538*/ 	.word	index@(_Z23gemm_half_q_half_kernelILi3ELi8ELb1ELb1ELi64EEvPK6__halfPKjS4_S2_PS0_iiiiPKtS7_iiiiiibS2_i)
        /*053c*/ 	.word	0x00000010


	//----- nvinfo : EIATTR_REGCOUNT
	.align		4
.L_251:
        /*0540*/ 	.byte	0x04, 0x2f
        /*0542*/ 	.short	(.L_253 - .L_252)
	.align		4
.L_252:
        /*0544*/ 	.word	index@(_Z23gemm_half_q_half_kernelILi3ELi24ELb1ELb1ELi64EEvPK6__halfPKjS4_S2_PS0_iiiiPKtS7_iiiiiibS2_i)
        /*0548*/ 	.word	0x00000071


	//----- nvinfo : EIATTR_FRAME_SIZE
	.align		4
.L_253:
        /*054c*/ 	.byte	0x04, 0x11
        /*054e*/ 	.short	(.L_255 - .L_254)
	.align		4
.L_254:
        /*0550*/ 	.word	index@(_Z23gemm_half_q_half_kernelILi3ELi24ELb1ELb1ELi64EEvPK6__halfPKjS4_S2_PS0_iiiiPKtS7_iiiiiibS2_i)
        /*0554*/ 	.word	0x00000010


	//----- nvinfo : EIATTR_REGCOUNT
	.align		4
.L_255:
        /*0558*/ 	.byte	0x04, 0x2f
        /*055a*/ 	.short	(.L_257 - .L_256)
	.align		4
.L_256:
        /*055c*/ 	.word	index@(_Z23gemm_half_q_half_kernelILi3ELi16ELb1ELb1ELi64EEvPK6__halfPKjS4_S2_PS0_iiiiPKtS7_iiiiiibS2_i)
        /*0560*/ 	.word	0x0000006e


	//----- nvinfo : EIATTR_FRAME_SIZE
	.align		4
.L_257:
        /*0564*/ 	.byte	0x04, 0x11
        /*0566*/ 	.short	(.L_259 - .L_258)
	.align		4
.L_258:
        /*0568*/ 	.word	index@(_Z23gemm_half_q_half_kernelILi3ELi16ELb1ELb1ELi64EEvPK6__halfPKjS4_S2_PS0_iiiiPKtS7_iiiiiibS2_i)
        /*056c*/ 	.word	0x00000010


	//----- nvinfo : EIATTR_REGCOUNT
	.align		4
.L_259:
        /*0570*/ 	.byte	0x04, 0x2f
        /*0572*/ 	.short	(.L_261 - .L_260)
	.align		4
.L_260:
        /*0574*/ 	.word	index@(_Z23gemm_half_q_half_kernelILi3ELi48ELb1ELb1ELi64EEvPK6__halfPKjS4_S2_PS0_iiiiPKtS7_iiiiiibS2_i)
        /*0578*/ 	.word	0x0000006e


	//----- nvinfo : EIATTR_FRAME_SIZE
	.align		4
.L_261:
        /*057c*/ 	.byte	0x04, 0x11
        /*057e*/ 	.short	(.L_263 - .L_262)
	.align		4
.L_262:
        /*0580*/ 	.word	index@(_Z23gemm_half_q_half_kernelILi3ELi48ELb1ELb1ELi64EEvPK6__halfPKjS4_S2_PS0_iiiiPKtS7_iiiiiibS2_i)
        /*0584*/ 	.word	0x00000010


	//----- nvinfo : EIATTR_REGCOUNT
	.align		4
.L_263:
        /*0588*/ 	.byte	0x04, 0x2f
        /*058a*/ 	.short	(.L_265 - .L_264)
	.align		4
.L_264:
        /*058c*/ 	.word	index@(_Z23gemm_half_q_half_kernelILi3ELi32ELb1ELb1ELi64EEvPK6__halfPKjS4_S2_PS0_iiiiPKtS7_iiiiiibS2_i)
        /*0590*/ 	.word	0x00000042


	//----- nvinfo : EIATTR_FRAME_SIZE
	.align		4
.L_265:
        /*0594*/ 	.byte	0x04, 0x11
        /*0596*/ 	.short	(.L_267 - .L_266)
	.align		4
.L_266:
        /*0598*/ 	.word	index@(_Z23gemm_half_q_half_kernelILi3ELi32ELb1ELb1ELi64EEvPK6__halfPKjS4_S2_PS0_iiiiPKtS7_iiiiiibS2_i)
        /*059c*/ 	.word	0x00000010


	//----- nvinfo : EIATTR_REGCOUNT
	.align		4
.L_267:
        /*05a0*/ 	.byte	0x04, 0x2f
        /*05a2*/ 	.short	(.L_269 - .L_268)
	.align		4
.L_268:
        /*05a4*/ 	.word	index@(_Z23gemm_half_q_half_kernelILi4ELi2ELb1ELb1ELi32EEvPK6__halfPKjS4_S2_PS0_iiiiPKtS7_iiiiiibS2_i)
        /*05a8*/ 	.word	0x00000045


	//----- nvinfo : EIATTR_FRAME_SIZE
	.align		4
.L_269:
        /*05ac*/ 	.byte	0x04, 0x11
        /*05ae*/ 	.short	(.L_271 - .L_270)
	.align		4
.L_270:
        /*05b0*/ 	.word	index@(_Z23gemm_half_q_half_kernelILi4ELi2ELb1ELb1ELi32EEvPK6__halfPKjS4_S2_PS0_iiiiPKtS7_iiiiiibS2_i)
        /*05b4*/ 	.word	0x00000000


	//----- nvinfo : EIATTR_REGCOUNT
	.align		4
.L_271:
        /*05b8*/ 	.byte	0x04, 0x2f
        /*05ba*/ 	.short	(.L_273 - .L_272)
	.align		4
.L_272:
        /*05bc*/ 	.word	index@(_Z23gemm_half_q_half_kernelILi4ELi6ELb1ELb1ELi32EEvPK6__halfPKjS4_S2_PS0_iiiiPKtS7_iiiiiibS2_i)
        /*05c0*/ 	.word	0x0000006c


	//----- nvinfo : EIATTR_FRAME_SIZE
	.align		4
.L_273:
        /*05c4*/ 	.byte	0x04, 0x11
        /*05c6*/ 	.short	(.L_275 - .L_274)
	.align		4
.L_274:
        /*05c8*/ 	.word	index@(_Z23gemm_half_q_half_kernelILi4ELi6ELb1ELb1ELi32EEvPK6__halfPKjS4_S2_PS0_iiiiPKtS7_iiiiiibS2_i)
        /*05cc*/ 	.word	0x00000000


	//----- nvinfo : EIATTR_REGCOUNT
	.align		4
.L_275:
        /*05d0*/ 	.byte	0x04, 0x2f
        /*05d2*/ 	.short	(.L_277 - .L_276)
	.align		4
.L_276:
        /*05d4*/ 	.word	index@(_Z23gemm_half_q_half_kernelILi4ELi4ELb1ELb1ELi32EEvPK6__halfPKjS4_S2_PS0_iiiiPKtS7_iiiiiibS2_i)
        /*05d8*/ 	.word	0x0000006a


	//----- nvinfo : EIATTR_FRAME_SIZE
	.align		4
.L_277:
        /*05dc*/ 	.byte	0x04, 0x11
        /*05de*/ 	.short	(.L_279 - .L_278)
	.align		4
.L_278:
        /*05e0*/ 	.word	index@(_Z23gemm_half_q_half_kernelILi4ELi4ELb1ELb1ELi32EEvPK6__halfPKjS4_S2_PS0_iiiiPKtS7_iiiiiibS2_i)
        /*05e4*/ 	.word	0x00000000


	//----- nvinfo : EIATTR_REGCOUNT
	.align		4
.L_279:
        /*05e8*/ 	.byte	0x04, 0x2f
        /*05ea*/ 	.short	(.L_281 - .L_280)
	.align		4
.L_280:
        /*05ec*/ 	.word	index@(_Z23gemm_half_q_half_kernelILi4ELi14ELb1ELb1ELi32EEvPK6__halfPKjS4_S2_PS0_iiiiPKtS7_iiiiiibS2_i)
        /*05f0*/ 	.word	0x0000006c


	//----- nvinfo : EIATTR_FRAME_SIZE
	.align		4
.L_281:
        /*05f4*/ 	.byte	0x04, 0x11
        /*05f6*/ 	.short	(.L_283 - .L_282)
	.align		4
.L_282:
        /*05f8*/ 	.word	index@(_Z23gemm_half_q_half_kernelILi4ELi14ELb1ELb1ELi32EEvPK6__halfPKjS4_S2_PS0_iiiiPKtS7_iiiiiibS2_i)
        /*05fc*/ 	.word	0x00000000


	//----- nvinfo : EIATTR_REGCOUNT
	.align		4
.L_283:
        /*0600*/ 	.byte	0x04, 0x2f
        /*0602*/ 	.short	(.L_285 - .L_284)
	.align		4
.L_284:
        /*0604*/ 	.word	index@(_Z23gemm_half_q_half_kernelILi4ELi12ELb1ELb1ELi32EEvPK6__halfPKjS4_S2_PS0_iiiiPKtS7_iiiiiibS2_i)
        /*0608*/ 	.word	0x0000006a


	//----- nvinfo : EIATTR_FRAME_SIZE
	.align		4
.L_285:
        /*060c*/ 	.byte	0x04, 0x11
        /*060e*/ 	.short	(.L_287 - .L_286)
	.align		4
.L_286:
        /*0610*/ 	.word	index@(_Z23gemm_half_q_half_kernelILi4ELi12ELb1ELb1ELi32EEvPK6__halfPKjS4_S2_PS0_iiiiPKtS7_iiiiiibS2_i)
        /*0614*/ 	.word	0x00000000


	//----- nvinfo : EIATTR_REGCOUNT
	.align		4
.L_287:
        /*0618*/ 	.byte	0x04, 0x2f
        /*061a*/ 	.short	(.L_289 - .L_288)
	.align		4
.L_288:
        /*061c*/ 	.word	index@(_Z23gemm_half_q_half_kernelILi4ELi8ELb1ELb1ELi32EEvPK6__halfPKjS4_S2_PS0_iiiiPKtS7_iiiiiibS2_i)
        /*0620*/ 	.word	0x00000038


	//----- nvinfo : EIATTR_FRAME_SIZE
	.align		4
.L_289:
        /*0624*/ 	.byte	0x04, 0x11
        /*0626*/ 	.short	(.L_291 - .L_290)
	.align		4
.L_290:
        /*0628*/ 	.word	index@(_Z23gemm_half_q_half_kernelILi4ELi8ELb1ELb1ELi32EEvPK6__halfPKjS4_S2_PS0_iiiiPKtS7_iiiiiibS2_i)
        /*062c*/ 	.word	0x00000000


	//----- nvinfo : EIATTR_REGCOUNT
	.align		4
.L_291:
        /*0630*/ 	.byte	0x04, 0x2f
        /*0632*/ 	.short	(.L_293 - .L_292)
	.align		4
.L_292:
        /*0634*/ 	.word	index@(_Z23gemm_half_q_half_kernelILi4ELi24ELb1ELb1ELi32EEvPK6__halfPKjS4_S2_PS0_iiiiPKtS7_iiiiiibS2_i)
        /*0638*/ 	.word	0x00000073


	//----- nvinfo : EIATTR_FRAME_SIZE
	.align		4
.L_293:
        /*063c*/ 	.byte	0x04, 0x11
        /*063e*/ 	.short	(.L_295 - .L_294)
	.align		4
.L_294:
        /*0640*/ 	.word	index@(_Z23gemm_half_q_half_kernelILi4ELi24ELb1ELb1ELi32EEvPK6__halfPKjS4_S2_PS0_iiiiPKtS7_iiiiiibS2_i)
        /*0644*/ 	.word	0x00000000


	//----- nvinfo : EIATTR_REGCOUNT
	.align		4
.L_295:
        /*0648*/ 	.byte	0x04, 0x2f
        /*064a*/ 	.short	(.L_297 - .L_296)
	.align		4
.L_296:
        /*064c*/ 	.word	index@(_Z23gemm_half_q_half_kernelILi4ELi16ELb1ELb1ELi32EEvPK6__halfPKjS4_S2_PS0_iiiiPKtS7_iiiiiibS2_i)
        /*0650*/ 	.word	0x0000006f


	//----- nvinfo : EIATTR_FRAME_SIZE
	.align		4
.L_297:
        /*0654*/ 	.byte	0x04, 0x11
        /*0656*/ 	.short	(.L_299 - .L_298)
	.align		4
.L_298:
        /*0658*/ 	.word	index@(_Z23gemm_half_q_half_kernelILi4ELi16ELb1ELb1ELi32EEvPK6__halfPKjS4_S2_PS0_iiiiPKtS7_iiiiiibS2_i)
        /*065c*/ 	.word	0x00000000


	//----- nvinfo : EIATTR_REGCOUNT
	.align		4
.L_299:
        /*0660*/ 	.byte	0x04, 0x2f
        /*0662*/ 	.short	(.L_301 - .L_300)
	.align		4
.L_300:
        /*0664*/ 	.word	index@(_Z23gemm_half_q_half_kernelILi4ELi48ELb1ELb1ELi32EEvPK6__halfPKjS4_S2_PS0_iiiiPKtS7_iiiiiibS2_i)
        /*0668*/ 	.word	0x0000006f


	//----- nvinfo : EIATTR_FRAME_SIZE
	.align		4
.L_301:
        /*066c*/ 	.byte	0x04, 0x11
        /*066e*/ 	.short	(.L_303 - .L_302)
	.align		4
.L_302:
        /*0670*/ 	.word	index@(_Z23gemm_half_q_half_kernelILi4ELi48ELb1ELb1ELi32EEvPK6__halfPKjS4_S2_PS0_iiiiPKtS7_iiiiiibS2_i)
        /*0674*/ 	.word	0x00000000


	//----- nvinfo : EIATTR_REGCOUNT
	.align		4
.L_303:
        /*0678*/ 	.byte	0x04, 0x2f
        /*067a*/ 	.short	(.L_305 - .L_304)
	.align		4
.L_304:
        /*067c*/ 	.word	index@(_Z23gemm_half_q_half_kernelILi4ELi32ELb1ELb1ELi32EEvPK6__halfPKjS4_S2_PS0_iiiiPKtS7_iiiiiibS2_i)
        /*0680*/ 	.word	0x00000045


	//----- nvinfo : EIATTR_FRAME_SIZE
	.align		4
.L_305:
        /*0684*/ 	.byte	0x04, 0x11
        /*0686*/ 	.short	(.L_307 - .L_306)
	.align		4
.L_306:
        /*0688*/ 	.word	index@(_Z23gemm_half_q_half_kernelILi4ELi32ELb1ELb1ELi32EEvPK6__halfPKjS4_S2_PS0_iiiiPKtS7_iiiiiibS2_i)
        /*068c*/ 	.word	0x00000000


	//----- nvinfo : EIATTR_REGCOUNT
	.align		4
.L_307:
        /*0690*/ 	.byte	0x04, 0x2f
        /*0692*/ 	.short	(.L_309 - .L_308)
	.align		4
.L_308:
        /*0694*/ 	.word	index@(_Z23gemm_half_q_half_kernelILi4ELi2ELb1ELb1ELi64EEvPK6__halfPKjS4_S2_PS0_iiiiPKtS7_iiiiiibS2_i)
        /*0698*/ 	.word	0x00000044


	//----- nvinfo : EIATTR_FRAME_SIZE
	.align		4
.L_309:
        /*069c*/ 	.byte	0x04, 0x11
        /*069e*/ 	.short	(.L_311 - .L_310)
	.align		4
.L_310:
        /*06a0*/ 	.word	index@(_Z23gemm_half_q_half_kernelILi4ELi2ELb1ELb1ELi64EEvPK6__halfPKjS4_S2_PS0_iiiiPKtS7_iiiiiibS2_i)
        /*06a4*/ 	.word	0x00000010


	//----- nvinfo : EIATTR_REGCOUNT
	.align		4
.L_311:
        /*06a8*/ 	.byte	0x04, 0x2f
        /*06aa*/ 	.short	(.L_313 - .L_312)
	.align		4
.L_312:
        /*06ac*/ 	.word	index@(_Z23gemm_half_q_half_kernelILi4ELi6ELb1ELb1ELi64EEvPK6__halfPKjS4_S2_PS0_iiiiPKtS7_iiiiiibS2_i)
        /*06b0*/ 	.word	0x00000068


	//----- nvinfo : EIATTR_FRAME_SIZE
	.align		4
.L_313:
        /*06b4*/ 	.byte	0x04, 0x11
        /*06b6*/ 	.short	(.L_315 - .L_314)
	.align		4
.L_314:
        /*06b8*/ 	.word	index@(_Z23gemm_half_q_half_kernelILi4ELi6ELb1ELb1ELi64EEvPK6__halfPKjS4_S2_PS0_iiiiPKtS7_iiiiiibS2_i)
        /*06bc*/ 	.word	0x00000010


	//----- nvinfo : EIATTR_REGCOUNT
	.align		4
.L_315:
        /*06c0*/ 	.byte	0x04, 0x2f
        /*06c2*/ 	.short	(.L_317 - .L_316)
	.align		4
.L_316:
        /*06c4*/ 	.word	index@(_Z23gemm_half_q_half_kernelILi4ELi4ELb1ELb1ELi64EEvPK6__halfPKjS4_S2_PS0_iiiiPKtS7_iiiiiibS2_i)
        /*06c8*/ 	.word	0x00000066


	//----- nvinfo : EIATTR_FRAME_SIZE
	.align		4
.L_317:
        /*06cc*/ 	.byte	0x04, 0x11
        /*06ce*/ 	.short	(.L_319 - .L_318)
	.align		4
.L_318:
        /*06d0*/ 	.word	index@(_Z23gemm_half_q_half_kernelILi4ELi4ELb1ELb1ELi64EEvPK6__halfPKjS4_S2_PS0_iiiiPKtS7_iiiiiibS2_i)
        /*06d4*/ 	.word	0x00000010


	//----- nvinfo : EIATTR_REGCOUNT
	.align		4
.L_319:
        /*06d8*/ 	.byte	0x04, 0x2f
        /*06da*/ 	.short	(.L_321 - .L_320)
	.align		4
.L_320:
        /*06dc*/ 	.word	index@(_Z23gemm_half_q_half_kernelILi4ELi14ELb1ELb1ELi64EEvPK6__halfPKjS4_S2_PS0_iiiiPKtS7_iiiiiibS2_i)
        /*06e0*/ 	.word	0x00000068


	//----- nvinfo : EIATTR_FRAME_SIZE
	.align		4
.L_321:
        /*06e4*/ 	.byte	0x04, 0x11
        /*06e6*/ 	.short	(.L_323 - .L_322)
	.align		4
.L_322:
        /*06e8*/ 	.word	index@(_Z23gemm_half_q_half_kernelILi4ELi14ELb1ELb1ELi64EEvPK6__halfPKjS4_S2_PS0_iiiiPKtS7_iiiiiibS2_i)
        /*06ec*/ 	.word	0x00000010


	//----- nvinfo : EIATTR_REGCOUNT
	.align		4
.L_323:
        /*06f0*/ 	.byte	0x04, 0x2f
        /*06f2*/ 	.short	(.L_325 - .L_324)
	.align		4
.L_324:
        /*06f4*/ 	.word	index@(_Z23gemm_half_q_half_kernelILi4ELi12ELb1ELb1ELi64EEvPK6__halfPKjS4_S2_PS0_iiiiPKtS7_iiiiiibS2_i)
        /*06f8*/ 	.word	0x00000066


	//----- nvinfo : EIATTR_FRAME_SIZE
	.align		4
.L_325:
        /*06fc*/ 	.byte	0x04, 0x11
        /*06fe*/ 	.short	(.L_327 - .L_326)
	.align		4
.L_326:
        /*0700*/ 	.word	index@(_Z23gemm_half_q_half_kernelILi4ELi12ELb1ELb1ELi64EEvPK6__halfPKjS4_S2_PS0_iiiiPKtS7_iiiiiibS2_i)
        /*0704*/ 	.word	0x00000010


	//----- nvinfo : EIATTR_REGCOUNT
	.align		4
.L_327:
        /*0708*/ 	.byte	0x04, 0x2f
        /*070a*/ 	.short	(.L_329 - .L_328)
	.align		4
.L_328:
        /*070c*/ 	.word	index@(_Z23gemm_half_q_half_kernelILi4ELi8ELb1ELb1ELi64EEvPK6__halfPKjS4_S2_PS0_iiiiPKtS7_iiiiiibS2_i)
        /*0710*/ 	.word	0x00000038


	//----- nvinfo : EIATTR_FRAME_SIZE
	.align		4
.L_329:
        /*0714*/ 	.byte	0x04, 0x11
        /*0716*/ 	.short	(.L_331 - .L_330)
	.align		4
.L_330:
        /*0718*/ 	.word	index@(_Z23gemm_half_q_half_kernelILi4ELi8ELb1ELb1ELi64EEvPK6__halfPKjS4_S2_PS0_iiiiPKtS7_iiiiiibS2_i)
        /*071c*/ 	.word	0x00000010


	//----- nvinfo : EIATTR_REGCOUNT
	.align		4
.L_331:
        /*0720*/ 	.byte	0x04, 0x2f
        /*0722*/ 	.short	(.L_333 - .L_332)
	.align		4
.L_332:
        /*0724*/ 	.word	index@(_Z23gemm_half_q_half_kernelILi4ELi24ELb1ELb1ELi64EEvPK6__halfPKjS4_S2_PS0_iiiiPKtS7_iiiiiibS2_i)
        /*0728*/ 	.word	0x00000074


	//----- nvinfo : EIATTR_FRAME_SIZE
	.align		4
.L_333:
        /*072c*/ 	.byte	0x04, 0x11
        /*072e*/ 	.short	(.L_335 - .L_334)
	.align		4
.L_334:
        /*0730*/ 	.word	index@(_Z23gemm_half_q_half_kernelILi4ELi24ELb1ELb1ELi64EEvPK6__halfPKjS4_S2_PS0_iiiiPKtS7_iiiiiibS2_i)
        /*0734*/ 	.word	0x00000010


	//----- nvinfo : EIATTR_REGCOUNT
	.align		4
.L_335:
        /*0738*/ 	.byte	0x04, 0x2f
        /*073a*/ 	.short	(.L_337 - .L_336)
	.align		4
.L_336:
        /*073c*/ 	.word	index@(_Z23gemm_half_q_half_kernelILi4ELi16ELb1ELb1ELi64EEvPK6__halfPKjS4_S2_PS0_iiiiPKtS7_iiiiiibS2_i)
        /*0740*/ 	.word	0x00000072


	//----- nvinfo : EIATTR_FRAME_SIZE
	.align		4
.L_337:
        /*0744*/ 	.byte	0x04, 0x11
        /*0746*/ 	.short	(.L_339 - .L_338)
	.align		4
.L_338:
        /*0748*/ 	.word	index@(_Z23gemm_half_q_half_kernelILi4ELi16ELb1ELb1ELi64EEvPK6__halfPKjS4_S2_PS0_iiiiPKtS7_iiiiiibS2_i)
        /*074c*/ 	.word	0x00000010


	//----- nvinfo : EIATTR_REGCOUNT
	.align		4
.L_339:
        /*0750*/ 	.byte	0x04, 0x2f
        /*0752*/ 	.short	(.L_341 - .L_340)
	.align		4
.L_340:
        /*0754*/ 	.word	index@(_Z23gemm_half_q_half_kernelILi4ELi48ELb1ELb1ELi64EEvPK6__halfPKjS4_S2_PS0_iiiiPKtS7_iiiiiibS2_i)
        /*0758*/ 	.word	0x00000072


	//----- nvinfo : EIATTR_FRAME_SIZE
	.align		4
.L_341:
        /*075c*/ 	.byte	0x04, 0x11
        /*075e*/ 	.short	(.L_343 - .L_342)
	.align		4
.L_342:
        /*0760*/ 	.word	index@(_Z23gemm_half_q_half_kernelILi4ELi48ELb1ELb1ELi64EEvPK6__halfPKjS4_S2_PS0_iiiiPKtS7_iiiiiibS2_i)
        /*0764*/ 	.word	0x00000010


	//----- nvinfo : EIATTR_REGCOUNT
	.align		4
.L_343:
        /*0768*/ 	.byte	0x04, 0x2f
        /*076a*/ 	.short	(.L_345 - .L_344)
	.align		4
.L_344:
        /*076c*/ 	.word	index@(_Z23gemm_half_q_half_kernelILi4ELi32ELb1ELb1ELi64EEvPK6__halfPKjS4_S2_PS0_iiiiPKtS7_iiiiiibS2_i)
        /*0770*/ 	.word	0x00000046


	//----- nvinfo : EIATTR_FRAME_SIZE
	.align		4
.L_345:
        /*0774*/ 	.byte	0x04, 0x11
        /*0776*/ 	.short	(.L_347 - .L_346)
	.align		4
.L_346:
        /*0778*/ 	.word	index@(_Z23gemm_half_q_half_kernelILi4ELi32ELb1ELb1ELi64EEvPK6__halfPKjS4_S2_PS0_iiiiPKtS7_iiiiiibS2_i)
        /*077c*/ 	.word	0x00000010


	//----- nvinfo : EIATTR_MIN_STACK_SIZE
	.align		4
.L_347:
        /*0780*/ 	.byte	0x04, 0x12
        /*0782*/ 	.short	(.L_349 - .L_348)
	.align		4
.L_348:
        /*0784*/ 	.word	index@(_Z23gemm_half_q_half_kernelILi4ELi32ELb1ELb1ELi64EEvPK6__halfPKjS4_S2_PS0_iiiiPKtS7_iiiiiibS2_i)
        /*0788*/ 	.word	0x00000010


	//----- nvinfo : EIATTR_MIN_STACK_SIZE
	.align		4
.L_349:
        /*078c*/ 	.byte	0x04, 0x12
        /*078e*/ 	.short	(.L_351 - .L_350)
	.align		4
.L_350:
        /*0790*/ 	.word	index@(_Z23gemm_half_q_half_kernelILi4ELi48ELb1ELb1ELi64EEvPK6__halfPKjS4_S2_PS0_iiiiPKtS7_iiiiiibS2_i)
        /*0794*/ 	.word	0x00000010


	//----- nvinfo : EIATTR_MIN_STACK_SIZE
	.align		4
.L_351:
        /*0798*/ 	.byte	0x04, 0x12
        /*079a*/ 	.short	(.L_353 - .L_352)
	.align		4
.L_352:
        /*079c*/ 	.word	index@(_Z23gemm_half_q_half_kernelILi4ELi16ELb1ELb1ELi64EEvPK6__halfPKjS4_S2_PS0_iiiiPKtS7_iiiiiibS2_i)
        /*07a0*/ 	.word	0x00000010


	//----- nvinfo : EIATTR_MIN_STACK_SIZE
	.align		4
.L_353:
        /*07a4*/ 	.byte	0x04, 0x12
        /*07a6*/ 	.short	(.L_355 - .L_354)
	.align		4
.L_354:
        /*07a8*/ 	.word	index@(_Z23gemm_half_q_half_kernelILi4ELi24ELb1ELb1ELi64EEvPK6__halfPKjS4_S2_PS0_iiiiPKtS7_iiiiiibS2_i)
        /*07ac*/ 	.word	0x00000010


	//----- nvinfo : EIATTR_MIN_STACK_SIZE
	.align		4
.L_355:
        /*07b0*/ 	.byte	0x04, 0x12
        /*07b2*/ 	.short	(.L_357 - .L_356)
	.align		4
.L_356:
        /*07b4*/ 	.word	index@(_Z23gemm_half_q_half_kernelILi4ELi8ELb1ELb1ELi64EEvPK6__halfPKjS4_S2_PS0_iiiiPKtS7_iiiiiibS2_i)
        /*07b8*/ 	.word	0x00000010


	//----- nvinfo : EIATTR_MIN_STACK_SIZE
	.align		4
.L_357:
        /*07bc*/ 	.byte	0x04, 0x12
        /*07be*/ 	.short	(.L_359 - .L_358)
	.align		4
.L_358:
        /*07c0*/ 	.word	index@(_Z23gemm_half_q_half_kernelILi4ELi12ELb1ELb1ELi64EEvPK6__halfPKjS4_S2_PS0_iiiiPKtS7_iiiiiibS2_i)
        /*07c4*/ 	.word	0x00000010


	//----- nvinfo : EIATTR_MIN_STACK_SIZE
	.align		4
.L_359:
        /*07c8*/ 	.byte	0x04, 0x12
        /*07ca*/ 	.short	(.L_361 - .L_360)
	.align		4
.L_360:
        /*07cc*/ 	.word	index@(_Z23gemm_half_q_half_kernelILi4ELi14ELb1ELb1ELi64EEvPK6__halfPKjS4_S2_PS0_iiiiPKtS7_iiiiiibS2_i)
        /*07d0*/ 	.word	0x00000010


	//----- nvinfo : EIATTR_MIN_STACK_SIZE
	.align		4
.L_361:
        /*07d4*/ 	.byte	0x04, 0x12
        /*07d6*/ 	.short	(.L_363 - .L_362)
	.align		4
.L_362:
        /*07d8*/ 	.word	index@(_Z23gemm_half_q_half_kernelILi4ELi4ELb1ELb1ELi64EEvPK6__halfPKjS4_S2_PS0_iiiiPKtS7_iiiiiibS2_i)
        /*07dc*/ 	.word	0x00000010


	//----- nvinfo : EIATTR_MIN_STACK_SIZE
	.align		4
.L_363:
        /*07e0*/ 	.byte	0x04, 0x12
        /*07e2*/ 	.short	(.L_365 - .L_364)
	.align		4
.L_364:
        /*07e4*/ 	.word	index@(_Z23gemm_half_q_half_kernelILi4ELi6ELb1ELb1ELi64EEvPK6__halfPKjS4_S2_PS0_iiiiPKtS7_iiiiiibS2_i)
        /*07e8*/ 	.word	0x00000010


	//----- nvinfo : EIATTR_MIN_STACK_SIZE
	.align		4
.L_365:
        /*07ec*/ 	.byte	0x04, 0x12
        /*07ee*/ 	.short	(.L_367 - .L_366)
	.align		4
.L_366:
        /*07f0*/ 	.word	index@(_Z23gemm_half_q_half_kernelILi4ELi2ELb1ELb1ELi64EEvPK6__halfPKjS4_S2_PS0_iiiiPKtS7_iiiiiibS2_i)
        /*07f4*/ 	.word	0x00000010


	//----- nvinfo : EIATTR_MIN_STACK_SIZE
	.align		4
.L_367:
        /*07f8*/ 	.byte	0x04, 0x12
        /*07fa*/ 	.short	(.L_369 - .L_368)
	.align		4
.L_368:
        /*07fc*/ 	.word	index@(_Z23gemm_half_q_half_kernelILi4ELi32ELb1ELb1ELi32EEvPK6__halfPKjS4_S2_PS0_iiiiPKtS7_iiiiiibS2_i)
        /*0800*/ 	.word	0x00000000


	//----- nvinfo : EIATTR_MIN_STACK_SIZE
	.align		4
.L_369:
        /*0804*/ 	.byte	0x04, 0x12
        /*0806*/ 	.short	(.L_371 - .L_370)
	.align		4
.L_370:
        /*0808*/ 	.word	index@(_Z23gemm_half_q_half_kernelILi4ELi48ELb1ELb1ELi32EEvPK6__halfPKjS4_S2_PS0_iiiiPKtS7_iiiiiibS2_i)
        /*080c*/ 	.word	0x00000000


	//----- nvinfo : EIATTR_MIN_STACK_SIZE
	.align		4
.L_371:
        /*0810*/ 	.byte	0x04, 0x12
        /*0812*/ 	.short	(.L_373 - .L_372)
	.align		4
.L_372:
        /*0814*/ 	.word	index@(_Z23gemm_half_q_half_kernelILi4ELi16ELb1ELb1ELi32EEvPK6__halfPKjS4_S2_PS0_iiiiPKtS7_iiiiiibS2_i)
        /*0818*/ 	.word	0x00000000


	//----- nvinfo : EIATTR_MIN_STACK_SIZE
	.align		4
.L_373:
        /*081c*/ 	.byte	0x04, 0x12
        /*081e*/ 	.short	(.L_375 - .L_374)
	.align		4
.L_374:
        /*0820*/ 	.word	index@(_Z23gemm_half_q_half_kernelILi4ELi24ELb1ELb1ELi32EEvPK6__halfPKjS4_S2_PS0_iiiiPKtS7_iiiiiibS2_i)
        /*0824*/ 	.word	0x00000000


	//----- nvinfo : EIATTR_MIN_STACK_SIZE
	.align		4
.L_375:
        /*0828*/ 	.byte	0x04, 0x12
        /*082a*/ 	.short	(.L_377 - .L_376)
	.align		4
.L_376:
        /*082c*/ 	.word	index@(_Z23gemm_half_q_half_kernelILi4ELi8ELb1ELb1ELi32EEvPK6__halfPKjS4_S2_PS0_iiiiPKtS7_iiiiiibS2_i)
        /*0830*/ 	.word	0x00000000


	//----- nvinfo : EIATTR_MIN_STACK_SIZE
	.align		4
.L_377:
        /*0834*/ 	.byte	0x04, 0x12
        /*0836*/ 	.short	(.L_379 - .L_378)
	.align		4
.L_378:
        /*0838*/ 	.word	index@(_Z23gemm_half_q_half_kernelILi4ELi12ELb1ELb1ELi32EEvPK6__halfPKjS4_S2_PS0_iiiiPKtS7_iiiiiibS2_i)
        /*083c*/ 	.word	0x00000000


	//----- nvinfo : EIATTR_MIN_STACK_SIZE
	.align		4
.L_379:
        /*0840*/ 	.byte	0x04, 0x12
        /*0842*/ 	.short	(.L_381 - .L_380)
	.align		4
.L_380:
        /*0844*/ 	.word	index@(_Z23gemm_half_q_half_kernelILi4ELi14ELb1ELb1ELi32EEvPK6__halfPKjS4_S2_PS0_iiiiPKtS7_iiiiiibS2_i)
        /*0848*/ 	.word	0x00000000


	//----- nvinfo : EIATTR_MIN_STACK_SIZE
	.align		4
.L_381:
        /*084c*/ 	.byte	0x04, 0x12
        /*084e*/ 	.short	(.L_383 - .L_382)
	.align		4
.L_382:
        /*0850*/ 	.word	index@(_Z23gemm_half_q_half_kernelILi4ELi4ELb1ELb1ELi32EEvPK6__halfPKjS4_S2_PS0_iiiiPKtS7_iiiiiibS2_i)
        /*0854*/ 	.word	0x00000000


	//----- nvinfo : EIATTR_MIN_STACK_SIZE
	.align		4
.L_383:
        /*0858*/ 	.byte	0x04, 0x12
        /*085a*/ 	.short	(.L_385 - .L_384)
	.align		4
.L_384:
        /*085c*/ 	.word	index@(_Z23gemm_half_q_half_kernelILi4ELi6ELb1ELb1ELi32EEvPK6__halfPKjS4_S2_PS0_iiiiPKtS7_iiiiiibS2_i)
        /*0860*/ 	.word	0x00000000


	//----- nvinfo : EIATTR_MIN_STACK_SIZE
	.align		4
.L_385:
        /*0864*/ 	.byte	0x04, 0x12
        /*0866*/ 	.short	(.L_387 - .L_386)
	.align		4
.L_386:
        /*0868*/ 	.word	index@(_Z23gemm_half_q_half_kernelILi4ELi2ELb1ELb1ELi32EEvPK6__halfPKjS4_S2_PS0_iiiiPKtS7_iiiiiibS2_i)
        /*086c*/ 	.word	0x00000000


	//----- nvinfo : EIATTR_MIN_STACK_SIZE
	.align		4
.L_387:
        /*0870*/ 	.byte	0x04, 0x12
        /*0872*/ 	.short	(.L_389 - .L_388)
	.align		4
.L_388:
        /*0874*/ 	.word	index@(_Z23gemm_half_q_half_kernelILi3ELi32ELb1ELb1ELi64EEvPK6__halfPKjS4_S2_PS0_iiiiPKtS7_iiiiiibS2_i)
        /*0878*/ 	.word	0x00000010


	//----- nvinfo : EIATTR_MIN_STACK_SIZE
	.align		4
.L_389:
        /*087c*/ 	.byte	0x04, 0x12
        /*087e*/ 	.short	(.L_391 - .L_390)
	.align		4
.L_390:
        /*0880*/ 	.word	index@(_Z23gemm_half_q_half_kernelILi3ELi48ELb1ELb1ELi64EEvPK6__halfPKjS4_S2_PS0_iiiiPKtS7_iiiiiibS2_i)
        /*0884*/ 	.word	0x00000010


	//----- nvinfo : EIATTR_MIN_STACK_SIZE
	.align		4
.L_391:
        /*0888*/ 	.byte	0x04, 0x12
        /*088a*/ 	.short	(.L_393 - .L_392)
	.align		4
.L_392:
        /*088c*/ 	.word	index@(_Z23gemm_half_q_half_kernelILi3ELi16ELb1ELb1ELi64EEvPK6__halfPKjS4_S2_PS0_iiiiPKtS7_iiiiiibS2_i)
        /*0890*/ 	.word	0x00000010


	//----- nvinfo : EIATTR_MIN_STACK_SIZE
	.align		4
.L_393:
        /*0894*/ 	.byte	0x04, 0x12
        /*0896*/ 	.short	(.L_395 - .L_394)
	.align		4
.L_394:
        /*0898*/ 	.word	index@(_Z23gemm_half_q_half_kernelILi3ELi24ELb1ELb1ELi64EEvPK6__halfPKjS4_S2_PS0_iiiiPKtS7_iiiiiibS2_i)
        /*089c*/ 	.word	0x00000010


	//----- nvinfo : EIATTR_MIN_STACK_SIZE
	.align		4
.L_395:
        /*08a0*/ 	.byte	0x04, 0x12
        /*08a2*/ 	.short	(.L_397 - .L_396)
	.align		4
.L_396:
        /*08a4*/ 	.word	index@(_Z23gemm_half_q_half_kernelILi3ELi8ELb1ELb1ELi64EEvPK6__halfPKjS4_S2_PS0_iiiiPKtS7_iiiiiibS2_i)
        /*08a8*/ 	.word	0x00000010


	//----- nvinfo : EIATTR_MIN_STACK_SIZE
	.align		4
.L_397:
        /*08ac*/ 	.byte	0x04, 0x12
        /*08ae*/ 	.short	(.L_399 - .L_398)
	.align		4
.L_398:
        /*08b0*/ 	.word	index@(_Z23gemm_half_q_half_kernelILi3ELi12ELb1ELb1ELi64EEvPK6__halfPKjS4_S2_PS0_iiiiPKtS7_iiiiiibS2_i)
        /*08b4*/ 	.word	0x00000010


	//----- nvinfo : EIATTR_MIN_STACK_SIZE
	.align		4
.L_399:
        /*08b8*/ 	.byte	0x04, 0x12
        /*08ba*/ 	.short	(.L_401 - .L_400)
	.align		4
.L_400:
        /*08bc*/ 	.word	index@(_Z23gemm_half_q_half_kernelILi3ELi14ELb1ELb1ELi64EEvPK6__halfPKjS4_S2_PS0_iiiiPKtS7_iiiiiibS2_i)
        /*08c0*/ 	.word	0x00000010


	//----- nvinfo : EIATTR_MIN_STACK_SIZE
	.align		4
.L_401:
        /*08c4*/ 	.byte	0x04, 0x12
        /*08c6*/ 	.short	(.L_403 - .L_402)
	.align		4
.L_402:
        /*08c8*/ 	.word	index@(_Z23gemm_half_q_half_kernelILi3ELi4ELb1ELb1ELi64EEvPK6__halfPKjS4_S2_PS0_iiiiPKtS7_iiiiiibS2_i)
        /*08cc*/ 	.word	0x00000010


	//----- nvinfo : EIATTR_MIN_STACK_SIZE
	.align		4
.L_403:
        /*08d0*/ 	.byte	0x04, 0x12
        /*08d2*/ 	.short	(.L_405 - .L_404)
	.align		4
.L_404:
        /*08d4*/ 	.word	index@(_Z23gemm_half_q_half_kernelILi3ELi6ELb1ELb1ELi64EEvPK6__halfPKjS4_S2_PS0_iiiiPKtS7_iiiiiibS2_i)
        /*08d8*/ 	.word	0x00000010


	//----- nvinfo : EIATTR_MIN_STACK_SIZE
	.align		4
.L_405:
        /*08dc*/ 	.byte	0x04, 0x12
        /*08de*/ 	.short	(.L_407 - .L_406)
	.align		4
.L_406:
        /*08e0*/ 	.word	index@(_Z23gemm_half_q_half_kernelILi3ELi2ELb1ELb1ELi64EEvPK6__halfPKjS4_S2_PS0_iiiiPKtS7_iiiiiibS2_i)
        /*08e4*/ 	.word	0x00000010


	//----- nvinfo : EIATTR_MIN_STACK_SIZE
	.align		4
.L_407:
        /*08e8*/ 	.byte	0x04, 0x12
        /*08ea*/ 	.short	(.L_409 - .L_408)
	.align		4
.L_408:
        /*08ec*/ 	.word	index@(_Z23gemm_half_q_half_kernelILi3ELi32ELb1ELb1ELi32EEvPK6__halfPKjS4_S2_PS0_iiiiPKtS7_iiiiiibS2_i)
        /*08f0*/ 	.word	0x00000000


	//----- nvinfo : EIATTR_MIN_STACK_SIZE
	.align		4
.L_409:
        /*08f4*/ 	.byte	0x04, 0x12
        /*08f6*/ 	.short	(.L_411 - .L_410)
	.align		4
.L_410:
        /*08f8*/ 	.word	index@(_Z23gemm_half_q_half_kernelILi3ELi48ELb1ELb1ELi32EEvPK6__halfPKjS4_S2_PS0_iiiiPKtS7_iiiiiibS2_i)
        /*08fc*/ 	.word	0x00000000


	//----- nvinfo : EIATTR_MIN_STACK_SIZE
	.align		4
.L_411:
        /*0900*/ 	.byte	0x04, 0x12
        /*0902*/ 	.short	(.L_413 - .L_412)
	.align		4
.L_412:
        /*0904*/ 	.word	index@(_Z23gemm_half_q_half_kernelILi3ELi16ELb1ELb1ELi32EEvPK6__halfPKjS4_S2_PS0_iiiiPKtS7_iiiiiibS2_i)
        /*0908*/ 	.word	0x00000000


	//----- nvinfo : EIATTR_MIN_STACK_SIZE
	.align		4
.L_413:
        /*090c*/ 	.byte	0x04, 0x12
        /*090e*/ 	.short	(.L_415 - .L_414)
	.align		4
.L_414:
        /*0910*/ 	.word	index@(_Z23gemm_half_q_half_kernelILi3ELi24ELb1ELb1ELi32EEvPK6__halfPKjS4_S2_PS0_iiiiPKtS7_iiiiiibS2_i)
        /*0914*/ 	.word	0x00000000


	//----- nvinfo : EIATTR_MIN_STACK_SIZE
	.align		4
.L_415:
        /*0918*/ 	.byte	0x04, 0x12
        /*091a*/ 	.short	(.L_417 - .L_416)
	.align		4
.L_416:
        /*091c*/ 	.word	index@(_Z23gemm_half_q_half_kernelILi3ELi8ELb1ELb1ELi32EEvPK6__halfPKjS4_S2_PS0_iiiiPKtS7_iiiiiibS2_i)
        /*0920*/ 	.word	0x00000000


	//----- nvinfo : EIATTR_MIN_STACK_SIZE
	.align		4
.L_417:
        /*0924*/ 	.byte	0x04, 0x12
        /*0926*/ 	.short	(.L_419 - .L_418)
	.align		4
.L_418:
        /*0928*/ 	.word	index@(_Z23gemm_half_q_half_kernelILi3ELi12ELb1ELb1ELi32EEvPK6__halfPKjS4_S2_PS0_iiiiPKtS7_iiiiiibS2_i)
        /*092c*/ 	.word	0x00000000


	//----- nvinfo : EIATTR_MIN_STACK_SIZE
	.align		4
.L_419:
        /*0930*/ 	.byte	0x04, 0x12
        /*0932*/ 	.short	(.L_421 - .L_420)
	.align		4
.L_420:
        /*0934*/ 	.word	index@(_Z23gemm_half_q_half_kernelILi3ELi14ELb1ELb1ELi32EEvPK6__halfPKjS4_S2_PS0_iiiiPKtS7_iiiiiibS2_i)
        /*0938*/ 	.word	0x00000000


	//----- nvinfo : EIATTR_MIN_STACK_SIZE
	.align		4
.L_421:
        /*093c*/ 	.byte	0x04, 0x12
        /*093e*/ 	.short	(.L_423 - .L_422)
	.align		4
.L_422:
        /*0940*/ 	.word	index@(_Z23gemm_half_q_half_kernelILi3ELi4ELb1ELb1ELi32EEvPK6__halfPKjS4_S2_PS0_iiiiPKtS7_iiiiiibS2_i)
        /*0944*/ 	.word	0x00000000


	//----- nvinfo : EIATTR_MIN_STACK_SIZE
	.align		4
.L_423:
        /*0948*/ 	.byte	0x04, 0x12
        /*094a*/ 	.short	(.L_425 - .L_424)
	.align		4
.L_424:
        /*094c*/ 	.word	index@(_Z23gemm_half_q_half_kernelILi3ELi6ELb1ELb1ELi32EEvPK6__halfPKjS4_S2_PS0_iiiiPKtS7_iiiiiibS2_i)
        /*0950*/ 	.word	0x00000000


	//----- nvinfo : EIATTR_MIN_STACK_SIZE
	.align		4
.L_425:
        /*0954*/ 	.byte	0x04, 0x12
        /*0956*/ 	.short	(.L_427 - .L_426)
	.align		4
.L_426:
        /*0958*/ 	.word	index@(_Z23gemm_half_q_half_kernelILi3ELi2ELb1ELb1ELi32EEvPK6__halfPKjS4_S2_PS0_iiiiPKtS7_iiiiiibS2_i)
        /*095c*/ 	.word	0x00000000


	//----- nvinfo : EIATTR_MIN_STACK_SIZE
	.align		4
.L_427:
        /*0960*/ 	.byte	0x04, 0x12
        /*0962*/ 	.short	(.L_429 - .L_428)
	.align		4
.L_428:
        /*0964*/ 	.word	index@(_Z23gemm_half_q_half_kernelILi2ELi32ELb1ELb1ELi64EEvPK6__halfPKjS4_S2_PS0_iiiiPKtS7_iiiiiibS2_i)
        /*0968*/ 	.word	0x00000010


	//----- nvinfo : EIATTR_MIN_STACK_SIZE
	.align		4
.L_429:
        /*096c*/ 	.byte	0x04, 0x12
        /*096e*/ 	.short	(.L_431 - .L_430)
	.align		4
.L_430:
        /*0970*/ 	.word	index@(_Z23gemm_half_q_half_kernelILi2ELi48ELb1ELb1ELi64EEvPK6__halfPKjS4_S2_PS0_iiiiPKtS7_iiiiiibS2_i)
        /*0974*/ 	.word	0x00000010


	//----- nvinfo : EIATTR_MIN_STACK_SIZE
	.align		4
.L_431:
        /*0978*/ 	.byte	0x04, 0x12
        /*097a*/ 	.short	(.L_433 - .L_432)
	.align		4
.L_432:
        /*097c*/ 	.word	index@(_Z23gemm_half_q_half_kernelILi2ELi16ELb1ELb1ELi64EEvPK6__halfPKjS4_S2_PS0_iiiiPKtS7_iiiiiibS2_i)
        /*0980*/ 	.word	0x00000010


	//----- nvinfo : EIATTR_MIN_STACK_SIZE
	.align		4
.L_433:
        /*0984*/ 	.byte	0x04, 0x12
        /*0986*/ 	.short	(.L_435 - .L_434)
	.align		4
.L_434:
        /*0988*/ 	.word	index@(_Z23gemm_half_q_half_kernelILi2ELi24ELb1ELb1ELi64EEvPK6__halfPKjS4_S2_PS0_iiiiPKtS7_iiiiiibS2_i)
        /*098c*/ 	.word	0x00000010


	//----- nvinfo : EIATTR_MIN_STACK_SIZE
	.align		4
.L_435:
        /*0990*/ 	.byte	0x04, 0x12
        /*0992*/ 	.short	(.L_437 - .L_436)
	.align		4
.L_436:
        /*0994*/ 	.word	index@(_Z23gemm_half_q_half_kernelILi2ELi8ELb1ELb1ELi64EEvPK6__halfPKjS4_S2_PS0_iiiiPKtS7_iiiiiibS2_i)
        /*0998*/ 	.word	0x00000010


	//----- nvinfo : EIATTR_MIN_STACK_SIZE
	.align		4
.L_437:
        /*099c*/ 	.byte	0x04, 0x12
        /*099e*/ 	.short	(.L_439 - .L_438)
	.align		4
.L_438:
        /*09a0*/ 	.word	index@(_Z23gemm_half_q_half_kernelILi2ELi12ELb1ELb1ELi64EEvPK6__halfPKjS4_S2_PS0_iiiiPKtS7_iiiiiibS2_i)
        /*09a4*/ 	.word	0x00000010


	//----- nvinfo : EIATTR_MIN_STACK_SIZE
	.align		4
.L_439:
        /*09a8*/ 	.byte	0x04, 0x12
        /*09aa*/ 	.short	(.L_441 - .L_440)
	.align		4
.L_440:
        /*09ac*/ 	.word	index@(_Z23gemm_half_q_half_kernelILi2ELi14ELb1ELb1ELi64EEvPK6__halfPKjS4_S2_PS0_iiiiPKtS7_iiiiiibS2_i)
        /*09b0*/ 	.word	0x00000010


	//----- nvinfo : EIATTR_MIN_STACK_SIZE
	.align		4
.L_441:
        /*09b4*/ 	.byte	0x04, 0x12
        /*09b6*/ 	.short	(.L_443 - .L_442)
	.align		4
.L_442:
        /*09b8*/ 	.word	index@(_Z23gemm_half_q_half_kernelILi2ELi4ELb1ELb1ELi64EEvPK6__halfPKjS4_S2_PS0_iiiiPKtS7_iiiiiibS2_i)
        /*09bc*/ 	.word	0x00000010


	//----- nvinfo : EIATTR_MIN_STACK_SIZE
	.align		4
.L_443:
        /*09c0*/ 	.byte	0x04, 0x12
        /*09c2*/ 	.short	(.L_445 - .L_444)
	.align		4
.L_444:
        /*09c4*/ 	.word	index@(_Z23gemm_half_q_half_kernelILi2ELi6ELb1ELb1ELi64EEvPK6__halfPKjS4_S2_PS0_iiiiPKtS7_iiiiiibS2_i)
        /*09c8*/ 	.word	0x00000010


	//----- nvinfo : EIATTR_MIN_STACK_SIZE
	.align		4
.L_445:
        /*09cc*/ 	.byte	0x04, 0x12
        /*09ce*/ 	.short	(.L_447 - .L_446)
	.align		4
.L_446:
        /*09d0*/ 	.word	index@(_Z23gemm_half_q_half_kernelILi2ELi2ELb1ELb1ELi64EEvPK6__halfPKjS4_S2_PS0_iiiiPKtS7_iiiiiibS2_i)
        /*09d4*/ 	.word	0x00000010


	//----- nvinfo : EIATTR_MIN_STACK_SIZE
	.align		4
.L_447:
        /*09d8*/ 	.byte	0x04, 0x12
        /*09da*/ 	.short	(.L_449 - .L_448)
	.align		4
.L_448:
        /*09dc*/ 	.word	index@(_Z23gemm_half_q_half_kernelILi2ELi32ELb1ELb1ELi32EEvPK6__halfPKjS4_S2_PS0_iiiiPKtS7_iiiiiibS2_i)
        /*09e0*/ 	.word	0x00000000


	//----- nvinfo : EIATTR_MIN_STACK_SIZE
	.align		4
.L_449:
        /*09e4*/ 	.byte	0x04, 0x12
        /*09e6*/ 	.short	(.L_451 - .L_450)
	.align		4
.L_450:
        /*09e8*/ 	.word	index@(_Z23gemm_half_q_half_kernelILi2ELi48ELb1ELb1ELi32EEvPK6__halfPKjS4_S2_PS0_iiiiPKtS7_iiiiiibS2_i)
        /*09ec*/ 	.word	0x00000000


	//----- nvinfo : EIATTR_MIN_STACK_SIZE
	.align		4
.L_451:
        /*09f0*/ 	.byte	0x04, 0x12
        /*09f2*/ 	.short	(.L_453 - .L_452)
	.align		4
.L_452:
        /*09f4*/ 	.word	index@(_Z23gemm_half_q_half_kernelILi2ELi16ELb1ELb1ELi32EEvPK6__halfPKjS4_S2_PS0_iiiiPKtS7_iiiiiibS2_i)
        /*09f8*/ 	.word	0x00000000


	//----- nvinfo : EIATTR_MIN_STACK_SIZE
	.align		4
.L_453:
        /*09fc*/ 	.byte	0x04, 0x12
        /*09fe*/ 	.short	(.L_455 - .L_454)
	.align		4
.L_454:
        /*0a00*/ 	.word	index@(_Z23gemm_half_q_half_kernelILi2ELi24ELb1ELb1ELi32EEvPK6__halfPKjS4_S2_PS0_iiiiPKtS7_iiiiiibS2_i)
        /*0a04*/ 	.word	0x00000000


	//----- nvinfo : EIATTR_MIN_STACK_SIZE
	.align		4
.L_455:
        /*0a08*/ 	.byte	0x04, 0x12
        /*0a0a*/ 	.short	(.L_457 - .L_456)
	.align		4
.L_456:
        /*0a0c*/ 	.word	index@(_Z23gemm_half_q_half_kernelILi2ELi8ELb1ELb1ELi32EEvPK6__halfPKjS4_S2_PS0_iiiiPKtS7_iiiiiibS2_i)
        /*0a10*/ 	.word	0x00000000


	//----- nvinfo : EIATTR_MIN_STACK_SIZE
	.align		4
.L_457:
        /*0a14*/ 	.byte	0x04, 0x12
        /*0a16*/ 	.short	(.L_459 - .L_458)
	.align		4
.L_458:
        /*0a18*/ 	.word	index@(_Z23gemm_half_q_half_kernelILi2ELi12ELb1ELb1ELi32EEvPK6__halfPKjS4_S2_PS0_iiiiPKtS7_iiiiiibS2_i)
        /*0a1c*/ 	.word	0x00000000


	//----- nvinfo : EIATTR_MIN_STACK_SIZE
	.align		4
.L_459:
        /*0a20*/ 	.byte	0x04, 0x12
        /*0a22*/ 	.short	(.L_461 - .L_460)
	.align		4
.L_460:
        /*0a24*/ 	.word	index@(_Z23gemm_half_q_half_kernelILi2ELi14ELb1ELb1ELi32EEvPK6__halfPKjS4_S2_PS0_iiiiPKtS7_iiiiiibS2_i)
        /*0a28*/ 	.word	0x00000000


	//----- nvinfo : EIATTR_MIN_STACK_SIZE
	.align		4
.L_461:
        /*0a2c*/ 	.byte	0x04, 0x12
        /*0a2e*/ 	.short	(.L_463 - .L_462)
	.align		4
.L_462:
        /*0a30*/ 	.word	index@(_Z23gemm_half_q_half_kernelILi2ELi4ELb1ELb1ELi32EEvPK6__halfPKjS4_S2_PS0_iiiiPKtS7_iiiiiibS2_i)
        /*0a34*/ 	.word	0x00000000


	//----- nvinfo : EIATTR_MIN_STACK_SIZE
	.align		4
.L_463:
        /*0a38*/ 	.byte	0x04, 0x12
        /*0a3a*/ 	.short	(.L_465 - .L_464)
	.align		4
.L_464:
        /*0a3c*/ 	.word	index@(_Z23gemm_half_q_half_kernelILi2ELi6ELb1ELb1ELi32EEvPK6__halfPKjS4_S2_PS0_iiiiPKtS7_iiiiiibS2_i)
        /*0a40*/ 	.word	0x00000000


	//----- nvinfo : EIATTR_MIN_STACK_SIZE
	.align		4
.L_465:
        /*0a44*/ 	.byte	0x04, 0x12
        /*0a46*/ 	.short	(.L_467 - .L_466)
	.align		4
.L_466:
        /*0a48*/ 	.word	index@(_Z23gemm_half_q_half_kernelILi2ELi2ELb1ELb1ELi32EEvPK6__halfPKjS4_S2_PS0_iiiiPKtS7_iiiiiibS2_i)
        /*0a4c*/ 	.word	0x00000000


	//----- nvinfo : EIATTR_MIN_STACK_SIZE
	.align		4
.L_467:
        /*0a50*/ 	.byte	0x04, 0x12
        /*0a52*/ 	.short	(.L_469 - .L_468)
	.align		4
.L_468:
        /*0a54*/ 	.word	index@(_Z23gemm_half_q_half_kernelILi1ELi32ELb1ELb1ELi64EEvPK6__halfPKjS4_S2_PS0_iiiiPKtS7_iiiiiibS2_i)
        /*0a58*/ 	.word	0x00000010


	//----- nvinfo : EIATTR_MIN_STACK_SIZE
	.align		4
.L_469:
        /*0a5c*/ 	.byte	0x04, 0x12
        /*0a5e*/ 	.short	(.L_471 - .L_470)
	.align		4
.L_470:
        /*0a60*/ 	.word	index@(_Z23gemm_half_q_half_kernelILi1ELi48ELb1ELb1ELi64EEvPK6__halfPKjS4_S2_PS0_iiiiPKtS7_iiiiiibS2_i)
        /*0a64*/ 	.word	0x00000010


	//----- nvinfo : EIATTR_MIN_STACK_SIZE
	.align		4
.L_471:
        /*0a68*/ 	.byte	0x04, 0x12
        /*0a6a*/ 	.short	(.L_473 - .L_472)
	.align		4
.L_472:
        /*0a6c*/ 	.word	index@(_Z23gemm_half_q_half_kernelILi1ELi16ELb1ELb1ELi64EEvPK6__halfPKjS4_S2_PS0_iiiiPKtS7_iiiiiibS2_i)
        /*0a70*/ 	.word	0x00000010


	//----- nvinfo : EIATTR_MIN_STACK_SIZE
	.align		4
.L_473:
        /*0a74*/ 	.byte	0x04, 0x12
        /*0a76*/ 	.short	(.L_475 - .L_474)
	.align		4
.L_474:
        /*0a78*/ 	.word	index@(_Z23gemm_half_q_half_kernelILi1ELi24ELb1ELb1ELi64EEvPK6__halfPKjS4_S2_PS0_iiiiPKtS7_iiiiiibS2_i)
        /*0a7c*/ 	.word	0x00000010


	//----- nvinfo : EIATTR_MIN_STACK_SIZE
	.align		4
.L_475:
        /*0a80*/ 	.byte	0x04, 0x12
        /*0a82*/ 	.short	(.L_477 - .L_476)
	.align		4
.L_476:
        /*0a84*/ 	.word	index@(_Z23gemm_half_q_half_kernelILi1ELi8ELb1ELb1ELi64EEvPK6__halfPKjS4_S2_PS0_iiiiPKtS7_iiiiiibS2_i)
        /*0a88*/ 	.word	0x00000010


	//----- nvinfo : EIATTR_MIN_STACK_SIZE
	.align		4
.L_477:
        /*0a8c*/ 	.byte	0x04, 0x12
        /*0a8e*/ 	.short	(.L_479 - .L_478)
	.align		4
.L_478:
        /*0a90*/ 	.word	index@(_Z23gemm_half_q_half_kernelILi1ELi12ELb1ELb1ELi64EEvPK6__halfPKjS4_S2_PS0_iiiiPKtS7_iiiiiibS2_i)
        /*0a94*/ 	.word	0x00000010


	//----- nvinfo : EIATTR_MIN_STACK_SIZE
	.align		4
.L_479:
        /*0a98*/ 	.byte	0x04, 0x12
        /*0a9a*/ 	.short	(.L_481 - .L_480)
	.align		4
.L_480:
        /*0a9c*/ 	.word	index@(_Z23gemm_half_q_half_kernelILi1ELi14ELb1ELb1ELi64EEvPK6__halfPKjS4_S2_PS0_iiiiPKtS7_iiiiiibS2_i)
        /*0aa0*/ 	.word	0x00000010


	//----- nvinfo : EIATTR_MIN_STACK_SIZE
	.align		4
.L_481:
        /*0aa4*/ 	.byte	0x04, 0x12
        /*0aa6*/ 	.short	(.L_483 - .L_482)
	.align		4
.L_482:
        /*0aa8*/ 	.word	index@(_Z23gemm_half_q_half_kernelILi1ELi4ELb1ELb1ELi64EEvPK6__halfPKjS4_S2_PS0_iiiiPKtS7_iiiiiibS2_i)
        /*0aac*/ 	.word	0x00000010


	//----- nvinfo : EIATTR_MIN_STACK_SIZE
	.align		4
.L_483:
        /*0ab0*/ 	.byte	0x04, 0x12
        /*0ab2*/ 	.short	(.L_485 - .L_484)
	.align		4
.L_484:
        /*0ab4*/ 	.word	index@(_Z23gemm_half_q_half_kernelILi1ELi6ELb1ELb1ELi64EEvPK6__halfPKjS4_S2_PS0_iiiiPKtS7_iiiiiibS2_i)
        /*0ab8*/ 	.word	0x00000010


	//----- nvinfo : EIATTR_MIN_STACK_SIZE
	.align		4
.L_485:
        /*0abc*/ 	.byte	0x04, 0x12
        /*0abe*/ 	.short	(.L_487 - .L_486)
	.align		4
.L_486:
        /*0ac0*/ 	.word	index@(_Z23gemm_half_q_half_kernelILi1ELi2ELb1ELb1ELi64EEvPK6__halfPKjS4_S2_PS0_iiiiPKtS7_iiiiiibS2_i)
        /*0ac4*/ 	.word	0x00000010


	//----- nvinfo : EIATTR_MIN_STACK_SIZE
	.align		4
.L_487:
        /*0ac8*/ 	.byte	0x04, 0x12
        /*0aca*/ 	.short	(.L_489 - .L_488)
	.align		4
.L_488:
        /*0acc*/ 	.word	index@(_Z23gemm_half_q_half_kernelILi1ELi32ELb1ELb1ELi32EEvPK6__halfPKjS4_S2_PS0_iiiiPKtS7_iiiiiibS2_i)
        /*0ad0*/ 	.word	0x00000000


	//----- nvinfo : EIATTR_MIN_STACK_SIZE
	.align		4
.L_489:
        /*0ad4*/ 	.byte	0x04, 0x12
        /*0ad6*/ 	.short	(.L_491 - .L_490)
	.align		4
.L_490:
        /*0ad8*/ 	.word	index@(_Z23gemm_half_q_half_kernelILi1ELi48ELb1ELb1ELi32EEvPK6__halfPKjS4_S2_PS0_iiiiPKtS7_iiiiiibS2_i)
        /*0adc*/ 	.word	0x00000000


	//----- nvinfo : EIATTR_MIN_STACK_SIZE
	.align		4
.L_491:
        /*0ae0*/ 	.byte	0x04, 0x12
        /*0ae2*/ 	.short	(.L_493 - .L_492)
	.align		4
.L_492:
        /*0ae4*/ 	.word	index@(_Z23gemm_half_q_half_kernelILi1ELi16ELb1ELb1ELi32EEvPK6__halfPKjS4_S2_PS0_iiiiPKtS7_iiiiiibS2_i)
        /*0ae8*/ 	.word	0x00000000


	//----- nvinfo : EIATTR_MIN_STACK_SIZE
	.align		4
.L_493:
        /*0aec*/ 	.byte	0x04, 0x12
        /*0aee*/ 	.short	(.L_495 - .L_494)
	.align		4
.L_494:
        /*0af0*/ 	.word	index@(_Z23gemm_half_q_half_kernelILi1ELi24ELb1ELb1ELi32EEvPK6__halfPKjS4_S2_PS0_iiiiPKtS7_iiiiiibS2_i)
        /*0af4*/ 	.word	0x00000000


	//----- nvinfo : EIATTR_MIN_STACK_SIZE
	.align		4
.L_495:
        /*0af8*/ 	.byte	0x04, 0x12
        /*0afa*/ 	.short	(.L_497 - .L_496)
	.align		4
.L_496:
        /*0afc*/ 	.word	index@(_Z23gemm_half_q_half_kernelILi1ELi8ELb1ELb1ELi32EEvPK6__halfPKjS4_S2_PS0_iiiiPKtS7_iiiiiibS2_i)
        /*0b00*/ 	.word	0x00000000


	//----- nvinfo : EIATTR_MIN_STACK_SIZE
	.align		4
.L_497:
        /*0b04*/ 	.byte	0x04, 0x12
        /*0b06*/ 	.short	(.L_499 - .L_498)
	.align		4
.L_498:
        /*0b08*/ 	.word	index@(_Z23gemm_half_q_half_kernelILi1ELi12ELb1ELb1ELi32EEvPK6__halfPKjS4_S2_PS0_iiiiPKtS7_iiiiiibS2_i)
        /*0b0c*/ 	.word	0x00000000


	//----- nvinfo : EIATTR_MIN_STACK_SIZE
	.align		4
.L_499:
        /*0b10*/ 	.byte	0x04, 0x12
        /*0b12*/ 	.short	(.L_501 - .L_500)
	.align		4
.L_500:
        /*0b14*/ 	.word	index@(_Z23gemm_half_q_half_kernelILi1ELi14ELb1ELb1ELi32EEvPK6__halfPKjS4_S2_PS0_iiiiPKtS7_iiiiiibS2_i)
        /*0b18*/ 	.word	0x00000000


	//----- nvinfo : EIATTR_MIN_STACK_SIZE
	.align		4
.L_501:
        /*0b1c*/ 	.byte	0x04, 0x12
        /*0b1e*/ 	.short	(.L_503 - .L_502)
	.align		4
.L_502:
        /*0b20*/ 	.word	index@(_Z23gemm_half_q_half_kernelILi1ELi4ELb1ELb1ELi32EEvPK6__halfPKjS4_S2_PS0_iiiiPKtS7_iiiiiibS2_i)
        /*0b24*/ 	.word	0x00000000


	//----- nvinfo : EIATTR_MIN_STACK_SIZE
	.align		4
.L_503:
        /*0b28*/ 	.byte	0x04, 0x12
        /*0b2a*/ 	.short	(.L_505 - .L_504)
	.align		4
.L_504:
        /*0b2c*/ 	.word	index@(_Z23gemm_half_q_half_kernelILi1ELi6ELb1ELb1ELi32EEvPK6__halfPKjS4_S2_PS0_iiiiPKtS7_iiiiiibS2_i)
        /*0b30*/ 	.word	0x00000000


	//----- nvinfo : EIATTR_MIN_STACK_SIZE
	.align		4
.L_505:
        /*0b34*/ 	.byte	0x04, 0x12
        /*0b36*/ 	.short	(.L_507 - .L_506)
	.align		4
.L_506:
        /*0b38*/ 	.word	index@(_Z23gemm_half_q_half_kernelILi1ELi2ELb1ELb1ELi32EEvPK6__halfPKjS4_S2_PS0_iiiiPKtS7_iiiiiibS2_i)
        /*0b3c*/ 	.word	0x00000000
.L_507:


//--------------------- .nv.info._Z23gemm_half_q_half_kernelILi4ELi32ELb1ELb1ELi64EEvPK6__halfPKjS4_S2_PS0_iiiiPKtS7_iiiiiibS2_i --------------------------
	.section	.nv.info._Z23gemm_half_q_half_kernelILi4ELi32ELb1ELb1ELi64EEvPK6__halfPKjS4_S2_PS0_iiiiPKtS7_iiiiiibS2_i,"",@"SHT_CUDA_INFO"
	.sectionflags	@""
	.align	4


	//----- nvinfo : EIATTR_CUDA_API_VERSION
	.align		4
        /*0000*/ 	.byte	0x04, 0x37
        /*0002*/ 	.short	(.L_509 - .L_508)
.L_508:
        /*0004*/ 	.word	0x00000082


	//----- nvinfo : EIATTR_SW2861232_WAR
	.align		4
.L_509:
        /*0008*/ 	.byte	0x01, 0x35
	.zero		2


	//----- nvinfo : EIATTR_PARAM_CBANK
	.align		4
        /*000c*/ 	.byte	0x04, 0x0a
        /*000e*/ 	.short	(.L_511 - .L_510)
	.align		4
.L_510:
        /*0010*/ 	.word	index@(.nv.constant0._Z23gemm_half_q_half_kernelILi4ELi32ELb1ELb1ELi64EEvPK6__halfPKjS4_S2_PS0_iiiiPKtS7_iiiiiibS2_i)
        /*0014*/ 	.short	0x0160
        /*0016*/ 	.short	0x0074


	//----- nvinfo : EIATTR_CBANK_PARAM_SIZE
	.align		4
.L_511:
        /*0018*/ 	.byte	0x03, 0x19
        /*001a*/ 	.short	0x0074


	//----- nvinfo : EIATTR_KPARAM_INFO
	.align		4
        /*001c*/ 	.byte	0x04, 0x17
        /*001e*/ 	.short	(.L_513 - .L_512)
.L_512:
        /*0020*/ 	.word	0x00000000
        /*0024*/ 	.short	0x0013
        /*0026*/ 	.short	0x0070
        /*0028*/ 	.byte	0x00, 0xf0, 0x11, 0x00


	//----- nvinfo : EIATTR_KPARAM_INFO
	.align		4
.L_513:
        /*002c*/ 	.byte	0x04, 0x17
        /*002e*/ 	.short	(.L_515 - .L_514)
.L_514:
        /*0030*/ 	.word	0x00000000
        /*0034*/ 	.short	0x0012
        /*0036*/ 	.short	0x0068
        /*0038*/ 	.byte	0x00, 0xf0, 0x21, 0x00


	//----- nvinfo : EIATTR_KPARAM_INFO
	.align		4
.L_515:
        /*003c*/ 	.byte	0x04, 0x17
        /*003e*/ 	.short	(.L_517 - .L_516)
.L_516:
        /*0040*/ 	.word	0x00000000
        /*0044*/ 	.short	0x0011
        /*0046*/ 	.short	0x0060
        /*0048*/ 	.byte	0x00, 0xf0, 0x05, 0x00


	//----- nvinfo : EIATTR_KPARAM_INFO
	.align		4
.L_517:
        /*004c*/ 	.byte	0x04, 0x17
        /*004e*/ 	.short	(.L_519 - .L_518)
.L_518:
        /*0050*/ 	.word	0x00000000
        /*0054*/ 	.short	0x0010
        /*0056*/ 	.short	0x005c
        /*0058*/ 	.byte	0x00, 0xf0, 0x11, 0x00


	//----- nvinfo : EIATTR_KPARAM_INFO
	.align		4
.L_519:
        /*005c*/ 	.byte	0x04, 0x17
        /*005e*/ 	.short	(.L_521 - .L_520)
.L_520:
        /*0060*/ 	.word	0x00000000
        /*0064*/ 	.short	0x000f
        /*0066*/ 	.short	0x0058
        /*0068*/ 	.byte	0x00, 0xf0, 0x11, 0x00


	//----- nvinfo : EIATTR_KPARAM_INFO
	.align		4
.L_521:
        /*006c*/ 	.byte	0x04, 0x17
        /*006e*/ 	.short	(.L_523 - .L_522)
.L_522:
        /*0070*/ 	.word	0x00000000
        /*0074*/ 	.short	0x000e
        /*0076*/ 	.short	0x0054
        /*0078*/ 	.byte	0x00, 0xf0, 0x11, 0x00


	//----- nvinfo : EIATTR_KPARAM_INFO
	.align		4
.L_523:
        /*007c*/ 	.byte	0x04, 0x17
        /*007e*/ 	.short	(.L_525 - .L_524)
.L_524:
        /*0080*/ 	.word	0x00000000
        /*0084*/ 	.short	0x000d
        /*0086*/ 	.short	0x0050
        /*0088*/ 	.byte	0x00, 0xf0, 0x11, 0x00


	//----- nvinfo : EIATTR_KPARAM_INFO
	.align		4
.L_525:
        /*008c*/ 	.byte	0x04, 0x17
        /*008e*/ 	.short	(.L_527 - .L_526)
.L_526:
        /*0090*/ 	.word	0x00000000
        /*0094*/ 	.short	0x000c
        /*0096*/ 	.short	0x004c
        /*0098*/ 	.byte	0x00, 0xf0, 0x11, 0x00


	//----- nvinfo : EIATTR_KPARAM_INFO
	.align		4
.L_527:
        /*009c*/ 	.byte	0x04, 0x17
        /*009e*/ 	.short	(.L_529 - .L_528)
.L_528:
        /*00a0*/ 	.word	0x00000000
        /*00a4*/ 	.short	0x000b
        /*00a6*/ 	.short	0x0048
        /*00a8*/ 	.byte	0x00, 0xf0, 0x11, 0x00


	//----- nvinfo : EIATTR_KPARAM_INFO
	.align		4
.L_529:
        /*00ac*/ 	.byte	0x04, 0x17
        /*00ae*/ 	.short	(.L_531 - .L_530)
.L_530:
        /*00b0*/ 	.word	0x00000000
        /*00b4*/ 	.short	0x000a
        /*00b6*/ 	.short	0x0040
        /*00b8*/ 	.byte	0x00, 0xf0, 0x21, 0x00


	//----- nvinfo : EIATTR_KPARAM_INFO
	.align		4
.L_531:
        /*00bc*/ 	.byte	0x04, 0x17
        /*00be*/ 	.short	(.L_533 - .L_532)
.L_532:
        /*00c0*/ 	.word	0x00000000
        /*00c4*/ 	.short	0x0009
        /*00c6*/ 	.short	0x0038
        /*00c8*/ 	.byte	0x00, 0xf0, 0x21, 0x00


	//----- nvinfo : EIATTR_KPARAM_INFO
	.align		4
.L_533:
        /*00cc*/ 	.byte	0x04, 0x17
        /*00ce*/ 	.short	(.L_535 - .L_534)
.L_534:
        /*00d0*/ 	.word	0x00000000
        /*00d4*/ 	.short	0x0008
        /*00d6*/ 	.short	0x0034
        /*00d8*/ 	.byte	0x00, 0xf0, 0x11, 0x00


	//----- nvinfo : EIATTR_KPARAM_INFO
	.align		4
.L_535:
        /*00dc*/ 	.byte	0x04, 0x17
        /*00de*/ 	.short	(.L_537 - .L_536)
.L_536:
        /*00e0*/ 	.word	0x00000000
        /*00e4*/ 	.short	0x0007
        /*00e6*/ 	.short	0x0030
        /*00e8*/ 	.byte	0x00, 0xf0, 0x11, 0x00


	//----- nvinfo : EIATTR_KPARAM_INFO
	.align		4
.L_537:
        /*00ec*/ 	.byte	0x04, 0x17
        /*00ee*/ 	.short	(.L_539 - .L_538)
.L_538:
        /*00f0*/ 	.word	0x00000000
        /*00f4*/ 	.short	0x0006
        /*00f6*/ 	.short	0x002c
        /*00f8*/ 	.byte	0x00, 0xf0, 0x11, 0x00


	//----- nvinfo : EIATTR_KPARAM_INFO
	.align		4
.L_539:
        /*00fc*/ 	.byte	0x04, 0x17
        /*00fe*/ 	.short	(.L_541 - .L_540)
.L_540:
        /*0100*/ 	.word	0x00000000
        /*0104*/ 	.short	0x0005
        /*0106*/ 	.short	0x0028
        /*0108*/ 	.byte	0x00, 0xf0, 0x11, 0x00


	//----- nvinfo : EIATTR_KPARAM_INFO
	.align		4
.L_541:
        /*010c*/ 	.byte	0x04, 0x17
        /*010e*/ 	.short	(.L_543 - .L_542)
.L_542:
        /*0110*/ 	.word	0x00000000
        /*0114*/ 	.short	0x0004
        /*0116*/ 	.short	0x0020
        /*0118*/ 	.byte	0x00, 0xf0, 0x21, 0x00


	//----- nvinfo : EIATTR_KPARAM_INFO
	.align		4
.L_543:
        /*011c*/ 	.byte	0x04, 0x17
        /*011e*/ 	.short	(.L_545 - .L_544)
.L_544:
        /*0120*/ 	.word	0x00000000
        /*0124*/ 	.short	0x0003
        /*0126*/ 	.short	0x0018
        /*0128*/ 	.byte	0x00, 0xf0, 0x21, 0x00


	//----- nvinfo : EIATTR_KPARAM_INFO
	.align		4
.L_545:
        /*012c*/ 	.byte	0x04, 0x17
        /*012e*/ 	.short	(.L_547 - .L_546)
.L_546:
        /*0130*/ 	.word	0x00000000
        /*0134*/ 	.short	0x0002
        /*0136*/ 	.short	0x0010
        /*0138*/ 	.byte	0x00, 0xf0, 0x21, 0x00


	//----- nvinfo : EIATTR_KPARAM_INFO
	.align		4
.L_547:
        /*013c*/ 	.byte	0x04, 0x17
        /*013e*/ 	.short	(.L_549 - .L_548)
.L_548:
        /*0140*/ 	.word	0x00000000
        /*0144*/ 	.short	0x0001
        /*0146*/ 	.short	0x0008
        /*0148*/ 	.byte	0x00, 0xf0, 0x21, 0x00


	//----- nvinfo : EIATTR_KPARAM_INFO
	.align		4
.L_549:
        /*014c*/ 	.byte	0x04, 0x17
        /*014e*/ 	.short	(.L_551 - .L_550)
.L_550:
        /*0150*/ 	.word	0x00000000
        /*0154*/ 	.short	0x0000
        /*0156*/ 	.short	0x0000
        /*0158*/ 	.byte	0x00, 0xf0, 0x21, 0x00


	//----- nvinfo : EIATTR_MAXREG_COUNT
	.align		4
.L_551:
        /*015c*/ 	.byte	0x03, 0x1b
        /*015e*/ 	.short	0x00ff


	//----- nvinfo : EIATTR_NUM_BARRIERS
	.align		4
        /*0160*/ 	.byte	0x02, 0x4c
        /*0162*/ 	.byte	0x01
	.zero		1


	//----- nvinfo : EIATTR_MERCURY_ISA_VERSION
	.align		4
        /*0164*/ 	.byte	0x03, 0x5f
        /*0166*/ 	.short	0x0000


	//----- nvinfo : EIATTR_EXIT_INSTR_OFFSETS
	.align		4
        /*0168*/ 	.byte	0x04, 0x1c
        /*016a*/ 	.short	(.L_553 - .L_552)


	//   ....[0]....
.L_552:
        /*016c*/ 	.word	0x00000330


	//   ....[1]....
        /*0170*/ 	.word	0x000009d0


	//   ....[2]....
        /*0174*/ 	.word	0x00003e30


	//   ....[3]....
        /*0178*/ 	.word	0x00004110


	//   ....[4]....
        /*017c*/ 	.word	0x00004380


	//   ....[5]....
        /*0180*/ 	.word	0x000045e0


	//   ....[6]....
        /*0184*/ 	.word	0x00004730


	//   ....[7]....
        /*0188*/ 	.word	0x000047d0


	//   ....[8]....
        /*018c*/ 	.word	0x00004810


	//----- nvinfo : EIATTR_CTAIDZ_USED
	.align		4
.L_553:
        /*0190*/ 	.byte	0x01, 0x04
	.zero		2


	//----- nvinfo : EIATTR_CRS_STACK_SIZE
	.align		4
        /*0194*/ 	.byte	0x04, 0x1e
        /*0196*/ 	.short	(.L_555 - .L_554)
.L_554:
        /*0198*/ 	.word	0x00000000
.L_555:


//--------------------- .nv.info._Z23gemm_half_q_half_kernelILi4ELi48ELb1ELb1ELi64EEvPK6__halfPKjS4_S2_PS0_iiiiPKtS7_iiiiiibS2_i --------------------------
	.section	.nv.info._Z23gemm_half_q_half_kernelILi4ELi48ELb1ELb1ELi64EEvPK6__halfPKjS4_S2_PS0_iiiiPKtS7_iiiiiibS2_i,"",@"SHT_CUDA_INFO"
	.sectionflags	@""
	.align	4


	//----- nvinfo : EIATTR_CUDA_API_VERSION
	.align		4
        /*0000*/ 	.byte	0x04, 0x37
        /*0002*/ 	.short	(.L_557 - .L_556)
.L_556:
        /*0004*/ 	.word	0x00000082


	//----- nvinfo : EIATTR_SW2861232_WAR
	.align		4
.L_557:
        /*0008*/ 	.byte	0x01, 0x35
	.zero		2


	//----- nvinfo : EIATTR_PARAM_CBANK
	.align		4
        /*000c*/ 	.byte	0x04, 0x0a
        /*000e*/ 	.short	(.L_559 - .L_558)
	.align		4
.L_558:
        /*0010*/ 	.word	index@(.nv.constant0._Z23gemm_half_q_half_kernelILi4ELi48ELb1ELb1ELi64EEvPK6__halfPKjS4_S2_PS0_iiiiPKtS7_iiiiiibS2_i)
        /*0014*/ 	.short	0x0160
        /*0016*/ 	.short	0x0074


	//----- nvinfo : EIATTR_CBANK_PARAM_SIZE
	.align		4
.L_559:
        /*0018*/ 	.byte	0x03, 0x19
        /*001a*/ 	.short	0x0074


	//----- nvinfo : EIATTR_KPARAM_INFO
	.align		4
        /*001c*/ 	.byte	0x04, 0x17
        /*001e*/ 	.short	(.L_561 - .L_560)
.L_560:
        /*0020*/ 	.word	0x00000000
        /*0024*/ 	.short	0x0013
        /*0026*/ 	.short	0x0070
        /*0028*/ 	.byte	0x00, 0xf0, 0x11, 0x00


	//----- nvinfo : EIATTR_KPARAM_INFO
	.align		4
.L_561:
        /*002c*/ 	.byte	0x04, 0x17
        /*002e*/ 	.short	(.L_563 - .L_562)
.L_562:
        /*0030*/ 	.word	0x00000000
        /*0034*/ 	.short	0x0012
        /*0036*/ 	.short	0x0068
        /*0038*/ 	.byte	0x00, 0xf0, 0x21, 0x00


	//----- nvinfo : EIATTR_KPARAM_INFO
	.align		4
.L_563:
        /*003c*/ 	.byte	0x04, 0x17
        /*003e*/ 	.short	(.L_565 - .L_564)
.L_564:
        /*0040*/ 	.word	0x00000000
        /*0044*/ 	.short	0x0011
        /*0046*/ 	.short	0x0060
        /*0048*/ 	.byte	0x00, 0xf0, 0x05, 0x00


	//----- nvinfo : EIATTR_KPARAM_INFO
	.align		4
.L_565:
        /*004c*/ 	.byte	0x04, 0x17
        /*004e*/ 	.short	(.L_567 - .L_566)
.L_566:
        /*0050*/ 	.word	0x00000000
        /*0054*/ 	.short	0x0010
        /*0056*/ 	.short	0x005c
        /*0058*/ 	.byte	0x00, 0xf0, 0x11, 0x00


	//----- nvinfo : EIATTR_KPARAM_INFO
	.align		4
.L_567:
        /*005c*/ 	.byte	0x04, 0x17
        /*005e*/ 	.short	(.L_569 - .L_568)
.L_568:
        /*0060*/ 	.word	0x00000000
        /*0064*/ 	.short	0x000f
        /*0066*/ 	.short	0x0058
        /*0068*/ 	.byte	0x00, 0xf0, 0x11, 0x00


	//----- nvinfo : EIATTR_KPARAM_INFO
	.align		4
.L_569:
        /*006c*/ 	.byte	0x04, 0x17
        /*006e*/ 	.short	(.L_571 - .L_570)
.L_570:
        /*0070*/ 	.word	0x00000000
        /*0074*/ 	.short	0x000e
        /*0076*/ 	.short	0x0054
        /*0078*/ 	.byte	0x00, 0xf0, 0x11, 0x00


	//----- nvinfo : EIATTR_KPARAM_INFO
	.align		4
.L_571:
        /*007c*/ 	.byte	0x04, 0x17
        /*007e*/ 	.short	(.L_573 - .L_572)
.L_572:
        /*0080*/ 	.word	0x00000000
        /*0084*/ 	.short	0x000d
        /*0086*/ 	.short	0x0050
        /*0088*/ 	.byte	0x00, 0xf0, 0x11, 0x00


	//----- nvinfo : EIATTR_KPARAM_INFO
	.align		4
.L_573:
        /*008c*/ 	.byte	0x04, 0x17
        /*008e*/ 	.short	(.L_575 - .L_574)
.L_574:
        /*0090*/ 	.word	0x00000000
        /*0094*/ 	.short	0x000c
        /*0096*/ 	.short	0x004c
        /*0098*/ 	.byte	0x00, 0xf0, 0x11, 0x00


	//----- nvinfo : EIATTR_KPARAM_INFO
	.align		4
.L_575:
        /*009c*/ 	.byte	0x04, 0x17
        /*009e*/ 	.short	(.L_577 - .L_576)
.L_576:
        /*00a0*/ 	.word	0x00000000
        /*00a4*/ 	.short	0x000b
        /*00a6*/ 	.short	0x0048
        /*00a8*/ 	.byte	0x00, 0xf0, 0x11, 0x00


	//----- nvinfo : EIATTR_KPARAM_INFO
	.align		4
.L_577:
        /*00ac*/ 	.byte	0x04, 0x17
        /*00ae*/ 	.short	(.L_579 - .L_578)
.L_578:
        /*00b0*/ 	.word	0x00000000
        /*00b4*/ 	.short	0x000a
        /*00b6*/ 	.short	0x0040
        /*00b8*/ 	.byte	0x00, 0xf0, 0x21, 0x00


	//----- nvinfo : EIATTR_KPARAM_INFO
	.align		4
.L_579:
        /*00bc*/ 	.byte	0x04, 0x17
        /*00be*/ 	.short	(.L_581 - .L_580)
.L_580:
        /*00c0*/ 	.word	0x00000000
        /*00c4*/ 	.short	0x0009
        /*00c6*/ 	.short	0x0038
        /*00c8*/ 	.byte	0x00, 0xf0, 0x21, 0x00


	//----- nvinfo : EIATTR_KPARAM_INFO
	.align		4
.L_581:
        /*00cc*/ 	.byte	0x04, 0x17
        /*00ce*/ 	.short	(.L_583 - .L_582)
.L_582:
        /*00d0*/ 	.word	0x00000000
        /*00d4*/ 	.short	0x0008
        /*00d6*/ 	.short	0x0034
        /*00d8*/ 	.byte	0x00, 0xf0, 0x11, 0x00


	//----- nvinfo : EIATTR_KPARAM_INFO
	.align		4
.L_583:
        /*00dc*/ 	.byte	0x04, 0x17
        /*00de*/ 	.short	(.L_585 - .L_584)
.L_584:
        /*00e0*/ 	.word	0x00000000
        /*00e4*/ 	.short	0x0007
        /*00e6*/ 	.short	0x0030
        /*00e8*/ 	.byte	0x00, 0xf0, 0x11, 0x00


	//----- nvinfo : EIATTR_KPARAM_INFO
	.align		4
.L_585:
        /*00ec*/ 	.byte	0x04, 0x17
        /*00ee*/ 	.short	(.L_587 - .L_586)
.L_586:
        /*00f0*/ 	.word	0x00000000
        /*00f4*/ 	.short	0x0006
        /*00f6*/ 	.short	0x002c
        /*00f8*/ 	.byte	0x00, 0xf0, 0x11, 0x00


	//----- nvinfo : EIATTR_KPARAM_INFO
	.align		4
.L_587:
        /*00fc*/ 	.byte	0x04, 0x17
        /*00fe*/ 	.short	(.L_589 - .L_588)
.L_588:
        /*0100*/ 	.word	0x00000000
        /*0104*/ 	.short	0x0005
        /*0106*/ 	.short	0x0028
        /*0108*/ 	.byte	0x00, 0xf0, 0x11, 0x00


	//----- nvinfo : EIATTR_KPARAM_INFO
	.align		4
.L_589:
        /*010c*/ 	.byte	0x04, 0x17
        /*010e*/ 	.short	(.L_591 - .L_590)
.L_590:
        /*0110*/ 	.word	0x00000000
        /*0114*/ 	.short	0x0004
        /*0116*/ 	.short	0x0020
        /*0118*/ 	.byte	0x00, 0xf0, 0x21, 0x00


	//----- nvinfo : EIATTR_KPARAM_INFO
	.align		4
.L_591:
        /*011c*/ 	.byte	0x04, 0x17
        /*011e*/ 	.short	(.L_593 - .L_592)
.L_592:
        /*0120*/ 	.word	0x00000000
        /*0124*/ 	.short	0x0003
        /*0126*/ 	.short	0x0018
        /*0128*/ 	.byte	0x00, 0xf0, 0x21, 0x00


	//----- nvinfo : EIATTR_KPARAM_INFO
	.align		4
.L_593:
        /*012c*/ 	.byte	0x04, 0x17
        /*012e*/ 	.short	(.L_595 - .L_594)
.L_594:
        /*0130*/ 	.word	0x00000000
        /*0134*/ 	.short	0x0002
        /*0136*/ 	.short	0x0010
        /*0138*/ 	.byte	0x00, 0xf0, 0x21, 0x00


	//----- nvinfo : EIATTR_KPARAM_INFO
	.align		4
.L_595:
        /*013c*/ 	.byte	0x04, 0x17
        /*013e*/ 	.short	(.L_597 - .L_596)
.L_596:
        /*0140*/ 	.word	0x00000000
        /*0144*/ 	.short	0x0001
        /*0146*/ 	.short	0x0008
        /*0148*/ 	.byte	0x00, 0xf0, 0x21, 0x00


	//----- nvinfo : EIATTR_KPARAM_INFO
	.align		4
.L_597:
        /*014c*/ 	.byte	0x04, 0x17
        /*014e*/ 	.short	(.L_599 - .L_598)
.L_598:
        /*0150*/ 	.word	0x00000000
        /*0154*/ 	.short	0x0000
        /*0156*/ 	.short	0x0000
        /*0158*/ 	.byte	0x00, 0xf0, 0x21, 0x00


	//----- nvinfo : EIATTR_MAXREG_COUNT
	.align		4
.L_599:
        /*015c*/ 	.byte	0x03, 0x1b
        /*015e*/ 	.short	0x00ff


	//----- nvinfo : EIATTR_NUM_BARRIERS
	.align		4
        /*0160*/ 	.byte	0x02, 0x4c
        /*0162*/ 	.byte	0x01
	.zero		1


	//----- nvinfo : EIATTR_MERCURY_ISA_VERSION
	.align		4
        /*0164*/ 	.byte	0x03, 0x5f
        /*0166*/ 	.short	0x0000


	//----- nvinfo : EIATTR_EXIT_INSTR_OFFSETS
	.align		4
        /*0168*/ 	.byte	0x04, 0x1c
        /*016a*/ 	.short	(.L_601 - .L_600)


	//   ....[0]....
.L_600:
        /*016c*/ 	.word	0x00000330


	//   ....[1]....
        /*0170*/ 	.word	0x00000da0


	//   ....[2]....
        /*0174*/ 	.word	0x000068d0


	//   ....[3]....
        /*0178*/ 	.word	0x00006bb0


	//   ....[4]....
        /*017c*/ 	.word	0x00006e20


	//   ....[5]....
        /*0180*/ 	.word	0x00007080


	//   ....[6]....
        /*0184*/ 	.word	0x000071d0


	//   ....[7]....
        /*0188*/ 	.word	0x00007270


	//   ....[8]....
        /*018c*/ 	.word	0x000072b0


	//----- nvinfo : EIATTR_CTAIDZ_USED
	.align		4
.L_601:
        /*0190*/ 	.byte	0x01, 0x04
	.zero		2


	//----- nvinfo : EIATTR_CRS_STACK_SIZE
	.align		4
        /*0194*/ 	.byte	0x04, 0x1e
        /*0196*/ 	.short	(.L_603 - .L_602)
.L_602:
        /*0198*/ 	.word	0x00000000
.L_603:


//--------------------- .nv.info._Z23gemm_half_q_half_kernelILi4ELi16ELb1ELb1ELi64EEvPK6__halfPKjS4_S2_PS0_iiiiPKtS7_iiiiiibS2_i --------------------------
	.section	.nv.info._Z23gemm_half_q_half_kernelILi4ELi16ELb1ELb1ELi64EEvPK6__halfPKjS4_S2_PS0_iiiiPKtS7_iiiiiibS2_i,"",@"SHT_CUDA_INFO"
	.sectionflags	@""
	.align	4


	//----- nvinfo : EIATTR_CUDA_API_VERSION
	.align		4
        /*0000*/ 	.byte	0x04, 0x37
        /*0002*/ 	.short	(.L_605 - .L_604)
.L_604:
        /*0004*/ 	.word	0x00000082


	//----- nvinfo : EIATTR_SW2861232_WAR
	.align		4
.L_605:
        /*0008*/ 	.byte	0x01, 0x35
	.zero		2


	//----- nvinfo : EIATTR_PARAM_CBANK
	.align		4
        /*000c*/ 	.byte	0x04, 0x0a
        /*000e*/ 	.short	(.L_607 - .L_606)
	.align		4
.L_606:
        /*0010*/ 	.word	index@(.nv.constant0._Z23gemm_half_q_half_kernelILi4ELi16ELb1ELb1ELi64EEvPK6__halfPKjS4_S2_PS0_iiiiPKtS7_iiiiiibS2_i)
        /*0014*/ 	.short	0x0160
        /*0016*/ 	.short	0x0074


	//----- nvinfo : EIATTR_CBANK_PARAM_SIZE
	.align		4
.L_607:
        /*0018*/ 	.byte	0x03, 0x19
        /*001a*/ 	.short	0x0074


	//----- nvinfo : EIATTR_KPARAM_INFO
	.align		4
        /*001c*/ 	.byte	0x04, 0x17
        /*001e*/ 	.short	(.L_609 - .L_608)
.L_608:
        /*0020*/ 	.word	0x00000000
        /*0024*/ 	.short	0x0013
        /*0026*/ 	.short	0x0070
        /*0028*/ 	.byte	0x00, 0xf0, 0x11, 0x00


	//----- nvinfo : EIATTR_KPARAM_INFO
	.align		4
.L_609:
        /*002c*/ 	.byte	0x04, 0x17
        /*002e*/ 	.short	(.L_611 - .L_610)
.L_610:
        /*0030*/ 	.word	0x00000000
        /*0034*/ 	.short	0x0012
        /*0036*/ 	.short	0x0068
        /*0038*/ 	.byte	0x00, 0xf0, 0x21, 0x00


	//----- nvinfo : EIATTR_KPARAM_INFO
	.align		4
.L_611:
        /*003c*/ 	.byte	0x04, 0x17
        /*003e*/ 	.short	(.L_613 - .L_612)
.L_612:
        /*0040*/ 	.word	0x00000000
        /*0044*/ 	.short	0x0011
        /*0046*/ 	.short	0x0060
        /*0048*/ 	.byte	0x00, 0xf0, 0x05, 0x00


	//----- nvinfo : EIATTR_KPARAM_INFO
	.align		4
.L_613:
        /*004c*/ 	.byte	0x04, 0x17
        /*004e*/ 	.short	(.L_615 - .L_614)
.L_614:
        /*0050*/ 	.word	0x00000000
        /*0054*/ 	.short	0x0010
        /*0056*/ 	.short	0x005c
        /*0058*/ 	.byte	0x00, 0xf0, 0x11, 0x00


	//----- nvinfo : EIATTR_KPARAM_INFO
	.align		4
.L_615:
        /*005c*/ 	.byte	0x04, 0x17
        /*005e*/ 	.short	(.L_617 - .L_616)
.L_616:
        /*0060*/ 	.word	0x00000000
        /*0064*/ 	.short	0x000f
        /*0066*/ 	.short	0x0058
        /*0068*/ 	.byte	0x00, 0xf0, 0x11, 0x00


	//----- nvinfo : EIATTR_KPARAM_INFO
	.align		4
.L_617:
        /*006c*/ 	.byte	0x04, 0x17
        /*006e*/ 	.short	(.L_619 - .L_618)
.L_618:
        /*0070*/ 	.word	0x00000000
        /*0074*/ 	.short	0x000e
        /*0076*/ 	.short	0x0054
        /*0078*/ 	.byte	0x00, 0xf0, 0x11, 0x00


	//----- nvinfo : EIATTR_KPARAM_INFO
	.align		4
.L_619:
        /*007c*/ 	.byte	0x04, 0x17
        /*007e*/ 	.short	(.L_621 - .L_620)
.L_620:
        /*0080*/ 	.word	0x00000000
        /*0084*/ 	.short	0x000d
        /*0086*/ 	.short	0x0050
        /*0088*/ 	.byte	0x00, 0xf0, 0x11, 0x00


	//----- nvinfo : EIATTR_KPARAM_INFO
	.align		4
.L_621:
        /*008c*/ 	.byte	0x04, 0x17
        /*008e*/ 	.short	(.L_623 - .L_622)
.L_622:
        /*0090*/ 	.word	0x00000000
        /*0094*/ 	.short	0x000c
        /*0096*/ 	.short	0x004c
        /*0098*/ 	.byte	0x00, 0xf0, 0x11, 0x00


	//----- nvinfo : EIATTR_KPARAM_INFO
	.align		4
.L_623:
        /*009c*/ 	.byte	0x04, 0x17
        /*009e*/ 	.short	(.L_625 - .L_624)
.L_624:
        /*00a0*/ 	.word	0x00000000
        /*00a4*/ 	.short	0x000b
        /*00a6*/ 	.short	0x0048
        /*00a8*/ 	.byte	0x00, 0xf0, 0x11, 0x00


	//----- nvinfo : EIATTR_KPARAM_INFO
	.align		4
.L_625:
        /*00ac*/ 	.byte	0x04, 0x17
        /*00ae*/ 	.short	(.L_627 - .L_626)
.L_626:
        /*00b0*/ 	.word	0x00000000
        /*00b4*/ 	.short	0x000a
        /*00b6*/ 	.short	0x0040
        /*00b8*/ 	.byte	0x00, 0xf0, 0x21, 0x00


	//----- nvinfo : EIATTR_KPARAM_INFO
	.align		4
.L_627:
        /*00bc*/ 	.byte	0x04, 0x17
        /*00be*/ 	.short	(.L_629 - .L_628)
.L_628:
        /*00c0*/ 	.word	0x00000000
        /*00c4*/ 	.short	0x0009
        /*00c6*/ 	.short	0x0038
        /*00c8*/ 	.byte	0x00, 0xf0, 0x21, 0x00


	//----- nvinfo : EIATTR_KPARAM_INFO
	.align		4
.L_629:
        /*00cc*/ 	.byte	0x04, 0x17
        /*00ce*/ 	.short	(.L_631 - .L_630)
.L_630:
        /*00d0*/ 	.word	0x00000000
        /*00d4*/ 	.short	0x0008
        /*00d6*/ 	.short	0x0034
        /*00d8*/ 	.byte	0x00, 0xf0, 0x11, 0x00


	//----- nvinfo : EIATTR_KPARAM_INFO
	.align		4
.L_631:
        /*00dc*/ 	.byte	0x04, 0x17
        /*00de*/ 	.short	(.L_633 - .L_632)
.L_632:
        /*00e0*/ 	.word	0x00000000
        /*00e4*/ 	.short	0x0007
        /*00e6*/ 	.short	0x0030
        /*00e8*/ 	.byte	0x00, 0xf0, 0x11, 0x00


	//----- nvinfo : EIATTR_KPARAM_INFO
	.align		4
.L_633:
        /*00ec*/ 	.byte	0x04, 0x17
        /*00ee*/ 	.short	(.L_635 - .L_634)
.L_634:
        /*00f0*/ 	.word	0x00000000
        /*00f4*/ 	.short	0x0006
        /*00f6*/ 	.short	0x002c
        /*00f8*/ 	.byte	0x00, 0xf0, 0x11, 0x00


	//----- nvinfo : EIATTR_KPARAM_INFO
	.align		4
.L_635:
        /*00fc*/ 	.byte	0x04, 0x17
        /*00fe*/ 	.short	(.L_637 - .L_636)
.L_636:
        /*0100*/ 	.word	0x00000000
        /*0104*/ 	.short	0x0005
        /*0106*/ 	.short	0x0028
        /*0108*/ 	.byte	0x00, 0xf0, 0x11, 0x00


	//----- nvinfo : EIATTR_KPARAM_INFO
	.align		4
.L_637:
        /*010c*/ 	.byte	0x04, 0x17
        /*010e*/ 	.short	(.L_639 - .L_638)
.L_638:
        /*0110*/ 	.word	0x00000000
        /*0114*/ 	.short	0x0004
        /*0116*/ 	.short	0x0020
        /*0118*/ 	.byte	0x00, 0xf0, 0x21, 0x00


	//----- nvinfo : EIATTR_KPARAM_INFO
	.align		4
.L_639:
        /*011c*/ 	.byte	0x04, 0x17
        /*011e*/ 	.short	(.L_641 - .L_640)
.L_640:
        /*0120*/ 	.word	0x00000000
        /*0124*/ 	.short	0x0003
        /*0126*/ 	.short	0x0018
        /*0128*/ 	.byte	0x00, 0xf0, 0x21, 0x00


	//----- nvinfo : EIATTR_KPARAM_INFO
	.align		4
.L_641:
        /*012c*/ 	.byte	0x04, 0x17
        /*012e*/ 	.short	(.L_643 - .L_642)
.L_642:
        /*0130*/ 	.word	0x00000000
        /*0134*/ 	.short	0x0002
        /*0136*/ 	.short	0x0010
        /*0138*/ 	.byte	0x00, 0xf0, 0x21, 0x00


	//----- nvinfo : EIATTR_KPARAM_INFO
	.align		4
.L_643:
        /*013c*/ 	.byte	0x04, 0x17
        /*013e*/ 	.short	(.L_645 - .L_644)
.L_644:
        /*0140*/ 	.word	0x00000000
        /*0144*/ 	.short	0x0001
        /*0146*/ 	.short	0x0008
        /*0148*/ 	.byte	0x00, 0xf0, 0x21, 0x00


	//----- nvinfo : EIATTR_KPARAM_INFO
	.align		4
.L_645:
        /*014c*/ 	.byte	0x04, 0x17
        /*014e*/ 	.short	(.L_647 - .L_646)
.L_646:
        /*0150*/ 	.word	0x00000000
        /*0154*/ 	.short	0x0000
        /*0156*/ 	.short	0x0000
        /*0158*/ 	.byte	0x00, 0xf0, 0x21, 0x00


	//----- nvinfo : EIATTR_MAXREG_COUNT
	.align		4
.L_647:
        /*015c*/ 	.byte	0x03, 0x1b
        /*015e*/ 	.short	0x00ff


	//----- nvinfo : EIATTR_NUM_BARRIERS
	.align		4
        /*0160*/ 	.byte	0x02, 0x4c
        /*0162*/ 	.byte	0x01
	.zero		1


	//----- nvinfo : EIATTR_MERCURY_ISA_VERSION
	.align		4
        /*0164*/ 	.byte	0x03, 0x5f
        /*0166*/ 	.short	0x0000


	//----- nvinfo : EIATTR_EXIT_INSTR_OFFSETS
	.align		4
        /*0168*/ 	.byte	0x04, 0x1c
        /*016a*/ 	.short	(.L_649 - .L_648)


	//   ....[0]....
.L_648:
        /*016c*/ 	.word	0x00000330


	//   ....[1]....
        /*0170*/ 	.word	0x000009d0


	//   ....[2]....
        /*0174*/ 	.word	0x000039e0


	//   ....[3]....
        /*0178*/ 	.word	0x00003cc0


	//   ....[4]....
        /*017c*/ 	.word	0x00003f20


	//   ....[5]....
        /*0180*/ 	.word	0x00004180


	//   ....[6]....
        /*0184*/ 	.word	0x000042d0


	//   ....[7]....
        /*0188*/ 	.word	0x00004370


	//   ....[8]....
        /*018c*/ 	.word	0x000043b0


	//----- nvinfo : EIATTR_CTAIDZ_USED
	.align		4
.L_649:
        /*0190*/ 	.byte	0x01, 0x04
	.zero		2


	//----- nvinfo : EIATTR_CRS_STACK_SIZE
	.align		4
        /*0194*/ 	.byte	0x04, 0x1e
        /*0196*/ 	.short	(.L_651 - .L_650)
.L_650:
        /*0198*/ 	.word	0x00000000
.L_651:


//--------------------- .nv.info._Z23gemm_half_q_half_kernelILi4ELi24ELb1ELb1ELi64EEvPK6__halfPKjS4_S2_PS0_iiiiPKtS7_iiiiiibS2_i --------------------------
	.section	.nv.info._Z23gemm_half_q_half_kernelILi4ELi24ELb1ELb1ELi64EEvPK6__halfPKjS4_S2_PS0_iiiiPKtS7_iiiiiibS2_i,"",@"SHT_CUDA_INFO"
	.sectionflags	@""
	.align	4


	//----- nvinfo : EIATTR_CUDA_API_VERSION
	.align		4
        /*0000*/ 	.byte	0x04, 0x37
        /*0002*/ 	.short	(.L_653 - .L_652)
.L_652:
        /*0004*/ 	.word	0x00000082


	//----- nvinfo : EIATTR_SW2861232_WAR
	.align		4
.L_653:
        /*0008*/ 	.byte	0x01, 0x35
	.zero		2


	//----- nvinfo : EIATTR_PARAM_CBANK
	.align		4
        /*000c*/ 	.byte	0x04, 0x0a
        /*000e*/ 	.short	(.L_655 - .L_654)
	.align		4
.L_654:
        /*0010*/ 	.word	index@(.nv.constant0._Z23gemm_half_q_half_kernelILi4ELi24ELb1ELb1ELi64EEvPK6__halfPKjS4_S2_PS0_iiiiPKtS7_iiiiiibS2_i)
        /*0014*/ 	.short	0x0160
        /*0016*/ 	.short	0x0074


	//----- nvinfo : EIATTR_CBANK_PARAM_SIZE
	.align		4
.L_655:
        /*0018*/ 	.byte	0x03, 0x19
        /*001a*/ 	.short	0x0074


	//----- nvinfo : EIATTR_KPARAM_INFO
	.align		4
        /*001c*/ 	.byte	0x04, 0x17
        /*001e*/ 	.short	(.L_657 - .L_656)
.L_656:
        /*0020*/ 	.word	0x00000000
        /*0024*/ 	.short	0x0013
        /*0026*/ 	.short	0x0070
        /*0028*/ 	.byte	0x00, 0xf0, 0x11, 0x00


	//----- nvinfo : EIATTR_KPARAM_INFO
	.align		4
.L_657:
        /*002c*/ 	.byte	0x04, 0x17
        /*002e*/ 	.short	(.L_659 - .L_658)
.L_658:
        /*0030*/ 	.word	0x00000000
        /*0034*/ 	.short	0x0012
        /*0036*/ 	.short	0x0068
        /*0038*/ 	.byte	0x00, 0xf0, 0x21, 0x00


	//----- nvinfo : EIATTR_KPARAM_INFO
	.align		4
.L_659:
        /*003c*/ 	.byte	0x04, 0x17
        /*003e*/ 	.short	(.L_661 - .L_660)
.L_660:
        /*0040*/ 	.word	0x00000000
        /*0044*/ 	.short	0x0011
        /*0046*/ 	.short	0x0060
        /*0048*/ 	.byte	0x00, 0xf0, 0x05, 0x00


	//----- nvinfo : EIATTR_KPARAM_INFO
	.align		4
.L_661:
        /*004c*/ 	.byte	0x04, 0x17
        /*004e*/ 	.short	(.L_663 - .L_662)
.L_662:
        /*0050*/ 	.word	0x00000000
        /*0054*/ 	.short	0x0010
        /*0056*/ 	.short	0x005c
        /*0058*/ 	.byte	0x00, 0xf0, 0x11, 0x00


	//----- nvinfo : EIATTR_KPARAM_INFO
	.align		4
.L_663:
        /*005c*/ 	.byte	0x04, 0x17
        /*005e*/ 	.short	(.L_665 - .L_664)
.L_664:
        /*0060*/ 	.word	0x00000000
        /*0064*/ 	.short	0x000f
        /*0066*/ 	.short	0x0058
        /*0068*/ 	.byte	0x00, 0xf0, 0x11, 0x00


	//----- nvinfo : EIATTR_KPARAM_INFO
	.align		4
.L_665:
        /*006c*/ 	.byte	0x04, 0x17
        /*006e*/ 	.short	(.L_667 - .L_666)
.L_666:
        /*0070*/ 	.word	0x00000000
        /*0074*/ 	.short	0x000e
        /*0076*/ 	.short	0x0054
        /*0078*/ 	.byte	0x00, 0xf0, 0x11, 0x00


	//----- nvinfo : EIATTR_KPARAM_INFO
	.align		4
.L_667:
        /*007c*/ 	.byte	0x04, 0x17
        /*007e*/ 	.short	(.L_669 - .L_668)
.L_668:
        /*0080*/ 	.word	0x00000000
        /*0084*/ 	.short	0x000d
        /*0086*/ 	.short	0x0050
        /*0088*/ 	.byte	0x00, 0xf0, 0x11, 0x00


	//----- nvinfo : EIATTR_KPARAM_INFO
	.align		4
.L_669:
        /*008c*/ 	.byte	0x04, 0x17
        /*008e*/ 	.short	(.L_671 - .L_670)
.L_670:
        /*0090*/ 	.word	0x00000000
        /*0094*/ 	.short	0x000c
        /*0096*/ 	.short	0x004c
        /*0098*/ 	.byte	0x00, 0xf0, 0x11, 0x00


	//----- nvinfo : EIATTR_KPARAM_INFO
	.align		4
.L_671:
        /*009c*/ 	.byte	0x04, 0x17
        /*009e*/ 	.short	(.L_673 - .L_672)
.L_672:
        /*00a0*/ 	.word	0x00000000
        /*00a4*/ 	.short	0x000b
        /*00a6*/ 	.short	0x0048
        /*00a8*/ 	.byte	0x00, 0xf0, 0x11, 0x00


	//----- nvinfo : EIATTR_KPARAM_INFO
	.align		4
.L_673:
        /*00ac*/ 	.byte	0x04, 0x17
        /*00ae*/ 	.short	(.L_675 - .L_674)
.L_674:
        /*00b0*/ 	.word	0x00000000
        /*00b4*/ 	.short	0x000a
        /*00b6*/ 	.short	0x0040
        /*00b8*/ 	.byte	0x00, 0xf0, 0x21, 0x00


	//----- nvinfo : EIATTR_KPARAM_INFO
	.align		4
.L_675:
        /*00bc*/ 	.byte	0x04, 0x17
        /*00be*/ 	.short	(.L_677 - .L_676)
.L_676:
        /*00c0*/ 	.word	0x00000000
        /*00c4*/ 	.short	0x0009
        /*00c6*/ 	.short	0x0038
        /*00c8*/ 	.byte	0x00, 0xf0, 0x21, 0x00


	//----- nvinfo : EIATTR_KPARAM_INFO
	.align		4
.L_677:
        /*00cc*/ 	.byte	0x04, 0x17
        /*00ce*/ 	.short	(.L_679 - .L_678)
.L_678:
        /*00d0*/ 	.word	0x00000000
        /*00d4*/ 	.short	0x0008
        /*00d6*/ 	.short	0x0034
        /*00d8*/ 	.byte	0x00, 0xf0, 0x11, 0x00


	//----- nvinfo : EIATTR_KPARAM_INFO
	.align		4
.L_679:
        /*00dc*/ 	.byte	0x04, 0x17
        /*00de*/ 	.short	(.L_681 - .L_680)
.L_680:
        /*00e0*/ 	.word	0x00000000
        /*00e4*/ 	.short	0x0007
        /*00e6*/ 	.short	0x0030
        /*00e8*/ 	.byte	0x00, 0xf0, 0x11, 0x00


	//----- nvinfo : EIATTR_KPARAM_INFO
	.align		4
.L_681:
        /*00ec*/ 	.byte	0x04, 0x17
        /*00ee*/ 	.short	(.L_683 - .L_682)
.L_682:
        /*00f0*/ 	.word	0x00000000
        /*00f4*/ 	.short	0x0006
        /*00f6*/ 	.short	0x002c
        /*00f8*/ 	.byte	0x00, 0xf0, 0x11, 0x00


	//----- nvinfo : EIATTR_KPARAM_INFO
	.align		4
.L_683:
        /*00fc*/ 	.byte	0x04, 0x17
        /*00fe*/ 	.short	(.L_685 - .L_684)
.L_684:
        /*0100*/ 	.word	0x00000000
        /*0104*/ 	.short	0x0005
        /*0106*/ 	.short	0x0028
        /*0108*/ 	.byte	0x00, 0xf0, 0x11, 0x00


	//----- nvinfo : EIATTR_KPARAM_INFO
	.align		4
.L_685:
        /*010c*/ 	.byte	0x04, 0x17
        /*010e*/ 	.short	(.L_687 - .L_686)
.L_686:
        /*0110*/ 	.word	0x00000000
        /*0114*/ 	.short	0x0004
        /*0116*/ 	.short	0x0020
        /*0118*/ 	.byte	0x00, 0xf0, 0x21, 0x00


	//----- nvinfo : EIATTR_KPARAM_INFO
	.align		4
.L_687:
        /*011c*/ 	.byte	0x04, 0x17
        /*011e*/ 	.short	(.L_689 - .L_688)
.L_688:
        /*0120*/ 	.word	0x00000000
        /*0124*/ 	.short	0x0003
        /*0126*/ 	.short	0x0018
        /*0128*/ 	.byte	0x00, 0xf0, 0x21, 0x00


	//----- nvinfo : EIATTR_KPARAM_INFO
	.align		4
.L_689:
        /*012c*/ 	.byte	0x04, 0x17
        /*012e*/ 	.short	(.L_691 - .L_690)
.L_690:
        /*0130*/ 	.word	0x00000000
        /*0134*/ 	.short	0x0002
        /*0136*/ 	.short	0x0010
        /*0138*/ 	.byte	0x00, 0xf0, 0x21, 0x00


	//----- nvinfo : EIATTR_KPARAM_INFO
	.align		4
.L_691:
        /*013c*/ 	.byte	0x04, 0x17
        /*013e*/ 	.short	(.L_693 - .L_692)
.L_692:
        /*0140*/ 	.word	0x00000000
        /*0144*/ 	.short	0x0001
        /*0146*/ 	.short	0x0008
        /*0148*/ 	.byte	0x00, 0xf0, 0x21, 0x00


	//----- nvinfo : EIATTR_KPARAM_INFO
	.align		4
.L_693:
        /*014c*/ 	.byte	0x04, 0x17
        /*014e*/ 	.short	(.L_695 - .L_694)
.L_694:
        /*0150*/ 	.word	0x00000000
        /*0154*/ 	.short	0x0000
        /*0156*/ 	.short	0x0000
        /*0158*/ 	.byte	0x00, 0xf0, 0x21, 0x00


	//----- nvinfo : EIATTR_MAXREG_COUNT
	.align		4
.L_695:
        /*015c*/ 	.byte	0x03, 0x1b
        /*015e*/ 	.short	0x00ff


	//----- nvinfo : EIATTR_NUM_BARRIERS
	.align		4
        /*0160*/ 	.byte	0x02, 0x4c
        /*0162*/ 	.byte	0x01
	.zero		1


	//----- nvinfo : EIATTR_MERCURY_ISA_VERSION
	.align		4
        /*0164*/ 	.byte	0x03, 0x5f
        /*0166*/ 	.short	0x0000


	//----- nvinfo : EIATTR_EXIT_INSTR_OFFSETS
	.align		4
        /*0168*/ 	.byte	0x04, 0x1c
        /*016a*/ 	.short	(.L_697 - .L_696)


	//   ....[0]....
.L_696:
        /*016c*/ 	.word	0x00000330


	//   ....[1]....
        /*0170*/ 	.word	0x00000da0


	//   ....[2]....
        /*0174*/ 	.word	0x0000aae0


	//   ....[3]....
        /*0178*/ 	.word	0x0000adc0


	//   ....[4]....
        /*017c*/ 	.word	0x0000b030


	//   ....[5]....
        /*0180*/ 	.word	0x0000b290


	//   ....[6]....
        /*0184*/ 	.word	0x0000b3e0


	//   ....[7]....
        /*0188*/ 	.word	0x0000b480


	//   ....[8]....
        /*018c*/ 	.word	0x0000b4c0


	//----- nvinfo : EIATTR_CTAIDZ_USED
	.align		4
.L_697:
        /*0190*/ 	.byte	0x01, 0x04
	.zero		2


	//----- nvinfo : EIATTR_CRS_STACK_SIZE
	.align		4
        /*0194*/ 	.byte	0x04, 0x1e
        /*0196*/ 	.short	(.L_699 - .L_698)
.L_698:
        /*0198*/ 	.word	0x00000000
.L_699:


//--------------------- .nv.info._Z23gemm_half_q_half_kernelILi4ELi8ELb1ELb1ELi64EEvPK6__halfPKjS4_S2_PS0_iiiiPKtS7_iiiiiibS2_i --------------------------
	.section	.nv.info._Z23gemm_half_q_half_kernelILi4ELi8ELb1ELb1ELi64EEvPK6__halfPKjS4_S2_PS0_iiiiPKtS7_iiiiiibS2_i,"",@"SHT_CUDA_INFO"
	.sectionflags	@""
	.align	4


	//----- nvinfo : EIATTR_CUDA_API_VERSION
	.align		4
        /*0000*/ 	.byte	0x04, 0x37
        /*0002*/ 	.short	(.L_701 - .L_700)
.L_700:
        /*0004*/ 	.word	0x00000082


	//----- nvinfo : EIATTR_SW2861232_WAR
	.align		4
.L_701:
        /*0008*/ 	.byte	0x01, 0x35
	.zero		2


	//----- nvinfo : EIATTR_PARAM_CBANK
	.align		4
        /*000c*/ 	.byte	0x04, 0x0a
        /*000e*/ 	.short	(.L_703 - .L_702)
	.align		4
.L_702:
        /*0010*/ 	.word	index@(.nv.constant0._Z23gemm_half_q_half_kernelILi4ELi8ELb1ELb1ELi64EEvPK6__halfPKjS4_S2_PS0_iiiiPKtS7_iiiiiibS2_i)
        /*0014*/ 	.short	0x0160
        /*0016*/ 	.short	0x0074


	//----- nvinfo : EIATTR_CBANK_PARAM_SIZE
	.align		4
.L_703:
        /*0018*/ 	.byte	0x03, 0x19
        /*001a*/ 	.short	0x0074


	//----- nvinfo : EIATTR_KPARAM_INFO
	.align		4
        /*001c*/ 	.byte	0x04, 0x17
        /*001e*/ 	.short	(.L_705 - .L_704)
.L_704:
        /*0020*/ 	.word	0x00000000
        /*0024*/ 	.short	0x0013
        /*0026*/ 	.short	0x0070
        /*0028*/ 	.byte	0x00, 0xf0, 0x11, 0x00


	//----- nvinfo : EIATTR_KPARAM_INFO
	.align		4
.L_705:
        /*002c*/ 	.byte	0x04, 0x17
        /*002e*/ 	.short	(.L_707 - .L_706)
.L_706:
        /*0030*/ 	.word	0x00000000
        /*0034*/ 	.short	0x0012
        /*0036*/ 	.short	0x0068
        /*0038*/ 	.byte	0x00, 0xf0, 0x21, 0x00


	//----- nvinfo : EIATTR_KPARAM_INFO
	.align		4
.L_707:
        /*003c*/ 	.byte	0x04, 0x17
        /*003e*/ 	.short	(.L_709 - .L_708)
.L_708:
        /*0040*/ 	.word	0x00000000
        /*0044*/ 	.short	0x0011
        /*0046*/ 	.short	0x0060
        /*0048*/ 	.byte	0x00, 0xf0, 0x05, 0x00


	//----- nvinfo : EIATTR_KPARAM_INFO
	.align		4
.L_709:
        /*004c*/ 	.byte	0x04, 0x17
        /*004e*/ 	.short	(.L_711 - .L_710)
.L_710:
        /*0050*/ 	.word	0x00000000
        /*0054*/ 	.short	0x0010
        /*0056*/ 	.short	0x005c
        /*0058*/ 	.byte	0x00, 0xf0, 0x11, 0x00


	//----- nvinfo : EIATTR_KPARAM_INFO
	.align		4
.L_711:
        /*005c*/ 	.byte	0x04, 0x17
        /*005e*/ 	.short	(.L_713 - .L_712)
.L_712:
        /*0060*/ 	.word	0x00000000
        /*0064*/ 	.short	0x000f
        /*0066*/ 	.short	0x0058
        /*0068*/ 	.byte	0x00, 0xf0, 0x11, 0x00


	//----- nvinfo : EIATTR_KPARAM_INFO
	.align		4
.L_713:
        /*006c*/ 	.byte	0x04, 0x17
        /*006e*/ 	.short	(.L_715 - .L_714)
.L_714:
        /*0070*/ 	.word	0x00000000
        /*0074*/ 	.short	0x000e
        /*0076*/ 	.short	0x0054
        /*0078*/ 	.byte	0x00, 0xf0, 0x11, 0x00


	//----- nvinfo : EIATTR_KPARAM_INFO
	.align		4
.L_715:
        /*007c*/ 	.byte	0x04, 0x17
        /*007e*/ 	.short	(.L_717 - .L_716)
.L_716:
        /*0080*/ 	.word	0x00000000
        /*0084*/ 	.short	0x000d
        /*0086*/ 	.short	0x0050
        /*0088*/ 	.byte	0x00, 0xf0, 0x11, 0x00


	//----- nvinfo : EIATTR_KPARAM_INFO
	.align		4
.L_717:
        /*008c*/ 	.byte	0x04, 0x17
        /*008e*/ 	.short	(.L_719 - .L_718)
.L_718:
        /*0090*/ 	.word	0x00000000
        /*0094*/ 	.short	0x000c
        /*0096*/ 	.short	0x004c
        /*0098*/ 	.byte	0x00, 0xf0, 0x11, 0x00


	//----- nvinfo : EIATTR_KPARAM_INFO
	.align		4
.L_719:
        /*009c*/ 	.byte	0x04, 0x17
        /*009e*/ 	.short	(.L_721 - .L_720)
.L_720:
        /*00a0*/ 	.word	0x00000000
        /*00a4*/ 	.short	0x000b
        /*00a6*/ 	.short	0x0048
        /*00a8*/ 	.byte	0x00, 0xf0, 0x11, 0x00


	//----- nvinfo : EIATTR_KPARAM_INFO
	.align		4
.L_721:
        /*00ac*/ 	.byte	0x04, 0x17
        /*00ae*/ 	.short	(.L_723 - .L_722)
.L_722:
        /*00b0*/ 	.word	0x00000000
        /*00b4*/ 	.short	0x000a
        /*00b6*/ 	.short	0x0040
        /*00b8*/ 	.byte	0x00, 0xf0, 0x21, 0x00


	//----- nvinfo : EIATTR_KPARAM_INFO
	.align		4
.L_723:
        /*00bc*/ 	.byte	0x04, 0x17
        /*00be*/ 	.short	(.L_725 - .L_724)
.L_724:
        /*00c0*/ 	.word	0x00000000
        /*00c4*/ 	.short	0x0009
        /*00c6*/ 	.short	0x0038
        /*00c8*/ 	.byte	0x00, 0xf0, 0x21, 0x00


	//----- nvinfo : EIATTR_KPARAM_INFO
	.align		4
.L_725:
        /*00cc*/ 	.byte	0x04, 0x17
        /*00ce*/ 	.short	(.L_727 - .L_726)
.L_726:
        /*00d0*/ 	.word	0x00000000
        /*00d4*/ 	.short	0x0008
        /*00d6*/ 	.short	0x0034
        /*00d8*/ 	.byte	0x00, 0xf0, 0x11, 0x00


	//----- nvinfo : EIATTR_KPARAM_INFO
	.align		4
.L_727:
        /*00dc*/ 	.byte	0x04, 0x17
        /*00de*/ 	.short	(.L_729 - .L_728)
.L_728:
        /*00e0*/ 	.word	0x00000000
        /*00e4*/ 	.short	0x0007
        /*00e6*/ 	.short	0x0030
        /*00e8*/ 	.byte	0x00, 0xf0, 0x11, 0x00


	//----- nvinfo : EIATTR_KPARAM_INFO
	.align		4
.L_729:
        /*00ec*/ 	.byte	0x04, 0x17
        /*00ee*/ 	.short	(.L_731 - .L_730)
.L_730:
        /*00f0*/ 	.word	0x00000000
        /*00f4*/ 	.short	0x0006
        /*00f6*/ 	.short	0x002c
        /*00f8*/ 	.byte	0x00, 0xf0, 0x11, 0x00


	//----- nvinfo : EIATTR_KPARAM_INFO
	.align		4
.L_731:
        /*00fc*/ 	.byte	0x04, 0x17
        /*00fe*/ 	.short	(.L_733 - .L_732)
.L_732:
        /*0100*/ 	.word	0x00000000
        /*0104*/ 	.short	0x0005
        /*0106*/ 	.short	0x0028
        /*0108*/ 	.byte	0x00, 0xf0, 0x11, 0x00


	//----- nvinfo : EIATTR_KPARAM_INFO
	.align		4
.L_733:
        /*010c*/ 	.byte	0x04, 0x17
        /*010e*/ 	.short	(.L_735 - .L_734)
.L_734:
        /*0110*/ 	.word	0x00000000
        /*0114*/ 	.short	0x0004
        /*0116*/ 	.short	0x0020
        /*0118*/ 	.byte	0x00, 0xf0, 0x21, 0x00


	//----- nvinfo : EIATTR_KPARAM_INFO
	.align		4
.L_735:
        /*011c*/ 	.byte	0x04, 0x17
        /*011e*/ 	.short	(.L_737 - .L_736)
.L_736:
        /*0120*/ 	.word	0x00000000
        /*0124*/ 	.short	0x0003
        /*0126*/ 	.short	0x0018
        /*0128*/ 	.byte	0x00, 0xf0, 0x21, 0x00


	//----- nvinfo : EIATTR_KPARAM_INFO
	.align		4
.L_737:
        /*012c*/ 	.byte	0x04, 0x17
        /*012e*/ 	.short	(.L_739 - .L_738)
.L_738:
        /*0130*/ 	.word	0x00000000
        /*0134*/ 	.short	0x0002
        /*0136*/ 	.short	0x0010
        /*0138*/ 	.byte	0x00, 0xf0, 0x21, 0x00


	//----- nvinfo : EIATTR_KPARAM_INFO
	.align		4
.L_739:
        /*013c*/ 	.byte	0x04, 0x17
        /*013e*/ 	.short	(.L_741 - .L_740)
.L_740:
        /*0140*/ 	.word	0x00000000
        /*0144*/ 	.short	0x0001
        /*0146*/ 	.short	0x0008
        /*0148*/ 	.byte	0x00, 0xf0, 0x21, 0x00


	//----- nvinfo : EIATTR_KPARAM_INFO
	.align		4
.L_741:
        /*014c*/ 	.byte	0x04, 0x17
        /*014e*/ 	.short	(.L_743 - .L_742)
.L_742:
        /*0150*/ 	.word	0x00000000
        /*0154*/ 	.short	0x0000
        /*0156*/ 	.short	0x0000
        /*0158*/ 	.byte	0x00, 0xf0, 0x21, 0x00


	//----- nvinfo : EIATTR_MAXREG_COUNT
	.align		4
.L_743:
        /*015c*/ 	.byte	0x03, 0x1b
        /*015e*/ 	.short	0x00ff


	//----- nvinfo : EIATTR_NUM_BARRIERS
	.align		4
        /*0160*/ 	.byte	0x02, 0x4c
        /*0162*/ 	.byte	0x01
	.zero		1


	//----- nvinfo : EIATTR_MERCURY_ISA_VERSION
	.align		4
        /*0164*/ 	.byte	0x03, 0x5f
        /*0166*/ 	.short	0x0000


	//----- nvinfo : EIATTR_EXIT_INSTR_OFFSETS
	.align		4
        /*0168*/ 	.byte	0x04, 0x1c
        /*016a*/ 	.short	(.L_745 - .L_744)


	//   ....[0]....
.L_744:
        /*016c*/ 	.word	0x00000340


	//   ....[1]....
        /*0170*/ 	.word	0x000009e0


	//   ....[2]....
        /*0174*/ 	.word	0x00008040


	//   ....[3]....
        /*0178*/ 	.word	0x00008320


	//   ....[4]....
        /*017c*/ 	.word	0x00008590


	//   ....[5]....
        /*0180*/ 	.word	0x000087f0


	//   ....[6]....
        /*0184*/ 	.word	0x00008940


	//   ....[7]....
        /*0188*/ 	.word	0x000089e0


	//   ....[8]....
        /*018c*/ 	.word	0x00008a20


	//----- nvinfo : EIATTR_CTAIDZ_USED
	.align		4
.L_745:
        /*0190*/ 	.byte	0x01, 0x04
	.zero		2


	//----- nvinfo : EIATTR_CRS_STACK_SIZE
	.align		4
        /*0194*/ 	.byte	0x04, 0x1e
        /*0196*/ 	.short	(.L_747 - .L_746)
.L_746:
        /*0198*/ 	.word	0x00000000
.L_747:


//--------------------- .nv.info._Z23gemm_half_q_half_kernelILi4ELi12ELb1ELb1ELi64EEvPK6__halfPKjS4_S2_PS0_iiiiPKtS7_iiiiiibS2_i --------------------------
	.section	.nv.info._Z23gemm_half_q_half_kernelILi4ELi12ELb1ELb1ELi64EEvPK6__halfPKjS4_S2_PS0_iiiiPKtS7_iiiiiibS2_i,"",@"SHT_CUDA_INFO"
	.sectionflags	@""
	.align	4


	//----- nvinfo : EIATTR_CUDA_API_VERSION
	.align		4
        /*0000*/ 	.byte	0x04, 0x37
        /*0002*/ 	.short	(.L_749 - .L_748)
.L_748:
        /*0004*/ 	.word	0x00000082


	//----- nvinfo : EIATTR_SW2861232_WAR
	.align		4
.L_749:
        /*0008*/ 	.byte	0x01, 0x35
	.zero		2


	//----- nvinfo : EIATTR_PARAM_CBANK
	.align		4
        /*000c*/ 	.byte	0x04, 0x0a
        /*000e*/ 	.short	(.L_751 - .L_750)
	.align		4
.L_750:
        /*0010*/ 	.word	index@(.nv.constant0._Z23gemm_half_q_half_kernelILi4ELi12ELb1ELb1ELi64EEvPK6__halfPKjS4_S2_PS0_iiiiPKtS7_iiiiiibS2_i)
        /*0014*/ 	.short	0x0160
        /*0016*/ 	.short	0x0074


	//----- nvinfo : EIATTR_CBANK_PARAM_SIZE
	.align		4
.L_751:
        /*0018*/ 	.byte	0x03, 0x19
        /*001a*/ 	.short	0x0074


	//----- nvinfo : EIATTR_KPARAM_INFO
	.align		4
        /*001c*/ 	.byte	0x04, 0x17
        /*001e*/ 	.short	(.L_753 - .L_752)
.L_752:
        /*0020*/ 	.word	0x00000000
        /*0024*/ 	.short	0x0013
        /*0026*/ 	.short	0x0070
        /*0028*/ 	.byte	0x00, 0xf0, 0x11, 0x00


	//----- nvinfo : EIATTR_KPARAM_INFO
	.align		4
.L_753:
        /*002c*/ 	.byte	0x04, 0x17
        /*002e*/ 	.short	(.L_755 - .L_754)
.L_754:
        /*0030*/ 	.word	0x00000000
        /*0034*/ 	.short	0x0012
        /*0036*/ 	.short	0x0068
        /*0038*/ 	.byte	0x00, 0xf0, 0x21, 0x00


	//----- nvinfo : EIATTR_KPARAM_INFO
	.align		4
.L_755:
        /*003c*/ 	.byte	0x04, 0x17
        /*003e*/ 	.short	(.L_757 - .L_756)
.L_756:
        /*0040*/ 	.word	0x00000000
        /*0044*/ 	.short	0x0011
        /*0046*/ 	.short	0x0060
        /*0048*/ 	.byte	0x00, 0xf0, 0x05, 0x00


	//----- nvinfo : EIATTR_KPARAM_INFO
	.align		4
.L_757:
        /*004c*/ 	.byte	0x04, 0x17
        /*004e*/ 	.short	(.L_759 - .L_758)
.L_758:
        /*0050*/ 	.word	0x00000000
        /*0054*/ 	.short	0x0010
        /*0056*/ 	.short	0x005c
        /*0058*/ 	.byte	0x00, 0xf0, 0x11, 0x00


	//----- nvinfo : EIATTR_KPARAM_INFO
	.align		4
.L_759:
        /*005c*/ 	.byte	0x04, 0x17
        /*005e*/ 	.short	(.L_761 - .L_760)
.L_760:
        /*0060*/ 	.word	0x00000000
        /*0064*/ 	.short	0x000f
        /*0066*/ 	.short	0x0058
        /*0068*/ 	.byte	0x00, 0xf0, 0x11, 0x00


	//----- nvinfo : EIATTR_KPARAM_INFO
	.align		4
.L_761:
        /*006c*/ 	.byte	0x04, 0x17
        /*006e*/ 	.short	(.L_763 - .L_762)
.L_762:
        /*0070*/ 	.word	0x00000000
        /*0074*/ 	.short	0x000e
        /*0076*/ 	.short	0x0054
        /*0078*/ 	.byte	0x00, 0xf0, 0x11, 0x00


	//----- nvinfo : EIATTR_KPARAM_INFO
	.align		4
.L_763:
        /*007c*/ 	.byte	0x04, 0x17
        /*007e*/ 	.short	(.L_765 - .L_764)
.L_764:
        /*0080*/ 	.word	0x00000000
        /*0084*/ 	.short	0x000d
        /*0086*/ 	.short	0x0050
        /*0088*/ 	.byte	0x00, 0xf0, 0x11, 0x00


	//----- nvinfo : EIATTR_KPARAM_INFO
	.align		4
.L_765:
        /*008c*/ 	.byte	0x04, 0x17
        /*008e*/ 	.short	(.L_767 - .L_766)
.L_766:
        /*0090*/ 	.word	0x00000000
        /*0094*/ 	.short	0x000c
        /*0096*/ 	.short	0x004c
        /*0098*/ 	.byte	0x00, 0xf0, 0x11, 0x00


	//----- nvinfo : EIATTR_KPARAM_INFO
	.align		4
.L_767:
        /*009c*/ 	.byte	0x04, 0x17
        /*009e*/ 	.short	(.L_769 - .L_768)
.L_768:
        /*00a0*/ 	.word	0x00000000
        /*00a4*/ 	.short	0x000b
        /*00a6*/ 	.short	0x0048
        /*00a8*/ 	.byte	0x00, 0xf0, 0x11, 0x00


	//----- nvinfo : EIATTR_KPARAM_INFO
	.align		4
.L_769:
        /*00ac*/ 	.byte	0x04, 0x17
        /*00ae*/ 	.short	(.L_771 - .L_770)
.L_770:
        /*00b0*/ 	.word	0x00000000
        /*00b4*/ 	.short	0x000a
        /*00b6*/ 	.short	0x0040
        /*00b8*/ 	.byte	0x00, 0xf0, 0x21, 0x00


	//----- nvinfo : EIATTR_KPARAM_INFO
	.align		4
.L_771:
        /*00bc*/ 	.byte	0x04, 0x17
        /*00be*/ 	.short	(.L_773 - .L_772)
.L_772:
        /*00c0*/ 	.word	0x00000000
        /*00c4*/ 	.short	0x0009
        /*00c6*/ 	.short	0x0038
        /*00c8*/ 	.byte	0x00, 0xf0, 0x21, 0x00


	//----- nvinfo : EIATTR_KPARAM_INFO
	.align		4
.L_773:
        /*00cc*/ 	.byte	0x04, 0x17
        /*00ce*/ 	.short	(.L_775 - .L_774)
.L_774:
        /*00d0*/ 	.word	0x00000000
        /*00d4*/ 	.short	0x0008
        /*00d6*/ 	.short	0x0034
        /*00d8*/ 	.byte	0x00, 0xf0, 0x11, 0x00


	//----- nvinfo : EIATTR_KPARAM_INFO
	.align		4
.L_775:
        /*00dc*/ 	.byte	0x04, 0x17
        /*00de*/ 	.short	(.L_777 - .L_776)
.L_776:
        /*00e0*/ 	.word	0x00000000
        /*00e4*/ 	.short	0x0007
        /*00e6*/ 	.short	0x0030
        /*00e8*/ 	.byte	0x00, 0xf0, 0x11, 0x00


	//----- nvinfo : EIATTR_KPARAM_INFO
	.align		4
.L_777:
        /*00ec*/ 	.byte	0x04, 0x17
        /*00ee*/ 	.short	(.L_779 - .L_778)
.L_778:
        /*00f0*/ 	.word	0x00000000
        /*00f4*/ 	.short	0x0006
        /*00f6*/ 	.short	0x002c
        /*00f8*/ 	.byte	0x00, 0xf0, 0x11, 0x00


	//----- nvinfo : EIATTR_KPARAM_INFO
	.align		4
.L_779:
        /*00fc*/ 	.byte	0x04, 0x17
        /*00fe*/ 	.short	(.L_781 - .L_780)
.L_780:
        /*0100*/ 	.word	0x00000000
        /*0104*/ 	.short	0x0005
        /*0106*/ 	.short	0x0028
        /*0108*/ 	.byte	0x00, 0xf0, 0x11, 0x00


	//----- nvinfo : EIATTR_KPARAM_INFO
	.align		4
.L_781:
        /*010c*/ 	.byte	0x04, 0x17
        /*010e*/ 	.short	(.L_783 - .L_782)
.L_782:
        /*0110*/ 	.word	0x00000000
        /*0114*/ 	.short	0x0004
        /*0116*/ 	.short	0x0020
        /*0118*/ 	.byte	0x00, 0xf0, 0x21, 0x00


	//----- nvinfo : EIATTR_KPARAM_INFO
	.align		4
.L_783:
        /*011c*/ 	.byte	0x04, 0x17
        /*011e*/ 	.short	(.L_785 - .L_784)
.L_784:
        /*0120*/ 	.word	0x00000000
        /*0124*/ 	.short	0x0003
        /*0126*/ 	.short	0x0018
        /*0128*/ 	.byte	0x00, 0xf0, 0x21, 0x00


	//----- nvinfo : EIATTR_KPARAM_INFO
	.align		4
.L_785:
        /*012c*/ 	.byte	0x04, 0x17
        /*012e*/ 	.short	(.L_787 - .L_786)
.L_786:
        /*0130*/ 	.word	0x00000000
        /*0134*/ 	.short	0x0002
        /*0136*/ 	.short	0x0010
        /*0138*/ 	.byte	0x00, 0xf0, 0x21, 0x00


	//----- nvinfo : EIATTR_KPARAM_INFO
	.align		4
.L_787:
        /*013c*/ 	.byte	0x04, 0x17
        /*013e*/ 	.short	(.L_789 - .L_788)
.L_788:
        /*0140*/ 	.word	0x00000000
        /*0144*/ 	.short	0x0001
        /*0146*/ 	.short	0x0008
        /*0148*/ 	.byte	0x00, 0xf0, 0x21, 0x00


	//----- nvinfo : EIATTR_KPARAM_INFO
	.align		4
.L_789:
        /*014c*/ 	.byte	0x04, 0x17
        /*014e*/ 	.short	(.L_791 - .L_790)
.L_790:
        /*0150*/ 	.word	0x00000000
        /*0154*/ 	.short	0x0000
        /*0156*/ 	.short	0x0000
        /*0158*/ 	.byte	0x00, 0xf0, 0x21, 0x00


	//----- nvinfo : EIATTR_MAXREG_COUNT
	.align		4
.L_791:
        /*015c*/ 	.byte	0x03, 0x1b
        /*015e*/ 	.short	0x00ff


	//----- nvinfo : EIATTR_NUM_BARRIERS
	.align		4
        /*0160*/ 	.byte	0x02, 0x4c
        /*0162*/ 	.byte	0x01
	.zero		1


	//----- nvinfo : EIATTR_MERCURY_ISA_VERSION
	.align		4
        /*0164*/ 	.byte	0x03, 0x5f
        /*0166*/ 	.short	0x0000


	//----- nvinfo : EIATTR_EXIT_INSTR_OFFSETS
	.align		4
        /*0168*/ 	.byte	0x04, 0x1c
        /*016a*/ 	.short	(.L_793 - .L_792)


	//   ....[0]....
.L_792:
        /*016c*/ 	.word	0x00000340


	//   ....[1]....
        /*0170*/ 	.word	0x00000db0


	//   ....[2]....
        /*0174*/ 	.word	0x0000a9e0


	//   ....[3]....
        /*0178*/ 	.word	0x0000acc0


	//   ....[4]....
        /*017c*/ 	.word	0x0000af30


	//   ....[5]....
        /*0180*/ 	.word	0x0000b190


	//   ....[6]....
        /*0184*/ 	.word	0x0000b2e0


	//   ....[7]....
        /*0188*/ 	.word	0x0000b380


	//   ....[8]....
        /*018c*/ 	.word	0x0000b3c0


	//----- nvinfo : EIATTR_CTAIDZ_USED
	.align		4
.L_793:
        /*0190*/ 	.byte	0x01, 0x04
	.zero		2


	//----- nvinfo : EIATTR_CRS_STACK_SIZE
	.align		4
        /*0194*/ 	.byte	0x04, 0x1e
        /*0196*/ 	.short	(.L_795 - .L_794)
.L_794:
        /*0198*/ 	.word	0x00000000
.L_795:


//--------------------- .nv.info._Z23gemm_half_q_half_kernelILi4ELi14ELb1ELb1ELi64EEvPK6__halfPKjS4_S2_PS0_iiiiPKtS7_iiiiiibS2_i --------------------------
	.section	.nv.info._Z23gemm_half_q_half_kernelILi4ELi14ELb1ELb1ELi64EEvPK6__halfPKjS4_S2_PS0_iiiiPKtS7_iiiiiibS2_i,"",@"SHT_CUDA_INFO"
	.sectionflags	@""
	.align	4


	//----- nvinfo : EIATTR_CUDA_API_VERSION
	.align		4
        /*0000*/ 	.byte	0x04, 0x37
        /*0002*/ 	.short	(.L_797 - .L_796)
.L_796:
        /*0004*/ 	.word	0x00000082


	//----- nvinfo : EIATTR_SW2861232_WAR
	.align		4
.L_797:
        /*0008*/ 	.byte	0x01, 0x35
	.zero		2


	//----- nvinfo : EIATTR_PARAM_CBANK
	.align		4
        /*000c*/ 	.byte	0x04, 0x0a
        /*000e*/ 	.short	(.L_799 - .L_798)
	.align		4
.L_798:
        /*0010*/ 	.word	index@(.nv.constant0._Z23gemm_half_q_half_kernelILi4ELi14ELb1ELb1ELi64EEvPK6__halfPKjS4_S2_PS0_iiiiPKtS7_iiiiiibS2_i)
        /*0014*/ 	.short	0x0160
        /*0016*/ 	.short	0x0074


	//----- nvinfo : EIATTR_CBANK_PARAM_SIZE
	.align		4
.L_799:
        /*0018*/ 	.byte	0x03, 0x19
        /*001a*/ 	.short	0x0074


	//----- nvinfo : EIATTR_KPARAM_INFO
	.align		4
        /*001c*/ 	.byte	0x04, 0x17
        /*001e*/ 	.short	(.L_801 - .L_800)
.L_800:
        /*0020*/ 	.word	0x00000000
        /*0024*/ 	.short	0x0013
        /*0026*/ 	.short	0x0070
        /*0028*/ 	.byte	0x00, 0xf0, 0x11, 0x00


	//----- nvinfo : EIATTR_KPARAM_INFO
	.align		4
.L_801:
        /*002c*/ 	.byte	0x04, 0x17
        /*002e*/ 	.short	(.L_803 - .L_802)
.L_802:
        /*0030*/ 	.word	0x00000000
        /*0034*/ 	.short	0x0012
        /*0036*/ 	.short	0x0068
        /*0038*/ 	.byte	0x00, 0xf0, 0x21, 0x00


	//----- nvinfo : EIATTR_KPARAM_INFO
	.align		4
.L_803:
        /*003c*/ 	.byte	0x04, 0x17
        /*003e*/ 	.short	(.L_805 - .L_804)
.L_804:
        /*0040*/ 	.word	0x00000000
        /*0044*/ 	.short	0x0011
        /*0046*/ 	.short	0x0060
        /*0048*/ 	.byte	0x00, 0xf0, 0x05, 0x00


	//----- nvinfo : EIATTR_KPARAM_INFO
	.align		4
.L_805:
        /*004c*/ 	.byte	0x04, 0x17
        /*004e*/ 	.short	(.L_807 - .L_806)
.L_806:
        /*0050*/ 	.word	0x00000000
        /*0054*/ 	.short	0x0010
        /*0056*/ 	.short	0x005c
        /*0058*/ 	.byte	0x00, 0xf0, 0x11, 0x00


	//----- nvinfo : EIATTR_KPARAM_INFO
	.align		4
.L_807:
        /*005c*/ 	.byte	0x04, 0x17
        /*005e*/ 	.short	(.L_809 - .L_808)
.L_808:
        /*0060*/ 	.word	0x00000000
        /*0064*/ 	.short	0x000f
        /*0066*/ 	.short	0x0058
        /*0068*/ 	.byte	0x00, 0xf0, 0x11, 0x00


	//----- nvinfo : EIATTR_KPARAM_INFO
	.align		4
.L_809:
        /*006c*/ 	.byte	0x04, 0x17
        /*006e*/ 	.short	(.L_811 - .L_810)
.L_810:
        /*0070*/ 	.word	0x00000000
        /*0074*/ 	.short	0x000e
        /*0076*/ 	.short	0x0054
        /*0078*/ 	.byte	0x00, 0xf0, 0x11, 0x00


	//----- nvinfo : EIATTR_KPARAM_INFO
	.align		4
.L_811:
        /*007c*/ 	.byte	0x04, 0x17
        /*007e*/ 	.short	(.L_813 - .L_812)
.L_812:
        /*0080*/ 	.word	0x00000000
        /*0084*/ 	.short	0x000d
        /*0086*/ 	.short	0x0050
        /*0088*/ 	.byte	0x00, 0xf0, 0x11, 0x00


	//----- nvinfo : EIATTR_KPARAM_INFO
	.align		4
.L_813:
        /*008c*/ 	.byte	0x04, 0x17
        /*008e*/ 	.short	(.L_815 - .L_814)
.L_814:
        /*0090*/ 	.word	0x00000000
        /*0094*/ 	.short	0x000c
        /*0096*/ 	.short	0x004c
        /*0098*/ 	.byte	0x00, 0xf0, 0x11, 0x00


	//----- nvinfo : EIATTR_KPARAM_INFO
	.align		4
.L_815:
        /*009c*/ 	.byte	0x04, 0x17
        /*009e*/ 	.short	(.L_817 - .L_816)
.L_816:
        /*00a0*/ 	.word	0x00000000
        /*00a4*/ 	.short	0x000b
        /*00a6*/ 	.short	0x0048
        /*00a8*/ 	.byte	0x00, 0xf0, 0x11, 0x00


	//----- nvinfo : EIATTR_KPARAM_INFO
	.align		4
.L_817:
        /*00ac*/ 	.byte	0x04, 0x17
        /*00ae*/ 	.short	(.L_819 - .L_818)
.L_818:
        /*00b0*/ 	.word	0x00000000
        /*00b4*/ 	.short	0x000a
        /*00b6*/ 	.short	0x0040
        /*00b8*/ 	.byte	0x00, 0xf0, 0x21, 0x00


	//----- nvinfo : EIATTR_KPARAM_INFO
	.align		4
.L_819:
        /*00bc*/ 	.byte	0x04, 0x17
        /*00be*/ 	.short	(.L_821 - .L_820)
.L_820:
        /*00c0*/ 	.word	0x00000000
        /*00c4*/ 	.short	0x0009
        /*00c6*/ 	.short	0x0038
        /*00c8*/ 	.byte	0x00, 0xf0, 0x21, 0x00


	//----- nvinfo : EIATTR_KPARAM_INFO
	.align		4
.L_821:
        /*00cc*/ 	.byte	0x04, 0x17
        /*00ce*/ 	.short	(.L_823 - .L_822)
.L_822:
        /*00d0*/ 	.word	0x00000000
        /*00d4*/ 	.short	0x0008
        /*00d6*/ 	.short	0x0034
        /*00d8*/ 	.byte	0x00, 0xf0, 0x11, 0x00


	//----- nvinfo : EIATTR_KPARAM_INFO
	.align		4
.L_823:
        /*00dc*/ 	.byte	0x04, 0x17
        /*00de*/ 	.short	(.L_825 - .L_824)
.L_824:
        /*00e0*/ 	.word	0x00000000
        /*00e4*/ 	.short	0x0007
        /*00e6*/ 	.short	0x0030
        /*00e8*/ 	.byte	0x00, 0xf0, 0x11, 0x00


	//----- nvinfo : EIATTR_KPARAM_INFO
	.align		4
.L_825:
        /*00ec*/ 	.byte	0x04, 0x17
        /*00ee*/ 	.short	(.L_827 - .L_826)
.L_826:
        /*00f0*/ 	.word	0x00000000
        /*00f4*/ 	.short	0x0006
        /*00f6*/ 	.short	0x002c
        /*00f8*/ 	.byte	0x00, 0xf0, 0x11, 0x00


	//----- nvinfo : EIATTR_KPARAM_INFO
	.align		4
.L_827:
        /*00fc*/ 	.byte	0x04, 0x17
        /*00fe*/ 	.short	(.L_829 - .L_828)
.L_828:
        /*0100*/ 	.word	0x00000000
        /*0104*/ 	.short	0x0005
        /*0106*/ 	.short	0x0028
        /*0108*/ 	.byte	0x00, 0xf0, 0x11, 0x00


	//----- nvinfo : EIATTR_KPARAM_INFO
	.align		4
.L_829:
        /*010c*/ 	.byte	0x04, 0x17
        /*010e*/ 	.short	(.L_831 - .L_830)
.L_830:
        /*0110*/ 	.word	0x00000000
        /*0114*/ 	.short	0x0004
        /*0116*/ 	.short	0x0020
        /*0118*/ 	.byte	0x00, 0xf0, 0x21, 0x00


	//----- nvinfo : EIATTR_KPARAM_INFO
	.align		4
.L_831:
        /*011c*/ 	.byte	0x04, 0x17
        /*011e*/ 	.short	(.L_833 - .L_832)
.L_832:
        /*0120*/ 	.word	0x00000000
        /*0124*/ 	.short	0x0003
        /*0126*/ 	.short	0x0018
        /*0128*/ 	.byte	0x00, 0xf0, 0x21, 0x00


	//----- nvinfo : EIATTR_KPARAM_INFO
	.align		4
.L_833:
        /*012c*/ 	.byte	0x04, 0x17
        /*012e*/ 	.short	(.L_835 - .L_834)
.L_834:
        /*0130*/ 	.word	0x00000000
        /*0134*/ 	.short	0x0002
        /*0136*/ 	.short	0x0010
        /*0138*/ 	.byte	0x00, 0xf0, 0x21, 0x00


	//----- nvinfo : EIATTR_KPARAM_INFO
	.align		4
.L_835:
        /*013c*/ 	.byte	0x04, 0x17
        /*013e*/ 	.short	(.L_837 - .L_836)
.L_836:
        /*0140*/ 	.word	0x00000000
        /*0144*/ 	.short	0x0001
        /*0146*/ 	.short	0x0008
        /*0148*/ 	.byte	0x00, 0xf0, 0x21, 0x00


	//----- nvinfo : EIATTR_KPARAM_INFO
	.align		4
.L_837:
        /*014c*/ 	.byte	0x04, 0x17
        /*014e*/ 	.short	(.L_839 - .L_838)
.L_838:
        /*0150*/ 	.word	0x00000000
        /*0154*/ 	.short	0x0000
        /*0156*/ 	.short	0x0000
        /*0158*/ 	.byte	0x00, 0xf0, 0x21, 0x00


	//----- nvinfo : EIATTR_MAXREG_COUNT
	.align		4
.L_839:
        /*015c*/ 	.byte	0x03, 0x1b
        /*015e*/ 	.short	0x00ff


	//----- nvinfo : EIATTR_NUM_BARRIERS
	.align		4
        /*0160*/ 	.byte	0x02, 0x4c
        /*0162*/ 	.byte	0x01
	.zero		1


	//----- nvinfo : EIATTR_MERCURY_ISA_VERSION
	.align		4
        /*0164*/ 	.byte	0x03, 0x5f
        /*0166*/ 	.short	0x0000


	//----- nvinfo : EIATTR_EXIT_INSTR_OFFSETS
	.align		4
        /*0168*/ 	.byte	0x04, 0x1c
        /*016a*/ 	.short	(.L_841 - .L_840)


	//   ....[0]....
.L_840:
        /*016c*/ 	.word	0x00000330


	//   ....[1]....
        /*0170*/ 	.word	0x00000da0


	//   ....[2]....
        /*0174*/ 	.word	0x0000bdd0


	//   ....[3]....
        /*0178*/ 	.word	0x0000c0b0


	//   ....[4]....
        /*017c*/ 	.word	0x0000c310


	//   ....[5]....
        /*0180*/ 	.word	0x0000c570


	//   ....[6]....
        /*0184*/ 	.word	0x0000c6c0


	//   ....[7]....
        /*0188*/ 	.word	0x0000c760


	//   ....[8]....
        /*018c*/ 	.word	0x0000c7a0


	//----- nvinfo : EIATTR_CTAIDZ_USED
	.align		4
.L_841:
        /*0190*/ 	.byte	0x01, 0x04
	.zero		2


	//----- nvinfo : EIATTR_CRS_STACK_SIZE
	.align		4
        /*0194*/ 	.byte	0x04, 0x1e
        /*0196*/ 	.short	(.L_843 - .L_842)
.L_842:
        /*0198*/ 	.word	0x00000000
.L_843:


//--------------------- .nv.info._Z23gemm_half_q_half_kernelILi4ELi4ELb1ELb1ELi64EEvPK6__halfPKjS4_S2_PS0_iiiiPKtS7_iiiiiibS2_i --------------------------
	.section	.nv.info._Z23gemm_half_q_half_kernelILi4ELi4ELb1ELb1ELi64EEvPK6__halfPKjS4_S2_PS0_iiiiPKtS7_iiiiiibS2_i,"",@"SHT_CUDA_INFO"
	.sectionflags	@""
	.align	4


	//----- nvinfo : EIATTR_CUDA_API_VERSION
	.align		4
        /*0000*/ 	.byte	0x04, 0x37
        /*0002*/ 	.short	(.L_845 - .L_844)
.L_844:
        /*0004*/ 	.word	0x00000082


	//----- nvinfo : EIATTR_SW2861232_WAR
	.align		4
.L_845:
        /*0008*/ 	.byte	0x01, 0x35
	.zero		2


	//----- nvinfo : EIATTR_PARAM_CBANK
	.align		4
        /*000c*/ 	.byte	0x04, 0x0a
        /*000e*/ 	.short	(.L_847 - .L_846)
	.align		4
.L_846:
        /*0010*/ 	.word	index@(.nv.constant0._Z23gemm_half_q_half_kernelILi4ELi4ELb1ELb1ELi64EEvPK6__halfPKjS4_S2_PS0_iiiiPKtS7_iiiiiibS2_i)
        /*0014*/ 	.short	0x0160
        /*0016*/ 	.short	0x0074


	//----- nvinfo : EIATTR_CBANK_PARAM_SIZE
	.align		4
.L_847:
        /*0018*/ 	.byte	0x03, 0x19
        /*001a*/ 	.short	0x0074


	//----- nvinfo : EIATTR_KPARAM_INFO
	.align		4
        /*001c*/ 	.byte	0x04, 0x17
        /*001e*/ 	.short	(.L_849 - .L_848)
.L_848:
        /*0020*/ 	.word	0x00000000
        /*0024*/ 	.short	0x0013
        /*0026*/ 	.short	0x0070
        /*0028*/ 	.byte	0x00, 0xf0, 0x11, 0x00


	//----- nvinfo : EIATTR_KPARAM_INFO
	.align		4
.L_849:
        /*002c*/ 	.byte	0x04, 0x17
        /*002e*/ 	.short	(.L_851 - .L_850)
.L_850:
        /*0030*/ 	.word	0x00000000
        /*0034*/ 	.short	0x0012
        /*0036*/ 	.short	0x0068
        /*0038*/ 	.byte	0x00, 0xf0, 0x21, 0x00


	//----- nvinfo : EIATTR_KPARAM_INFO
	.align		4
.L_851:
        /*003c*/ 	.byte	0x04, 0x17
        /*003e*/ 	.short	(.L_853 - .L_852)
.L_852:
        /*0040*/ 	.word	0x00000000
        /*0044*/ 	.short	0x0011
        /*0046*/ 	.short	0x0060
        /*0048*/ 	.byte	0x00, 0xf0, 0x05, 0x00


	//----- nvinfo : EIATTR_KPARAM_INFO
	.align		4
.L_853:
        /*004c*/ 	.byte	0x04, 0x17
        /*004e*/ 	.short	(.L_855 - .L_854)
.L_854:
        /*0050*/ 	.word	0x00000000
        /*0054*/ 	.short	0x0010
        /*0056*/ 	.short	0x005c
        /*0058*/ 	.byte	0x00, 0xf0, 0x11, 0x00


	//----- nvinfo : EIATTR_KPARAM_INFO
	.align		4
.L_855:
        /*005c*/ 	.byte	0x04, 0x17
        /*005e*/ 	.short	(.L_857 - .L_856)
.L_856:
        /*0060*/ 	.word	0x00000000
        /*0064*/ 	.short	0x000f
        /*0066*/ 	.short	0x0058
        /*0068*/ 	.byte	0x00, 0xf0, 0x11, 0x00


	//----- nvinfo : EIATTR_KPARAM_INFO
	.align		4
.L_857:
        /*006c*/ 	.byte	0x04, 0x17
        /*006e*/ 	.short	(.L_859 - .L_858)
.L_858:
        /*0070*/ 	.word	0x00000000
        /*0074*/ 	.short	0x000e
        /*0076*/ 	.short	0x0054
        /*0078*/ 	.byte	0x00, 0xf0, 0x11, 0x00


	//----- nvinfo : EIATTR_KPARAM_INFO
	.align		4
.L_859:
        /*007c*/ 	.byte	0x04, 0x17
        /*007e*/ 	.short	(.L_861 - .L_860)
.L_860:
        /*0080*/ 	.word	0x00000000
        /*0084*/ 	.short	0x000d
        /*0086*/ 	.short	0x0050
        /*0088*/ 	.byte	0x00, 0xf0, 0x11, 0x00


	//----- nvinfo : EIATTR_KPARAM_INFO
	.align		4
.L_861:
        /*008c*/ 	.byte	0x04, 0x17
        /*008e*/ 	.short	(.L_863 - .L_862)
.L_862:
        /*0090*/ 	.word	0x00000000
        /*0094*/ 	.short	0x000c
        /*0096*/ 	.short	0x004c
        /*0098*/ 	.byte	0x00, 0xf0, 0x11, 0x00


	//----- nvinfo : EIATTR_KPARAM_INFO
	.align		4
.L_863:
        /*009c*/ 	.byte	0x04, 0x17
        /*009e*/ 	.short	(.L_865 - .L_864)
.L_864:
        /*00a0*/ 	.word	0x00000000
        /*00a4*/ 	.short	0x000b
        /*00a6*/ 	.short	0x0048
        /*00a8*/ 	.byte	0x00, 0xf0, 0x11, 0x00


	//----- nvinfo : EIATTR_KPARAM_INFO
	.align		4
.L_865:
        /*00ac*/ 	.byte	0x04, 0x17
        /*00ae*/ 	.short	(.L_867 - .L_866)
.L_866:
        /*00b0*/ 	.word	0x00000000
        /*00b4*/ 	.short	0x000a
        /*00b6*/ 	.short	0x0040
        /*00b8*/ 	.byte	0x00, 0xf0, 0x21, 0x00


	//----- nvinfo : EIATTR_KPARAM_INFO
	.align		4
.L_867:
        /*00bc*/ 	.byte	0x04, 0x17
        /*00be*/ 	.short	(.L_869 - .L_868)
.L_868:
        /*00c0*/ 	.word	0x00000000
        /*00c4*/ 	.short	0x0009
        /*00c6*/ 	.short	0x0038
        /*00c8*/ 	.byte	0x00, 0xf0, 0x21, 0x00


	//----- nvinfo : EIATTR_KPARAM_INFO
	.align		4
.L_869:
        /*00cc*/ 	.byte	0x04, 0x17
        /*00ce*/ 	.short	(.L_871 - .L_870)
.L_870:
        /*00d0*/ 	.word	0x00000000
        /*00d4*/ 	.short	0x0008
        /*00d6*/ 	.short	0x0034
        /*00d8*/ 	.byte	0x00, 0xf0, 0x11, 0x00


	//----- nvinfo : EIATTR_KPARAM_INFO
	.align		4
.L_871:
        /*00dc*/ 	.byte	0x04, 0x17
        /*00de*/ 	.short	(.L_873 - .L_872)
.L_872:
        /*00e0*/ 	.word	0x00000000
        /*00e4*/ 	.short	0x0007
        /*00e6*/ 	.short	0x0030
        /*00e8*/ 	.byte	0x00, 0xf0, 0x11, 0x00


	//----- nvinfo : EIATTR_KPARAM_INFO
	.align		4
.L_873:
        /*00ec*/ 	.byte	0x04, 0x17
        /*00ee*/ 	.short	(.L_875 - .L_874)
.L_874:
        /*00f0*/ 	.word	0x00000000
        /*00f4*/ 	.short	0x0006
        /*00f6*/ 	.short	0x002c
        /*00f8*/ 	.byte	0x00, 0xf0, 0x11, 0x00


	//----- nvinfo : EIATTR_KPARAM_INFO
	.align		4
.L_875:
        /*00fc*/ 	.byte	0x04, 0x17
        /*00fe*/ 	.short	(.L_877 - .L_876)
.L_876:
        /*0100*/ 	.word	0x00000000
        /*0104*/ 	.short	0x0005
        /*0106*/ 	.short	0x0028
        /*0108*/ 	.byte	0x00, 0xf0, 0x11, 0x00


	//----- nvinfo : EIATTR_KPARAM_INFO
	.align		4
.L_877:
        /*010c*/ 	.byte	0x04, 0x17
        /*010e*/ 	.short	(.L_879 - .L_878)
.L_878:
        /*0110*/ 	.word	0x00000000
        /*0114*/ 	.short	0x0004
        /*0116*/ 	.short	0x0020
        /*0118*/ 	.byte	0x00, 0xf0, 0x21, 0x00


	//----- nvinfo : EIATTR_KPARAM_INFO
	.align		4
.L_879:
        /*011c*/ 	.byte	0x04, 0x17
        /*011e*/ 	.short	(.L_881 - .L_880)
.L_880:
        /*0120*/ 	.word	0x00000000
        /*0124*/ 	.short	0x0003
        /*0126*/ 	.short	0x0018
        /*0128*/ 	.byte	0x00, 0xf0, 0x21, 0x00


	//----- nvinfo : EIATTR_KPARAM_INFO
	.align		4
.L_881:
        /*012c*/ 	.byte	0x04, 0x17
        /*012e*/ 	.short	(.L_883 - .L_882)
.L_882:
        /*0130*/ 	.word	0x00000000
        /*0134*/ 	.short	0x0002
        /*0136*/ 	.short	0x0010
        /*0138*/ 	.byte	0x00, 0xf0, 0x21, 0x00


	//----- nvinfo : EIATTR_KPARAM_INFO
	.align		4
.L_883:
        /*013c*/ 	.byte	0x04, 0x17
        /*013e*/ 	.short	(.L_885 - .L_884)
.L_884:
        /*0140*/ 	.word	0x00000000
        /*0144*/ 	.short	0x0001
        /*0146*/ 	.short	0x0008
        /*0148*/ 	.byte	0x00, 0xf0, 0x21, 0x00


	//----- nvinfo : EIATTR_KPARAM_INFO
	.align		4
.L_885:
        /*014c*/ 	.byte	0x04, 0x17
        /*014e*/ 	.short	(.L_887 - .L_886)
.L_886:
        /*0150*/ 	.word	0x00000000
        /*0154*/ 	.short	0x0000
        /*0156*/ 	.short	0x0000
        /*0158*/ 	.byte	0x00, 0xf0, 0x21, 0x00


	//----- nvinfo : EIATTR_MAXREG_COUNT
	.align		4
.L_887:
        /*015c*/ 	.byte	0x03, 0x1b
        /*015e*/ 	.short	0x00ff


	//----- nvinfo : EIATTR_NUM_BARRIERS
	.align		4
        /*0160*/ 	.byte	0x02, 0x4c
        /*0162*/ 	.byte	0x01
	.zero		1


	//----- nvinfo : EIATTR_MERCURY_ISA_VERSION
	.align		4
        /*0164*/ 	.byte	0x03, 0x5f
        /*0166*/ 	.short	0x0000


	//----- nvinfo : EIATTR_EXIT_INSTR_OFFSETS
	.align		4
        /*0168*/ 	.byte	0x04, 0x1c
        /*016a*/ 	.short	(.L_889 - .L_888)


	//   ....[0]....
.L_888:
        /*016c*/ 	.word	0x00000330


	//   ....[1]....
        /*0170*/ 	.word	0x000009d0


	//   ....[2]....
        /*0174*/ 	.word	0x00003820


	//   ....[3]....
        /*0178*/ 	.word	0x00003b00


	//   ....[4]....
        /*017c*/ 	.word	0x00003d60


	//   ....[5]....
        /*0180*/ 	.word	0x00003fc0


	//   ....[6]....
        /*0184*/ 	.word	0x00004110


	//   ....[7]....
        /*0188*/ 	.word	0x000041b0


	//   ....[8]....
        /*018c*/ 	.word	0x000041f0


	//----- nvinfo : EIATTR_CTAIDZ_USED
	.align		4
.L_889:
        /*0190*/ 	.byte	0x01, 0x04
	.zero		2


	//----- nvinfo : EIATTR_CRS_STACK_SIZE
	.align		4
        /*0194*/ 	.byte	0x04, 0x1e
        /*0196*/ 	.short	(.L_891 - .L_890)
.L_890:
        /*0198*/ 	.word	0x00000000
.L_891:


//--------------------- .nv.info._Z23gemm_half_q_half_kernelILi4ELi6ELb1ELb1ELi64EEvPK6__halfPKjS4_S2_PS0_iiiiPKtS7_iiiiiibS2_i --------------------------
	.section	.nv.info._Z23gemm_half_q_half_kernelILi4ELi6ELb1ELb1ELi64EEvPK6__halfPKjS4_S2_PS0_iiiiPKtS7_iiiiiibS2_i,"",@"SHT_CUDA_INFO"
	.sectionflags	@""
	.align	4


	//----- nvinfo : EIATTR_CUDA_API_VERSION
	.align		4
        /*0000*/ 	.byte	0x04, 0x37
        /*0002*/ 	.short	(.L_893 - .L_892)
.L_892:
        /*0004*/ 	.word	0x00000082


	//----- nvinfo : EIATTR_SW2861232_WAR
	.align		4
.L_893:
        /*0008*/ 	.byte	0x01, 0x35
	.zero		2


	//----- nvinfo : EIATTR_PARAM_CBANK
	.align		4
        /*000c*/ 	.byte	0x04, 0x0a
        /*000e*/ 	.short	(.L_895 - .L_894)
	.align		4
.L_894:
        /*0010*/ 	.word	index@(.nv.constant0._Z23gemm_half_q_half_kernelILi4ELi6ELb1ELb1ELi64EEvPK6__halfPKjS4_S2_PS0_iiiiPKtS7_iiiiiibS2_i)
        /*0014*/ 	.short	0x0160
        /*0016*/ 	.short	0x0074


	//----- nvinfo : EIATTR_CBANK_PARAM_SIZE
	.align		4
.L_895:
        /*0018*/ 	.byte	0x03, 0x19
        /*001a*/ 	.short	0x0074


	//----- nvinfo : EIATTR_KPARAM_INFO
	.align		4
        /*001c*/ 	.byte	0x04, 0x17
        /*001e*/ 	.short	(.L_897 - .L_896)
.L_896:
        /*0020*/ 	.word	0x00000000
        /*0024*/ 	.short	0x0013
        /*0026*/ 	.short	0x0070
        /*0028*/ 	.byte	0x00, 0xf0, 0x11, 0x00


	//----- nvinfo : EIATTR_KPARAM_INFO
	.align		4
.L_897:
        /*002c*/ 	.byte	0x04, 0x17
        /*002e*/ 	.short	(.L_899 - .L_898)
.L_898:
        /*0030*/ 	.word	0x00000000
        /*0034*/ 	.short	0x0012
        /*0036*/ 	.short	0x0068
        /*0038*/ 	.byte	0x00, 0xf0, 0x21, 0x00


	//----- nvinfo : EIATTR_KPARAM_INFO
	.align		4
.L_899:
        /*003c*/ 	.byte	0x04, 0x17
        /*003e*/ 	.short	(.L_901 - .L_900)
.L_900:
        /*0040*/ 	.word	0x00000000
        /*0044*/ 	.short	0x0011
        /*0046*/ 	.short	0x0060
        /*0048*/ 	.byte	0x00, 0xf0, 0x05, 0x00


	//----- nvinfo : EIATTR_KPARAM_INFO
	.align		4
.L_901:
        /*004c*/ 	.byte	0x04, 0x17
        /*004e*/ 	.short	(.L_903 - .L_902)
.L_902:
        /*0050*/ 	.word	0x00000000
        /*0054*/ 	.short	0x0010
        /*0056*/ 	.short	0x005c
        /*0058*/ 	.byte	0x00, 0xf0, 0x11, 0x00


	//----- nvinfo : EIATTR_KPARAM_INFO
	.align		4
.L_903:
        /*005c*/ 	.byte	0x04, 0x17
        /*005e*/ 	.short	(.L_905 - .L_904)
.L_904:
        /*0060*/ 	.word	0x00000000
        /*0064*/ 	.short	0x000f
        /*0066*/ 	.short	0x0058
        /*0068*/ 	.byte	0x00, 0xf0, 0x11, 0x00


	//----- nvinfo : EIATTR_KPARAM_INFO
	.align		4
.L_905:
        /*006c*/ 	.byte	0x04, 0x17
        /*006e*/ 	.short	(.L_907 - .L_906)
.L_906:
        /*0070*/ 	.word	0x00000000
        /*0074*/ 	.short	0x000e
        /*0076*/ 	.short	0x0054
        /*0078*/ 	.byte	0x00, 0xf0, 0x11, 0x00


	//----- nvinfo : EIATTR_KPARAM_INFO
	.align		4
.L_907:
        /*007c*/ 	.byte	0x04, 0x17
        /*007e*/ 	.short	(.L_909 - .L_908)
.L_908:
        /*0080*/ 	.word	0x00000000
        /*0084*/ 	.short	0x000d
        /*0086*/ 	.short	0x0050
        /*0088*/ 	.byte	0x00, 0xf0, 0x11, 0x00


	//----- nvinfo : EIATTR_KPARAM_INFO
	.align		4
.L_909:
        /*008c*/ 	.byte	0x04, 0x17
        /*008e*/ 	.short	(.L_911 - .L_910)
.L_910:
        /*0090*/ 	.word	0x00000000
        /*0094*/ 	.short	0x000c
        /*0096*/ 	.short	0x004c
        /*0098*/ 	.byte	0x00, 0xf0, 0x11, 0x00


	//----- nvinfo : EIATTR_KPARAM_INFO
	.align		4
.L_911:
        /*009c*/ 	.byte	0x04, 0x17
        /*009e*/ 	.short	(.L_913 - .L_912)
.L_912:
        /*00a0*/ 	.word	0x00000000
        /*00a4*/ 	.short	0x000b
        /*00a6*/ 	.short	0x0048
        /*00a8*/ 	.byte	0x00, 0xf0, 0x11, 0x00


	//----- nvinfo : EIATTR_KPARAM_INFO
	.align		4
.L_913:
        /*00ac*/ 	.byte	0x04, 0x17
        /*00ae*/ 	.short	(.L_915 - .L_914)
.L_914:
        /*00b0*/ 	.word	0x00000000
        /*00b4*/ 	.short	0x000a
        /*00b6*/ 	.short	0x0040
        /*00b8*/ 	.byte	0x00, 0xf0, 0x21, 0x00


	//----- nvinfo : EIATTR_KPARAM_INFO
	.align		4
.L_915:
        /*00bc*/ 	.byte	0x04, 0x17
        /*00be*/ 	.short	(.L_917 - .L_916)
.L_916:
        /*00c0*/ 	.word	0x00000000
        /*00c4*/ 	.short	0x0009
        /*00c6*/ 	.short	0x0038
        /*00c8*/ 	.byte	0x00, 0xf0, 0x21, 0x00


	//----- nvinfo : EIATTR_KPARAM_INFO
	.align		4
.L_917:
        /*00cc*/ 	.byte	0x04, 0x17
        /*00ce*/ 	.short	(.L_919 - .L_918)
.L_918:
        /*00d0*/ 	.word	0x00000000
        /*00d4*/ 	.short	0x0008
        /*00d6*/ 	.short	0x0034
        /*00d8*/ 	.byte	0x00, 0xf0, 0x11, 0x00


	//----- nvinfo : EIATTR_KPARAM_INFO
	.align		4
.L_919:
        /*00dc*/ 	.byte	0x04, 0x17
        /*00de*/ 	.short	(.L_921 - .L_920)
.L_920:
        /*00e0*/ 	.word	0x00000000
        /*00e4*/ 	.short	0x0007
        /*00e6*/ 	.short	0x0030
        /*00e8*/ 	.byte	0x00, 0xf0, 0x11, 0x00


	//----- nvinfo : EIATTR_KPARAM_INFO
	.align		4
.L_921:
        /*00ec*/ 	.byte	0x04, 0x17
        /*00ee*/ 	.short	(.L_923 - .L_922)
.L_922:
        /*00f0*/ 	.word	0x00000000
        /*00f4*/ 	.short	0x0006
        /*00f6*/ 	.short	0x002c
        /*00f8*/ 	.byte	0x00, 0xf0, 0x11, 0x00


	//----- nvinfo : EIATTR_KPARAM_INFO
	.align		4
.L_923:
        /*00fc*/ 	.byte	0x04, 0x17
        /*00fe*/ 	.short	(.L_925 - .L_924)
.L_924:
        /*0100*/ 	.word	0x00000000
        /*0104*/ 	.short	0x0005
        /*0106*/ 	.short	0x0028
        /*0108*/ 	.byte	0x00, 0xf0, 0x11, 0x00


	//----- nvinfo : EIATTR_KPARAM_INFO
	.align		4
.L_925:
        /*010c*/ 	.byte	0x04, 0x17
        /*010e*/ 	.short	(.L_927 - .L_926)
.L_926:
        /*0110*/ 	.word	0x00000000
        /*0114*/ 	.short	0x0004
        /*0116*/ 	.short	0x0020
        /*0118*/ 	.byte	0x00, 0xf0, 0x21, 0x00


	//----- nvinfo : EIATTR_KPARAM_INFO
	.align		4
.L_927:
        /*011c*/ 	.byte	0x04, 0x17
        /*011e*/ 	.short	(.L_929 - .L_928)
.L_928:
        /*0120*/ 	.word	0x00000000
        /*0124*/ 	.short	0x0003
        /*0126*/ 	.short	0x0018
        /*0128*/ 	.byte	0x00, 0xf0, 0x21, 0x00


	//----- nvinfo : EIATTR_KPARAM_INFO
	.align		4
.L_929:
        /*012c*/ 	.byte	0x04, 0x17
        /*012e*/ 	.short	(.L_931 - .L_930)
.L_930:
        /*0130*/ 	.word	0x00000000
        /*0134*/ 	.short	0x0002
        /*0136*/ 	.short	0x0010
        /*0138*/ 	.byte	0x00, 0xf0, 0x21, 0x00


	//----- nvinfo : EIATTR_KPARAM_INFO
	.align		4
.L_931:
        /*013c*/ 	.byte	0x04, 0x17
        /*013e*/ 	.short	(.L_933 - .L_932)
.L_932:
        /*0140*/ 	.word	0x00000000
        /*0144*/ 	.short	0x0001
        /*0146*/ 	.short	0x0008
        /*0148*/ 	.byte	0x00, 0xf0, 0x21, 0x00


	//----- nvinfo : EIATTR_KPARAM_INFO
	.align		4
.L_933:
        /*014c*/ 	.byte	0x04, 0x17
        /*014e*/ 	.short	(.L_935 - .L_934)
.L_934:
        /*0150*/ 	.word	0x00000000
        /*0154*/ 	.short	0x0000
        /*0156*/ 	.short	0x0000
        /*0158*/ 	.byte	0x00, 0xf0, 0x21, 0x00


	//----- nvinfo : EIATTR_MAXREG_COUNT
	.align		4
.L_935:
        /*015c*/ 	.byte	0x03, 0x1b
        /*015e*/ 	.short	0x00ff


	//----- nvinfo : EIATTR_NUM_BARRIERS
	.align		4
        /*0160*/ 	.byte	0x02, 0x4c
        /*0162*/ 	.byte	0x01
	.zero		1


	//----- nvinfo : EIATTR_MERCURY_ISA_VERSION
	.align		4
        /*0164*/ 	.byte	0x03, 0x5f
        /*0166*/ 	.short	0x0000


	//----- nvinfo : EIATTR_EXIT_INSTR_OFFSETS
	.align		4
        /*0168*/ 	.byte	0x04, 0x1c
        /*016a*/ 	.short	(.L_937 - .L_936)


	//   ....[0]....
.L_936:
        /*016c*/ 	.word	0x00000330


	//   ....[1]....
        /*0170*/ 	.word	0x000009d0


	//   ....[2]....
        /*0174*/ 	.word	0x00004c70


	//   ....[3]....
        /*0178*/ 	.word	0x00004f50


	//   ....[4]....
        /*017c*/ 	.word	0x000051b0


	//   ....[5]....
        /*0180*/ 	.word	0x00005410


	//   ....[6]....
        /*0184*/ 	.word	0x00005560


	//   ....[7]....
        /*0188*/ 	.word	0x00005600


	//   ....[8]....
        /*018c*/ 	.word	0x00005640


	//----- nvinfo : EIATTR_CTAIDZ_USED
	.align		4
.L_937:
        /*0190*/ 	.byte	0x01, 0x04
	.zero		2


	//----- nvinfo : EIATTR_CRS_STACK_SIZE
	.align		4
        /*0194*/ 	.byte	0x04, 0x1e
        /*0196*/ 	.short	(.L_939 - .L_938)
.L_938:
        /*0198*/ 	.word	0x00000000
.L_939:


//--------------------- .nv.info._Z23gemm_half_q_half_kernelILi4ELi2ELb1ELb1ELi64EEvPK6__halfPKjS4_S2_PS0_iiiiPKtS7_iiiiiibS2_i --------------------------
	.section	.nv.info._Z23gemm_half_q_half_kernelILi4ELi2ELb1ELb1ELi64EEvPK6__halfPKjS4_S2_PS0_iiiiPKtS7_iiiiiibS2_i,"",@"SHT_CUDA_INFO"
	.sectionflags	@""
	.align	4


	//----- nvinfo : EIATTR_CUDA_API_VERSION
	.align		4
        /*0000*/ 	.byte	0x04, 0x37
        /*0002*/ 	.short	(.L_941 - .L_940)
.L_940:
        /*0004*/ 	.word	0x00000082


	//----- nvinfo : EIATTR_SW2861232_WAR
	.align		4
.L_941:
        /*0008*/ 	.byte	0x01, 0x35
	.zero		2


	//----- nvinfo : EIATTR_PARAM_CBANK
	.align		4
        /*000c*/ 	.byte	0x04, 0x0a
        /*000e*/ 	.short	(.L_943 - .L_942)
	.align		4
.L_942:
        /*0010*/ 	.word	index@(.nv.constant0._Z23gemm_half_q_half_kernelILi4ELi2ELb1ELb1ELi64EEvPK6__halfPKjS4_S2_PS0_iiiiPKtS7_iiiiiibS2_i)
        /*0014*/ 	.short	0x0160
        /*0016*/ 	.short	0x0074


	//----- nvinfo : EIATTR_CBANK_PARAM_SIZE
	.align		4
.L_943:
        /*0018*/ 	.byte	0x03, 0x19
        /*001a*/ 	.short	0x0074


	//----- nvinfo : EIATTR_KPARAM_INFO
	.align		4
        /*001c*/ 	.byte	0x04, 0x17
        /*001e*/ 	.short	(.L_945 - .L_944)
.L_944:
        /*0020*/ 	.word	0x00000000
        /*0024*/ 	.short	0x0013
        /*0026*/ 	.short	0x0070
        /*0028*/ 	.byte	0x00, 0xf0, 0x11, 0x00


	//----- nvinfo : EIATTR_KPARAM_INFO
	.align		4
.L_945:
        /*002c*/ 	.byte	0x04, 0x17
        /*002e*/ 	.short	(.L_947 - .L_946)
.L_946:
        /*0030*/ 	.word	0x00000000
        /*0034*/ 	.short	0x0012
        /*0036*/ 	.short	0x0068
        /*0038*/ 	.byte	0x00, 0xf0, 0x21, 0x00


	//----- nvinfo : EIATTR_KPARAM_INFO
	.align		4
.L_947:
        /*003c*/ 	.byte	0x04, 0x17
        /*003e*/ 	.short	(.L_949 - .L_948)
.L_948:
        /*0040*/ 	.word	0x00000000
        /*0044*/ 	.short	0x0011
        /*0046*/ 	.short	0x0060
        /*0048*/ 	.byte	0x00, 0xf0, 0x05, 0x00


	//----- nvinfo : EIATTR_KPARAM_INFO
	.align		4
.L_949:
        /*004c*/ 	.byte	0x04, 0x17
        /*004e*/ 	.short	(.L_951 - .L_950)
.L_950:
        /*0050*/ 	.word	0x00000000
        /*0054*/ 	.short	0x0010
        /*0056*/ 	.short	0x005c
        /*0058*/ 	.byte	0x00, 0xf0, 0x11, 0x00


	//----- nvinfo : EIATTR_KPARAM_INFO
	.align		4
.L_951:
        /*005c*/ 	.byte	0x04, 0x17
        /*005e*/ 	.short	(.L_953 - .L_952)
.L_952:
        /*0060*/ 	.word	0x00000000
        /*0064*/ 	.short	0x000f
        /*0066*/ 	.short	0x0058
        /*0068*/ 	.byte	0x00, 0xf0, 0x11, 0x00


	//----- nvinfo : EIATTR_KPARAM_INFO
	.align		4
.L_953:
        /*006c*/ 	.byte	0x04, 0x17
        /*006e*/ 	.short	(.L_955 - .L_954)
.L_954:
        /*0070*/ 	.word	0x00000000
        /*0074*/ 	.short	0x000e
        /*0076*/ 	.short	0x0054
        /*0078*/ 	.byte	0x00, 0xf0, 0x11, 0x00


	//----- nvinfo : EIATTR_KPARAM_INFO
	.align		4
.L_955:
        /*007c*/ 	.byte	0x04, 0x17
        /*007e*/ 	.short	(.L_957 - .L_956)
.L_956:
        /*0080*/ 	.word	0x00000000
        /*0084*/ 	.short	0x000d
        /*0086*/ 	.short	0x0050
        /*0088*/ 	.byte	0x00, 0xf0, 0x11, 0x00


	//----- nvinfo : EIATTR_KPARAM_INFO
	.align		4
.L_957:
        /*008c*/ 	.byte	0x04, 0x17
        /*008e*/ 	.short	(.L_959 - .L_958)
.L_958:
        /*0090*/ 	.word	0x00000000
        /*0094*/ 	.short	0x000c
        /*0096*/ 	.short	0x004c
        /*0098*/ 	.byte	0x00, 0xf0, 0x11, 0x00


	//----- nvinfo : EIATTR_KPARAM_INFO
	.align		4
.L_959:
        /*009c*/ 	.byte	0x04, 0x17
        /*009e*/ 	.short	(.L_961 - .L_960)
.L_960:
        /*00a0*/ 	.word	0x00000000
        /*00a4*/ 	.short	0x000b
        /*00a6*/ 	.short	0x0048
        /*00a8*/ 	.byte	0x00, 0xf0, 0x11, 0x00


	//----- nvinfo : EIATTR_KPARAM_INFO
	.align		4
.L_961:
        /*00ac*/ 	.byte	0x04, 0x17
        /*00ae*/ 	.short	(.L_963 - .L_962)
.L_962:
        /*00b0*/ 	.word	0x00000000
        /*00b4*/ 	.short	0x000a
        /*00b6*/ 	.short	0x0040
        /*00b8*/ 	.byte	0x00, 0xf0, 0x21, 0x00


	//----- nvinfo : EIATTR_KPARAM_INFO
	.align		4
.L_963:
        /*00bc*/ 	.byte	0x04, 0x17
        /*00be*/ 	.short	(.L_965 - .L_964)
.L_964:
        /*00c0*/ 	.word	0x00000000
        /*00c4*/ 	.short	0x0009
        /*00c6*/ 	.short	0x0038
        /*00c8*/ 	.byte	0x00, 0xf0, 0x21, 0x00


	//----- nvinfo : EIATTR_KPARAM_INFO
	.align		4
.L_965:
        /*00cc*/ 	.byte	0x04, 0x17
        /*00ce*/ 	.short	(.L_967 - .L_966)
.L_966:
        /*00d0*/ 	.word	0x00000000
        /*00d4*/ 	.short	0x0008
        /*00d6*/ 	.short	0x0034
        /*00d8*/ 	.byte	0x00, 0xf0, 0x11, 0x00


	//----- nvinfo : EIATTR_KPARAM_INFO
	.align		4
.L_967:
        /*00dc*/ 	.byte	0x04, 0x17
        /*00de*/ 	.short	(.L_969 - .L_968)
.L_968:
        /*00e0*/ 	.word	0x00000000
        /*00e4*/ 	.short	0x0007
        /*00e6*/ 	.short	0x0030
        /*00e8*/ 	.byte	0x00, 0xf0, 0x11, 0x00


	//----- nvinfo : EIATTR_KPARAM_INFO
	.align		4
.L_969:
        /*00ec*/ 	.byte	0x04, 0x17
        /*00ee*/ 	.short	(.L_971 - .L_970)
.L_970:
        /*00f0*/ 	.word	0x00000000
        /*00f4*/ 	.short	0x0006
        /*00f6*/ 	.short	0x002c
        /*00f8*/ 	.byte	0x00, 0xf0, 0x11, 0x00


	//----- nvinfo : EIATTR_KPARAM_INFO
	.align		4
.L_971:
        /*00fc*/ 	.byte	0x04, 0x17
        /*00fe*/ 	.short	(.L_973 - .L_972)
.L_972:
        /*0100*/ 	.word	0x00000000
        /*0104*/ 	.short	0x0005
        /*0106*/ 	.short	0x0028
        /*0108*/ 	.byte	0x00, 0xf0, 0x11, 0x00


	//----- nvinfo : EIATTR_KPARAM_INFO
	.align		4
.L_973:
        /*010c*/ 	.byte	0x04, 0x17
        /*010e*/ 	.short	(.L_975 - .L_974)
.L_974:
        /*0110*/ 	.word	0x00000000
        /*0114*/ 	.short	0x0004
        /*0116*/ 	.short	0x0020
        /*0118*/ 	.byte	0x00, 0xf0, 0x21, 0x00


	//----- nvinfo : EIATTR_KPARAM_INFO
	.align		4
.L_975:
        /*011c*/ 	.byte	0x04, 0x17
        /*011e*/ 	.short	(.L_977 - .L_976)
.L_976:
        /*0120*/ 	.word	0x00000000
        /*0124*/ 	.short	0x0003
        /*0126*/ 	.short	0x0018
        /*0128*/ 	.byte	0x00, 0xf0, 0x21, 0x00


	//----- nvinfo : EIATTR_KPARAM_INFO
	.align		4
.L_977:
        /*012c*/ 	.byte	0x04, 0x17
        /*012e*/ 	.short	(.L_979 - .L_978)
.L_978:
        /*0130*/ 	.word	0x00000000
        /*0134*/ 	.short	0x0002
        /*0136*/ 	.short	0x0010
        /*0138*/ 	.byte	0x00, 0xf0, 0x21, 0x00


	//----- nvinfo : EIATTR_KPARAM_INFO
	.align		4
.L_979:
        /*013c*/ 	.byte	0x04, 0x17
        /*013e*/ 	.short	(.L_981 - .L_980)
.L_980:
        /*0140*/ 	.word	0x00000000
        /*0144*/ 	.short	0x0001
        /*0146*/ 	.short	0x0008
        /*0148*/ 	.byte	0x00, 0xf0, 0x21, 0x00


	//----- nvinfo : EIATTR_KPARAM_INFO
	.align		4
.L_981:
        /*014c*/ 	.byte	0x04, 0x17
        /*014e*/ 	.short	(.L_983 - .L_982)
.L_982:
        /*0150*/ 	.word	0x00000000
        /*0154*/ 	.short	0x0000
        /*0156*/ 	.short	0x0000
        /*0158*/ 	.byte	0x00, 0xf0, 0x21, 0x00


	//----- nvinfo : EIATTR_MAXREG_COUNT
	.align		4
.L_983:
        /*015c*/ 	.byte	0x03, 0x1b
        /*015e*/ 	.short	0x00ff


	//----- nvinfo : EIATTR_NUM_BARRIERS
	.align		4
        /*0160*/ 	.byte	0x02, 0x4c
        /*0162*/ 	.byte	0x01
	.zero		1


	//----- nvinfo : EIATTR_MERCURY_ISA_VERSION
	.align		4
        /*0164*/ 	.byte	0x03, 0x5f
        /*0166*/ 	.short	0x0000


	//----- nvinfo : EIATTR_EXIT_INSTR_OFFSETS
	.align		4
        /*0168*/ 	.byte	0x04, 0x1c
        /*016a*/ 	.short	(.L_985 - .L_984)


	//   ....[0]....
.L_984:
        /*016c*/ 	.word	0x00000330


	//   ....[1]....
        /*0170*/ 	.word	0x000009d0


	//   ....[2]....
        /*0174*/ 	.word	0x000027c0


	//   ....[3]....
        /*0178*/ 	.word	0x00002aa0


	//   ....[4]....
        /*017c*/ 	.word	0x00002d00


	//   ....[5]....
        /*0180*/ 	.word	0x00002f60


	//   ....[6]....
        /*0184*/ 	.word	0x000030b0


	//   ....[7]....
        /*0188*/ 	.word	0x00003150


	//   ....[8]....
        /*018c*/ 	.word	0x00003190


	//----- nvinfo : EIATTR_CTAIDZ_USED
	.align		4
.L_985:
        /*0190*/ 	.byte	0x01, 0x04
	.zero		2


	//----- nvinfo : EIATTR_CRS_STACK_SIZE
	.align		4
        /*0194*/ 	.byte	0x04, 0x1e
        /*0196*/ 	.short	(.L_987 - .L_986)
.L_986:
        /*0198*/ 	.word	0x00000000
.L_987:


//--------------------- .nv.info._Z23gemm_half_q_half_kernelILi4ELi32ELb1ELb1ELi32EEvPK6__halfPKjS4_S2_PS0_iiiiPKtS7_iiiiiibS2_i --------------------------
	.section	.nv.info._Z23gemm_half_q_half_kernelILi4ELi32ELb1ELb1ELi32EEvPK6__halfPKjS4_S2_PS0_iiiiPKtS7_iiiiiibS2_i,"",@"SHT_CUDA_INFO"
	.sectionflags	@""
	.align	4


	//----- nvinfo : EIATTR_CUDA_API_VERSION
	.align		4
        /*0000*/ 	.byte	0x04, 0x37
        /*0002*/ 	.short	(.L_989 - .L_988)
.L_988:
        /*0004*/ 	.word	0x00000082


	//----- nvinfo : EIATTR_SW2861232_WAR
	.align		4
.L_989:
        /*0008*/ 	.byte	0x01, 0x35
	.zero		2


	//----- nvinfo : EIATTR_PARAM_CBANK
	.align		4
        /*000c*/ 	.byte	0x04, 0x0a
        /*000e*/ 	.short	(.L_991 - .L_990)
	.align		4
.L_990:
        /*0010*/ 	.word	index@(.nv.constant0._Z23gemm_half_q_half_kernelILi4ELi32ELb1ELb1ELi32EEvPK6__halfPKjS4_S2_PS0_iiiiPKtS7_iiiiiibS2_i)
        /*0014*/ 	.short	0x0160
        /*0016*/ 	.short	0x0074


	//----- nvinfo : EIATTR_CBANK_PARAM_SIZE
	.align		4
.L_991:
        /*0018*/ 	.byte	0x03, 0x19
        /*001a*/ 	.short	0x0074


	//----- nvinfo : EIATTR_KPARAM_INFO
	.align		4
        /*001c*/ 	.byte	0x04, 0x17
        /*001e*/ 	.short	(.L_993 - .L_992)
.L_992:
        /*0020*/ 	.word	0x00000000
        /*0024*/ 	.short	0x0013
        /*0026*/ 	.short	0x0070
        /*0028*/ 	.byte	0x00, 0xf0, 0x11, 0x00


	//----- nvinfo : EIATTR_KPARAM_INFO
	.align		4
.L_993:
        /*002c*/ 	.byte	0x04, 0x17
        /*002e*/ 	.short	(.L_995 - .L_994)
.L_994:
        /*0030*/ 	.word	0x00000000
        /*0034*/ 	.short	0x0012
        /*0036*/ 	.short	0x0068
        /*0038*/ 	.byte	0x00, 0xf0, 0x21, 0x00


	//----- nvinfo : EIATTR_KPARAM_INFO
	.align		4
.L_995:
        /*003c*/ 	.byte	0x04, 0x17
        /*003e*/ 	.short	(.L_997 - .L_996)
.L_996:
        /*0040*/ 	.word	0x00000000
        /*0044*/ 	.short	0x0011
        /*0046*/ 	.short	0x0060
        /*0048*/ 	.byte	0x00, 0xf0, 0x05, 0x00


	//----- nvinfo : EIATTR_KPARAM_INFO
	.align		4
.L_997:
        /*004c*/ 	.byte	0x04, 0x17
        /*004e*/ 	.short	(.L_999 - .L_998)
.L_998:
        /*0050*/ 	.word	0x00000000
        /*0054*/ 	.short	0x0010
        /*0056*/ 	.short	0x005c
        /*0058*/ 	.byte	0x00, 0xf0, 0x11, 0x00


	//----- nvinfo : EIATTR_KPARAM_INFO
	.align		4
.L_999:
        /*005c*/ 	.byte	0x04, 0x17
        /*005e*/ 	.short	(.L_1001 - .L_1000)
.L_1000:
        /*0060*/ 	.word	0x00000000
        /*0064*/ 	.short	0x000f
        /*0066*/ 	.short	0x0058
        /*0068*/ 	.byte	0x00, 0xf0, 0x11, 0x00


	//----- nvinfo : EIATTR_KPARAM_INFO
	.align		4
.L_1001:
        /*006c*/ 	.byte	0x04, 0x17
        /*006e*/ 	.short	(.L_1003 - .L_1002)
.L_1002:
        /*0070*/ 	.word	0x00000000
        /*0074*/ 	.short	0x000e
        /*0076*/ 	.short	0x0054
        /*0078*/ 	.byte	0x00, 0xf0, 0x11, 0x00


	//----- nvinfo : EIATTR_KPARAM_INFO
	.align		4
.L_1003:
        /*007c*/ 	.byte	0x04, 0x17
        /*007e*/ 	.short	(.L_1005 - .L_1004)
.L_1004:
        /*0080*/ 	.word	0x00000000
        /*0084*/ 	.short	0x000d
        /*0086*/ 	.short	0x0050
        /*0088*/ 	.byte	0x00, 0xf0, 0x11, 0x00


	//----- nvinfo : EIATTR_KPARAM_INFO
	.align		4
.L_1005:
        /*008c*/ 	.byte	0x04, 0x17
        /*008e*/ 	.short	(.L_1007 - .L_1006)
.L_1006:
        /*0090*/ 	.word	0x00000000
        /*0094*/ 	.short	0x000c
        /*0096*/ 	.short	0x004c
        /*0098*/ 	.byte	0x00, 0xf0, 0x11, 0x00


	//----- nvinfo : EIATTR_KPARAM_INFO
	.align		4
.L_1007:
        /*009c*/ 	.byte	0x04, 0x17
        /*009e*/ 	.short	(.L_1009 - .L_1008)
.L_1008:
        /*00a0*/ 	.word	0x00000000
        /*00a4*/ 	.short	0x000b
        /*00a6*/ 	.short	0x0048
        /*00a8*/ 	.byte	0x00, 0xf0, 0x11, 0x00


	//----- nvinfo : EIATTR_KPARAM_INFO
	.align		4
.L_1009:
        /*00ac*/ 	.byte	0x04, 0x17
        /*00ae*/ 	.short	(.L_1011 - .L_1010)
.L_1010:
        /*00b0*/ 	.word	0x00000000
        /*00b4*/ 	.short	0x000a
        /*00b6*/ 	.short	0x0040
        /*00b8*/ 	.byte	0x00, 0xf0, 0x21, 0x00


	//----- nvinfo : EIATTR_KPARAM_INFO
	.align		4
.L_1011:
        /*00bc*/ 	.byte	0x04, 0x17
        /*00be*/ 	.short	(.L_1013 - .L_1012)
.L_1012:
        /*00c0*/ 	.word	0x00000000
        /*00c4*/ 	.short	0x0009
        /*00c6*/ 	.short	0x0038
        /*00c8*/ 	.byte	0x00, 0xf0, 0x21, 0x00


	//----- nvinfo : EIATTR_KPARAM_INFO
	.align		4
.L_1013:
        /*00cc*/ 	.byte	0x04, 0x17
        /*00ce*/ 	.short	(.L_1015 - .L_1014)
.L_1014:
        /*00d0*/ 	.word	0x00000000
        /*00d4*/ 	.short	0x0008
        /*00d6*/ 	.short	0x0034
        /*00d8*/ 	.byte	0x00, 0xf0, 0x11, 0x00


	//----- nvinfo : EIATTR_KPARAM_INFO
	.align		4
.L_1015:
        /*00dc*/ 	.byte	0x04, 0x17
        /*00de*/ 	.short	(.L_1017 - .L_1016)
.L_1016:
        /*00e0*/ 	.word	0x00000000
        /*00e4*/ 	.short	0x0007
        /*00e6*/ 	.short	0x0030
        /*00e8*/ 	.byte	0x00, 0xf0, 0x11, 0x00


	//----- nvinfo : EIATTR_KPARAM_INFO
	.align		4
.L_1017:
        /*00ec*/ 	.byte	0x04, 0x17
        /*00ee*/ 	.short	(.L_1019 - .L_1018)
.L_1018:
        /*00f0*/ 	.word	0x00000000
        /*00f4*/ 	.short	0x0006
        /*00f6*/ 	.short	0x002c
        /*00f8*/ 	.byte	0x00, 0xf0, 0x11, 0x00


	//----- nvinfo : EIATTR_KPARAM_INFO
	.align		4
.L_1019:
        /*00fc*/ 	.byte	0x04, 0x17
        /*00fe*/ 	.short	(.L_1021 - .L_1020)
.L_1020:
        /*0100*/ 	.word	0x00000000
        /*0104*/ 	.short	0x0005
        /*0106*/ 	.short	0x0028
        /*0108*/ 	.byte	0x00, 0xf0, 0x11, 0x00


	//----- nvinfo : EIATTR_KPARAM_INFO
	.align		4
.L_1021:
        /*010c*/ 	.byte	0x04, 0x17
        /*010e*/ 	.short	(.L_1023 - .L_1022)
.L_1022:
        /*0110*/ 	.word	0x00000000
        /*0114*/ 	.short	0x0004
        /*0116*/ 	.short	0x0020
        /*0118*/ 	.byte	0x00, 0xf0, 0x21, 0x00


	//----- nvinfo : EIATTR_KPARAM_INFO
	.align		4
.L_1023:
        /*011c*/ 	.byte	0x04, 0x17
        /*011e*/ 	.short	(.L_1025 - .L_1024)
.L_1024:
        /*0120*/ 	.word	0x00000000
        /*0124*/ 	.short	0x0003
        /*0126*/ 	.short	0x0018
        /*0128*/ 	.byte	0x00, 0xf0, 0x21, 0x00


	//----- nvinfo : EIATTR_KPARAM_INFO
	.align		4
.L_1025:
        /*012c*/ 	.byte	0x04, 0x17
        /*012e*/ 	.short	(.L_1027 - .L_1026)
.L_1026:
        /*0130*/ 	.word	0x00000000
        /*0134*/ 	.short	0x0002
        /*0136*/ 	.short	0x0010
        /*0138*/ 	.byte	0x00, 0xf0, 0x21, 0x00


	//----- nvinfo : EIATTR_KPARAM_INFO
	.align		4
.L_1027:
        /*013c*/ 	.byte	0x04, 0x17
        /*013e*/ 	.short	(.L_1029 - .L_1028)
.L_1028:
        /*0140*/ 	.word	0x00000000
        /*0144*/ 	.short	0x0001
        /*0146*/ 	.short	0x0008
        /*0148*/ 	.byte	0x00, 0xf0, 0x21, 0x00


	//----- nvinfo : EIATTR_KPARAM_INFO
	.align		4
.L_1029:
        /*014c*/ 	.byte	0x04, 0x17
        /*014e*/ 	.short	(.L_1031 - .L_1030)
.L_1030:
        /*0150*/ 	.word	0x00000000
        /*0154*/ 	.short	0x0000
        /*0156*/ 	.short	0x0000
        /*0158*/ 	.byte	0x00, 0xf0, 0x21, 0x00


	//----- nvinfo : EIATTR_MAXREG_COUNT
	.align		4
.L_1031:
        /*015c*/ 	.byte	0x03, 0x1b
        /*015e*/ 	.short	0x00ff


	//----- nvinfo : EIATTR_NUM_BARRIERS
	.align		4
        /*0160*/ 	.byte	0x02, 0x4c
        /*0162*/ 	.byte	0x01
	.zero		1


	//----- nvinfo : EIATTR_MERCURY_ISA_VERSION
	.align		4
        /*0164*/ 	.byte	0x03, 0x5f
        /*0166*/ 	.short	0x0000


	//----- nvinfo : EIATTR_EXIT_INSTR_OFFSETS
	.align		4
        /*0168*/ 	.byte	0x04, 0x1c
        /*016a*/ 	.short	(.L_1033 - .L_1032)


	//   ....[0]....
.L_1032:
        /*016c*/ 	.word	0x00000320


	//   ....[1]....
        /*0170*/ 	.word	0x000009c0


	//   ....[2]....
        /*0174*/ 	.word	0x00003dc0


	//   ....[3]....
        /*0178*/ 	.word	0x000040a0


	//   ....[4]....
        /*017c*/ 	.word	0x00004310


	//   ....[5]....
        /*0180*/ 	.word	0x00004570


	//   ....[6]....
        /*0184*/ 	.word	0x000046c0


	//   ....[7]....
        /*0188*/ 	.word	0x00004760


	//   ....[8]....
        /*018c*/ 	.word	0x000047a0


	//----- nvinfo : EIATTR_CTAIDZ_USED
	.align		4
.L_1033:
        /*0190*/ 	.byte	0x01, 0x04
	.zero		2


	//----- nvinfo : EIATTR_CRS_STACK_SIZE
	.align		4
        /*0194*/ 	.byte	0x04, 0x1e
        /*0196*/ 	.short	(.L_1035 - .L_1034)
.L_1034:
        /*0198*/ 	.word	0x00000000
.L_1035:


//--------------------- .nv.info._Z23gemm_half_q_half_kernelILi4ELi48ELb1ELb1ELi32EEvPK6__halfPKjS4_S2_PS0_iiiiPKtS7_iiiiiibS2_i --------------------------
	.section	.nv.info._Z23gemm_half_q_half_kernelILi4ELi48ELb1ELb1ELi32EEvPK6__halfPKjS4_S2_PS0_iiiiPKtS7_iiiiiibS2_i,"",@"SHT_CUDA_INFO"
	.sectionflags	@""
	.align	4


	//----- nvinfo : EIATTR_CUDA_API_VERSION
	.align		4
        /*0000*/ 	.byte	0x04, 0x37
        /*0002*/ 	.short	(.L_1037 - .L_1036)
.L_1036:
        /*0004*/ 	.word	0x00000082


	//----- nvinfo : EIATTR_SW2861232_WAR
	.align		4
.L_1037:
        /*0008*/ 	.byte	0x01, 0x35
	.zero		2


	//----- nvinfo : EIATTR_PARAM_CBANK
	.align		4
        /*000c*/ 	.byte	0x04, 0x0a
        /*000e*/ 	.short	(.L_1039 - .L_1038)
	.align		4
.L_1038:
        /*0010*/ 	.word	index@(.nv.constant0._Z23gemm_half_q_half_kernelILi4ELi48ELb1ELb1ELi32EEvPK6__halfPKjS4_S2_PS0_iiiiPKtS7_iiiiiibS2_i)
        /*0014*/ 	.short	0x0160
        /*0016*/ 	.short	0x0074


	//----- nvinfo : EIATTR_CBANK_PARAM_SIZE
	.align		4
.L_1039:
        /*0018*/ 	.byte	0x03, 0x19
        /*001a*/ 	.short	0x0074


	//----- nvinfo : EIATTR_KPARAM_INFO
	.align		4
        /*001c*/ 	.byte	0x04, 0x17
        /*001e*/ 	.short	(.L_1041 - .L_1040)
.L_1040:
        /*0020*/ 	.word	0x00000000
        /*0024*/ 	.short	0x0013
        /*0026*/ 	.short	0x0070
        /*0028*/ 	.byte	0x00, 0xf0, 0x11, 0x00


	//----- nvinfo : EIATTR_KPARAM_INFO
	.align		4
.L_1041:
        /*002c*/ 	.byte	0x04, 0x17
        /*002e*/ 	.short	(.L_1043 - .L_1042)
.L_1042:
        /*0030*/ 	.word	0x00000000
        /*0034*/ 	.short	0x0012
        /*0036*/ 	.short	0x0068
        /*0038*/ 	.byte	0x00, 0xf0, 0x21, 0x00


	//----- nvinfo : EIATTR_KPARAM_INFO
	.align		4
.L_1043:
        /*003c*/ 	.byte	0x04, 0x17
        /*003e*/ 	.short	(.L_1045 - .L_1044)
.L_1044:
        /*0040*/ 	.word	0x00000000
        /*0044*/ 	.short	0x0011
        /*0046*/ 	.short	0x0060
        /*0048*/ 	.byte	0x00, 0xf0, 0x05, 0x00


	//----- nvinfo : EIATTR_KPARAM_INFO
	.align		4
.L_1045:
        /*004c*/ 	.byte	0x04, 0x17
        /*004e*/ 	.short	(.L_1047 - .L_1046)
.L_1046:
        /*0050*/ 	.word	0x00000000
        /*0054*/ 	.short	0x0010
        /*0056*/ 	.short	0x005c
        /*0058*/ 	.byte	0x00, 0xf0, 0x11, 0x00


	//----- nvinfo : EIATTR_KPARAM_INFO
	.align		4
.L_1047:
        /*005c*/ 	.byte	0x04, 0x17
        /*005e*/ 	.short	(.L_1049 - .L_1048)
.L_1048:
        /*0060*/ 	.word	0x00000000
        /*0064*/ 	.short	0x000f
        /*0066*/ 	.short	0x0058
        /*0068*/ 	.byte	0x00, 0xf0, 0x11, 0x00


	//----- nvinfo : EIATTR_KPARAM_INFO
	.align		4
.L_1049:
        /*006c*/ 	.byte	0x04, 0x17
        /*006e*/ 	.short	(.L_1051 - .L_1050)
.L_1050:
        /*0070*/ 	.word	0x00000000
        /*0074*/ 	.short	0x000e
        /*0076*/ 	.short	0x0054
        /*0078*/ 	.byte	0x00, 0xf0, 0x11, 0x00


	//----- nvinfo : EIATTR_KPARAM_INFO
	.align		4
.L_1051:
        /*007c*/ 	.byte	0x04, 0x17
        /*007e*/ 	.short	(.L_1053 - .L_1052)
.L_1052:
        /*0080*/ 	.word	0x00000000
        /*0084*/ 	.short	0x000d
        /*0086*/ 	.short	0x0050
        /*0088*/ 	.byte	0x00, 0xf0, 0x11, 0x00


	//----- nvinfo : EIATTR_KPARAM_INFO
	.align		4
.L_1053:
        /*008c*/ 	.byte	0x04, 0x17
        /*008e*/ 	.short	(.L_1055 - .L_1054)
.L_1054:
        /*0090*/ 	.word	0x00000000
        /*0094*/ 	.short	0x000c
        /*0096*/ 	.short	0x004c
        /*0098*/ 	.byte	0x00, 0xf0, 0x11, 0x00


	//----- nvinfo : EIATTR_KPARAM_INFO
	.align		4
.L_1055:
        /*009c*/ 	.byte	0x04, 0x17
        /*009e*/ 	.short	(.L_1057 - .L_1056)
.L_1056:
        /*00a0*/ 	.word	0x00000000
        /*00a4*/ 	.short	0x000b
        /*00a6*/ 	.short	0x0048
        /*00a8*/ 	.byte	0x00, 0xf0, 0x11, 0x00


	//----- nvinfo : EIATTR_KPARAM_INFO
	.align		4
.L_1057:
        /*00ac*/ 	.byte	0x04, 0x17
        /*00ae*/ 	.short	(.L_1059 - .L_1058)
.L_1058:
        /*00b0*/ 	.word	0x00000000
        /*00b4*/ 	.short	0x000a
        /*00b6*/ 	.short	0x0040
        /*00b8*/ 	.byte	0x00, 0xf0, 0x21, 0x00


	//----- nvinfo : EIATTR_KPARAM_INFO
	.align		4
.L_1059:
        /*00bc*/ 	.byte	0x04, 0x17
        /*00be*/ 	.short	(.L_1061 - .L_1060)
.L_1060:
        /*00c0*/ 	.word	0x00000000
        /*00c4*/ 	.short	0x0009
        /*00c6*/ 	.short	0x0038
        /*00c8*/ 	.byte	0x00, 0xf0, 0x21, 0x00


	//----- nvinfo : EIATTR_KPARAM_INFO
	.align		4
.L_1061:
        /*00cc*/ 	.byte	0x04, 0x17
        /*00ce*/ 	.short	(.L_1063 - .L_1062)
.L_1062:
        /*00d0*/ 	.word	0x00000000
        /*00d4*/ 	.short	0x0008
        /*00d6*/ 	.short	0x0034
        /*00d8*/ 	.byte	0x00, 0xf0, 0x11, 0x00


	//----- nvinfo : EIATTR_KPARAM_INFO
	.align		4
.L_1063:
        /*00dc*/ 	.byte	0x04, 0x17
        /*00de*/ 	.short	(.L_1065 - .L_1064)
.L_1064:
        /*00e0*/ 	.word	0x00000000
        /*00e4*/ 	.short	0x0007
        /*00e6*/ 	.short	0x0030
        /*00e8*/ 	.byte	0x00, 0xf0, 0x11, 0x00


	//----- nvinfo : EIATTR_KPARAM_INFO
	.align		4
.L_1065:
        /*00ec*/ 	.byte	0x04, 0x17
        /*00ee*/ 	.short	(.L_1067 - .L_1066)
.L_1066:
        /*00f0*/ 	.word	0x00000000
        /*00f4*/ 	.short	0x0006
        /*00f6*/ 	.short	0x002c
        /*00f8*/ 	.byte	0x00, 0xf0, 0x11, 0x00


	//----- nvinfo : EIATTR_KPARAM_INFO
	.align		4
.L_1067:
        /*00fc*/ 	.byte	0x04, 0x17
        /*00fe*/ 	.short	(.L_1069 - .L_1068)
.L_1068:
        /*0100*/ 	.word	0x00000000
        /*0104*/ 	.short	0x0005
        /*0106*/ 	.short	0x0028
        /*0108*/ 	.byte	0x00, 0xf0, 0x11, 0x00


	//----- nvinfo : EIATTR_KPARAM_INFO
	.align		4
.L_1069:
        /*010c*/ 	.byte	0x04, 0x17
        /*010e*/ 	.short	(.L_1071 - .L_1070)
.L_1070:
        /*0110*/ 	.word	0x00000000
        /*0114*/ 	.short	0x0004
        /*0116*/ 	.short	0x0020
        /*0118*/ 	.byte	0x00, 0xf0, 0x21, 0x00


	//----- nvinfo : EIATTR_KPARAM_INFO
	.align		4
.L_1071:
        /*011c*/ 	.byte	0x04, 0x17
        /*011e*/ 	.short	(.L_1073 - .L_1072)
.L_1072:
        /*0120*/ 	.word	0x00000000
        /*0124*/ 	.short	0x0003
        /*0126*/ 	.short	0x0018
        /*0128*/ 	.byte	0x00, 0xf0, 0x21, 0x00


	//----- nvinfo : EIATTR_KPARAM_INFO
	.align		4
.L_1073:
        /*012c*/ 	.byte	0x04, 0x17
        /*012e*/ 	.short	(.L_1075 - .L_1074)
.L_1074:
        /*0130*/ 	.word	0x00000000
        /*0134*/ 	.short	0x0002
        /*0136*/ 	.short	0x0010
        /*0138*/ 	.byte	0x00, 0xf0, 0x21, 0x00


	//----- nvinfo : EIATTR_KPARAM_INFO
	.align		4
.L_1075:
        /*013c*/ 	.byte	0x04, 0x17
        /*013e*/ 	.short	(.L_1077 - .L_1076)
.L_1076:
        /*0140*/ 	.word	0x00000000
        /*0144*/ 	.short	0x0001
        /*0146*/ 	.short	0x0008
        /*0148*/ 	.byte	0x00, 0xf0, 0x21, 0x00


	//----- nvinfo : EIATTR_KPARAM_INFO
	.align		4
.L_1077:
        /*014c*/ 	.byte	0x04, 0x17
        /*014e*/ 	.short	(.L_1079 - .L_1078)
.L_1078:
        /*0150*/ 	.word	0x00000000
        /*0154*/ 	.short	0x0000
        /*0156*/ 	.short	0x0000
        /*0158*/ 	.byte	0x00, 0xf0, 0x21, 0x00


	//----- nvinfo : EIATTR_MAXREG_COUNT
	.align		4
.L_1079:
        /*015c*/ 	.byte	0x03, 0x1b
        /*015e*/ 	.short	0x00ff


	//----- nvinfo : EIATTR_NUM_BARRIERS
	.align		4
        /*0160*/ 	.byte	0x02, 0x4c
        /*0162*/ 	.byte	0x01
	.zero		1


	//----- nvinfo : EIATTR_MERCURY_ISA_VERSION
	.align		4
        /*0164*/ 	.byte	0x03, 0x5f
        /*0166*/ 	.short	0x0000


	//----- nvinfo : EIATTR_EXIT_INSTR_OFFSETS
	.align		4
        /*0168*/ 	.byte	0x04, 0x1c
        /*016a*/ 	.short	(.L_1081 - .L_1080)


	//   ....[0]....
.L_1080:
        /*016c*/ 	.word	0x00000320


	//   ....[1]....
        /*0170*/ 	.word	0x00000d90


	//   ....[2]....
        /*0174*/ 	.word	0x00006810


	//   ....[3]....
        /*0178*/ 	.word	0x00006af0


	//   ....[4]....
        /*017c*/ 	.word	0x00006d60


	//   ....[5]....
        /*0180*/ 	.word	0x00006fc0


	//   ....[6]....
        /*0184*/ 	.word	0x00007110


	//   ....[7]....
        /*0188*/ 	.word	0x000071b0


	//   ....[8]....
        /*018c*/ 	.word	0x000071f0


	//----- nvinfo : EIATTR_CTAIDZ_USED
	.align		4
.L_1081:
        /*0190*/ 	.byte	0x01, 0x04
	.zero		2


	//----- nvinfo : EIATTR_CRS_STACK_SIZE
	.align		4
        /*0194*/ 	.byte	0x04, 0x1e
        /*0196*/ 	.short	(.L_1083 - .L_1082)
.L_1082:
        /*0198*/ 	.word	0x00000000
.L_1083:


//--------------------- .nv.info._Z23gemm_half_q_half_kernelILi4ELi16ELb1ELb1ELi32EEvPK6__halfPKjS4_S2_PS0_iiiiPKtS7_iiiiiibS2_i --------------------------
	.section	.nv.info._Z23gemm_half_q_half_kernelILi4ELi16ELb1ELb1ELi32EEvPK6__halfPKjS4_S2_PS0_iiiiPKtS7_iiiiiibS2_i,"",@"SHT_CUDA_INFO"
	.sectionflags	@""
	.align	4


	//----- nvinfo : EIATTR_CUDA_API_VERSION
	.align		4
        /*0000*/ 	.byte	0x04, 0x37
        /*0002*/ 	.short	(.L_1085 - .L_1084)
.L_1084:
        /*0004*/ 	.word	0x00000082


	//----- nvinfo : EIATTR_SW2861232_WAR
	.align		4
.L_1085:
        /*0008*/ 	.byte	0x01, 0x35
	.zero		2


	//----- nvinfo : EIATTR_PARAM_CBANK
	.align		4
        /*000c*/ 	.byte	0x04, 0x0a
        /*000e*/ 	.short	(.L_1087 - .L_1086)
	.align		4
.L_1086:
        /*0010*/ 	.word	index@(.nv.constant0._Z23gemm_half_q_half_kernelILi4ELi16ELb1ELb1ELi32EEvPK6__halfPKjS4_S2_PS0_iiiiPKtS7_iiiiiibS2_i)
        /*0014*/ 	.short	0x0160
        /*0016*/ 	.short	0x0074


	//----- nvinfo : EIATTR_CBANK_PARAM_SIZE
	.align		4
.L_1087:
        /*0018*/ 	.byte	0x03, 0x19
        /*001a*/ 	.short	0x0074


	//----- nvinfo : EIATTR_KPARAM_INFO
	.align		4
        /*001c*/ 	.byte	0x04, 0x17
        /*001e*/ 	.short	(.L_1089 - .L_1088)
.L_1088:
        /*0020*/ 	.word	0x00000000
        /*0024*/ 	.short	0x0013
        /*0026*/ 	.short	0x0070
        /*0028*/ 	.byte	0x00, 0xf0, 0x11, 0x00


	//----- nvinfo : EIATTR_KPARAM_INFO
	.align		4
.L_1089:
        /*002c*/ 	.byte	0x04, 0x17
        /*002e*/ 	.short	(.L_1091 - .L_1090)
.L_1090:
        /*0030*/ 	.word	0x00000000
        /*0034*/ 	.short	0x0012
        /*0036*/ 	.short	0x0068
        /*0038*/ 	.byte	0x00, 0xf0, 0x21, 0x00


	//----- nvinfo : EIATTR_KPARAM_INFO
	.align		4
.L_1091:
        /*003c*/ 	.byte	0x04, 0x17
        /*003e*/ 	.short	(.L_1093 - .L_1092)
.L_1092:
        /*0040*/ 	.word	0x00000000
        /*0044*/ 	.short	0x0011
        /*0046*/ 	.short	0x0060
        /*0048*/ 	.byte	0x00, 0xf0, 0x05, 0x00


	//----- nvinfo : EIATTR_KPARAM_INFO
	.align		4
.L_1093:
        /*004c*/ 	.byte	0x04, 0x17
        /*004e*/ 	.short	(.L_1095 - .L_1094)
.L_1094:
        /*0050*/ 	.word	0x00000000
        /*0054*/ 	.short	0x0010
        /*0056*/ 	.short	0x005c
        /*0058*/ 	.byte	0x00, 0xf0, 0x11, 0x00


	//----- nvinfo : EIATTR_KPARAM_INFO
	.align		4
.L_1095:
        /*005c*/ 	.byte	0x04, 0x17
        /*005e*/ 	.short	(.L_1097 - .L_1096)
.L_1096:
        /*0060*/ 	.word	0x00000000
        /*0064*/ 	.short	0x000f
        /*0066*/ 	.short	0x0058
        /*0068*/ 	.byte	0x00, 0xf0, 0x11, 0x00


	//----- nvinfo : EIATTR_KPARAM_INFO
	.align		4
.L_1097:
        /*006c*/ 	.byte	0x04, 0x17
        /*006e*/ 	.short	(.L_1099 - .L_1098)
.L_1098:
        /*0070*/ 	.word	0x00000000
        /*0074*/ 	.short	0x000e
        /*0076*/ 	.short	0x0054
        /*0078*/ 	.byte	0x00, 0xf0, 0x11, 0x00


	//----- nvinfo : EIATTR_KPARAM_INFO
	.align		4
.L_1099:
        /*007c*/ 	.byte	0x04, 0x17
        /*007e*/ 	.short	(.L_1101 - .L_1100)
.L_1100:
        /*0080*/ 	.word	0x00000000
        /*0084*/ 	.short	0x000d
        /*0086*/ 	.short	0x0050
        /*0088*/ 	.byte	0x00, 0xf0, 0x11, 0x00


	//----- nvinfo : EIATTR_KPARAM_INFO
	.align		4
.L_1101:
        /*008c*/ 	.byte	0x04, 0x17
        /*008e*/ 	.short	(.L_1103 - .L_1102)
.L_1102:
        /*0090*/ 	.word	0x00000000
        /*0094*/ 	.short	0x000c
        /*0096*/ 	.short	0x004c
        /*0098*/ 	.byte	0x00, 0xf0, 0x11, 0x00


	//----- nvinfo : EIATTR_KPARAM_INFO
	.align		4
.L_1103:
        /*009c*/ 	.byte	0x04, 0x17
        /*009e*/ 	.short	(.L_1105 - .L_1104)
.L_1104:
        /*00a0*/ 	.word	0x00000000
        /*00a4*/ 	.short	0x000b
        /*00a6*/ 	.short	0x0048
        /*00a8*/ 	.byte	0x00, 0xf0, 0x11, 0x00


	//----- nvinfo : EIATTR_KPARAM_INFO
	.align		4
.L_1105:
        /*00ac*/ 	.byte	0x04, 0x17
        /*00ae*/ 	.short	(.L_1107 - .L_1106)
.L_1106:
        /*00b0*/ 	.word	0x00000000
        /*00b4*/ 	.short	0x000a
        /*00b6*/ 	.short	0x0040
        /*00b8*/ 	.byte	0x00, 0xf0, 0x21, 0x00


	//----- nvinfo : EIATTR_KPARAM_INFO
	.align		4
.L_1107:
        /*00bc*/ 	.byte	0x04, 0x17
        /*00be*/ 	.short	(.L_1109 - .L_1108)
.L_1108:
        /*00c0*/ 	.word	0x00000000
        /*00c4*/ 	.short	0x0009
        /*00c6*/ 	.short	0x0038
        /*00c8*/ 	.byte	0x00, 0xf0, 0x21, 0x00


	//----- nvinfo : EIATTR_KPARAM_INFO
	.align		4
.L_1109:
        /*00cc*/ 	.byte	0x04, 0x17
        /*00ce*/ 	.short	(.L_1111 - .L_1110)
.L_1110:
        /*00d0*/ 	.word	0x00000000
        /*00d4*/ 	.short	0x0008
        /*00d6*/ 	.short	0x0034
        /*00d8*/ 	.byte	0x00, 0xf0, 0x11, 0x00


	//----- nvinfo : EIATTR_KPARAM_INFO
	.align		4
.L_1111:
        /*00dc*/ 	.byte	0x04, 0x17
        /*00de*/ 	.short	(.L_1113 - .L_1112)
.L_1112:
        /*00e0*/ 	.word	0x00000000
        /*00e4*/ 	.short	0x0007
        /*00e6*/ 	.short	0x0030
        /*00e8*/ 	.byte	0x00, 0xf0, 0x11, 0x00


	//----- nvinfo : EIATTR_KPARAM_INFO
	.align		4
.L_1113:
        /*00ec*/ 	.byte	0x04, 0x17
        /*00ee*/ 	.short	(.L_1115 - .L_1114)
.L_1114:
        /*00f0*/ 	.word	0x00000000
        /*00f4*/ 	.short	0x0006
        /*00f6*/ 	.short	0x002c
        /*00f8*/ 	.byte	0x00, 0xf0, 0x11, 0x00


	//----- nvinfo : EIATTR_KPARAM_INFO
	.align		4
.L_1115:
        /*00fc*/ 	.byte	0x04, 0x17
        /*00fe*/ 	.short	(.L_1117 - .L_1116)
.L_1116:
        /*0100*/ 	.word	0x00000000
        /*0104*/ 	.short	0x0005
        /*0106*/ 	.short	0x0028
        /*0108*/ 	.byte	0x00, 0xf0, 0x11, 0x00


	//----- nvinfo : EIATTR_KPARAM_INFO
	.align		4
.L_1117:
        /*010c*/ 	.byte	0x04, 0x17
        /*010e*/ 	.short	(.L_1119 - .L_1118)
.L_1118:
        /*0110*/ 	.word	0x00000000
        /*0114*/ 	.short	0x0004
        /*0116*/ 	.short	0x0020
        /*0118*/ 	.byte	0x00, 0xf0, 0x21, 0x00


	//----- nvinfo : EIATTR_KPARAM_INFO
	.align		4
.L_1119:
        /*011c*/ 	.byte	0x04, 0x17
        /*011e*/ 	.short	(.L_1121 - .L_1120)
.L_1120:
        /*0120*/ 	.word	0x00000000
        /*0124*/ 	.short	0x0003
        /*0126*/ 	.short	0x0018
        /*0128*/ 	.byte	0x00, 0xf0, 0x21, 0x00


	//----- nvinfo : EIATTR_KPARAM_INFO
	.align		4
.L_1121:
        /*012c*/ 	.byte	0x04, 0x17
        /*012e*/ 	.short	(.L_1123 - .L_1122)
.L_1122:
        /*0130*/ 	.word	0x00000000
        /*0134*/ 	.short	0x0002
        /*0136*/ 	.short	0x0010
        /*0138*/ 	.byte	0x00, 0xf0, 0x21, 0x00


	//----- nvinfo : EIATTR_KPARAM_INFO
	.align		4
.L_1123:
        /*013c*/ 	.byte	0x04, 0x17
        /*013e*/ 	.short	(.L_1125 - .L_1124)
.L_1124:
        /*0140*/ 	.word	0x00000000
        /*0144*/ 	.short	0x0001
        /*0146*/ 	.short	0x0008
        /*0148*/ 	.byte	0x00, 0xf0, 0x21, 0x00


	//----- nvinfo : EIATTR_KPARAM_INFO
	.align		4
.L_1125:
        /*014c*/ 	.byte	0x04, 0x17
        /*014e*/ 	.short	(.L_1127 - .L_1126)
.L_1126:
        /*0150*/ 	.word	0x00000000
        /*0154*/ 	.short	0x0000
        /*0156*/ 	.short	0x0000
        /*0158*/ 	.byte	0x00, 0xf0, 0x21, 0x00


	//----- nvinfo : EIATTR_MAXREG_COUNT
	.align		4
.L_1127:
        /*015c*/ 	.byte	0x03, 0x1b
        /*015e*/ 	.short	0x00ff


	//----- nvinfo : EIATTR_NUM_BARRIERS
	.align		4
        /*0160*/ 	.byte	0x02, 0x4c
        /*0162*/ 	.byte	0x01
	.zero		1


	//----- nvinfo : EIATTR_MERCURY_ISA_VERSION
	.align		4
        /*0164*/ 	.byte	0x03, 0x5f
        /*0166*/ 	.short	0x0000


	//----- nvinfo : EIATTR_EXIT_INSTR_OFFSETS
	.align		4
        /*0168*/ 	.byte	0x04, 0x1c
        /*016a*/ 	.short	(.L_1129 - .L_1128)


	//   ....[0]....
.L_1128:
        /*016c*/ 	.word	0x00000320


	//   ....[1]....
        /*0170*/ 	.word	0x000009c0


	//   ....[2]....
        /*0174*/ 	.word	0x000038f0


	//   ....[3]....
        /*0178*/ 	.word	0x00003bd0


	//   ....[4]....
        /*017c*/ 	.word	0x00003e30


	//   ....[5]....
        /*0180*/ 	.word	0x00004090


	//   ....[6]....
        /*0184*/ 	.word	0x000041e0


	//   ....[7]....
        /*0188*/ 	.word	0x00004280


	//   ....[8]....
        /*018c*/ 	.word	0x000042c0


	//----- nvinfo : EIATTR_CTAIDZ_USED
	.align		4
.L_1129:
        /*0190*/ 	.byte	0x01, 0x04
	.zero		2


	//----- nvinfo : EIATTR_CRS_STACK_SIZE
	.align		4
        /*0194*/ 	.byte	0x04, 0x1e
        /*0196*/ 	.short	(.L_1131 - .L_1130)
.L_1130:
        /*0198*/ 	.word	0x00000000
.L_1131:


//--------------------- .nv.info._Z23gemm_half_q_half_kernelILi4ELi24ELb1ELb1ELi32EEvPK6__halfPKjS4_S2_PS0_iiiiPKtS7_iiiiiibS2_i --------------------------
	.section	.nv.info._Z23gemm_half_q_half_kernelILi4ELi24ELb1ELb1ELi32EEvPK6__halfPKjS4_S2_PS0_iiiiPKtS7_iiiiiibS2_i,"",@"SHT_CUDA_INFO"
	.sectionflags	@""
	.align	4


	//----- nvinfo : EIATTR_CUDA_API_VERSION
	.align		4
        /*0000*/ 	.byte	0x04, 0x37
        /*0002*/ 	.short	(.L_1133 - .L_1132)
.L_1132:
        /*0004*/ 	.word	0x00000082


	//----- nvinfo : EIATTR_SW2861232_WAR
	.align		4
.L_1133:
        /*0008*/ 	.byte	0x01, 0x35
	.zero		2


	//----- nvinfo : EIATTR_PARAM_CBANK
	.align		4
        /*000c*/ 	.byte	0x04, 0x0a
        /*000e*/ 	.short	(.L_1135 - .L_1134)
	.align		4
.L_1134:
        /*0010*/ 	.word	index@(.nv.constant0._Z23gemm_half_q_half_kernelILi4ELi24ELb1ELb1ELi32EEvPK6__halfPKjS4_S2_PS0_iiiiPKtS7_iiiiiibS2_i)
        /*0014*/ 	.short	0x0160
        /*0016*/ 	.short	0x0074


	//----- nvinfo : EIATTR_CBANK_PARAM_SIZE
	.align		4
.L_1135:
        /*0018*/ 	.byte	0x03, 0x19
        /*001a*/ 	.short	0x0074


	//----- nvinfo : EIATTR_KPARAM_INFO
	.align		4
        /*001c*/ 	.byte	0x04, 0x17
        /*001e*/ 	.short	(.L_1137 - .L_1136)
.L_1136:
        /*0020*/ 	.word	0x00000000
        /*0024*/ 	.short	0x0013
        /*0026*/ 	.short	0x0070
        /*0028*/ 	.byte	0x00, 0xf0, 0x11, 0x00


	//----- nvinfo : EIATTR_KPARAM_INFO
	.align		4
.L_1137:
        /*002c*/ 	.byte	0x04, 0x17
        /*002e*/ 	.short	(.L_1139 - .L_1138)
.L_1138:
        /*0030*/ 	.word	0x00000000
        /*0034*/ 	.short	0x0012
        /*0036*/ 	.short	0x0068
        /*0038*/ 	.byte	0x00, 0xf0, 0x21, 0x00


	//----- nvinfo : EIATTR_KPARAM_INFO
	.align		4
.L_1139:
        /*003c*/ 	.byte	0x04, 0x17
        /*003e*/ 	.short	(.L_1141 - .L_1140)
.L_1140:
        /*0040*/ 	.word	0x00000000
        /*0044*/ 	.short	0x0011
        /*0046*/ 	.short	0x0060
        /*0048*/ 	.byte	0x00, 0xf0, 0x05, 0x00


	//----- nvinfo : EIATTR_KPARAM_INFO
	.align		4
.L_1141:
        /*004c*/ 	.byte	0x04, 0x17
        /*004e*/ 	.short	(.L_1143 - .L_1142)
.L_1142:
        /*0050*/ 	.word	0x00000000
        /*0054*/ 	.short	0x0010
        /*0056*/ 	.short	0x005c
        /*0058*/ 	.byte	0x00, 0xf0, 0x11, 0x00


	//----- nvinfo : EIATTR_KPARAM_INFO
	.align		4
.L_1143:
        /*005c*/ 	.byte	0x04, 0x17
        /*005e*/ 	.short	(.L_1145 - .L_1144)
.L_1144:
        /*0060*/ 	.word	0x00000000
        /*0064*/ 	.short	0x000f
        /*0066*/ 	.short	0x0058
        /*0068*/ 	.byte	0x00, 0xf0, 0x11, 0x00


	//----- nvinfo : EIATTR_KPARAM_INFO
	.align		4
.L_1145:
        /*006c*/ 	.byte	0x04, 0x17
        /*006e*/ 	.short	(.L_1147 - .L_1146)
.L_1146:
        /*0070*/ 	.word	0x00000000
        /*0074*/ 	.short	0x000e
        /*0076*/ 	.short	0x0054
        /*0078*/ 	.byte	0x00, 0xf0, 0x11, 0x00


	//----- nvinfo : EIATTR_KPARAM_INFO
	.align		4
.L_1147:
        /*007c*/ 	.byte	0x04, 0x17
        /*007e*/ 	.short	(.L_1149 - .L_1148)
.L_1148:
        /*0080*/ 	.word	0x00000000
        /*0084*/ 	.short	0x000d
        /*0086*/ 	.short	0x0050
        /*0088*/ 	.byte	0x00, 0xf0, 0x11, 0x00


	//----- nvinfo : EIATTR_KPARAM_INFO
	.align		4
.L_1149:
        /*008c*/ 	.byte	0x04, 0x17
        /*008e*/ 	.short	(.L_1151 - .L_1150)
.L_1150:
        /*0090*/ 	.word	0x00000000
        /*0094*/ 	.short	0x000c
        /*0096*/ 	.short	0x004c
        /*0098*/ 	.byte	0x00, 0xf0, 0x11, 0x00


	//----- nvinfo : EIATTR_KPARAM_INFO
	.align		4
.L_1151:
        /*009c*/ 	.byte	0x04, 0x17
        /*009e*/ 	.short	(.L_1153 - .L_1152)
.L_1152:
        /*00a0*/ 	.word	0x00000000
        /*00a4*/ 	.short	0x000b
        /*00a6*/ 	.short	0x0048
        /*00a8*/ 	.byte	0x00, 0xf0, 0x11, 0x00


	//----- nvinfo : EIATTR_KPARAM_INFO
	.align		4
.L_1153:
        /*00ac*/ 	.byte	0x04, 0x17
        /*00ae*/ 	.short	(.L_1155 - .L_1154)
.L_1154:
        /*00b0*/ 	.word	0x00000000
        /*00b4*/ 	.short	0x000a
        /*00b6*/ 	.short	0x0040
        /*00b8*/ 	.byte	0x00, 0xf0, 0x21, 0x00


	//----- nvinfo : EIATTR_KPARAM_INFO
	.align		4
.L_1155:
        /*00bc*/ 	.byte	0x04, 0x17
        /*00be*/ 	.short	(.L_1157 - .L_1156)
.L_1156:
        /*00c0*/ 	.word	0x00000000
        /*00c4*/ 	.short	0x0009
        /*00c6*/ 	.short	0x0038
        /*00c8*/ 	.byte	0x00, 0xf0, 0x21, 0x00


	//----- nvinfo : EIATTR_KPARAM_INFO
	.align		4
.L_1157:
        /*00cc*/ 	.byte	0x04, 0x17
        /*00ce*/ 	.short	(.L_1159 - .L_1158)
.L_1158:
        /*00d0*/ 	.word	0x00000000
        /*00d4*/ 	.short	0x0008
        /*00d6*/ 	.short	0x0034
        /*00d8*/ 	.byte	0x00, 0xf0, 0x11, 0x00


	//----- nvinfo : EIATTR_KPARAM_INFO
	.align		4
.L_1159:
        /*00dc*/ 	.byte	0x04, 0x17
        /*00de*/ 	.short	(.L_1161 - .L_1160)
.L_1160:
        /*00e0*/ 	.word	0x00000000
        /*00e4*/ 	.short	0x0007
        /*00e6*/ 	.short	0x0030
        /*00e8*/ 	.byte	0x00, 0xf0, 0x11, 0x00


	//----- nvinfo : EIATTR_KPARAM_INFO
	.align		4
.L_1161:
        /*00ec*/ 	.byte	0x04, 0x17
        /*00ee*/ 	.short	(.L_1163 - .L_1162)
.L_1162:
        /*00f0*/ 	.word	0x00000000
        /*00f4*/ 	.short	0x0006
        /*00f6*/ 	.short	0x002c
        /*00f8*/ 	.byte	0x00, 0xf0, 0x11, 0x00


	//----- nvinfo : EIATTR_KPARAM_INFO
	.align		4
.L_1163:
        /*00fc*/ 	.byte	0x04, 0x17
        /*00fe*/ 	.short	(.L_1165 - .L_1164)
.L_1164:
        /*0100*/ 	.word	0x00000000
        /*0104*/ 	.short	0x0005
        /*0106*/ 	.short	0x0028
        /*0108*/ 	.byte	0x00, 0xf0, 0x11, 0x00


	//----- nvinfo : EIATTR_KPARAM_INFO
	.align		4
.L_1165:
        /*010c*/ 	.byte	0x04, 0x17
        /*010e*/ 	.short	(.L_1167 - .L_1166)
.L_1166:
        /*0110*/ 	.word	0x00000000
        /*0114*/ 	.short	0x0004
        /*0116*/ 	.short	0x0020
        /*0118*/ 	.byte	0x00, 0xf0, 0x21, 0x00


	//----- nvinfo : EIATTR_KPARAM_INFO
	.align		4
.L_1167:
        /*011c*/ 	.byte	0x04, 0x17
        /*011e*/ 	.short	(.L_1169 - .L_1168)
.L_1168:
        /*0120*/ 	.word	0x00000000
        /*0124*/ 	.short	0x0003
        /*0126*/ 	.short	0x0018
        /*0128*/ 	.byte	0x00, 0xf0, 0x21, 0x00


	//----- nvinfo : EIATTR_KPARAM_INFO
	.align		4
.L_1169:
        /*012c*/ 	.byte	0x04, 0x17
        /*012e*/ 	.short	(.L_1171 - .L_1170)
.L_1170:
        /*0130*/ 	.word	0x00000000
        /*0134*/ 	.short	0x0002
        /*0136*/ 	.short	0x0010
        /*0138*/ 	.byte	0x00, 0xf0, 0x21, 0x00


	//----- nvinfo : EIATTR_KPARAM_INFO
	.align		4
.L_1171:
        /*013c*/ 	.byte	0x04, 0x17
        /*013e*/ 	.short	(.L_1173 - .L_1172)
.L_1172:
        /*0140*/ 	.word	0x00000000
        /*0144*/ 	.short	0x0001
        /*0146*/ 	.short	0x0008
        /*0148*/ 	.byte	0x00, 0xf0, 0x21, 0x00


	//----- nvinfo : EIATTR_KPARAM_INFO
	.align		4
.L_1173:
        /*014c*/ 	.byte	0x04, 0x17
        /*014e*/ 	.short	(.L_1175 - .L_1174)
.L_1174:
        /*0150*/ 	.word	0x00000000
        /*0154*/ 	.short	0x0000
        /*0156*/ 	.short	0x0000
        /*0158*/ 	.byte	0x00, 0xf0, 0x21, 0x00


	//----- nvinfo : EIATTR_MAXREG_COUNT
	.align		4
.L_1175:
        /*015c*/ 	.byte	0x03, 0x1b
        /*015e*/ 	.short	0x00ff


	//----- nvinfo : EIATTR_NUM_BARRIERS
	.align		4
        /*0160*/ 	.byte	0x02, 0x4c
        /*0162*/ 	.byte	0x01
	.zero		1


	//----- nvinfo : EIATTR_MERCURY_ISA_VERSION
	.align		4
        /*0164*/ 	.byte	0x03, 0x5f
        /*0166*/ 	.short	0x0000


	//----- nvinfo : EIATTR_EXIT_INSTR_OFFSETS
	.align		4
        /*0168*/ 	.byte	0x04, 0x1c
        /*016a*/ 	.short	(.L_1177 - .L_1176)


	//   ....[0]....
.L_1176:
        /*016c*/ 	.word	0x00000320


	//   ....[1]....
        /*0170*/ 	.word	0x00000d90


	//   ....[2]....
        /*0174*/ 	.word	0x0000a540


	//   ....[3]....
        /*0178*/ 	.word	0x0000a820


	//   ....[4]....
        /*017c*/ 	.word	0x0000aa90


	//   ....[5]....
        /*0180*/ 	.word	0x0000acf0


	//   ....[6]....
        /*0184*/ 	.word	0x0000ae40


	//   ....[7]....
        /*0188*/ 	.word	0x0000aee0


	//   ....[8]....
        /*018c*/ 	.word	0x0000af20


	//----- nvinfo : EIATTR_CTAIDZ_USED
	.align		4
.L_1177:
        /*0190*/ 	.byte	0x01, 0x04
	.zero		2


	//----- nvinfo : EIATTR_CRS_STACK_SIZE
	.align		4
        /*0194*/ 	.byte	0x04, 0x1e
        /*0196*/ 	.short	(.L_1179 - .L_1178)
.L_1178:
        /*0198*/ 	.word	0x00000000
.L_1179:


//--------------------- .nv.info._Z23gemm_half_q_half_kernelILi4ELi8ELb1ELb1ELi32EEvPK6__halfPKjS4_S2_PS0_iiiiPKtS7_iiiiiibS2_i --------------------------
	.section	.nv.info._Z23gemm_half_q_half_kernelILi4ELi8ELb1ELb1ELi32EEvPK6__halfPKjS4_S2_PS0_iiiiPKtS7_iiiiiibS2_i,"",@"SHT_CUDA_INFO"
	.sectionflags	@""
	.align	4


	//----- nvinfo : EIATTR_CUDA_API_VERSION
	.align		4
        /*0000*/ 	.byte	0x04, 0x37
        /*0002*/ 	.short	(.L_1181 - .L_1180)
.L_1180:
        /*0004*/ 	.word	0x00000082


	//----- nvinfo : EIATTR_SW2861232_WAR
	.align		4
.L_1181:
        /*0008*/ 	.byte	0x01, 0x35
	.zero		2


	//----- nvinfo : EIATTR_PARAM_CBANK
	.align		4
        /*000c*/ 	.byte	0x04, 0x0a
        /*000e*/ 	.short	(.L_1183 - .L_1182)
	.align		4
.L_1182:
        /*0010*/ 	.word	index@(.nv.constant0._Z23gemm_half_q_half_kernelILi4ELi8ELb1ELb1ELi32EEvPK6__halfPKjS4_S2_PS0_iiiiPKtS7_iiiiiibS2_i)
        /*0014*/ 	.short	0x0160
        /*0016*/ 	.short	0x0074


	//----- nvinfo : EIATTR_CBANK_PARAM_SIZE
	.align		4
.L_1183:
        /*0018*/ 	.byte	0x03, 0x19
        /*001a*/ 	.short	0x0074


	//----- nvinfo : EIATTR_KPARAM_INFO
	.align		4
        /*001c*/ 	.byte	0x04, 0x17
        /*001e*/ 	.short	(.L_1185 - .L_1184)
.L_1184:
        /*0020*/ 	.word	0x00000000
        /*0024*/ 	.short	0x0013
        /*0026*/ 	.short	0x0070
        /*0028*/ 	.byte	0x00, 0xf0, 0x11, 0x00


	//----- nvinfo : EIATTR_KPARAM_INFO
	.align		4
.L_1185:
        /*002c*/ 	.byte	0x04, 0x17
        /*002e*/ 	.short	(.L_1187 - .L_1186)
.L_1186:
        /*0030*/ 	.word	0x00000000
        /*0034*/ 	.short	0x0012
        /*0036*/ 	.short	0x0068
        /*0038*/ 	.byte	0x00, 0xf0, 0x21, 0x00


	//----- nvinfo : EIATTR_KPARAM_INFO
	.align		4
.L_1187:
        /*003c*/ 	.byte	0x04, 0x17
        /*003e*/ 	.short	(.L_1189 - .L_1188)
.L_1188:
        /*0040*/ 	.word	0x00000000
        /*0044*/ 	.short	0x0011
        /*0046*/ 	.short	0x0060
        /*0048*/ 	.byte	0x00, 0xf0, 0x05, 0x00


	//----- nvinfo : EIATTR_KPARAM_INFO
	.align		4
.L_1189:
        /*004c*/ 	.byte	0x04, 0x17
        /*004e*/ 	.short	(.L_1191 - .L_1190)
.L_1190:
        /*0050*/ 	.word	0x00000000
        /*0054*/ 	.short	0x0010
        /*0056*/ 	.short	0x005c
        /*0058*/ 	.byte	0x00, 0xf0, 0x11, 0x00


	//----- nvinfo : EIATTR_KPARAM_INFO
	.align		4
.L_1191:
        /*005c*/ 	.byte	0x04, 0x17
        /*005e*/ 	.short	(.L_1193 - .L_1192)
.L_1192:
        /*0060*/ 	.word	0x00000000
        /*0064*/ 	.short	0x000f
        /*0066*/ 	.short	0x0058
        /*0068*/ 	.byte	0x00, 0xf0, 0x11, 0x00


	//----- nvinfo : EIATTR_KPARAM_INFO
	.align		4
.L_1193:
        /*006c*/ 	.byte	0x04, 0x17
        /*006e*/ 	.short	(.L_1195 - .L_1194)
.L_1194:
        /*0070*/ 	.word	0x00000000
        /*0074*/ 	.short	0x000e
        /*0076*/ 	.short	0x0054
        /*0078*/ 	.byte	0x00, 0xf0, 0x11, 0x00


	//----- nvinfo : EIATTR_KPARAM_INFO
	.align		4
.L_1195:
        /*007c*/ 	.byte	0x04, 0x17
        /*007e*/ 	.short	(.L_1197 - .L_1196)
.L_1196:
        /*0080*/ 	.word	0x00000000
        /*0084*/ 	.short	0x000d
        /*0086*/ 	.short	0x0050
        /*0088*/ 	.byte	0x00, 0xf0, 0x11, 0x00


	//----- nvinfo : EIATTR_KPARAM_INFO
	.align		4
.L_1197:
        /*008c*/ 	.byte	0x04, 0x17
        /*008e*/ 	.short	(.L_1199 - .L_1198)
.L_1198:
        /*0090*/ 	.word	0x00000000
        /*0094*/ 	.short	0x000c
        /*0096*/ 	.short	0x004c
        /*0098*/ 	.byte	0x00, 0xf0, 0x11, 0x00


	//----- nvinfo : EIATTR_KPARAM_INFO
	.align		4
.L_1199:
        /*009c*/ 	.byte	0x04, 0x17
        /*009e*/ 	.short	(.L_1201 - .L_1200)
.L_1200:
        /*00a0*/ 	.word	0x00000000
        /*00a4*/ 	.short	0x000b
        /*00a6*/ 	.short	0x0048
        /*00a8*/ 	.byte	0x00, 0xf0, 0x11, 0x00


	//----- nvinfo : EIATTR_KPARAM_INFO
	.align		4
.L_1201:
        /*00ac*/ 	.byte	0x04, 0x17
        /*00ae*/ 	.short	(.L_1203 - .L_1202)
.L_1202:
        /*00b0*/ 	.word	0x00000000
        /*00b4*/ 	.short	0x000a
        /*00b6*/ 	.short	0x0040
        /*00b8*/ 	.byte	0x00, 0xf0, 0x21, 0x00


	//----- nvinfo : EIATTR_KPARAM_INFO
	.align		4
.L_1203:
        /*00bc*/ 	.byte	0x04, 0x17
        /*00be*/ 	.short	(.L_1205 - .L_1204)
.L_1204:
        /*00c0*/ 	.word	0x00000000
        /*00c4*/ 	.short	0x0009
        /*00c6*/ 	.short	0x0038
        /*00c8*/ 	.byte	0x00, 0xf0, 0x21, 0x00


	//----- nvinfo : EIATTR_KPARAM_INFO
	.align		4
.L_1205:
        /*00cc*/ 	.byte	0x04, 0x17
        /*00ce*/ 	.short	(.L_1207 - .L_1206)
.L_1206:
        /*00d0*/ 	.word	0x00000000
        /*00d4*/ 	.short	0x0008
        /*00d6*/ 	.short	0x0034
        /*00d8*/ 	.byte	0x00, 0xf0, 0x11, 0x00


	//----- nvinfo : EIATTR_KPARAM_INFO
	.align		4
.L_1207:
        /*00dc*/ 	.byte	0x04, 0x17
        /*00de*/ 	.short	(.L_1209 - .L_1208)
.L_1208:
        /*00e0*/ 	.word	0x00000000
        /*00e4*/ 	.short	0x0007
        /*00e6*/ 	.short	0x0030
        /*00e8*/ 	.byte	0x00, 0xf0, 0x11, 0x00


	//----- nvinfo : EIATTR_KPARAM_INFO
	.align		4
.L_1209:
        /*00ec*/ 	.byte	0x04, 0x17
        /*00ee*/ 	.short	(.L_1211 - .L_1210)
.L_1210:
        /*00f0*/ 	.word	0x00000000
        /*00f4*/ 	.short	0x0006
        /*00f6*/ 	.short	0x002c
        /*00f8*/ 	.byte	0x00, 0xf0, 0x11, 0x00


	//----- nvinfo : EIATTR_KPARAM_INFO
	.align		4
.L_1211:
        /*00fc*/ 	.byte	0x04, 0x17
        /*00fe*/ 	.short	(.L_1213 - .L_1212)
.L_1212:
        /*0100*/ 	.word	0x00000000
        /*0104*/ 	.short	0x0005
        /*0106*/ 	.short	0x0028
        /*0108*/ 	.byte	0x00, 0xf0, 0x11, 0x00


	//----- nvinfo : EIATTR_KPARAM_INFO
	.align		4
.L_1213:
        /*010c*/ 	.byte	0x04, 0x17
        /*010e*/ 	.short	(.L_1215 - .L_1214)
.L_1214:
        /*0110*/ 	.word	0x00000000
        /*0114*/ 	.short	0x0004
        /*0116*/ 	.short	0x0020
        /*0118*/ 	.byte	0x00, 0xf0, 0x21, 0x00


	//----- nvinfo : EIATTR_KPARAM_INFO
	.align		4
.L_1215:
        /*011c*/ 	.byte	0x04, 0x17
        /*011e*/ 	.short	(.L_1217 - .L_1216)
.L_1216:
        /*0120*/ 	.word	0x00000000
        /*0124*/ 	.short	0x0003
        /*0126*/ 	.short	0x0018
        /*0128*/ 	.byte	0x00, 0xf0, 0x21, 0x00


	//----- nvinfo : EIATTR_KPARAM_INFO
	.align		4
.L_1217:
        /*012c*/ 	.byte	0x04, 0x17
        /*012e*/ 	.short	(.L_1219 - .L_1218)
.L_1218:
        /*0130*/ 	.word	0x00000000
        /*0134*/ 	.short	0x0002
        /*0136*/ 	.short	0x0010
        /*0138*/ 	.byte	0x00, 0xf0, 0x21, 0x00


	//----- nvinfo : EIATTR_KPARAM_INFO
	.align		4
.L_1219:
        /*013c*/ 	.byte	0x04, 0x17
        /*013e*/ 	.short	(.L_1221 - .L_1220)
.L_1220:
        /*0140*/ 	.word	0x00000000
        /*0144*/ 	.short	0x0001
        /*0146*/ 	.short	0x0008
        /*0148*/ 	.byte	0x00, 0xf0, 0x21, 0x00


	//----- nvinfo : EIATTR_KPARAM_INFO
	.align		4
.L_1221:
        /*014c*/ 	.byte	0x04, 0x17
        /*014e*/ 	.short	(.L_1223 - .L_1222)
.L_1222:
        /*0150*/ 	.word	0x00000000
        /*0154*/ 	.short	0x0000
        /*0156*/ 	.short	0x0000
        /*0158*/ 	.byte	0x00, 0xf0, 0x21, 0x00


	//----- nvinfo : EIATTR_MAXREG_COUNT
	.align		4
.L_1223:
        /*015c*/ 	.byte	0x03, 0x1b
        /*015e*/ 	.short	0x00ff


	//----- nvinfo : EIATTR_NUM_BARRIERS
	.align		4
        /*0160*/ 	.byte	0x02, 0x4c
        /*0162*/ 	.byte	0x01
	.zero		1


	//----- nvinfo : EIATTR_MERCURY_ISA_VERSION
	.align		4
        /*0164*/ 	.byte	0x03, 0x5f
        /*0166*/ 	.short	0x0000


	//----- nvinfo : EIATTR_EXIT_INSTR_OFFSETS
	.align		4
        /*0168*/ 	.byte	0x04, 0x1c
        /*016a*/ 	.short	(.L_1225 - .L_1224)


	//   ....[0]....
.L_1224:
        /*016c*/ 	.word	0x00000330


	//   ....[1]....
        /*0170*/ 	.word	0x000009d0


	//   ....[2]....
        /*0174*/ 	.word	0x00007b20


	//   ....[3]....
        /*0178*/ 	.word	0x00007e00


	//   ....[4]....
        /*017c*/ 	.word	0x00008070


	//   ....[5]....
        /*0180*/ 	.word	0x000082d0


	//   ....[6]....
        /*0184*/ 	.word	0x00008420


	//   ....[7]....
        /*0188*/ 	.word	0x000084c0


	//   ....[8]....
        /*018c*/ 	.word	0x00008500


	//----- nvinfo : EIATTR_CTAIDZ_USED
	.align		4
.L_1225:
        /*0190*/ 	.byte	0x01, 0x04
	.zero		2


	//----- nvinfo : EIATTR_CRS_STACK_SIZE
	.align		4
        /*0194*/ 	.byte	0x04, 0x1e
        /*0196*/ 	.short	(.L_1227 - .L_1226)
.L_1226:
        /*0198*/ 	.word	0x00000000
.L_1227:


//--------------------- .nv.info._Z23gemm_half_q_half_kernelILi4ELi12ELb1ELb1ELi32EEvPK6__halfPKjS4_S2_PS0_iiiiPKtS7_iiiiiibS2_i --------------------------
	.section	.nv.info._Z23gemm_half_q_half_kernelILi4ELi12ELb1ELb1ELi32EEvPK6__halfPKjS4_S2_PS0_iiiiPKtS7_iiiiiibS2_i,"",@"SHT_CUDA_INFO"
	.sectionflags	@""
	.align	4


	//----- nvinfo : EIATTR_CUDA_API_VERSION
	.align		4
        /*0000*/ 	.byte	0x04, 0x37
        /*0002*/ 	.short	(.L_1229 - .L_1228)
.L_1228:
        /*0004*/ 	.word	0x00000082


	//----- nvinfo : EIATTR_SW2861232_WAR
	.align		4
.L_1229:
        /*0008*/ 	.byte	0x01, 0x35
	.zero		2


	//----- nvinfo : EIATTR_PARAM_CBANK
	.align		4
        /*000c*/ 	.byte	0x04, 0x0a
        /*000e*/ 	.short	(.L_1231 - .L_1230)
	.align		4
.L_1230:
        /*0010*/ 	.word	index@(.nv.constant0._Z23gemm_half_q_half_kernelILi4ELi12ELb1ELb1ELi32EEvPK6__halfPKjS4_S2_PS0_iiiiPKtS7_iiiiiibS2_i)
        /*0014*/ 	.short	0x0160
        /*0016*/ 	.short	0x0074


	//----- nvinfo : EIATTR_CBANK_PARAM_SIZE
	.align		4
.L_1231:
        /*0018*/ 	.byte	0x03, 0x19
        /*001a*/ 	.short	0x0074


	//----- nvinfo : EIATTR_KPARAM_INFO
	.align		4
        /*001c*/ 	.byte	0x04, 0x17
        /*001e*/ 	.short	(.L_1233 - .L_1232)
.L_1232:
        /*0020*/ 	.word	0x00000000
        /*0024*/ 	.short	0x0013
        /*0026*/ 	.short	0x0070
        /*0028*/ 	.byte	0x00, 0xf0, 0x11, 0x00


	//----- nvinfo : EIATTR_KPARAM_INFO
	.align		4
.L_1233:
        /*002c*/ 	.byte	0x04, 0x17
        /*002e*/ 	.short	(.L_1235 - .L_1234)
.L_1234:
        /*0030*/ 	.word	0x00000000
        /*0034*/ 	.short	0x0012
        /*0036*/ 	.short	0x0068
        /*0038*/ 	.byte	0x00, 0xf0, 0x21, 0x00


	//----- nvinfo : EIATTR_KPARAM_INFO
	.align		4
.L_1235:
        /*003c*/ 	.byte	0x04, 0x17
        /*003e*/ 	.short	(.L_1237 - .L_1236)
.L_1236:
        /*0040*/ 	.word	0x00000000
        /*0044*/ 	.short	0x0011
        /*0046*/ 	.short	0x0060
        /*0048*/ 	.byte	0x00, 0xf0, 0x05, 0x00


	//----- nvinfo : EIATTR_KPARAM_INFO
	.align		4
.L_1237:
        /*004c*/ 	.byte	0x04, 0x17
        /*004e*/ 	.short	(.L_1239 - .L_1238)
.L_1238:
        /*0050*/ 	.word	0x00000000
        /*0054*/ 	.short	0x0010
        /*0056*/ 	.short	0x005c
        /*0058*/ 	.byte	0x00, 0xf0, 0x11, 0x00


	//----- nvinfo : EIATTR_KPARAM_INFO
	.align		4
.L_1239:
        /*005c*/ 	.byte	0x04, 0x17
        /*005e*/ 	.short	(.L_1241 - .L_1240)
.L_1240:
        /*0060*/ 	.word	0x00000000
        /*0064*/ 	.short	0x000f
        /*0066*/ 	.short	0x0058
        /*0068*/ 	.byte	0x00, 0xf0, 0x11, 0x00


	//----- nvinfo : EIATTR_KPARAM_INFO
	.align		4
.L_1241:
        /*006c*/ 	.byte	0x04, 0x17
        /*006e*/ 	.short	(.L_1243 - .L_1242)
.L_1242:
        /*0070*/ 	.word	0x00000000
        /*0074*/ 	.short	0x000e
        /*0076*/ 	.short	0x0054
        /*0078*/ 	.byte	0x00, 0xf0, 0x11, 0x00


	//----- nvinfo : EIATTR_KPARAM_INFO
	.align		4
.L_1243:
        /*007c*/ 	.byte	0x04, 0x17
        /*007e*/ 	.short	(.L_1245 - .L_1244)
.L_1244:
        /*0080*/ 	.word	0x00000000
        /*0084*/ 	.short	0x000d
        /*0086*/ 	.short	0x0050
        /*0088*/ 	.byte	0x00, 0xf0, 0x11, 0x00


	//----- nvinfo : EIATTR_KPARAM_INFO
	.align		4
.L_1245:
        /*008c*/ 	.byte	0x04, 0x17
        /*008e*/ 	.short	(.L_1247 - .L_1246)
.L_1246:
        /*0090*/ 	.word	0x00000000
        /*0094*/ 	.short	0x000c
        /*0096*/ 	.short	0x004c
        /*0098*/ 	.byte	0x00, 0xf0, 0x11, 0x00


	//----- nvinfo : EIATTR_KPARAM_INFO
	.align		4
.L_1247:
        /*009c*/ 	.byte	0x04, 0x17
        /*009e*/ 	.short	(.L_1249 - .L_1248)
.L_1248:
        /*00a0*/ 	.word	0x00000000
        /*00a4*/ 	.short	0x000b
        /*00a6*/ 	.short	0x0048
        /*00a8*/ 	.byte	0x00, 0xf0, 0x11, 0x00


	//----- nvinfo : EIATTR_KPARAM_INFO
	.align		4
.L_1249:
        /*00ac*/ 	.byte	0x04, 0x17
        /*00ae*/ 	.short	(.L_1251 - .L_1250)
.L_1250:
        /*00b0*/ 	.word	0x00000000
        /*00b4*/ 	.short	0x000a
        /*00b6*/ 	.short	0x0040
        /*00b8*/ 	.byte	0x00, 0xf0, 0x21, 0x00


	//----- nvinfo : EIATTR_KPARAM_INFO
	.align		4
.L_1251:
        /*00bc*/ 	.byte	0x04, 0x17
        /*00be*/ 	.short	(.L_1253 - .L_1252)
.L_1252:
        /*00c0*/ 	.word	0x00000000
        /*00c4*/ 	.short	0x0009
        /*00c6*/ 	.short	0x0038
        /*00c8*/ 	.byte	0x00, 0xf0, 0x21, 0x00


	//----- nvinfo : EIATTR_KPARAM_INFO
	.align		4
.L_1253:
        /*00cc*/ 	.byte	0x04, 0x17
        /*00ce*/ 	.short	(.L_1255 - .L_1254)
.L_1254:
        /*00d0*/ 	.word	0x00000000
        /*00d4*/ 	.short	0x0008
        /*00d6*/ 	.short	0x0034
        /*00d8*/ 	.byte	0x00, 0xf0, 0x11, 0x00


	//----- nvinfo : EIATTR_KPARAM_INFO
	.align		4
.L_1255:
        /*00dc*/ 	.byte	0x04, 0x17
        /*00de*/ 	.short	(.L_1257 - .L_1256)
.L_1256:
        /*00e0*/ 	.word	0x00000000
        /*00e4*/ 	.short	0x0007
        /*00e6*/ 	.short	0x0030
        /*00e8*/ 	.byte	0x00, 0xf0, 0x11, 0x00


	//----- nvinfo : EIATTR_KPARAM_INFO
	.align		4
.L_1257:
        /*00ec*/ 	.byte	0x04, 0x17
        /*00ee*/ 	.short	(.L_1259 - .L_1258)
.L_1258:
        /*00f0*/ 	.word	0x00000000
        /*00f4*/ 	.short	0x0006
        /*00f6*/ 	.short	0x002c
        /*00f8*/ 	.byte	0x00, 0xf0, 0x11, 0x00


	//----- nvinfo : EIATTR_KPARAM_INFO
	.align		4
.L_1259:
        /*00fc*/ 	.byte	0x04, 0x17
        /*00fe*/ 	.short	(.L_1261 - .L_1260)
.L_1260:
        /*0100*/ 	.word	0x00000000
        /*0104*/ 	.short	0x0005
        /*0106*/ 	.short	0x0028
        /*0108*/ 	.byte	0x00, 0xf0, 0x11, 0x00


	//----- nvinfo : EIATTR_KPARAM_INFO
	.align		4
.L_1261:
        /*010c*/ 	.byte	0x04, 0x17
        /*010e*/ 	.short	(.L_1263 - .L_1262)
.L_1262:
        /*0110*/ 	.word	0x00000000
        /*0114*/ 	.short	0x0004
        /*0116*/ 	.short	0x0020
        /*0118*/ 	.byte	0x00, 0xf0, 0x21, 0x00


	//----- nvinfo : EIATTR_KPARAM_INFO
	.align		4
.L_1263:
        /*011c*/ 	.byte	0x04, 0x17
        /*011e*/ 	.short	(.L_1265 - .L_1264)
.L_1264:
        /*0120*/ 	.word	0x00000000
        /*0124*/ 	.short	0x0003
        /*0126*/ 	.short	0x0018
        /*0128*/ 	.byte	0x00, 0xf0, 0x21, 0x00


	//----- nvinfo : EIATTR_KPARAM_INFO
	.align		4
.L_1265:
        /*012c*/ 	.byte	0x04, 0x17
        /*012e*/ 	.short	(.L_1267 - .L_1266)
.L_1266:
        /*0130*/ 	.word	0x00000000
        /*0134*/ 	.short	0x0002
        /*0136*/ 	.short	0x0010
        /*0138*/ 	.byte	0x00, 0xf0, 0x21, 0x00


	//----- nvinfo : EIATTR_KPARAM_INFO
	.align		4
.L_1267:
        /*013c*/ 	.byte	0x04, 0x17
        /*013e*/ 	.short	(.L_1269 - .L_1268)
.L_1268:
        /*0140*/ 	.word	0x00000000
        /*0144*/ 	.short	0x0001
        /*0146*/ 	.short	0x0008
        /*0148*/ 	.byte	0x00, 0xf0, 0x21, 0x00


	//----- nvinfo : EIATTR_KPARAM_INFO
	.align		4
.L_1269:
        /*014c*/ 	.byte	0x04, 0x17
        /*014e*/ 	.short	(.L_1271 - .L_1270)
.L_1270:
        /*0150*/ 	.word	0x00000000
        /*0154*/ 	.short	0x0000
        /*0156*/ 	.short	0x0000
        /*0158*/ 	.byte	0x00, 0xf0, 0x21, 0x00


	//----- nvinfo : EIATTR_MAXREG_COUNT
	.align		4
.L_1271:
        /*015c*/ 	.byte	0x03, 0x1b
        /*015e*/ 	.short	0x00ff


	//----- nvinfo : EIATTR_NUM_BARRIERS
	.align		4
        /*0160*/ 	.byte	0x02, 0x4c
        /*0162*/ 	.byte	0x01
	.zero		1


	//----- nvinfo : EIATTR_MERCURY_ISA_VERSION
	.align		4
        /*0164*/ 	.byte	0x03, 0x5f
        /*0166*/ 	.short	0x0000


	//----- nvinfo : EIATTR_EXIT_INSTR_OFFSETS
	.align		4
        /*0168*/ 	.byte	0x04, 0x1c
        /*016a*/ 	.short	(.L_1273 - .L_1272)


	//   ....[0]....
.L_1272:
        /*016c*/ 	.word	0x00000320


	//   ....[1]....
        /*0170*/ 	.word	0x00000d90


	//   ....[2]....
        /*0174*/ 	.word	0x0000a470


	//   ....[3]....
        /*0178*/ 	.word	0x0000a750


	//   ....[4]....
        /*017c*/ 	.word	0x0000a9c0


	//   ....[5]....
        /*0180*/ 	.word	0x0000ac20


	//   ....[6]....
        /*0184*/ 	.word	0x0000ad70


	//   ....[7]....
        /*0188*/ 	.word	0x0000ae10


	//   ....[8]....
        /*018c*/ 	.word	0x0000ae50


	//----- nvinfo : EIATTR_CTAIDZ_USED
	.align		4
.L_1273:
        /*0190*/ 	.byte	0x01, 0x04
	.zero		2


	//----- nvinfo : EIATTR_CRS_STACK_SIZE
	.align		4
        /*0194*/ 	.byte	0x04, 0x1e
        /*0196*/ 	.short	(.L_1275 - .L_1274)
.L_1274:
        /*0198*/ 	.word	0x00000000
.L_1275:


//--------------------- .nv.info._Z23gemm_half_q_half_kernelILi4ELi14ELb1ELb1ELi32EEvPK6__halfPKjS4_S2_PS0_iiiiPKtS7_iiiiiibS2_i --------------------------
	.section	.nv.info._Z23gemm_half_q_half_kernelILi4ELi14ELb1ELb1ELi32EEvPK6__halfPKjS4_S2_PS0_iiiiPKtS7_iiiiiibS2_i,"",@"SHT_CUDA_INFO"
	.sectionflags	@""
	.align	4


	//----- nvinfo : EIATTR_CUDA_API_VERSION
	.align		4
        /*0000*/ 	.byte	0x04, 0x37
        /*0002*/ 	.short	(.L_1277 - .L_1276)
.L_1276:
        /*0004*/ 	.word	0x00000082


	//----- nvinfo : EIATTR_SW2861232_WAR
	.align		4
.L_1277:
        /*0008*/ 	.byte	0x01, 0x35
	.zero		2


	//----- nvinfo : EIATTR_PARAM_CBANK
	.align		4
        /*000c*/ 	.byte	0x04, 0x0a
        /*000e*/ 	.short	(.L_1279 - .L_1278)
	.align		4
.L_1278:
        /*0010*/ 	.word	index@(.nv.constant0._Z23gemm_half_q_half_kernelILi4ELi14ELb1ELb1ELi32EEvPK6__halfPKjS4_S2_PS0_iiiiPKtS7_iiiiiibS2_i)
        /*0014*/ 	.short	0x0160
        /*0016*/ 	.short	0x0074


	//----- nvinfo : EIATTR_CBANK_PARAM_SIZE
	.align		4
.L_1279:
        /*0018*/ 	.byte	0x03, 0x19
        /*001a*/ 	.short	0x0074


	//----- nvinfo : EIATTR_KPARAM_INFO
	.align		4
        /*001c*/ 	.byte	0x04, 0x17
        /*001e*/ 	.short	(.L_1281 - .L_1280)
.L_1280:
        /*0020*/ 	.word	0x00000000
        /*0024*/ 	.short	0x0013
        /*0026*/ 	.short	0x0070
        /*0028*/ 	.byte	0x00, 0xf0, 0x11, 0x00


	//----- nvinfo : EIATTR_KPARAM_INFO
	.align		4
.L_1281:
        /*002c*/ 	.byte	0x04, 0x17
        /*002e*/ 	.short	(.L_1283 - .L_1282)
.L_1282:
        /*0030*/ 	.word	0x00000000
        /*0034*/ 	.short	0x0012
        /*0036*/ 	.short	0x0068
        /*0038*/ 	.byte	0x00, 0xf0, 0x21, 0x00


	//----- nvinfo : EIATTR_KPARAM_INFO
	.align		4
.L_1283:
        /*003c*/ 	.byte	0x04, 0x17
        /*003e*/ 	.short	(.L_1285 - .L_1284)
.L_1284:
        /*0040*/ 	.word	0x00000000
        /*0044*/ 	.short	0x0011
        /*0046*/ 	.short	0x0060
        /*0048*/ 	.byte	0x00, 0xf0, 0x05, 0x00


	//----- nvinfo : EIATTR_KPARAM_INFO
	.align		4
.L_1285:
        /*004c*/ 	.byte	0x04, 0x17
        /*004e*/ 	.short	(.L_1287 - .L_1286)
.L_1286:
        /*0050*/ 	.word	0x00000000
        /*0054*/ 	.short	0x0010
        /*0056*/ 	.short	0x005c
        /*0058*/ 	.byte	0x00, 0xf0, 0x11, 0x00


	//----- nvinfo : EIATTR_KPARAM_INFO
	.align		4
.L_1287:
        /*005c*/ 	.byte	0x04, 0x17
        /*005e*/ 	.short	(.L_1289 - .L_1288)
.L_1288:
        /*0060*/ 	.word	0x00000000
        /*0064*/ 	.short	0x000f
        /*0066*/ 	.short	0x0058
        /*0068*/ 	.byte	0x00, 0xf0, 0x11, 0x00


	//----- nvinfo : EIATTR_KPARAM_INFO
	.align		4
.L_1289:
        /*006c*/ 	.byte	0x04, 0x17
        /*006e*/ 	.short	(.L_1291 - .L_1290)
.L_1290:
        /*0070*/ 	.word	0x00000000
        /*0074*/ 	.short	0x000e
        /*0076*/ 	.short	0x0054
        /*0078*/ 	.byte	0x00, 0xf0, 0x11, 0x00


	//----- nvinfo : EIATTR_KPARAM_INFO
	.align		4
.L_1291:
        /*007c*/ 	.byte	0x04, 0x17
        /*007e*/ 	.short	(.L_1293 - .L_1292)
.L_1292:
        /*0080*/ 	.word	0x00000000
        /*0084*/ 	.short	0x000d
        /*0086*/ 	.short	0x0050
        /*0088*/ 	.byte	0x00, 0xf0, 0x11, 0x00


	//----- nvinfo : EIATTR_KPARAM_INFO
	.align		4
.L_1293:
        /*008c*/ 	.byte	0x04, 0x17
        /*008e*/ 	.short	(.L_1295 - .L_1294)
.L_1294:
        /*0090*/ 	.word	0x00000000
        /*0094*/ 	.short	0x000c
        /*0096*/ 	.short	0x004c
        /*0098*/ 	.byte	0x00, 0xf0, 0x11, 0x00


	//----- nvinfo : EIATTR_KPARAM_INFO
	.align		4
.L_1295:
        /*009c*/ 	.byte	0x04, 0x17
        /*009e*/ 	.short	(.L_1297 - .L_1296)
.L_1296:
        /*00a0*/ 	.word	0x00000000
        /*00a4*/ 	.short	0x000b
        /*00a6*/ 	.short	0x0048
        /*00a8*/ 	.byte	0x00, 0xf0, 0x11, 0x00


	//----- nvinfo : EIATTR_KPARAM_INFO
	.align		4
.L_1297:
        /*00ac*/ 	.byte	0x04, 0x17
        /*00ae*/ 	.short	(.L_1299 - .L_1298)
.L_1298:
        /*00b0*/ 	.word	0x00000000
        /*00b4*/ 	.short	0x000a
        /*00b6*/ 	.short	0x0040
        /*00b8*/ 	.byte	0x00, 0xf0, 0x21, 0x00


	//----- nvinfo : EIATTR_KPARAM_INFO
	.align		4
.L_1299:
        /*00bc*/ 	.byte	0x04, 0x17
        /*00be*/ 	.short	(.L_1301 - .L_1300)
.L_1300:
        /*00c0*/ 	.word	0x00000000
        /*00c4*/ 	.short	0x0009
        /*00c6*/ 	.short	0x0038
        /*00c8*/ 	.byte	0x00, 0xf0, 0x21, 0x00


	//----- nvinfo : EIATTR_KPARAM_INFO
	.align		4
.L_1301:
        /*00cc*/ 	.byte	0x04, 0x17
        /*00ce*/ 	.short	(.L_1303 - .L_1302)
.L_1302:
        /*00d0*/ 	.word	0x00000000
        /*00d4*/ 	.short	0x0008
        /*00d6*/ 	.short	0x0034
        /*00d8*/ 	.byte	0x00, 0xf0, 0x11, 0x00


	//----- nvinfo : EIATTR_KPARAM_INFO
	.align		4
.L_1303:
        /*00dc*/ 	.byte	0x04, 0x17
        /*00de*/ 	.short	(.L_1305 - .L_1304)
.L_1304:
        /*00e0*/ 	.word	0x00000000
        /*00e4*/ 	.short	0x0007
        /*00e6*/ 	.short	0x0030
        /*00e8*/ 	.byte	0x00, 0xf0, 0x11, 0x00


	//----- nvinfo : EIATTR_KPARAM_INFO
	.align		4
.L_1305:
        /*00ec*/ 	.byte	0x04, 0x17
        /*00ee*/ 	.short	(.L_1307 - .L_1306)
.L_1306:
        /*00f0*/ 	.word	0x00000000
        /*00f4*/ 	.short	0x0006
        /*00f6*/ 	.short	0x002c
        /*00f8*/ 	.byte	0x00, 0xf0, 0x11, 0x00


	//----- nvinfo : EIATTR_KPARAM_INFO
	.align		4
.L_1307:
        /*00fc*/ 	.byte	0x04, 0x17
        /*00fe*/ 	.short	(.L_1309 - .L_1308)
.L_1308:
        /*0100*/ 	.word	0x00000000
        /*0104*/ 	.short	0x0005
        /*0106*/ 	.short	0x0028
        /*0108*/ 	.byte	0x00, 0xf0, 0x11, 0x00


	//----- nvinfo : EIATTR_KPARAM_INFO
	.align		4
.L_1309:
        /*010c*/ 	.byte	0x04, 0x17
        /*010e*/ 	.short	(.L_1311 - .L_1310)
.L_1310:
        /*0110*/ 	.word	0x00000000
        /*0114*/ 	.short	0x0004
        /*0116*/ 	.short	0x0020
        /*0118*/ 	.byte	0x00, 0xf0, 0x21, 0x00


	//----- nvinfo : EIATTR_KPARAM_INFO
	.align		4
.L_1311:
        /*011c*/ 	.byte	0x04, 0x17
        /*011e*/ 	.short	(.L_1313 - .L_1312)
.L_1312:
        /*0120*/ 	.word	0x00000000
        /*0124*/ 	.short	0x0003
        /*0126*/ 	.short	0x0018
        /*0128*/ 	.byte	0x00, 0xf0, 0x21, 0x00


	//----- nvinfo : EIATTR_KPARAM_INFO
	.align		4
.L_1313:
        /*012c*/ 	.byte	0x04, 0x17
        /*012e*/ 	.short	(.L_1315 - .L_1314)
.L_1314:
        /*0130*/ 	.word	0x00000000
        /*0134*/ 	.short	0x0002
        /*0136*/ 	.short	0x0010
        /*0138*/ 	.byte	0x00, 0xf0, 0x21, 0x00


	//----- nvinfo : EIATTR_KPARAM_INFO
	.align		4
.L_1315:
        /*013c*/ 	.byte	0x04, 0x17
        /*013e*/ 	.short	(.L_1317 - .L_1316)
.L_1316:
        /*0140*/ 	.word	0x00000000
        /*0144*/ 	.short	0x0001
        /*0146*/ 	.short	0x0008
        /*0148*/ 	.byte	0x00, 0xf0, 0x21, 0x00


	//----- nvinfo : EIATTR_KPARAM_INFO
	.align		4
.L_1317:
        /*014c*/ 	.byte	0x04, 0x17
        /*014e*/ 	.short	(.L_1319 - .L_1318)
.L_1318:
        /*0150*/ 	.word	0x00000000
        /*0154*/ 	.short	0x0000
        /*0156*/ 	.short	0x0000
        /*0158*/ 	.byte	0x00, 0xf0, 0x21, 0x00


	//----- nvinfo : EIATTR_MAXREG_COUNT
	.align		4
.L_1319:
        /*015c*/ 	.byte	0x03, 0x1b
        /*015e*/ 	.short	0x00ff


	//----- nvinfo : EIATTR_NUM_BARRIERS
	.align		4
        /*0160*/ 	.byte	0x02, 0x4c
        /*0162*/ 	.byte	0x01
	.zero		1


	//----- nvinfo : EIATTR_MERCURY_ISA_VERSION
	.align		4
        /*0164*/ 	.byte	0x03, 0x5f
        /*0166*/ 	.short	0x0000


	//----- nvinfo : EIATTR_EXIT_INSTR_OFFSETS
	.align		4
        /*0168*/ 	.byte	0x04, 0x1c
        /*016a*/ 	.short	(.L_1321 - .L_1320)


	//   ....[0]....
.L_1320:
        /*016c*/ 	.word	0x00000320


	//   ....[1]....
        /*0170*/ 	.word	0x00000d90


	//   ....[2]....
        /*0174*/ 	.word	0x0000b7f0


	//   ....[3]....
        /*0178*/ 	.word	0x0000bad0


	//   ....[4]....
        /*017c*/ 	.word	0x0000bd30


	//   ....[5]....
        /*0180*/ 	.word	0x0000bf90


	//   ....[6]....
        /*0184*/ 	.word	0x0000c0e0


	//   ....[7]....
        /*0188*/ 	.word	0x0000c180


	//   ....[8]....
        /*018c*/ 	.word	0x0000c1c0


	//----- nvinfo : EIATTR_CTAIDZ_USED
	.align		4
.L_1321:
        /*0190*/ 	.byte	0x01, 0x04
	.zero		2


	//----- nvinfo : EIATTR_CRS_STACK_SIZE
	.align		4
        /*0194*/ 	.byte	0x04, 0x1e
        /*0196*/ 	.short	(.L_1323 - .L_1322)
.L_1322:
        /*0198*/ 	.word	0x00000000
.L_1323:


//--------------------- .nv.info._Z23gemm_half_q_half_kernelILi4ELi4ELb1ELb1ELi32EEvPK6__halfPKjS4_S2_PS0_iiiiPKtS7_iiiiiibS2_i --------------------------
	.section	.nv.info._Z23gemm_half_q_half_kernelILi4ELi4ELb1ELb1ELi32EEvPK6__halfPKjS4_S2_PS0_iiiiPKtS7_iiiiiibS2_i,"",@"SHT_CUDA_INFO"
	.sectionflags	@""
	.align	4


	//----- nvinfo : EIATTR_CUDA_API_VERSION
	.align		4
        /*0000*/ 	.byte	0x04, 0x37
        /*0002*/ 	.short	(.L_1325 - .L_1324)
.L_1324:
        /*0004*/ 	.word	0x00000082


	//----- nvinfo : EIATTR_SW2861232_WAR
	.align		4
.L_1325:
        /*0008*/ 	.byte	0x01, 0x35
	.zero		2


	//----- nvinfo : EIATTR_PARAM_CBANK
	.align		4
        /*000c*/ 	.byte	0x04, 0x0a
        /*000e*/ 	.short	(.L_1327 - .L_1326)
	.align		4
.L_1326:
        /*0010*/ 	.word	index@(.nv.constant0._Z23gemm_half_q_half_kernelILi4ELi4ELb1ELb1ELi32EEvPK6__halfPKjS4_S2_PS0_iiiiPKtS7_iiiiiibS2_i)
        /*0014*/ 	.short	0x0160
        /*0016*/ 	.short	0x0074


	//----- nvinfo : EIATTR_CBANK_PARAM_SIZE
	.align		4
.L_1327:
        /*0018*/ 	.byte	0x03, 0x19
        /*001a*/ 	.short	0x0074


	//----- nvinfo : EIATTR_KPARAM_INFO
	.align		4
        /*001c*/ 	.byte	0x04, 0x17
        /*001e*/ 	.short	(.L_1329 - .L_1328)
.L_1328:
        /*0020*/ 	.word	0x00000000
        /*0024*/ 	.short	0x0013
        /*0026*/ 	.short	0x0070
        /*0028*/ 	.byte	0x00, 0xf0, 0x11, 0x00


	//----- nvinfo : EIATTR_KPARAM_INFO
	.align		4
.L_1329:
        /*002c*/ 	.byte	0x04, 0x17
        /*002e*/ 	.short	(.L_1331 - .L_1330)
.L_1330:
        /*0030*/ 	.word	0x00000000
        /*0034*/ 	.short	0x0012
        /*0036*/ 	.short	0x0068
        /*0038*/ 	.byte	0x00, 0xf0, 0x21, 0x00


	//----- nvinfo : EIATTR_KPARAM_INFO
	.align		4
.L_1331:
        /*003c*/ 	.byte	0x04, 0x17
        /*003e*/ 	.short	(.L_1333 - .L_1332)
.L_1332:
        /*0040*/ 	.word	0x00000000
        /*0044*/ 	.short	0x0011
        /*0046*/ 	.short	0x0060
        /*0048*/ 	.byte	0x00, 0xf0, 0x05, 0x00


	//----- nvinfo : EIATTR_KPARAM_INFO
	.align		4
.L_1333:
        /*004c*/ 	.byte	0x04, 0x17
        /*004e*/ 	.short	(.L_1335 - .L_1334)
.L_1334:
        /*0050*/ 	.word	0x00000000
        /*0054*/ 	.short	0x0010
        /*0056*/ 	.short	0x005c
        /*0058*/ 	.byte	0x00, 0xf0, 0x11, 0x00


	//----- nvinfo : EIATTR_KPARAM_INFO
	.align		4
.L_1335:
        /*005c*/ 	.byte	0x04, 0x17
        /*005e*/ 	.short	(.L_1337 - .L_1336)
.L_1336:
        /*0060*/ 	.word	0x00000000
        /*0064*/ 	.short	0x000f
        /*0066*/ 	.short	0x0058
        /*0068*/ 	.byte	0x00, 0xf0, 0x11, 0x00


	//----- nvinfo : EIATTR_KPARAM_INFO
	.align		4
.L_1337:
        /*006c*/ 	.byte	0x04, 0x17
        /*006e*/ 	.short	(.L_1339 - .L_1338)
.L_1338:
        /*0070*/ 	.word	0x00000000
        /*0074*/ 	.short	0x000e
        /*0076*/ 	.short	0x0054
        /*0078*/ 	.byte	0x00, 0xf0, 0x11, 0x00


	//----- nvinfo : EIATTR_KPARAM_INFO
	.align		4
.L_1339:
        /*007c*/ 	.byte	0x04, 0x17
        /*007e*/ 	.short	(.L_1341 - .L_1340)
.L_1340:
        /*0080*/ 	.word	0x00000000
        /*0084*/ 	.short	0x000d
        /*0086*/ 	.short	0x0050
        /*0088*/ 	.byte	0x00, 0xf0, 0x11, 0x00


	//----- nvinfo : EIATTR_KPARAM_INFO
	.align		4
.L_1341:
        /*008c*/ 	.byte	0x04, 0x17
        /*008e*/ 	.short	(.L_1343 - .L_1342)
.L_1342:
        /*0090*/ 	.word	0x00000000
        /*0094*/ 	.short	0x000c
        /*0096*/ 	.short	0x004c
        /*0098*/ 	.byte	0x00, 0xf0, 0x11, 0x00


	//----- nvinfo : EIATTR_KPARAM_INFO
	.align		4
.L_1343:
        /*009c*/ 	.byte	0x04, 0x17
        /*009e*/ 	.short	(.L_1345 - .L_1344)
.L_1344:
        /*00a0*/ 	.word	0x00000000
        /*00a4*/ 	.short	0x000b
        /*00a6*/ 	.short	0x0048
        /*00a8*/ 	.byte	0x00, 0xf0, 0x11, 0x00


	//----- nvinfo : EIATTR_KPARAM_INFO
	.align		4
.L_1345:
        /*00ac*/ 	.byte	0x04, 0x17
        /*00ae*/ 	.short	(.L_1347 - .L_1346)
.L_1346:
        /*00b0*/ 	.word	0x00000000
        /*00b4*/ 	.short	0x000a
        /*00b6*/ 	.short	0x0040
        /*00b8*/ 	.byte	0x00, 0xf0, 0x21, 0x00


	//----- nvinfo : EIATTR_KPARAM_INFO
	.align		4
.L_1347:
        /*00bc*/ 	.byte	0x04, 0x17
        /*00be*/ 	.short	(.L_1349 - .L_1348)
.L_1348:
        /*00c0*/ 	.word	0x00000000
        /*00c4*/ 	.short	0x0009
        /*00c6*/ 	.short	0x0038
        /*00c8*/ 	.byte	0x00, 0xf0, 0x21, 0x00


	//----- nvinfo : EIATTR_KPARAM_INFO
	.align		4
.L_1349:
        /*00cc*/ 	.byte	0x04, 0x17
        /*00ce*/ 	.short	(.L_1351 - .L_1350)
.L_1350:
        /*00d0*/ 	.word	0x00000000
        /*00d4*/ 	.short	0x0008
        /*00d6*/ 	.short	0x0034
        /*00d8*/ 	.byte	0x00, 0xf0, 0x11, 0x00


	//----- nvinfo : EIATTR_KPARAM_INFO
	.align		4
.L_1351:
        /*00dc*/ 	.byte	0x04, 0x17
        /*00de*/ 	.short	(.L_1353 - .L_1352)
.L_1352:
        /*00e0*/ 	.word	0x00000000
        /*00e4*/ 	.short	0x0007
        /*00e6*/ 	.short	0x0030
        /*00e8*/ 	.byte	0x00, 0xf0, 0x11, 0x00


	//----- nvinfo : EIATTR_KPARAM_INFO
	.align		4
.L_1353:
        /*00ec*/ 	.byte	0x04, 0x17
        /*00ee*/ 	.short	(.L_1355 - .L_1354)
.L_1354:
        /*00f0*/ 	.word	0x00000000
        /*00f4*/ 	.short	0x0006
        /*00f6*/ 	.short	0x002c
        /*00f8*/ 	.byte	0x00, 0xf0, 0x11, 0x00


	//----- nvinfo : EIATTR_KPARAM_INFO
	.align		4
.L_1355:
        /*00fc*/ 	.byte	0x04, 0x17
        /*00fe*/ 	.short	(.L_1357 - .L_1356)
.L_1356:
        /*0100*/ 	.word	0x00000000
        /*0104*/ 	.short	0x0005
        /*0106*/ 	.short	0x0028
        /*0108*/ 	.byte	0x00, 0xf0, 0x11, 0x00


	//----- nvinfo : EIATTR_KPARAM_INFO
	.align		4
.L_1357:
        /*010c*/ 	.byte	0x04, 0x17
        /*010e*/ 	.short	(.L_1359 - .L_1358)
.L_1358:
        /*0110*/ 	.word	0x00000000
        /*0114*/ 	.short	0x0004
        /*0116*/ 	.short	0x0020
        /*0118*/ 	.byte	0x00, 0xf0, 0x21, 0x00


	//----- nvinfo : EIATTR_KPARAM_INFO
	.align		4
.L_1359:
        /*011c*/ 	.byte	0x04, 0x17
        /*011e*/ 	.short	(.L_1361 - .L_1360)
.L_1360:
        /*0120*/ 	.word	0x00000000
        /*0124*/ 	.short	0x0003
        /*0126*/ 	.short	0x0018
        /*0128*/ 	.byte	0x00, 0xf0, 0x21, 0x00


	//----- nvinfo : EIATTR_KPARAM_INFO
	.align		4
.L_1361:
        /*012c*/ 	.byte	0x04, 0x17
        /*012e*/ 	.short	(.L_1363 - .L_1362)
.L_1362:
        /*0130*/ 	.word	0x00000000
        /*0134*/ 	.short	0x0002
        /*0136*/ 	.short	0x0010
        /*0138*/ 	.byte	0x00, 0xf0, 0x21, 0x00


	//----- nvinfo : EIATTR_KPARAM_INFO
	.align		4
.L_1363:
        /*013c*/ 	.byte	0x04, 0x17
        /*013e*/ 	.short	(.L_1365 - .L_1364)
.L_1364:
        /*0140*/ 	.word	0x00000000
        /*0144*/ 	.short	0x0001
        /*0146*/ 	.short	0x0008
        /*0148*/ 	.byte	0x00, 0xf0, 0x21, 0x00


	//----- nvinfo : EIATTR_KPARAM_INFO
	.align		4
.L_1365:
        /*014c*/ 	.byte	0x04, 0x17
        /*014e*/ 	.short	(.L_1367 - .L_1366)
.L_1366:
        /*0150*/ 	.word	0x00000000
        /*0154*/ 	.short	0x0000
        /*0156*/ 	.short	0x0000
        /*0158*/ 	.byte	0x00, 0xf0, 0x21, 0x00


	//----- nvinfo : EIATTR_MAXREG_COUNT
	.align		4
.L_1367:
        /*015c*/ 	.byte	0x03, 0x1b
        /*015e*/ 	.short	0x00ff


	//----- nvinfo : EIATTR_NUM_BARRIERS
	.align		4
        /*0160*/ 	.byte	0x02, 0x4c
        /*0162*/ 	.byte	0x01
	.zero		1


	//----- nvinfo : EIATTR_MERCURY_ISA_VERSION
	.align		4
        /*0164*/ 	.byte	0x03, 0x5f
        /*0166*/ 	.short	0x0000


	//----- nvinfo : EIATTR_EXIT_INSTR_OFFSETS
	.align		4
        /*0168*/ 	.byte	0x04, 0x1c
        /*016a*/ 	.short	(.L_1369 - .L_1368)


	//   ....[0]....
.L_1368:
        /*016c*/ 	.word	0x00000320


	//   ....[1]....
        /*0170*/ 	.word	0x000009c0


	//   ....[2]....
        /*0174*/ 	.word	0x00003740


	//   ....[3]....
        /*0178*/ 	.word	0x00003a20


	//   ....[4]....
        /*017c*/ 	.word	0x00003c80


	//   ....[5]....
        /*0180*/ 	.word	0x00003ee0


	//   ....[6]....
        /*0184*/ 	.word	0x00004030


	//   ....[7]....
        /*0188*/ 	.word	0x000040d0


	//   ....[8]....
        /*018c*/ 	.word	0x00004110


	//----- nvinfo : EIATTR_CTAIDZ_USED
	.align		4
.L_1369:
        /*0190*/ 	.byte	0x01, 0x04
	.zero		2


	//----- nvinfo : EIATTR_CRS_STACK_SIZE
	.align		4
        /*0194*/ 	.byte	0x04, 0x1e
        /*0196*/ 	.short	(.L_1371 - .L_1370)
.L_1370:
        /*0198*/ 	.word	0x00000000
.L_1371:


//--------------------- .nv.info._Z23gemm_half_q_half_kernelILi4ELi6ELb1ELb1ELi32EEvPK6__halfPKjS4_S2_PS0_iiiiPKtS7_iiiiiibS2_i --------------------------
	.section	.nv.info._Z23gemm_half_q_half_kernelILi4ELi6ELb1ELb1ELi32EEvPK6__halfPKjS4_S2_PS0_iiiiPKtS7_iiiiiibS2_i,"",@"SHT_CUDA_INFO"
	.sectionflags	@""
	.align	4


	//----- nvinfo : EIATTR_CUDA_API_VERSION
	.align		4
        /*0000*/ 	.byte	0x04, 0x37
        /*0002*/ 	.short	(.L_1373 - .L_1372)
.L_1372:
        /*0004*/ 	.word	0x00000082


	//----- nvinfo : EIATTR_SW2861232_WAR
	.align		4
.L_1373:
        /*0008*/ 	.byte	0x01, 0x35
	.zero		2


	//----- nvinfo : EIATTR_PARAM_CBANK
	.align		4
        /*000c*/ 	.byte	0x04, 0x0a
        /*000e*/ 	.short	(.L_1375 - .L_1374)
	.align		4
.L_1374:
        /*0010*/ 	.word	index@(.nv.constant0._Z23gemm_half_q_half_kernelILi4ELi6ELb1ELb1ELi32EEvPK6__halfPKjS4_S2_PS0_iiiiPKtS7_iiiiiibS2_i)
        /*0014*/ 	.short	0x0160
        /*0016*/ 	.short	0x0074


	//----- nvinfo : EIATTR_CBANK_PARAM_SIZE
	.align		4
.L_1375:
        /*0018*/ 	.byte	0x03, 0x19
        /*001a*/ 	.short	0x0074


	//----- nvinfo : EIATTR_KPARAM_INFO
	.align		4
        /*001c*/ 	.byte	0x04, 0x17
        /*001e*/ 	.short	(.L_1377 - .L_1376)
.L_1376:
        /*0020*/ 	.word	0x00000000
        /*0024*/ 	.short	0x0013
        /*0026*/ 	.short	0x0070
        /*0028*/ 	.byte	0x00, 0xf0, 0x11, 0x00


	//----- nvinfo : EIATTR_KPARAM_INFO
	.align		4
.L_1377:
        /*002c*/ 	.byte	0x04, 0x17
        /*002e*/ 	.short	(.L_1379 - .L_1378)
.L_1378:
        /*0030*/ 	.word	0x00000000
        /*0034*/ 	.short	0x0012
        /*0036*/ 	.short	0x0068
        /*0038*/ 	.byte	0x00, 0xf0, 0x21, 0x00


	//----- nvinfo : EIATTR_KPARAM_INFO
	.align		4
.L_1379:
        /*003c*/ 	.byte	0x04, 0x17
        /*003e*/ 	.short	(.L_1381 - .L_1380)
.L_1380:
        /*0040*/ 	.word	0x00000000
        /*0044*/ 	.short	0x0011
        /*0046*/ 	.short	0x0060
        /*0048*/ 	.byte	0x00, 0xf0, 0x05, 0x00


	//----- nvinfo : EIATTR_KPARAM_INFO
	.align		4
.L_1381:
        /*004c*/ 	.byte	0x04, 0x17
        /*004e*/ 	.short	(.L_1383 - .L_1382)
.L_1382:
        /*0050*/ 	.word	0x00000000
        /*0054*/ 	.short	0x0010
        /*0056*/ 	.short	0x005c
        /*0058*/ 	.byte	0x00, 0xf0, 0x11, 0x00


	//----- nvinfo : EIATTR_KPARAM_INFO
	.align		4
.L_1383:
        /*005c*/ 	.byte	0x04, 0x17
        /*005e*/ 	.short	(.L_1385 - .L_1384)
.L_1384:
        /*0060*/ 	.word	0x00000000
        /*0064*/ 	.short	0x000f
        /*0066*/ 	.short	0x0058
        /*0068*/ 	.byte	0x00, 0xf0, 0x11, 0x00


	//----- nvinfo : EIATTR_KPARAM_INFO
	.align		4
.L_1385:
        /*006c*/ 	.byte	0x04, 0x17
        /*006e*/ 	.short	(.L_1387 - .L_1386)
.L_1386:
        /*0070*/ 	.word	0x00000000
        /*0074*/ 	.short	0x000e
        /*0076*/ 	.short	0x0054
        /*0078*/ 	.byte	0x00, 0xf0, 0x11, 0x00


	//----- nvinfo : EIATTR_KPARAM_INFO
	.align		4
.L_1387:
        /*007c*/ 	.byte	0x04, 0x17
        /*007e*/ 	.short	(.L_1389 - .L_1388)
.L_1388:
        /*0080*/ 	.word	0x00000000
        /*0084*/ 	.short	0x000d
        /*0086*/ 	.short	0x0050
        /*0088*/ 	.byte	0x00, 0xf0, 0x11, 0x00


	//----- nvinfo : EIATTR_KPARAM_INFO
	.align		4
.L_1389:
        /*008c*/ 	.byte	0x04, 0x17
        /*008e*/ 	.short	(.L_1391 - .L_1390)
.L_1390:
        /*0090*/ 	.word	0x00000000
        /*0094*/ 	.short	0x000c
        /*0096*/ 	.short	0x004c
        /*0098*/ 	.byte	0x00, 0xf0, 0x11, 0x00


	//----- nvinfo : EIATTR_KPARAM_INFO
	.align		4
.L_1391:
        /*009c*/ 	.byte	0x04, 0x17
        /*009e*/ 	.short	(.L_1393 - .L_1392)
.L_1392:
        /*00a0*/ 	.word	0x00000000
        /*00a4*/ 	.short	0x000b
        /*00a6*/ 	.short	0x0048
        /*00a8*/ 	.byte	0x00, 0xf0, 0x11, 0x00


	//----- nvinfo : EIATTR_KPARAM_INFO
	.align		4
.L_1393:
        /*00ac*/ 	.byte	0x04, 0x17
        /*00ae*/ 	.short	(.L_1395 - .L_1394)
.L_1394:
        /*00b0*/ 	.word	0x00000000
        /*00b4*/ 	.short	0x000a
        /*00b6*/ 	.short	0x0040
        /*00b8*/ 	.byte	0x00, 0xf0, 0x21, 0x00


	//----- nvinfo : EIATTR_KPARAM_INFO
	.align		4
.L_1395:
        /*00bc*/ 	.byte	0x04, 0x17
        /*00be*/ 	.short	(.L_1397 - .L_1396)
.L_1396:
        /*00c0*/ 	.word	0x00000000
        /*00c4*/ 	.short	0x0009
        /*00c6*/ 	.short	0x0038
        /*00c8*/ 	.byte	0x00, 0xf0, 0x21, 0x00


	//----- nvinfo : EIATTR_KPARAM_INFO
	.align		4
.L_1397:
        /*00cc*/ 	.byte	0x04, 0x17
        /*00ce*/ 	.short	(.L_1399 - .L_1398)
.L_1398:
        /*00d0*/ 	.word	0x00000000
        /*00d4*/ 	.short	0x0008
        /*00d6*/ 	.short	0x0034
        /*00d8*/ 	.byte	0x00, 0xf0, 0x11, 0x00


	//----- nvinfo : EIATTR_KPARAM_INFO
	.align		4
.L_1399:
        /*00dc*/ 	.byte	0x04, 0x17
        /*00de*/ 	.short	(.L_1401 - .L_1400)
.L_1400:
        /*00e0*/ 	.word	0x00000000
        /*00e4*/ 	.short	0x0007
        /*00e6*/ 	.short	0x0030
        /*00e8*/ 	.byte	0x00, 0xf0, 0x11, 0x00


	//----- nvinfo : EIATTR_KPARAM_INFO
	.align		4
.L_1401:
        /*00ec*/ 	.byte	0x04, 0x17
        /*00ee*/ 	.short	(.L_1403 - .L_1402)
.L_1402:
        /*00f0*/ 	.word	0x00000000
        /*00f4*/ 	.short	0x0006
        /*00f6*/ 	.short	0x002c
        /*00f8*/ 	.byte	0x00, 0xf0, 0x11, 0x00


	//----- nvinfo : EIATTR_KPARAM_INFO
	.align		4
.L_1403:
        /*00fc*/ 	.byte	0x04, 0x17
        /*00fe*/ 	.short	(.L_1405 - .L_1404)
.L_1404:
        /*0100*/ 	.word	0x00000000
        /*0104*/ 	.short	0x0005
        /*0106*/ 	.short	0x0028
        /*0108*/ 	.byte	0x00, 0xf0, 0x11, 0x00


	//----- nvinfo : EIATTR_KPARAM_INFO
	.align		4
.L_1405:
        /*010c*/ 	.byte	0x04, 0x17
        /*010e*/ 	.short	(.L_1407 - .L_1406)
.L_1406:
        /*0110*/ 	.word	0x00000000
        /*0114*/ 	.short	0x0004
        /*0116*/ 	.short	0x0020
        /*0118*/ 	.byte	0x00, 0xf0, 0x21, 0x00


	//----- nvinfo : EIATTR_KPARAM_INFO
	.align		4
.L_1407:
        /*011c*/ 	.byte	0x04, 0x17
        /*011e*/ 	.short	(.L_1409 - .L_1408)
.L_1408:
        /*0120*/ 	.word	0x00000000
        /*0124*/ 	.short	0x0003
        /*0126*/ 	.short	0x0018
        /*0128*/ 	.byte	0x00, 0xf0, 0x21, 0x00


	//----- nvinfo : EIATTR_KPARAM_INFO
	.align		4
.L_1409:
        /*012c*/ 	.byte	0x04, 0x17
        /*012e*/ 	.short	(.L_1411 - .L_1410)
.L_1410:
        /*0130*/ 	.word	0x00000000
        /*0134*/ 	.short	0x0002
        /*0136*/ 	.short	0x0010
        /*0138*/ 	.byte	0x00, 0xf0, 0x21, 0x00


	//----- nvinfo : EIATTR_KPARAM_INFO
	.align		4
.L_1411:
        /*013c*/ 	.byte	0x04, 0x17
        /*013e*/ 	.short	(.L_1413 - .L_1412)
.L_1412:
        /*0140*/ 	.word	0x00000000
        /*0144*/ 	.short	0x0001
        /*0146*/ 	.short	0x0008
        /*0148*/ 	.byte	0x00, 0xf0, 0x21, 0x00


	//----- nvinfo : EIATTR_KPARAM_INFO
	.align		4
.L_1413:
        /*014c*/ 	.byte	0x04, 0x17
        /*014e*/ 	.short	(.L_1415 - .L_1414)
.L_1414:
        /*0150*/ 	.word	0x00000000
        /*0154*/ 	.short	0x0000
        /*0156*/ 	.short	0x0000
        /*0158*/ 	.byte	0x00, 0xf0, 0x21, 0x00


	//----- nvinfo : EIATTR_MAXREG_COUNT
	.align		4
.L_1415:
        /*015c*/ 	.byte	0x03, 0x1b
        /*015e*/ 	.short	0x00ff


	//----- nvinfo : EIATTR_NUM_BARRIERS
	.align		4
        /*0160*/ 	.byte	0x02, 0x4c
        /*0162*/ 	.byte	0x01
	.zero		1


	//----- nvinfo : EIATTR_MERCURY_ISA_VERSION
	.align		4
        /*0164*/ 	.byte	0x03, 0x5f
        /*0166*/ 	.short	0x0000


	//----- nvinfo : EIATTR_EXIT_INSTR_OFFSETS
	.align		4
        /*0168*/ 	.byte	0x04, 0x1c
        /*016a*/ 	.short	(.L_1417 - .L_1416)


	//   ....[0]....
.L_1416:
        /*016c*/ 	.word	0x00000320


	//   ....[1]....
        /*0170*/ 	.word	0x000009c0


	//   ....[2]....
        /*0174*/ 	.word	0x00004b30


	//   ....[3]....
        /*0178*/ 	.word	0x00004e10


	//   ....[4]....
        /*017c*/ 	.word	0x00005070


	//   ....[5]....
        /*0180*/ 	.word	0x000052d0


	//   ....[6]....
        /*0184*/ 	.word	0x00005420


	//   ....[7]....
        /*0188*/ 	.word	0x000054c0


	//   ....[8]....
        /*018c*/ 	.word	0x00005500


	//----- nvinfo : EIATTR_CTAIDZ_USED
	.align		4
.L_1417:
        /*0190*/ 	.byte	0x01, 0x04
	.zero		2


	//----- nvinfo : EIATTR_CRS_STACK_SIZE
	.align		4
        /*0194*/ 	.byte	0x04, 0x1e
        /*0196*/ 	.short	(.L_1419 - .L_1418)
.L_1418:
        /*0198*/ 	.word	0x00000000
.L_1419:


//--------------------- .nv.info._Z23gemm_half_q_half_kernelILi4ELi2ELb1ELb1ELi32EEvPK6__halfPKjS4_S2_PS0_iiiiPKtS7_iiiiiibS2_i --------------------------
	.section	.nv.info._Z23gemm_half_q_half_kernelILi4ELi2ELb1ELb1ELi32EEvPK6__halfPKjS4_S2_PS0_iiiiPKtS7_iiiiiibS2_i,"",@"SHT_CUDA_INFO"
	.sectionflags	@""
	.align	4


	//----- nvinfo : EIATTR_CUDA_API_VERSION
	.align		4
        /*0000*/ 	.byte	0x04, 0x37
        /*0002*/ 	.short	(.L_1421 - .L_1420)
.L_1420:
        /*0004*/ 	.word	0x00000082


	//----- nvinfo : EIATTR_SW2861232_WAR
	.align		4
.L_1421:
        /*0008*/ 	.byte	0x01, 0x35
	.zero		2


	//----- nvinfo : EIATTR_PARAM_CBANK
	.align		4
        /*000c*/ 	.byte	0x04, 0x0a
        /*000e*/ 	.short	(.L_1423 - .L_1422)
	.align		4
.L_1422:
        /*0010*/ 	.word	index@(.nv.constant0._Z23gemm_half_q_half_kernelILi4ELi2ELb1ELb1ELi32EEvPK6__halfPKjS4_S2_PS0_iiiiPKtS7_iiiiiibS2_i)
        /*0014*/ 	.short	0x0160
        /*0016*/ 	.short	0x0074


	//----- nvinfo : EIATTR_CBANK_PARAM_SIZE
	.align		4
.L_1423:
        /*0018*/ 	.byte	0x03, 0x19
        /*001a*/ 	.short	0x0074


	//----- nvinfo : EIATTR_KPARAM_INFO
	.align		4
        /*001c*/ 	.byte	0x04, 0x17
        /*001e*/ 	.short	(.L_1425 - .L_1424)
.L_1424:
        /*0020*/ 	.word	0x00000000
        /*0024*/ 	.short	0x0013
        /*0026*/ 	.short	0x0070
        /*0028*/ 	.byte	0x00, 0xf0, 0x11, 0x00


	//----- nvinfo : EIATTR_KPARAM_INFO
	.align		4
.L_1425:
        /*002c*/ 	.byte	0x04, 0x17
        /*002e*/ 	.short	(.L_1427 - .L_1426)
.L_1426:
        /*0030*/ 	.word	0x00000000
        /*0034*/ 	.short	0x0012
        /*0036*/ 	.short	0x0068
        /*0038*/ 	.byte	0x00, 0xf0, 0x21, 0x00


	//----- nvinfo : EIATTR_KPARAM_INFO
	.align		4
.L_1427:
        /*003c*/ 	.byte	0x04, 0x17
        /*003e*/ 	.short	(.L_1429 - .L_1428)
.L_1428:
        /*0040*/ 	.word	0x00000000
        /*0044*/ 	.short	0x0011
        /*0046*/ 	.short	0x0060
        /*0048*/ 	.byte	0x00, 0xf0, 0x05, 0x00


	//----- nvinfo : EIATTR_KPARAM_INFO
	.align		4
.L_1429:
        /*004c*/ 	.byte	0x04, 0x17
        /*004e*/ 	.short	(.L_1431 - .L_1430)
.L_1430:
        /*0050*/ 	.word	0x00000000
        /*0054*/ 	.short	0x0010
        /*0056*/ 	.short	0x005c
        /*0058*/ 	.byte	0x00, 0xf0, 0x11, 0x00


	//----- nvinfo : EIATTR_KPARAM_INFO
	.align		4
.L_1431:
        /*005c*/ 	.byte	0x04, 0x17
        /*005e*/ 	.short	(.L_1433 - .L_1432)
.L_1432:
        /*0060*/ 	.word	0x00000000
        /*0064*/ 	.short	0x000f
        /*0066*/ 	.short	0x0058
        /*0068*/ 	.byte	0x00, 0xf0, 0x11, 0x00


	//----- nvinfo : EIATTR_KPARAM_INFO
	.align		4
.L_1433:
        /*006c*/ 	.byte	0x04, 0x17
        /*006e*/ 	.short	(.L_1435 - .L_1434)
.L_1434:
        /*0070*/ 	.word	0x00000000
        /*0074*/ 	.short	0x000e
        /*0076*/ 	.short	0x0054
        /*0078*/ 	.byte	0x00, 0xf0, 0x11, 0x00


	//----- nvinfo : EIATTR_KPARAM_INFO
	.align		4
.L_1435:
        /*007c*/ 	.byte	0x04, 0x17
        /*007e*/ 	.short	(.L_1437 - .L_1436)
.L_1436:
        /*0080*/ 	.word	0x00000000
        /*0084*/ 	.short	0x000d
        /*0086*/ 	.short	0x0050
        /*0088*/ 	.byte	0x00, 0xf0, 0x11, 0x00


	//----- nvinfo : EIATTR_KPARAM_INFO
	.align		4
.L_1437:
        /*008c*/ 	.byte	0x04, 0x17
        /*008e*/ 	.short	(.L_1439 - .L_1438)
.L_1438:
        /*0090*/ 	.word	0x00000000
        /*0094*/ 	.short	0x000c
        /*0096*/ 	.short	0x004c
        /*0098*/ 	.byte	0x00, 0xf0, 0x11, 0x00


	//----- nvinfo : EIATTR_KPARAM_INFO
	.align		4
.L_1439:
        /*009c*/ 	.byte	0x04, 0x17
        /*009e*/ 	.short	(.L_1441 - .L_1440)
.L_1440:
        /*00a0*/ 	.word	0x00000000
        /*00a4*/ 	.short	0x000b
        /*00a6*/ 	.short	0x0048
        /*00a8*/ 	.byte	0x00, 0xf0, 0x11, 0x00


	//----- nvinfo : EIATTR_KPARAM_INFO
	.align		4
.L_1441:
        /*00ac*/ 	.byte	0x04, 0x17
        /*00ae*/ 	.short	(.L_1443 - .L_1442)
.L_1442:
        /*00b0*/ 	.word	0x00000000
        /*00b4*/ 	.short	0x000a
        /*00b6*/ 	.short	0x0040
        /*00b8*/ 	.byte	0x00, 0xf0, 0x21, 0x00


	//----- nvinfo : EIATTR_KPARAM_INFO
	.align		4
.L_1443:
        /*00bc*/ 	.byte	0x04, 0x17
        /*00be*/ 	.short	(.L_1445 - .L_1444)
.L_1444:
        /*00c0*/ 	.word	0x00000000
        /*00c4*/ 	.short	0x0009
        /*00c6*/ 	.short	0x0038
        /*00c8*/ 	.byte	0x00, 0xf0, 0x21, 0x00


	//----- nvinfo : EIATTR_KPARAM_INFO
	.align		4
.L_1445:
        /*00cc*/ 	.byte	0x04, 0x17
        /*00ce*/ 	.short	(.L_1447 - .L_1446)
.L_1446:
        /*00d0*/ 	.word	0x00000000
        /*00d4*/ 	.short	0x0008
        /*00d6*/ 	.short	0x0034
        /*00d8*/ 	.byte	0x00, 0xf0, 0x11, 0x00


	//----- nvinfo : EIATTR_KPARAM_INFO
	.align		4
.L_1447:
        /*00dc*/ 	.byte	0x04, 0x17
        /*00de*/ 	.short	(.L_1449 - .L_1448)
.L_1448:
        /*00e0*/ 	.word	0x00000000
        /*00e4*/ 	.short	0x0007
        /*00e6*/ 	.short	0x0030
        /*00e8*/ 	.byte	0x00, 0xf0, 0x11, 0x00


	//----- nvinfo : EIATTR_KPARAM_INFO
	.align		4
.L_1449:
        /*00ec*/ 	.byte	0x04, 0x17
        /*00ee*/ 	.short	(.L_1451 - .L_1450)
.L_1450:
        /*00f0*/ 	.word	0x00000000
        /*00f4*/ 	.short	0x0006
        /*00f6*/ 	.short	0x002c
        /*00f8*/ 	.byte	0x00, 0xf0, 0x11, 0x00


	//----- nvinfo : EIATTR_KPARAM_INFO
	.align		4
.L_1451:
        /*00fc*/ 	.byte	0x04, 0x17
        /*00fe*/ 	.short	(.L_1453 - .L_1452)
.L_1452:
        /*0100*/ 	.word	0x00000000
        /*0104*/ 	.short	0x0005
        /*0106*/ 	.short	0x0028
        /*0108*/ 	.byte	0x00, 0xf0, 0x11, 0x00


	//----- nvinfo : EIATTR_KPARAM_INFO
	.align		4
.L_1453:
        /*010c*/ 	.byte	0x04, 0x17
        /*010e*/ 	.short	(.L_1455 - .L_1454)
.L_1454:
        /*0110*/ 	.word	0x00000000
        /*0114*/ 	.short	0x0004
        /*0116*/ 	.short	0x0020
        /*0118*/ 	.byte	0x00, 0xf0, 0x21, 0x00


	//----- nvinfo : EIATTR_KPARAM_INFO
	.align		4
.L_1455:
        /*011c*/ 	.byte	0x04, 0x17
        /*011e*/ 	.short	(.L_1457 - .L_1456)
.L_1456:
        /*0120*/ 	.word	0x00000000
        /*0124*/ 	.short	0x0003
        /*0126*/ 	.short	0x0018
        /*0128*/ 	.byte	0x00, 0xf0, 0x21, 0x00


	//----- nvinfo : EIATTR_KPARAM_INFO
	.align		4
.L_1457:
        /*012c*/ 	.byte	0x04, 0x17
        /*012e*/ 	.short	(.L_1459 - .L_1458)
.L_1458:
        /*0130*/ 	.word	0x00000000
        /*0134*/ 	.short	0x0002
        /*0136*/ 	.short	0x0010
        /*0138*/ 	.byte	0x00, 0xf0, 0x21, 0x00


	//----- nvinfo : EIATTR_KPARAM_INFO
	.align		4
.L_1459:
        /*013c*/ 	.byte	0x04, 0x17
        /*013e*/ 	.short	(.L_1461 - .L_1460)
.L_1460:
        /*0140*/ 	.word	0x00000000
        /*0144*/ 	.short	0x0001
        /*0146*/ 	.short	0x0008
        /*0148*/ 	.byte	0x00, 0xf0, 0x21, 0x00


	//----- nvinfo : EIATTR_KPARAM_INFO
	.align		4
.L_1461:
        /*014c*/ 	.byte	0x04, 0x17
        /*014e*/ 	.short	(.L_1463 - .L_1462)
.L_1462:
        /*0150*/ 	.word	0x00000000
        /*0154*/ 	.short	0x0000
        /*0156*/ 	.short	0x0000
        /*0158*/ 	.byte	0x00, 0xf0, 0x21, 0x00


	//----- nvinfo : EIATTR_MAXREG_COUNT
	.align		4
.L_1463:
        /*015c*/ 	.byte	0x03, 0x1b
        /*015e*/ 	.short	0x00ff


	//----- nvinfo : EIATTR_NUM_BARRIERS
	.align		4
        /*0160*/ 	.byte	0x02, 0x4c
        /*0162*/ 	.byte	0x01
	.zero		1


	//----- nvinfo : EIATTR_MERCURY_ISA_VERSION
	.align		4
        /*0164*/ 	.byte	0x03, 0x5f
        /*0166*/ 	.short	0x0000


	//----- nvinfo : EIATTR_EXIT_INSTR_OFFSETS
	.align		4
        /*0168*/ 	.byte	0x04, 0x1c
        /*016a*/ 	.short	(.L_1465 - .L_1464)


	//   ....[0]....
.L_1464:
        /*016c*/ 	.word	0x00000320


	//   ....[1]....
        /*0170*/ 	.word	0x000009c0


	//   ....[2]....
        /*0174*/ 	.word	0x00002700


	//   ....[3]....
        /*0178*/ 	.word	0x000029e0


	//   ....[4]....
        /*017c*/ 	.word	0x00002c40


	//   ....[5]....
        /*0180*/ 	.word	0x00002ea0


	//   ....[6]....
        /*0184*/ 	.word	0x00002ff0


	//   ....[7]....
        /*0188*/ 	.word	0x00003090


	//   ....[8]....
        /*018c*/ 	.word	0x000030d0


	//----- nvinfo : EIATTR_CTAIDZ_USED
	.align		4
.L_1465:
        /*0190*/ 	.byte	0x01, 0x04
	.zero		2


	//----- nvinfo : EIATTR_CRS_STACK_SIZE
	.align		4
        /*0194*/ 	.byte	0x04, 0x1e
        /*0196*/ 	.short	(.L_1467 - .L_1466)
.L_1466:
        /*0198*/ 	.word	0x00000000
.L_1467:


//--------------------- .nv.info._Z23gemm_half_q_half_kernelILi3ELi32ELb1ELb1ELi64EEvPK6__halfPKjS4_S2_PS0_iiiiPKtS7_iiiiiibS2_i --------------------------
	.section	.nv.info._Z23gemm_half_q_half_kernelILi3ELi32ELb1ELb1ELi64EEvPK6__halfPKjS4_S2_PS0_iiiiPKtS7_iiiiiibS2_i,"",@"SHT_CUDA_INFO"
	.sectionflags	@""
	.align	4


	//----- nvinfo : EIATTR_CUDA_API_VERSION
	.align		4
        /*0000*/ 	.byte	0x04, 0x37
        /*0002*/ 	.short	(.L_1469 - .L_1468)
.L_1468:
        /*0004*/ 	.word	0x00000082


	//----- nvinfo : EIATTR_SW2861232_WAR
	.align		4
.L_1469:
        /*0008*/ 	.byte	0x01, 0x35
	.zero		2


	//----- nvinfo : EIATTR_PARAM_CBANK
	.align		4
        /*000c*/ 	.byte	0x04, 0x0a
        /*000e*/ 	.short	(.L_1471 - .L_1470)
	.align		4
.L_1470:
        /*0010*/ 	.word	index@(.nv.constant0._Z23gemm_half_q_half_kernelILi3ELi32ELb1ELb1ELi64EEvPK6__halfPKjS4_S2_PS0_iiiiPKtS7_iiiiiibS2_i)
        /*0014*/ 	.short	0x0160
        /*0016*/ 	.short	0x0074


	//----- nvinfo : EIATTR_CBANK_PARAM_SIZE
	.align		4
.L_1471:
        /*0018*/ 	.byte	0x03, 0x19
        /*001a*/ 	.short	0x0074


	//----- nvinfo : EIATTR_KPARAM_INFO
	.align		4
        /*001c*/ 	.byte	0x04, 0x17
        /*001e*/ 	.short	(.L_1473 - .L_1472)
.L_1472:
        /*0020*/ 	.word	0x00000000
        /*0024*/ 	.short	0x0013
        /*0026*/ 	.short	0x0070
        /*0028*/ 	.byte	0x00, 0xf0, 0x11, 0x00


	//----- nvinfo : EIATTR_KPARAM_INFO
	.align		4
.L_1473:
        /*002c*/ 	.byte	0x04, 0x17
        /*002e*/ 	.short	(.L_1475 - .L_1474)
.L_1474:
        /*0030*/ 	.word	0x00000000
        /*0034*/ 	.short	0x0012
        /*0036*/ 	.short	0x0068
        /*0038*/ 	.byte	0x00, 0xf0, 0x21, 0x00


	//----- nvinfo : EIATTR_KPARAM_INFO
	.align		4
.L_1475:
        /*003c*/ 	.byte	0x04, 0x17
        /*003e*/ 	.short	(.L_1477 - .L_1476)
.L_1476:
        /*0040*/ 	.word	0x00000000
        /*0044*/ 	.short	0x0011
        /*0046*/ 	.short	0x0060
        /*0048*/ 	.byte	0x00, 0xf0, 0x05, 0x00


	//----- nvinfo : EIATTR_KPARAM_INFO
	.align		4
.L_1477:
        /*004c*/ 	.byte	0x04, 0x17
        /*004e*/ 	.short	(.L_1479 - .L_1478)
.L_1478:
        /*0050*/ 	.word	0x00000000
        /*0054*/ 	.short	0x0010
        /*0056*/ 	.short	0x005c
        /*0058*/ 	.byte	0x00, 0xf0, 0x11, 0x00


	//----- nvinfo : EIATTR_KPARAM_INFO
	.align		4
.L_1479:
        /*005c*/ 	.byte	0x04, 0x17
        /*005e*/ 	.short	(.L_1481 - .L_1480)
.L_1480:
        /*0060*/ 	.word	0x00000000
        /*0064*/ 	.short	0x000f
        /*0066*/ 	.short	0x0058
        /*0068*/ 	.byte	0x00, 0xf0, 0x11, 0x00


	//----- nvinfo : EIATTR_KPARAM_INFO
	.align		4
.L_1481:
        /*006c*/ 	.byte	0x04, 0x17
        /*006e*/ 	.short	(.L_1483 - .L_1482)
.L_1482:
        /*0070*/ 	.word	0x00000000
        /*0074*/ 	.short	0x000e
        /*0076*/ 	.short	0x0054
        /*0078*/ 	.byte	0x00, 0xf0, 0x11, 0x00


	//----- nvinfo : EIATTR_KPARAM_INFO
	.align		4
.L_1483:
        /*007c*/ 	.byte	0x04, 0x17
        /*007e*/ 	.short	(.L_1485 - .L_1484)
.L_1484:
        /*0080*/ 	.word	0x00000000
        /*0084*/ 	.short	0x000d
        /*0086*/ 	.short	0x0050
        /*0088*/ 	.byte	0x00, 0xf0, 0x11, 0x00


	//----- nvinfo : EIATTR_KPARAM_INFO
	.align		4
.L_1485:
        /*008c*/ 	.byte	0x04, 0x17
        /*008e*/ 	.short	(.L_1487 - .L_1486)
.L_1486:
        /*0090*/ 	.word	0x00000000
        /*0094*/ 	.short	0x000c
        /*0096*/ 	.short	0x004c
        /*0098*/ 	.byte	0x00, 0xf0, 0x11, 0x00


	//----- nvinfo : EIATTR_KPARAM_INFO
	.align		4
.L_1487:
        /*009c*/ 	.byte	0x04, 0x17
        /*009e*/ 	.short	(.L_1489 - .L_1488)
.L_1488:
        /*00a0*/ 	.word	0x00000000
        /*00a4*/ 	.short	0x000b
        /*00a6*/ 	.short	0x0048
        /*00a8*/ 	.byte	0x00, 0xf0, 0x11, 0x00


	//----- nvinfo : EIATTR_KPARAM_INFO
	.align		4
.L_1489:
        /*00ac*/ 	.byte	0x04, 0x17
        /*00ae*/ 	.short	(.L_1491 - .L_1490)
.L_1490:
        /*00b0*/ 	.word	0x00000000
        /*00b4*/ 	.short	0x000a
        /*00b6*/ 	.short	0x0040
        /*00b8*/ 	.byte	0x00, 0xf0, 0x21, 0x00


	//----- nvinfo : EIATTR_KPARAM_INFO
	.align		4
.L_1491:
        /*00bc*/ 	.byte	0x04, 0x17
        /*00be*/ 	.short	(.L_1493 - .L_1492)
.L_1492:
        /*00c0*/ 	.word	0x00000000
        /*00c4*/ 	.short	0x0009
        /*00c6*/ 	.short	0x0038
        /*00c8*/ 	.byte	0x00, 0xf0, 0x21, 0x00


	//----- nvinfo : EIATTR_KPARAM_INFO
	.align		4
.L_1493:
        /*00cc*/ 	.byte	0x04, 0x17
        /*00ce*/ 	.short	(.L_1495 - .L_1494)
.L_1494:
        /*00d0*/ 	.word	0x00000000
        /*00d4*/ 	.short	0x0008
        /*00d6*/ 	.short	0x0034
        /*00d8*/ 	.byte	0x00, 0xf0, 0x11, 0x00


	//----- nvinfo : EIATTR_KPARAM_INFO
	.align		4
.L_1495:
        /*00dc*/ 	.byte	0x04, 0x17
        /*00de*/ 	.short	(.L_1497 - .L_1496)
.L_1496:
        /*00e0*/ 	.word	0x00000000
        /*00e4*/ 	.short	0x0007
        /*00e6*/ 	.short	0x0030
        /*00e8*/ 	.byte	0x00, 0xf0, 0x11, 0x00


	//----- nvinfo : EIATTR_KPARAM_INFO
	.align		4
.L_1497:
        /*00ec*/ 	.byte	0x04, 0x17
        /*00ee*/ 	.short	(.L_1499 - .L_1498)
.L_1498:
        /*00f0*/ 	.word	0x00000000
        /*00f4*/ 	.short	0x0006
        /*00f6*/ 	.short	0x002c
        /*00f8*/ 	.byte	0x00, 0xf0, 0x11, 0x00


	//----- nvinfo : EIATTR_KPARAM_INFO
	.align		4
.L_1499:
        /*00fc*/ 	.byte	0x04, 0x17
        /*00fe*/ 	.short	(.L_1501 - .L_1500)
.L_1500:
        /*0100*/ 	.word	0x00000000
        /*0104*/ 	.short	0x0005
        /*0106*/ 	.short	0x0028
        /*0108*/ 	.byte	0x00, 0xf0, 0x11, 0x00


	//----- nvinfo : EIATTR_KPARAM_INFO
	.align		4
.L_1501:
        /*010c*/ 	.byte	0x04, 0x17
        /*010e*/ 	.short	(.L_1503 - .L_1502)
.L_1502:
        /*0110*/ 	.word	0x00000000
        /*0114*/ 	.short	0x0004
        /*0116*/ 	.short	0x0020
        /*0118*/ 	.byte	0x00, 0xf0, 0x21, 0x00


	//----- nvinfo : EIATTR_KPARAM_INFO
	.align		4
.L_1503:
        /*011c*/ 	.byte	0x04, 0x17
        /*011e*/ 	.short	(.L_1505 - .L_1504)
.L_1504:
        /*0120*/ 	.word	0x00000000
        /*0124*/ 	.short	0x0003
        /*0126*/ 	.short	0x0018
        /*0128*/ 	.byte	0x00, 0xf0, 0x21, 0x00


	//----- nvinfo : EIATTR_KPARAM_INFO
	.align		4
.L_1505:
        /*012c*/ 	.byte	0x04, 0x17
        /*012e*/ 	.short	(.L_1507 - .L_1506)
.L_1506:
        /*0130*/ 	.word	0x00000000
        /*0134*/ 	.short	0x0002
        /*0136*/ 	.short	0x0010
        /*0138*/ 	.byte	0x00, 0xf0, 0x21, 0x00


	//----- nvinfo : EIATTR_KPARAM_INFO
	.align		4
.L_1507:
        /*013c*/ 	.byte	0x04, 0x17
        /*013e*/ 	.short	(.L_1509 - .L_1508)
.L_1508:
        /*0140*/ 	.word	0x00000000
        /*0144*/ 	.short	0x0001
        /*0146*/ 	.short	0x0008
        /*0148*/ 	.byte	0x00, 0xf0, 0x21, 0x00


	//----- nvinfo : EIATTR_KPARAM_INFO
	.align		4
.L_1509:
        /*014c*/ 	.byte	0x04, 0x17
        /*014e*/ 	.short	(.L_1511 - .L_1510)
.L_1510:
        /*0150*/ 	.word	0x00000000
        /*0154*/ 	.short	0x0000
        /*0156*/ 	.short	0x0000
        /*0158*/ 	.byte	0x00, 0xf0, 0x21, 0x00


	//----- nvinfo : EIATTR_MAXREG_COUNT
	.align		4
.L_1511:
        /*015c*/ 	.byte	0x03, 0x1b
        /*015e*/ 	.short	0x00ff


	//----- nvinfo : EIATTR_NUM_BARRIERS
	.align		4
        /*0160*/ 	.byte	0x02, 0x4c
        /*0162*/ 	.byte	0x01
	.zero		1


	//----- nvinfo : EIATTR_MERCURY_ISA_VERSION
	.align		4
        /*0164*/ 	.byte	0x03, 0x5f
        /*0166*/ 	.short	0x0000


	//----- nvinfo : EIATTR_EXIT_INSTR_OFFSETS
	.align		4
        /*0168*/ 	.byte	0x04, 0x1c
        /*016a*/ 	.short	(.L_1513 - .L_1512)


	//   ....[0]....
.L_1512:
        /*016c*/ 	.word	0x00000290


	//   ....[1]....
        /*0170*/ 	.word	0x00000950


	//   ....[2]....
        /*0174*/ 	.word	0x00003790


	//   ....[3]....
        /*0178*/ 	.word	0x00003a70


	//   ....[4]....
        /*017c*/ 	.word	0x00003ce0


	//   ....[5]....
        /*0180*/ 	.word	0x00003e40


	//   ....[6]....
        /*0184*/ 	.word	0x00003ee0


	//   ....[7]....
        /*0188*/ 	.word	0x00003f20


	//----- nvinfo : EIATTR_CTAIDZ_USED
	.align		4
.L_1513:
        /*018c*/ 	.byte	0x01, 0x04
	.zero		2


	//----- nvinfo : EIATTR_CRS_STACK_SIZE
	.align		4
        /*0190*/ 	.byte	0x04, 0x1e
        /*0192*/ 	.short	(.L_1515 - .L_1514)
.L_1514:
        /*0194*/ 	.word	0x00000000
.L_1515:


//--------------------- .nv.info._Z23gemm_half_q_half_kernelILi3ELi48ELb1ELb1ELi64EEvPK6__halfPKjS4_S2_PS0_iiiiPKtS7_iiiiiibS2_i --------------------------
	.section	.nv.info._Z23gemm_half_q_half_kernelILi3ELi48ELb1ELb1ELi64EEvPK6__halfPKjS4_S2_PS0_iiiiPKtS7_iiiiiibS2_i,"",@"SHT_CUDA_INFO"
	.sectionflags	@""
	.align	4


	//----- nvinfo : EIATTR_CUDA_API_VERSION
	.align		4
        /*0000*/ 	.byte	0x04, 0x37
        /*0002*/ 	.short	(.L_1517 - .L_1516)
.L_1516:
        /*0004*/ 	.word	0x00000082


	//----- nvinfo : EIATTR_SW2861232_WAR
	.align		4
.L_1517:
        /*0008*/ 	.byte	0x01, 0x35
	.zero		2


	//----- nvinfo : EIATTR_PARAM_CBANK
	.align		4
        /*000c*/ 	.byte	0x04, 0x0a
        /*000e*/ 	.short	(.L_1519 - .L_1518)
	.align		4
.L_1518:
        /*0010*/ 	.word	index@(.nv.constant0._Z23gemm_half_q_half_kernelILi3ELi48ELb1ELb1ELi64EEvPK6__halfPKjS4_S2_PS0_iiiiPKtS7_iiiiiibS2_i)
        /*0014*/ 	.short	0x0160
        /*0016*/ 	.short	0x0074


	//----- nvinfo : EIATTR_CBANK_PARAM_SIZE
	.align		4
.L_1519:
        /*0018*/ 	.byte	0x03, 0x19
        /*001a*/ 	.short	0x0074


	//----- nvinfo : EIATTR_KPARAM_INFO
	.align		4
        /*001c*/ 	.byte	0x04, 0x17
        /*001e*/ 	.short	(.L_1521 - .L_1520)
.L_1520:
        /*0020*/ 	.word	0x00000000
        /*0024*/ 	.short	0x0013
        /*0026*/ 	.short	0x0070
        /*0028*/ 	.byte	0x00, 0xf0, 0x11, 0x00


	//----- nvinfo : EIATTR_KPARAM_INFO
	.align		4
.L_1521:
        /*002c*/ 	.byte	0x04, 0x17
        /*002e*/ 	.short	(.L_1523 - .L_1522)
.L_1522:
        /*0030*/ 	.word	0x00000000
        /*0034*/ 	.short	0x0012
        /*0036*/ 	.short	0x0068
        /*0038*/ 	.byte	0x00, 0xf0, 0x21, 0x00


	//----- nvinfo : EIATTR_KPARAM_INFO
	.align		4
.L_1523:
        /*003c*/ 	.byte	0x04, 0x17
        /*003e*/ 	.short	(.L_1525 - .L_1524)
.L_1524:
        /*0040*/ 	.word	0x00000000
        /*0044*/ 	.short	0x0011
        /*0046*/ 	.short	0x0060
        /*0048*/ 	.byte	0x00, 0xf0, 0x05, 0x00


	//----- nvinfo : EIATTR_KPARAM_INFO
	.align		4
.L_1525:
        /*004c*/ 	.byte	0x04, 0x17
        /*004e*/ 	.short	(.L_1527 - .L_1526)
.L_1526:
        /*0050*/ 	.word	0x00000000
        /*0054*/ 	.short	0x0010
        /*0056*/ 	.short	0x005c
        /*0058*/ 	.byte	0x00, 0xf0, 0x11, 0x00


	//----- nvinfo : EIATTR_KPARAM_INFO
	.align		4
.L_1527:
        /*005c*/ 	.byte	0x04, 0x17
        /*005e*/ 	.short	(.L_1529 - .L_1528)
.L_1528:
        /*0060*/ 	.word	0x00000000
        /*0064*/ 	.short	0x000f
        /*0066*/ 	.short	0x0058
        /*0068*/ 	.byte	0x00, 0xf0, 0x11, 0x00


	//----- nvinfo : EIATTR_KPARAM_INFO
	.align		4
.L_1529:
        /*006c*/ 	.byte	0x04, 0x17
        /*006e*/ 	.short	(.L_1531 - .L_1530)
.L_1530:
        /*0070*/ 	.word	0x00000000
        /*0074*/ 	.short	0x000e
        /*0076*/ 	.short	0x0054
        /*0078*/ 	.byte	0x00, 0xf0, 0x11, 0x00


	//----- nvinfo : EIATTR_KPARAM_INFO
	.align		4
.L_1531:
        /*007c*/ 	.byte	0x04, 0x17
        /*007e*/ 	.short	(.L_1533 - .L_1532)
.L_1532:
        /*0080*/ 	.word	0x00000000
        /*0084*/ 	.short	0x000d
        /*0086*/ 	.short	0x0050
        /*0088*/ 	.byte	0x00, 0xf0, 0x11, 0x00


	//----- nvinfo : EIATTR_KPARAM_INFO
	.align		4
.L_1533:
        /*008c*/ 	.byte	0x04, 0x17
        /*008e*/ 	.short	(.L_1535 - .L_1534)
.L_1534:
        /*0090*/ 	.word	0x00000000
        /*0094*/ 	.short	0x000c
        /*0096*/ 	.short	0x004c
        /*0098*/ 	.byte	0x00, 0xf0, 0x11, 0x00


	//----- nvinfo : EIATTR_KPARAM_INFO
	.align		4
.L_1535:
        /*009c*/ 	.byte	0x04, 0x17
        /*009e*/ 	.short	(.L_1537 - .L_1536)
.L_1536:
        /*00a0*/ 	.word	0x00000000
        /*00a4*/ 	.short	0x000b
        /*00a6*/ 	.short	0x0048
        /*00a8*/ 	.byte	0x00, 0xf0, 0x11, 0x00


	//----- nvinfo : EIATTR_KPARAM_INFO
	.align		4
.L_1537:
        /*00ac*/ 	.byte	0x04, 0x17
        /*00ae*/ 	.short	(.L_1539 - .L_1538)
.L_1538:
        /*00b0*/ 	.word	0x00000000
        /*00b4*/ 	.short	0x000a
        /*00b6*/ 	.short	0x0040
        /*00b8*/ 	.byte	0x00, 0xf0, 0x21, 0x00


	//----- nvinfo : EIATTR_KPARAM_INFO
	.align		4
.L_1539:
        /*00bc*/ 	.byte	0x04, 0x17
        /*00be*/ 	.short	(.L_1541 - .L_1540)
.L_1540:
        /*00c0*/ 	.word	0x00000000
        /*00c4*/ 	.short	0x0009
        /*00c6*/ 	.short	0x0038
        /*00c8*/ 	.byte	0x00, 0xf0, 0x21, 0x00


	//----- nvinfo : EIATTR_KPARAM_INFO
	.align		4
.L_1541:
        /*00cc*/ 	.byte	0x04, 0x17
        /*00ce*/ 	.short	(.L_1543 - .L_1542)
.L_1542:
        /*00d0*/ 	.word	0x00000000
        /*00d4*/ 	.short	0x0008
        /*00d6*/ 	.short	0x0034
        /*00d8*/ 	.byte	0x00, 0xf0, 0x11, 0x00


	//----- nvinfo : EIATTR_KPARAM_INFO
	.align		4
.L_1543:
        /*00dc*/ 	.byte	0x04, 0x17
        /*00de*/ 	.short	(.L_1545 - .L_1544)
.L_1544:
        /*00e0*/ 	.word	0x00000000
        /*00e4*/ 	.short	0x0007
        /*00e6*/ 	.short	0x0030
        /*00e8*/ 	.byte	0x00, 0xf0, 0x11, 0x00


	//----- nvinfo : EIATTR_KPARAM_INFO
	.align		4
.L_1545:
        /*00ec*/ 	.byte	0x04, 0x17
        /*00ee*/ 	.short	(.L_1547 - .L_1546)
.L_1546:
        /*00f0*/ 	.word	0x00000000
        /*00f4*/ 	.short	0x0006
        /*00f6*/ 	.short	0x002c
        /*00f8*/ 	.byte	0x00, 0xf0, 0x11, 0x00


	//----- nvinfo : EIATTR_KPARAM_INFO
	.align		4
.L_1547:
        /*00fc*/ 	.byte	0x04, 0x17
        /*00fe*/ 	.short	(.L_1549 - .L_1548)
.L_1548:
        /*0100*/ 	.word	0x00000000
        /*0104*/ 	.short	0x0005
        /*0106*/ 	.short	0x0028
        /*0108*/ 	.byte	0x00, 0xf0, 0x11, 0x00


	//----- nvinfo : EIATTR_KPARAM_INFO
	.align		4
.L_1549:
        /*010c*/ 	.byte	0x04, 0x17
        /*010e*/ 	.short	(.L_1551 - .L_1550)
.L_1550:
        /*0110*/ 	.word	0x00000000
        /*0114*/ 	.short	0x0004
        /*0116*/ 	.short	0x0020
        /*0118*/ 	.byte	0x00, 0xf0, 0x21, 0x00


	//----- nvinfo : EIATTR_KPARAM_INFO
	.align		4
.L_1551:
        /*011c*/ 	.byte	0x04, 0x17
        /*011e*/ 	.short	(.L_1553 - .L_1552)
.L_1552:
        /*0120*/ 	.word	0x00000000
        /*0124*/ 	.short	0x0003
        /*0126*/ 	.short	0x0018
        /*0128*/ 	.byte	0x00, 0xf0, 0x21, 0x00


	//----- nvinfo : EIATTR_KPARAM_INFO
	.align		4
.L_1553:
        /*012c*/ 	.byte	0x04, 0x17
        /*012e*/ 	.short	(.L_1555 - .L_1554)
.L_1554:
        /*0130*/ 	.word	0x00000000
        /*0134*/ 	.short	0x0002
        /*0136*/ 	.short	0x0010
        /*0138*/ 	.byte	0x00, 0xf0, 0x21, 0x00


	//----- nvinfo : EIATTR_KPARAM_INFO
	.align		4
.L_1555:
        /*013c*/ 	.byte	0x04, 0x17
        /*013e*/ 	.short	(.L_1557 - .L_1556)
.L_1556:
        /*0140*/ 	.word	0x00000000
        /*0144*/ 	.short	0x0001
        /*0146*/ 	.short	0x0008
        /*0148*/ 	.byte	0x00, 0xf0, 0x21, 0x00


	//----- nvinfo : EIATTR_KPARAM_INFO
	.align		4
.L_1557:
        /*014c*/ 	.byte	0x04, 0x17
        /*014e*/ 	.short	(.L_1559 - .L_1558)
.L_1558:
        /*0150*/ 	.word	0x00000000
        /*0154*/ 	.short	0x0000
        /*0156*/ 	.short	0x0000
        /*0158*/ 	.byte	0x00, 0xf0, 0x21, 0x00


	//----- nvinfo : EIATTR_MAXREG_COUNT
	.align		4
.L_1559:
        /*015c*/ 	.byte	0x03, 0x1b
        /*015e*/ 	.short	0x00ff


	//----- nvinfo : EIATTR_NUM_BARRIERS
	.align		4
        /*0160*/ 	.byte	0x02, 0x4c
        /*0162*/ 	.byte	0x01
	.zero		1


	//----- nvinfo : EIATTR_MERCURY_ISA_VERSION
	.align		4
        /*0164*/ 	.byte	0x03, 0x5f
        /*0166*/ 	.short	0x0000


	//----- nvinfo : EIATTR_EXIT_INSTR_OFFSETS
	.align		4
        /*0168*/ 	.byte	0x04, 0x1c
        /*016a*/ 	.short	(.L_1561 - .L_1560)


	//   ....[0]....
.L_1560:
        /*016c*/ 	.word	0x00000290


	//   ....[1]....
        /*0170*/ 	.word	0x00000950


	//   ....[2]....
        /*0174*/ 	.word	0x000058d0


	//   ....[3]....
        /*0178*/ 	.word	0x00005bb0


	//   ....[4]....
        /*017c*/ 	.word	0x00005e20


	//   ....[5]....
        /*0180*/ 	.word	0x00005f80


	//   ....[6]....
        /*0184*/ 	.word	0x00006020


	//   ....[7]....
        /*0188*/ 	.word	0x00006060


	//----- nvinfo : EIATTR_CTAIDZ_USED
	.align		4
.L_1561:
        /*018c*/ 	.byte	0x01, 0x04
	.zero		2


	//----- nvinfo : EIATTR_CRS_STACK_SIZE
	.align		4
        /*0190*/ 	.byte	0x04, 0x1e
        /*0192*/ 	.short	(.L_1563 - .L_1562)
.L_1562:
        /*0194*/ 	.word	0x00000000
.L_1563:


//--------------------- .nv.info._Z23gemm_half_q_half_kernelILi3ELi16ELb1ELb1ELi64EEvPK6__halfPKjS4_S2_PS0_iiiiPKtS7_iiiiiibS2_i --------------------------
	.section	.nv.info._Z23gemm_half_q_half_kernelILi3ELi16ELb1ELb1ELi64EEvPK6__halfPKjS4_S2_PS0_iiiiPKtS7_iiiiiibS2_i,"",@"SHT_CUDA_INFO"
	.sectionflags	@""
	.align	4


	//----- nvinfo : EIATTR_CUDA_API_VERSION
	.align		4
        /*0000*/ 	.byte	0x04, 0x37
        /*0002*/ 	.short	(.L_1565 - .L_1564)
.L_1564:
        /*0004*/ 	.word	0x00000082


	//----- nvinfo : EIATTR_SW2861232_WAR
	.align		4
.L_1565:
        /*0008*/ 	.byte	0x01, 0x35
	.zero		2


	//----- nvinfo : EIATTR_PARAM_CBANK
	.align		4
        /*000c*/ 	.byte	0x04, 0x0a
        /*000e*/ 	.short	(.L_1567 - .L_1566)
	.align		4
.L_1566:
        /*0010*/ 	.word	index@(.nv.constant0._Z23gemm_half_q_half_kernelILi3ELi16ELb1ELb1ELi64EEvPK6__halfPKjS4_S2_PS0_iiiiPKtS7_iiiiiibS2_i)
        /*0014*/ 	.short	0x0160
        /*0016*/ 	.short	0x0074


	//----- nvinfo : EIATTR_CBANK_PARAM_SIZE
	.align		4
.L_1567:
        /*0018*/ 	.byte	0x03, 0x19
        /*001a*/ 	.short	0x0074


	//----- nvinfo : EIATTR_KPARAM_INFO
	.align		4
        /*001c*/ 	.byte	0x04, 0x17
        /*001e*/ 	.short	(.L_1569 - .L_1568)
.L_1568:
        /*0020*/ 	.word	0x00000000
        /*0024*/ 	.short	0x0013
        /*0026*/ 	.short	0x0070
        /*0028*/ 	.byte	0x00, 0xf0, 0x11, 0x00


	//----- nvinfo : EIATTR_KPARAM_INFO
	.align		4
.L_1569:
        /*002c*/ 	.byte	0x04, 0x17
        /*002e*/ 	.short	(.L_1571 - .L_1570)
.L_1570:
        /*0030*/ 	.word	0x00000000
        /*0034*/ 	.short	0x0012
        /*0036*/ 	.short	0x0068
        /*0038*/ 	.byte	0x00, 0xf0, 0x21, 0x00


	//----- nvinfo : EIATTR_KPARAM_INFO
	.align		4
.L_1571:
        /*003c*/ 	.byte	0x04, 0x17
        /*003e*/ 	.short	(.L_1573 - .L_1572)
.L_1572:
        /*0040*/ 	.word	0x00000000
        /*0044*/ 	.short	0x0011
        /*0046*/ 	.short	0x0060
        /*0048*/ 	.byte	0x00, 0xf0, 0x05, 0x00


	//----- nvinfo : EIATTR_KPARAM_INFO
	.align		4
.L_1573:
        /*004c*/ 	.byte	0x04, 0x17
        /*004e*/ 	.short	(.L_1575 - .L_1574)
.L_1574:
        /*0050*/ 	.word	0x00000000
        /*0054*/ 	.short	0x0010
        /*0056*/ 	.short	0x005c
        /*0058*/ 	.byte	0x00, 0xf0, 0x11, 0x00


	//----- nvinfo : EIATTR_KPARAM_INFO
	.align		4
.L_1575:
        /*005c*/ 	.byte	0x04, 0x17
        /*005e*/ 	.short	(.L_1577 - .L_1576)
.L_1576:
        /*0060*/ 	.word	0x00000000
        /*0064*/ 	.short	0x000f
        /*0066*/ 	.short	0x0058
        /*0068*/ 	.byte	0x00, 0xf0, 0x11, 0x00


	//----- nvinfo : EIATTR_KPARAM_INFO
	.align		4
.L_1577:
        /*006c*/ 	.byte	0x04, 0x17
        /*006e*/ 	.short	(.L_1579 - .L_1578)
.L_1578:
        /*0070*/ 	.word	0x00000000
        /*0074*/ 	.short	0x000e
        /*0076*/ 	.short	0x0054
        /*0078*/ 	.byte	0x00, 0xf0, 0x11, 0x00


	//----- nvinfo : EIATTR_KPARAM_INFO
	.align		4
.L_1579:
        /*007c*/ 	.byte	0x04, 0x17
        /*007e*/ 	.short	(.L_1581 - .L_1580)
.L_1580:
        /*0080*/ 	.word	0x00000000
        /*0084*/ 	.short	0x000d
        /*0086*/ 	.short	0x0050
        /*0088*/ 	.byte	0x00, 0xf0, 0x11, 0x00


	//----- nvinfo : EIATTR_KPARAM_INFO
	.align		4
.L_1581:
        /*008c*/ 	.byte	0x04, 0x17
        /*008e*/ 	.short	(.L_1583 - .L_1582)
.L_1582:
        /*0090*/ 	.word	0x00000000
        /*0094*/ 	.short	0x000c
        /*0096*/ 	.short	0x004c
        /*0098*/ 	.byte	0x00, 0xf0, 0x11, 0x00


	//----- nvinfo : EIATTR_KPARAM_INFO
	.align		4
.L_1583:
        /*009c*/ 	.byte	0x04, 0x17
        /*009e*/ 	.short	(.L_1585 - .L_1584)
.L_1584:
        /*00a0*/ 	.word	0x00000000
        /*00a4*/ 	.short	0x000b
        /*00a6*/ 	.short	0x0048
        /*00a8*/ 	.byte	0x00, 0xf0, 0x11, 0x00


	//----- nvinfo : EIATTR_KPARAM_INFO
	.align		4
.L_1585:
        /*00ac*/ 	.byte	0x04, 0x17
        /*00ae*/ 	.short	(.L_1587 - .L_1586)
.L_1586:
        /*00b0*/ 	.word	0x00000000
        /*00b4*/ 	.short	0x000a
        /*00b6*/ 	.short	0x0040
        /*00b8*/ 	.byte	0x00, 0xf0, 0x21, 0x00


	//----- nvinfo : EIATTR_KPARAM_INFO
	.align		4
.L_1587:
        /*00bc*/ 	.byte	0x04, 0x17
        /*00be*/ 	.short	(.L_1589 - .L_1588)
.L_1588:
        /*00c0*/ 	.word	0x00000000
        /*00c4*/ 	.short	0x0009
        /*00c6*/ 	.short	0x0038
        /*00c8*/ 	.byte	0x00, 0xf0, 0x21, 0x00


	//----- nvinfo : EIATTR_KPARAM_INFO
	.align		4
.L_1589:
        /*00cc*/ 	.byte	0x04, 0x17
        /*00ce*/ 	.short	(.L_1591 - .L_1590)
.L_1590:
        /*00d0*/ 	.word	0x00000000
        /*00d4*/ 	.short	0x0008
        /*00d6*/ 	.short	0x0034
        /*00d8*/ 	.byte	0x00, 0xf0, 0x11, 0x00


	//----- nvinfo : EIATTR_KPARAM_INFO
	.align		4
.L_1591:
        /*00dc*/ 	.byte	0x04, 0x17
        /*00de*/ 	.short	(.L_1593 - .L_1592)
.L_1592:
        /*00e0*/ 	.word	0x00000000
        /*00e4*/ 	.short	0x0007
        /*00e6*/ 	.short	0x0030
        /*00e8*/ 	.byte	0x00, 0xf0, 0x11, 0x00


	//----- nvinfo : EIATTR_KPARAM_INFO
	.align		4
.L_1593:
        /*00ec*/ 	.byte	0x04, 0x17
        /*00ee*/ 	.short	(.L_1595 - .L_1594)
.L_1594:
        /*00f0*/ 	.word	0x00000000
        /*00f4*/ 	.short	0x0006
        /*00f6*/ 	.short	0x002c
        /*00f8*/ 	.byte	0x00, 0xf0, 0x11, 0x00


	//----- nvinfo : EIATTR_KPARAM_INFO
	.align		4
.L_1595:
        /*00fc*/ 	.byte	0x04, 0x17
        /*00fe*/ 	.short	(.L_1597 - .L_1596)
.L_1596:
        /*0100*/ 	.word	0x00000000
        /*0104*/ 	.short	0x0005
        /*0106*/ 	.short	0x0028
        /*0108*/ 	.byte	0x00, 0xf0, 0x11, 0x00


	//----- nvinfo : EIATTR_KPARAM_INFO
	.align		4
.L_1597:
        /*010c*/ 	.byte	0x04, 0x17
        /*010e*/ 	.short	(.L_1599 - .L_1598)
.L_1598:
        /*0110*/ 	.word	0x00000000
        /*0114*/ 	.short	0x0004
        /*0116*/ 	.short	0x0020
        /*0118*/ 	.byte	0x00, 0xf0, 0x21, 0x00


	//----- nvinfo : EIATTR_KPARAM_INFO
	.align		4
.L_1599:
        /*011c*/ 	.byte	0x04, 0x17
        /*011e*/ 	.short	(.L_1601 - .L_1600)
.L_1600:
        /*0120*/ 	.word	0x00000000
        /*0124*/ 	.short	0x0003
        /*0126*/ 	.short	0x0018
        /*0128*/ 	.byte	0x00, 0xf0, 0x21, 0x00


	//----- nvinfo : EIATTR_KPARAM_INFO
	.align		4
.L_1601:
        /*012c*/ 	.byte	0x04, 0x17
        /*012e*/ 	.short	(.L_1603 - .L_1602)
.L_1602:
        /*0130*/ 	.word	0x00000000
        /*0134*/ 	.short	0x0002
        /*0136*/ 	.short	0x0010
        /*0138*/ 	.byte	0x00, 0xf0, 0x21, 0x00


	//----- nvinfo : EIATTR_KPARAM_INFO
	.align		4
.L_1603:
        /*013c*/ 	.byte	0x04, 0x17
        /*013e*/ 	.short	(.L_1605 - .L_1604)
.L_1604:
        /*0140*/ 	.word	0x00000000
        /*0144*/ 	.short	0x0001
        /*0146*/ 	.short	0x0008
        /*0148*/ 	.byte	0x00, 0xf0, 0x21, 0x00


	//----- nvinfo : EIATTR_KPARAM_INFO
	.align		4
.L_1605:
        /*014c*/ 	.byte	0x04, 0x17
        /*014e*/ 	.short	(.L_1607 - .L_1606)
.L_1606:
        /*0150*/ 	.word	0x00000000
        /*0154*/ 	.short	0x0000
        /*0156*/ 	.short	0x0000
        /*0158*/ 	.byte	0x00, 0xf0, 0x21, 0x00


	//----- nvinfo : EIATTR_MAXREG_COUNT
	.align		4
.L_1607:
        /*015c*/ 	.byte	0x03, 0x1b
        /*015e*/ 	.short	0x00ff


	//----- nvinfo : EIATTR_NUM_BARRIERS
	.align		4
        /*0160*/ 	.byte	0x02, 0x4c
        /*0162*/ 	.byte	0x01
	.zero		1


	//----- nvinfo : EIATTR_MERCURY_ISA_VERSION
	.align		4
        /*0164*/ 	.byte	0x03, 0x5f
        /*0166*/ 	.short	0x0000


	//----- nvinfo : EIATTR_EXIT_INSTR_OFFSETS
	.align		4
        /*0168*/ 	.byte	0x04, 0x1c
        /*016a*/ 	.short	(.L_1609 - .L_1608)


	//   ....[0]....
.L_1608:
        /*016c*/ 	.word	0x00000290


	//   ....[1]....
        /*0170*/ 	.word	0x00000950


	//   ....[2]....
        /*0174*/ 	.word	0x00003480


	//   ....[3]....
        /*0178*/ 	.word	0x00003760


	//   ....[4]....
        /*017c*/ 	.word	0x000039d0


	//   ....[5]....
        /*0180*/ 	.word	0x00003b30


	//   ....[6]....
        /*0184*/ 	.word	0x00003bd0


	//   ....[7]....
        /*0188*/ 	.word	0x00003c10


	//----- nvinfo : EIATTR_CTAIDZ_USED
	.align		4
.L_1609:
        /*018c*/ 	.byte	0x01, 0x04
	.zero		2


	//----- nvinfo : EIATTR_CRS_STACK_SIZE
	.align		4
        /*0190*/ 	.byte	0x04, 0x1e
        /*0192*/ 	.short	(.L_1611 - .L_1610)
.L_1610:
        /*0194*/ 	.word	0x00000000
.L_1611:


//--------------------- .nv.info._Z23gemm_half_q_half_kernelILi3ELi24ELb1ELb1ELi64EEvPK6__halfPKjS4_S2_PS0_iiiiPKtS7_iiiiiibS2_i --------------------------
	.section	.nv.info._Z23gemm_half_q_half_kernelILi3ELi24ELb1ELb1ELi64EEvPK6__halfPKjS4_S2_PS0_iiiiPKtS7_iiiiiibS2_i,"",@"SHT_CUDA_INFO"
	.sectionflags	@""
	.align	4


	//----- nvinfo : EIATTR_CUDA_API_VERSION
	.align		4
        /*0000*/ 	.byte	0x04, 0x37
        /*0002*/ 	.short	(.L_1613 - .L_1612)
.L_1612:
        /*0004*/ 	.word	0x00000082


	//----- nvinfo : EIATTR_SW2861232_WAR
	.align		4
.L_1613:
        /*0008*/ 	.byte	0x01, 0x35
	.zero		2


	//----- nvinfo : EIATTR_PARAM_CBANK
	.align		4
        /*000c*/ 	.byte	0x04, 0x0a
        /*000e*/ 	.short	(.L_1615 - .L_1614)
	.align		4
.L_1614:
        /*0010*/ 	.word	index@(.nv.constant0._Z23gemm_half_q_half_kernelILi3ELi24ELb1ELb1ELi64EEvPK6__halfPKjS4_S2_PS0_iiiiPKtS7_iiiiiibS2_i)
        /*0014*/ 	.short	0x0160
        /*0016*/ 	.short	0x0074


	//----- nvinfo : EIATTR_CBANK_PARAM_SIZE
	.align		4
.L_1615:
        /*0018*/ 	.byte	0x03, 0x19
        /*001a*/ 	.short	0x0074


	//----- nvinfo : EIATTR_KPARAM_INFO
	.align		4
        /*001c*/ 	.byte	0x04, 0x17
        /*001e*/ 	.short	(.L_1617 - .L_1616)
.L_1616:
        /*0020*/ 	.word	0x00000000
        /*0024*/ 	.short	0x0013
        /*0026*/ 	.short	0x0070
        /*0028*/ 	.byte	0x00, 0xf0, 0x11, 0x00


	//----- nvinfo : EIATTR_KPARAM_INFO
	.align		4
.L_1617:
        /*002c*/ 	.byte	0x04, 0x17
        /*002e*/ 	.short	(.L_1619 - .L_1618)
.L_1618:
        /*0030*/ 	.word	0x00000000
        /*0034*/ 	.short	0x0012
        /*0036*/ 	.short	0x0068
        /*0038*/ 	.byte	0x00, 0xf0, 0x21, 0x00


	//----- nvinfo : EIATTR_KPARAM_INFO
	.align		4
.L_1619:
        /*003c*/ 	.byte	0x04, 0x17
        /*003e*/ 	.short	(.L_1621 - .L_1620)
.L_1620:
        /*0040*/ 	.word	0x00000000
        /*0044*/ 	.short	0x0011
        /*0046*/ 	.short	0x0060
        /*0048*/ 	.byte	0x00, 0xf0, 0x05, 0x00


	//----- nvinfo : EIATTR_KPARAM_INFO
	.align		4
.L_1621:
        /*004c*/ 	.byte	0x04, 0x17
        /*004e*/ 	.short	(.L_1623 - .L_1622)
.L_1622:
        /*0050*/ 	.word	0x00000000
        /*0054*/ 	.short	0x0010
        /*0056*/ 	.short	0x005c
        /*0058*/ 	.byte	0x00, 0xf0, 0x11, 0x00


	//----- nvinfo : EIATTR_KPARAM_INFO
	.align		4
.L_1623:
        /*005c*/ 	.byte	0x04, 0x17
        /*005e*/ 	.short	(.L_1625 - .L_1624)
.L_1624:
        /*0060*/ 	.word	0x00000000
        /*0064*/ 	.short	0x000f
        /*0066*/ 	.short	0x0058
        /*0068*/ 	.byte	0x00, 0xf0, 0x11, 0x00


	//----- nvinfo : EIATTR_KPARAM_INFO
	.align		4
.L_1625:
        /*006c*/ 	.byte	0x04, 0x17
        /*006e*/ 	.short	(.L_1627 - .L_1626)
.L_1626:
        /*0070*/ 	.word	0x00000000
        /*0074*/ 	.short	0x000e
        /*0076*/ 	.short	0x0054
        /*0078*/ 	.byte	0x00, 0xf0, 0x11, 0x00


	//----- nvinfo : EIATTR_KPARAM_INFO
	.align		4
.L_1627:
        /*007c*/ 	.byte	0x04, 0x17
        /*007e*/ 	.short	(.L_1629 - .L_1628)
.L_1628:
        /*0080*/ 	.word	0x00000000
        /*0084*/ 	.short	0x000d
        /*0086*/ 	.short	0x0050
        /*0088*/ 	.byte	0x00, 0xf0, 0x11, 0x00


	//----- nvinfo : EIATTR_KPARAM_INFO
	.align		4
.L_1629:
        /*008c*/ 	.byte	0x04, 0x17
        /*008e*/ 	.short	(.L_1631 - .L_1630)
.L_1630:
        /*0090*/ 	.word	0x00000000
        /*0094*/ 	.short	0x000c
        /*0096*/ 	.short	0x004c
        /*0098*/ 	.byte	0x00, 0xf0, 0x11, 0x00


	//----- nvinfo : EIATTR_KPARAM_INFO
	.align		4
.L_1631:
        /*009c*/ 	.byte	0x04, 0x17
        /*009e*/ 	.short	(.L_1633 - .L_1632)
.L_1632:
        /*00a0*/ 	.word	0x00000000
        /*00a4*/ 	.short	0x000b
        /*00a6*/ 	.short	0x0048
        /*00a8*/ 	.byte	0x00, 0xf0, 0x11, 0x00


	//----- nvinfo : EIATTR_KPARAM_INFO
	.align		4
.L_1633:
        /*00ac*/ 	.byte	0x04, 0x17
        /*00ae*/ 	.short	(.L_1635 - .L_1634)
.L_1634:
        /*00b0*/ 	.word	0x00000000
        /*00b4*/ 	.short	0x000a
        /*00b6*/ 	.short	0x0040
        /*00b8*/ 	.byte	0x00, 0xf0, 0x21, 0x00


	//----- nvinfo : EIATTR_KPARAM_INFO
	.align		4
.L_1635:
        /*00bc*/ 	.byte	0x04, 0x17
        /*00be*/ 	.short	(.L_1637 - .L_1636)
.L_1636:
        /*00c0*/ 	.word	0x00000000
        /*00c4*/ 	.short	0x0009
        /*00c6*/ 	.short	0x0038
        /*00c8*/ 	.byte	0x00, 0xf0, 0x21, 0x00


	//----- nvinfo : EIATTR_KPARAM_INFO
	.align		4
.L_1637:
        /*00cc*/ 	.byte	0x04, 0x17
        /*00ce*/ 	.short	(.L_1639 - .L_1638)
.L_1638:
        /*00d0*/ 	.word	0x00000000
        /*00d4*/ 	.short	0x0008
        /*00d6*/ 	.short	0x0034
        /*00d8*/ 	.byte	0x00, 0xf0, 0x11, 0x00


	//----- nvinfo : EIATTR_KPARAM_INFO
	.align		4
.L_1639:
        /*00dc*/ 	.byte	0x04, 0x17
        /*00de*/ 	.short	(.L_1641 - .L_1640)
.L_1640:
        /*00e0*/ 	.word	0x00000000
        /*00e4*/ 	.short	0x0007
        /*00e6*/ 	.short	0x0030
        /*00e8*/ 	.byte	0x00, 0xf0, 0x11, 0x00


	//----- nvinfo : EIATTR_KPARAM_INFO
	.align		4
.L_1641:
        /*00ec*/ 	.byte	0x04, 0x17
        /*00ee*/ 	.short	(.L_1643 - .L_1642)
.L_1642:
        /*00f0*/ 	.word	0x00000000
        /*00f4*/ 	.short	0x0006
        /*00f6*/ 	.short	0x002c
        /*00f8*/ 	.byte	0x00, 0xf0, 0x11, 0x00


	//----- nvinfo : EIATTR_KPARAM_INFO
	.align		4
.L_1643:
        /*00fc*/ 	.byte	0x04, 0x17
        /*00fe*/ 	.short	(.L_1645 - .L_1644)
.L_1644:
        /*0100*/ 	.word	0x00000000
        /*0104*/ 	.short	0x0005
        /*0106*/ 	.short	0x0028
        /*0108*/ 	.byte	0x00, 0xf0, 0x11, 0x00


	//----- nvinfo : EIATTR_KPARAM_INFO
	.align		4
.L_1645:
        /*010c*/ 	.byte	0x04, 0x17
        /*010e*/ 	.short	(.L_1647 - .L_1646)
.L_1646:
        /*0110*/ 	.word	0x00000000
        /*0114*/ 	.short	0x0004
        /*0116*/ 	.short	0x0020
        /*0118*/ 	.byte	0x00, 0xf0, 0x21, 0x00


	//----- nvinfo : EIATTR_KPARAM_INFO
	.align		4
.L_1647:
        /*011c*/ 	.byte	0x04, 0x17
        /*011e*/ 	.short	(.L_1649 - .L_1648)
.L_1648:
        /*0120*/ 	.word	0x00000000
        /*0124*/ 	.short	0x0003
        /*0126*/ 	.short	0x0018
        /*0128*/ 	.byte	0x00, 0xf0, 0x21, 0x00


	//----- nvinfo : EIATTR_KPARAM_INFO
	.align		4
.L_1649:
        /*012c*/ 	.byte	0x04, 0x17
        /*012e*/ 	.short	(.L_1651 - .L_1650)
.L_1650:
        /*0130*/ 	.word	0x00000000
        /*0134*/ 	.short	0x0002
        /*0136*/ 	.short	0x0010
        /*0138*/ 	.byte	0x00, 0xf0, 0x21, 0x00


	//----- nvinfo : EIATTR_KPARAM_INFO
	.align		4
.L_1651:
        /*013c*/ 	.byte	0x04, 0x17
        /*013e*/ 	.short	(.L_1653 - .L_1652)
.L_1652:
        /*0140*/ 	.word	0x00000000
        /*0144*/ 	.short	0x0001
        /*0146*/ 	.short	0x0008
        /*0148*/ 	.byte	0x00, 0xf0, 0x21, 0x00


	//----- nvinfo : EIATTR_KPARAM_INFO
	.align		4
.L_1653:
        /*014c*/ 	.byte	0x04, 0x17
        /*014e*/ 	.short	(.L_1655 - .L_1654)
.L_1654:
        /*0150*/ 	.word	0x00000000
        /*0154*/ 	.short	0x0000
        /*0156*/ 	.short	0x0000
        /*0158*/ 	.byte	0x00, 0xf0, 0x21, 0x00


	//----- nvinfo : EIATTR_MAXREG_COUNT
	.align		4
.L_1655:
        /*015c*/ 	.byte	0x03, 0x1b
        /*015e*/ 	.short	0x00ff


	//----- nvinfo : EIATTR_NUM_BARRIERS
	.align		4
        /*0160*/ 	.byte	0x02, 0x4c
        /*0162*/ 	.byte	0x01
	.zero		1


	//----- nvinfo : EIATTR_MERCURY_ISA_VERSION
	.align		4
        /*0164*/ 	.byte	0x03, 0x5f
        /*0166*/ 	.short	0x0000


	//----- nvinfo : EIATTR_EXIT_INSTR_OFFSETS
	.align		4
        /*0168*/ 	.byte	0x04, 0x1c
        /*016a*/ 	.short	(.L_1657 - .L_1656)


	//   ....[0]....
.L_1656:
        /*016c*/ 	.word	0x00000290


	//   ....[1]....
        /*0170*/ 	.word	0x00000950


	//   ....[2]....
        /*0174*/ 	.word	0x000088a0


	//   ....[3]....
        /*0178*/ 	.word	0x00008b80


	//   ....[4]....
        /*017c*/ 	.word	0x00008df0


	//   ....[5]....
        /*0180*/ 	.word	0x00008f50


	//   ....[6]....
        /*0184*/ 	.word	0x00008ff0


	//   ....[7]....
        /*0188*/ 	.word	0x00009030


	//----- nvinfo : EIATTR_CTAIDZ_USED
	.align		4
.L_1657:
        /*018c*/ 	.byte	0x01, 0x04
	.zero		2


	//----- nvinfo : EIATTR_CRS_STACK_SIZE
	.align		4
        /*0190*/ 	.byte	0x04, 0x1e
        /*0192*/ 	.short	(.L_1659 - .L_1658)
.L_1658:
        /*0194*/ 	.word	0x00000000
.L_1659:


//--------------------- .nv.info._Z23gemm_half_q_half_kernelILi3ELi8ELb1ELb1ELi64EEvPK6__halfPKjS4_S2_PS0_iiiiPKtS7_iiiiiibS2_i --------------------------
	.section	.nv.info._Z23gemm_half_q_half_kernelILi3ELi8ELb1ELb1ELi64EEvPK6__halfPKjS4_S2_PS0_iiiiPKtS7_iiiiiibS2_i,"",@"SHT_CUDA_INFO"
	.sectionflags	@""
	.align	4


	//----- nvinfo : EIATTR_CUDA_API_VERSION
	.align		4
        /*0000*/ 	.byte	0x04, 0x37
        /*0002*/ 	.short	(.L_1661 - .L_1660)
.L_1660:
        /*0004*/ 	.word	0x00000082


	//----- nvinfo : EIATTR_SW2861232_WAR
	.align		4
.L_1661:
        /*0008*/ 	.byte	0x01, 0x35
	.zero		2


	//----- nvinfo : EIATTR_PARAM_CBANK
	.align		4
        /*000c*/ 	.byte	0x04, 0x0a
        /*000e*/ 	.short	(.L_1663 - .L_1662)
	.align		4
.L_1662:
        /*0010*/ 	.word	index@(.nv.constant0._Z23gemm_half_q_half_kernelILi3ELi8ELb1ELb1ELi64EEvPK6__halfPKjS4_S2_PS0_iiiiPKtS7_iiiiiibS2_i)
        /*0014*/ 	.short	0x0160
        /*0016*/ 	.short	0x0074


	//----- nvinfo : EIATTR_CBANK_PARAM_SIZE
	.align		4
.L_1663:
        /*0018*/ 	.byte	0x03, 0x19
        /*001a*/ 	.short	0x0074


	//----- nvinfo : EIATTR_KPARAM_INFO
	.align		4
        /*001c*/ 	.byte	0x04, 0x17
        /*001e*/ 	.short	(.L_1665 - .L_1664)
.L_1664:
        /*0020*/ 	.word	0x00000000
        /*0024*/ 	.short	0x0013
        /*0026*/ 	.short	0x0070
        /*0028*/ 	.byte	0x00, 0xf0, 0x11, 0x00


	//----- nvinfo : EIATTR_KPARAM_INFO
	.align		4
.L_1665:
        /*002c*/ 	.byte	0x04, 0x17
        /*002e*/ 	.short	(.L_1667 - .L_1666)
.L_1666:
        /*0030*/ 	.word	0x00000000
        /*0034*/ 	.short	0x0012
        /*0036*/ 	.short	0x0068
        /*0038*/ 	.byte	0x00, 0xf0, 0x21, 0x00


	//----- nvinfo : EIATTR_KPARAM_INFO
	.align		4
.L_1667:
        /*003c*/ 	.byte	0x04, 0x17
        /*003e*/ 	.short	(.L_1669 - .L_1668)
.L_1668:
        /*0040*/ 	.word	0x00000000
        /*0044*/ 	.short	0x0011
        /*0046*/ 	.short	0x0060
        /*0048*/ 	.byte	0x00, 0xf0, 0x05, 0x00


	//----- nvinfo : EIATTR_KPARAM_INFO
	.align		4
.L_1669:
        /*004c*/ 	.byte	0x04, 0x17
        /*004e*/ 	.short	(.L_1671 - .L_1670)
.L_1670:
        /*0050*/ 	.word	0x00000000
        /*0054*/ 	.short	0x0010
        /*0056*/ 	.short	0x005c
        /*0058*/ 	.byte	0x00, 0xf0, 0x11, 0x00


	//----- nvinfo : EIATTR_KPARAM_INFO
	.align		4
.L_1671:
        /*005c*/ 	.byte	0x04, 0x17
        /*005e*/ 	.short	(.L_1673 - .L_1672)
.L_1672:
        /*0060*/ 	.word	0x00000000
        /*0064*/ 	.short	0x000f
        /*0066*/ 	.short	0x0058
        /*0068*/ 	.byte	0x00, 0xf0, 0x11, 0x00


	//----- nvinfo : EIATTR_KPARAM_INFO
	.align		4
.L_1673:
        /*006c*/ 	.byte	0x04, 0x17
        /*006e*/ 	.short	(.L_1675 - .L_1674)
.L_1674:
        /*0070*/ 	.word	0x00000000
        /*0074*/ 	.short	0x000e
        /*0076*/ 	.short	0x0054
        /*0078*/ 	.byte	0x00, 0xf0, 0x11, 0x00


	//----- nvinfo : EIATTR_KPARAM_INFO
	.align		4
.L_1675:
        /*007c*/ 	.byte	0x04, 0x17
        /*007e*/ 	.short	(.L_1677 - .L_1676)
.L_1676:
        /*0080*/ 	.word	0x00000000
        /*0084*/ 	.short	0x000d
        /*0086*/ 	.short	0x0050
        /*0088*/ 	.byte	0x00, 0xf0, 0x11, 0x00


	//----- nvinfo : EIATTR_KPARAM_INFO
	.align		4
.L_1677:
        /*008c*/ 	.byte	0x04, 0x17
        /*008e*/ 	.short	(.L_1679 - .L_1678)
.L_1678:
        /*0090*/ 	.word	0x00000000
        /*0094*/ 	.short	0x000c
        /*0096*/ 	.short	0x004c
        /*0098*/ 	.byte	0x00, 0xf0, 0x11, 0x00


	//----- nvinfo : EIATTR_KPARAM_INFO
	.align		4
.L_1679:
        /*009c*/ 	.byte	0x04, 0x17
        /*009e*/ 	.short	(.L_1681 - .L_1680)
.L_1680:
        /*00a0*/ 	.word	0x00000000
        /*00a4*/ 	.short	0x000b
        /*00a6*/ 	.short	0x0048
        /*00a8*/ 	.byte	0x00, 0xf0, 0x11, 0x00


	//----- nvinfo : EIATTR_KPARAM_INFO
	.align		4
.L_1681:
        /*00ac*/ 	.byte	0x04, 0x17
        /*00ae*/ 	.short	(.L_1683 - .L_1682)
.L_1682:
        /*00b0*/ 	.word	0x00000000
        /*00b4*/ 	.short	0x000a
        /*00b6*/ 	.short	0x0040
        /*00b8*/ 	.byte	0x00, 0xf0, 0x21, 0x00


	//----- nvinfo : EIATTR_KPARAM_INFO
	.align		4
.L_1683:
        /*00bc*/ 	.byte	0x04, 0x17
        /*00be*/ 	.short	(.L_1685 - .L_1684)
.L_1684:
        /*00c0*/ 	.word	0x00000000
        /*00c4*/ 	.short	0x0009
        /*00c6*/ 	.short	0x0038
        /*00c8*/ 	.byte	0x00, 0xf0, 0x21, 0x00


	//----- nvinfo : EIATTR_KPARAM_INFO
	.align		4
.L_1685:
        /*00cc*/ 	.byte	0x04, 0x17
        /*00ce*/ 	.short	(.L_1687 - .L_1686)
.L_1686:
        /*00d0*/ 	.word	0x00000000
        /*00d4*/ 	.short	0x0008
        /*00d6*/ 	.short	0x0034
        /*00d8*/ 	.byte	0x00, 0xf0, 0x11, 0x00


	//----- nvinfo : EIATTR_KPARAM_INFO
	.align		4
.L_1687:
        /*00dc*/ 	.byte	0x04, 0x17
        /*00de*/ 	.short	(.L_1689 - .L_1688)
.L_1688:
        /*00e0*/ 	.word	0x00000000
        /*00e4*/ 	.short	0x0007
        /*00e6*/ 	.short	0x0030
        /*00e8*/ 	.byte	0x00, 0xf0, 0x11, 0x00


	//----- nvinfo : EIATTR_KPARAM_INFO
	.align		4
.L_1689:
        /*00ec*/ 	.byte	0x04, 0x17
        /*00ee*/ 	.short	(.L_1691 - .L_1690)
.L_1690:
        /*00f0*/ 	.word	0x00000000
        /*00f4*/ 	.short	0x0006
        /*00f6*/ 	.short	0x002c
        /*00f8*/ 	.byte	0x00, 0xf0, 0x11, 0x00


	//----- nvinfo : EIATTR_KPARAM_INFO
	.align		4
.L_1691:
        /*00fc*/ 	.byte	0x04, 0x17
        /*00fe*/ 	.short	(.L_1693 - .L_1692)
.L_1692:
        /*0100*/ 	.word	0x00000000
        /*0104*/ 	.short	0x0005
        /*0106*/ 	.short	0x0028
        /*0108*/ 	.byte	0x00, 0xf0, 0x11, 0x00


	//----- nvinfo : EIATTR_KPARAM_INFO
	.align		4
.L_1693:
        /*010c*/ 	.byte	0x04, 0x17
        /*010e*/ 	.short	(.L_1695 - .L_1694)
.L_1694:
        /*0110*/ 	.word	0x00000000
        /*0114*/ 	.short	0x0004
        /*0116*/ 	.short	0x0020
        /*0118*/ 	.byte	0x00, 0xf0, 0x21, 0x00


	//----- nvinfo : EIATTR_KPARAM_INFO
	.align		4
.L_1695:
        /*011c*/ 	.byte	0x04, 0x17
        /*011e*/ 	.short	(.L_1697 - .L_1696)
.L_1696:
        /*0120*/ 	.word	0x00000000
        /*0124*/ 	.short	0x0003
        /*0126*/ 	.short	0x0018
        /*0128*/ 	.byte	0x00, 0xf0, 0x21, 0x00


	//----- nvinfo : EIATTR_KPARAM_INFO
	.align		4
.L_1697:
        /*012c*/ 	.byte	0x04, 0x17
        /*012e*/ 	.short	(.L_1699 - .L_1698)
.L_1698:
        /*0130*/ 	.word	0x00000000
        /*0134*/ 	.short	0x0002
        /*0136*/ 	.short	0x0010
        /*0138*/ 	.byte	0x00, 0xf0, 0x21, 0x00


	//----- nvinfo : EIATTR_KPARAM_INFO
	.align		4
.L_1699:
        /*013c*/ 	.byte	0x04, 0x17
        /*013e*/ 	.short	(.L_1701 - .L_1700)
.L_1700:
        /*0140*/ 	.word	0x00000000
        /*0144*/ 	.short	0x0001
        /*0146*/ 	.short	0x0008
        /*0148*/ 	.byte	0x00, 0xf0, 0x21, 0x00


	//----- nvinfo : EIATTR_KPARAM_INFO
	.align		4
.L_1701:
        /*014c*/ 	.byte	0x04, 0x17
        /*014e*/ 	.short	(.L_1703 - .L_1702)
.L_1702:
        /*0150*/ 	.word	0x00000000
        /*0154*/ 	.short	0x0000
        /*0156*/ 	.short	0x0000
        /*0158*/ 	.byte	0x00, 0xf0, 0x21, 0x00


	//----- nvinfo : EIATTR_MAXREG_COUNT
	.align		4
.L_1703:
        /*015c*/ 	.byte	0x03, 0x1b
        /*015e*/ 	.short	0x00ff


	//----- nvinfo : EIATTR_NUM_BARRIERS
	.align		4
        /*0160*/ 	.byte	0x02, 0x4c
        /*0162*/ 	.byte	0x01
	.zero		1


	//----- nvinfo : EIATTR_MERCURY_ISA_VERSION
	.align		4
        /*0164*/ 	.byte	0x03, 0x5f
        /*0166*/ 	.short	0x0000


	//----- nvinfo : EIATTR_EXIT_INSTR_OFFSETS
	.align		4
        /*0168*/ 	.byte	0x04, 0x1c
        /*016a*/ 	.short	(.L_1705 - .L_1704)


	//   ....[0]....
.L_1704:
        /*016c*/ 	.word	0x00000290


	//   ....[1]....
        /*0170*/ 	.word	0x00000950


	//   ....[2]....
        /*0174*/ 	.word	0x000067b0


	//   ....[3]....
        /*0178*/ 	.word	0x00006a90


	//   ....[4]....
        /*017c*/ 	.word	0x00006d00


	//   ....[5]....
        /*0180*/ 	.word	0x00006e60


	//   ....[6]....
        /*0184*/ 	.word	0x00006f00


	//   ....[7]....
        /*0188*/ 	.word	0x00006f40


	//----- nvinfo : EIATTR_CTAIDZ_USED
	.align		4
.L_1705:
        /*018c*/ 	.byte	0x01, 0x04
	.zero		2


	//----- nvinfo : EIATTR_CRS_STACK_SIZE
	.align		4
        /*0190*/ 	.byte	0x04, 0x1e
        /*0192*/ 	.short	(.L_1707 - .L_1706)
.L_1706:
        /*0194*/ 	.word	0x00000000
.L_1707:


//--------------------- .nv.info._Z23gemm_half_q_half_kernelILi3ELi12ELb1ELb1ELi64EEvPK6__halfPKjS4_S2_PS0_iiiiPKtS7_iiiiiibS2_i --------------------------
	.section	.nv.info._Z23gemm_half_q_half_kernelILi3ELi12ELb1ELb1ELi64EEvPK6__halfPKjS4_S2_PS0_iiiiPKtS7_iiiiiibS2_i,"",@"SHT_CUDA_INFO"
	.sectionflags	@""
	.align	4


	//----- nvinfo : EIATTR_CUDA_API_VERSION
	.align		4
        /*0000*/ 	.byte	0x04, 0x37
        /*0002*/ 	.short	(.L_1709 - .L_1708)
.L_1708:
        /*0004*/ 	.word	0x00000082


	//----- nvinfo : EIATTR_SW2861232_WAR
	.align		4
.L_1709:
        /*0008*/ 	.byte	0x01, 0x35
	.zero		2


	//----- nvinfo : EIATTR_PARAM_CBANK
	.align		4
        /*000c*/ 	.byte	0x04, 0x0a
        /*000e*/ 	.short	(.L_1711 - .L_1710)
	.align		4
.L_1710:
        /*0010*/ 	.word	index@(.nv.constant0._Z23gemm_half_q_half_kernelILi3ELi12ELb1ELb1ELi64EEvPK6__halfPKjS4_S2_PS0_iiiiPKtS7_iiiiiibS2_i)
        /*0014*/ 	.short	0x0160
        /*0016*/ 	.short	0x0074


	//----- nvinfo : EIATTR_CBANK_PARAM_SIZE
	.align		4
.L_1711:
        /*0018*/ 	.byte	0x03, 0x19
        /*001a*/ 	.short	0x0074


	//----- nvinfo : EIATTR_KPARAM_INFO
	.align		4
        /*001c*/ 	.byte	0x04, 0x17
        /*001e*/ 	.short	(.L_1713 - .L_1712)
.L_1712:
        /*0020*/ 	.word	0x00000000
        /*0024*/ 	.short	0x0013
        /*0026*/ 	.short	0x0070
        /*0028*/ 	.byte	0x00, 0xf0, 0x11, 0x00


	//----- nvinfo : EIATTR_KPARAM_INFO
	.align		4
.L_1713:
        /*002c*/ 	.byte	0x04, 0x17
        /*002e*/ 	.short	(.L_1715 - .L_1714)
.L_1714:
        /*0030*/ 	.word	0x00000000
        /*0034*/ 	.short	0x0012
        /*0036*/ 	.short	0x0068
        /*0038*/ 	.byte	0x00, 0xf0, 0x21, 0x00


	//----- nvinfo : EIATTR_KPARAM_INFO
	.align		4
.L_1715:
        /*003c*/ 	.byte	0x04, 0x17
        /*003e*/ 	.short	(.L_1717 - .L_1716)
.L_1716:
        /*0040*/ 	.word	0x00000000
        /*0044*/ 	.short	0x0011
        /*0046*/ 	.short	0x0060
        /*0048*/ 	.byte	0x00, 0xf0, 0x05, 0x00


	//----- nvinfo : EIATTR_KPARAM_INFO
	.align		4
.L_1717:
        /*004c*/ 	.byte	0x04, 0x17
        /*004e*/ 	.short	(.L_1719 - .L_1718)
.L_1718:
        /*0050*/ 	.word	0x00000000
        /*0054*/ 	.short	0x0010
        /*0056*/ 	.short	0x005c
        /*0058*/ 	.byte	0x00, 0xf0, 0x11, 0x00


	//----- nvinfo : EIATTR_KPARAM_INFO
	.align		4
.L_1719:
        /*005c*/ 	.byte	0x04, 0x17
        /*005e*/ 	.short	(.L_1721 - .L_1720)
.L_1720:
        /*0060*/ 	.word	0x00000000
        /*0064*/ 	.short	0x000f
        /*0066*/ 	.short	0x0058
        /*0068*/ 	.byte	0x00, 0xf0, 0x11, 0x00


	//----- nvinfo : EIATTR_KPARAM_INFO
	.align		4
.L_1721:
        /*006c*/ 	.byte	0x04, 0x17
        /*006e*/ 	.short	(.L_1723 - .L_1722)
.L_1722:
        /*0070*/ 	.word	0x00000000
        /*0074*/ 	.short	0x000e
        /*0076*/ 	.short	0x0054
        /*0078*/ 	.byte	0x00, 0xf0, 0x11, 0x00


	//----- nvinfo : EIATTR_KPARAM_INFO
	.align		4
.L_1723:
        /*007c*/ 	.byte	0x04, 0x17
        /*007e*/ 	.short	(.L_1725 - .L_1724)
.L_1724:
        /*0080*/ 	.word	0x00000000
        /*0084*/ 	.short	0x000d
        /*0086*/ 	.short	0x0050
        /*0088*/ 	.byte	0x00, 0xf0, 0x11, 0x00


	//----- nvinfo : EIATTR_KPARAM_INFO
	.align		4
.L_1725:
        /*008c*/ 	.byte	0x04, 0x17
        /*008e*/ 	.short	(.L_1727 - .L_1726)
.L_1726:
        /*0090*/ 	.word	0x00000000
        /*0094*/ 	.short	0x000c
        /*0096*/ 	.short	0x004c
        /*0098*/ 	.byte	0x00, 0xf0, 0x11, 0x00


	//----- nvinfo : EIATTR_KPARAM_INFO
	.align		4
.L_1727:
        /*009c*/ 	.byte	0x04, 0x17
        /*009e*/ 	.short	(.L_1729 - .L_1728)
.L_1728:
        /*00a0*/ 	.word	0x00000000
        /*00a4*/ 	.short	0x000b
        /*00a6*/ 	.short	0x0048
        /*00a8*/ 	.byte	0x00, 0xf0, 0x11, 0x00


	//----- nvinfo : EIATTR_KPARAM_INFO
	.align		4
.L_1729:
        /*00ac*/ 	.byte	0x04, 0x17
        /*00ae*/ 	.short	(.L_1731 - .L_1730)
.L_1730:
        /*00b0*/ 	.word	0x00000000
        /*00b4*/ 	.short	0x000a
        /*00b6*/ 	.short	0x0040
        /*00b8*/ 	.byte	0x00, 0xf0, 0x21, 0x00


	//----- nvinfo : EIATTR_KPARAM_INFO
	.align		4
.L_1731:
        /*00bc*/ 	.byte	0x04, 0x17
        /*00be*/ 	.short	(.L_1733 - .L_1732)
.L_1732:
        /*00c0*/ 	.word	0x00000000
        /*00c4*/ 	.short	0x0009
        /*00c6*/ 	.short	0x0038
        /*00c8*/ 	.byte	0x00, 0xf0, 0x21, 0x00


	//----- nvinfo : EIATTR_KPARAM_INFO
	.align		4
.L_1733:
        /*00cc*/ 	.byte	0x04, 0x17
        /*00ce*/ 	.short	(.L_1735 - .L_1734)
.L_1734:
        /*00d0*/ 	.word	0x00000000
        /*00d4*/ 	.short	0x0008
        /*00d6*/ 	.short	0x0034
        /*00d8*/ 	.byte	0x00, 0xf0, 0x11, 0x00


	//----- nvinfo : EIATTR_KPARAM_INFO
	.align		4
.L_1735:
        /*00dc*/ 	.byte	0x04, 0x17
        /*00de*/ 	.short	(.L_1737 - .L_1736)
.L_1736:
        /*00e0*/ 	.word	0x00000000
        /*00e4*/ 	.short	0x0007
        /*00e6*/ 	.short	0x0030
        /*00e8*/ 	.byte	0x00, 0xf0, 0x11, 0x00


	//----- nvinfo : EIATTR_KPARAM_INFO
	.align		4
.L_1737:
        /*00ec*/ 	.byte	0x04, 0x17
        /*00ee*/ 	.short	(.L_1739 - .L_1738)
.L_1738:
        /*00f0*/ 	.word	0x00000000
        /*00f4*/ 	.short	0x0006
        /*00f6*/ 	.short	0x002c
        /*00f8*/ 	.byte	0x00, 0xf0, 0x11, 0x00


	//----- nvinfo : EIATTR_KPARAM_INFO
	.align		4
.L_1739:
        /*00fc*/ 	.byte	0x04, 0x17
        /*00fe*/ 	.short	(.L_1741 - .L_1740)
.L_1740:
        /*0100*/ 	.word	0x00000000
        /*0104*/ 	.short	0x0005
        /*0106*/ 	.short	0x0028
        /*0108*/ 	.byte	0x00, 0xf0, 0x11, 0x00


	//----- nvinfo : EIATTR_KPARAM_INFO
	.align		4
.L_1741:
        /*010c*/ 	.byte	0x04, 0x17
        /*010e*/ 	.short	(.L_1743 - .L_1742)
.L_1742:
        /*0110*/ 	.word	0x00000000
        /*0114*/ 	.short	0x0004
        /*0116*/ 	.short	0x0020
        /*0118*/ 	.byte	0x00, 0xf0, 0x21, 0x00


	//----- nvinfo : EIATTR_KPARAM_INFO
	.align		4
.L_1743:
        /*011c*/ 	.byte	0x04, 0x17
        /*011e*/ 	.short	(.L_1745 - .L_1744)
.L_1744:
        /*0120*/ 	.word	0x00000000
        /*0124*/ 	.short	0x0003
        /*0126*/ 	.short	0x0018
        /*0128*/ 	.byte	0x00, 0xf0, 0x21, 0x00


	//----- nvinfo : EIATTR_KPARAM_INFO
	.align		4
.L_1745:
        /*012c*/ 	.byte	0x04, 0x17
        /*012e*/ 	.short	(.L_1747 - .L_1746)
.L_1746:
        /*0130*/ 	.word	0x00000000
        /*0134*/ 	.short	0x0002
        /*0136*/ 	.short	0x0010
        /*0138*/ 	.byte	0x00, 0xf0, 0x21, 0x00


	//----- nvinfo : EIATTR_KPARAM_INFO
	.align		4
.L_1747:
        /*013c*/ 	.byte	0x04, 0x17
        /*013e*/ 	.short	(.L_1749 - .L_1748)
.L_1748:
        /*0140*/ 	.word	0x00000000
        /*0144*/ 	.short	0x0001
        /*0146*/ 	.short	0x0008
        /*0148*/ 	.byte	0x00, 0xf0, 0x21, 0x00


	//----- nvinfo : EIATTR_KPARAM_INFO
	.align		4
.L_1749:
        /*014c*/ 	.byte	0x04, 0x17
        /*014e*/ 	.short	(.L_1751 - .L_1750)
.L_1750:
        /*0150*/ 	.word	0x00000000
        /*0154*/ 	.short	0x0000
        /*0156*/ 	.short	0x0000
        /*0158*/ 	.byte	0x00, 0xf0, 0x21, 0x00


	//----- nvinfo : EIATTR_MAXREG_COUNT
	.align		4
.L_1751:
        /*015c*/ 	.byte	0x03, 0x1b
        /*015e*/ 	.short	0x00ff


	//----- nvinfo : EIATTR_NUM_BARRIERS
	.align		4
        /*0160*/ 	.byte	0x02, 0x4c
        /*0162*/ 	.byte	0x01
	.zero		1


	//----- nvinfo : EIATTR_MERCURY_ISA_VERSION
	.align		4
        /*0164*/ 	.byte	0x03, 0x5f
        /*0166*/ 	.short	0x0000


	//----- nvinfo : EIATTR_EXIT_INSTR_OFFSETS
	.align		4
        /*0168*/ 	.byte	0x04, 0x1c
        /*016a*/ 	.short	(.L_1753 - .L_1752)


	//   ....[0]....
.L_1752:
        /*016c*/ 	.word	0x00000290


	//   ....[1]....
        /*0170*/ 	.word	0x00000950


	//   ....[2]....
        /*0174*/ 	.word	0x00008710


	//   ....[3]....
        /*0178*/ 	.word	0x000089f0


	//   ....[4]....
        /*017c*/ 	.word	0x00008c60


	//   ....[5]....
        /*0180*/ 	.word	0x00008dc0


	//   ....[6]....
        /*0184*/ 	.word	0x00008e60


	//   ....[7]....
        /*0188*/ 	.word	0x00008ea0


	//----- nvinfo : EIATTR_CTAIDZ_USED
	.align		4
.L_1753:
        /*018c*/ 	.byte	0x01, 0x04
	.zero		2


	//----- nvinfo : EIATTR_CRS_STACK_SIZE
	.align		4
        /*0190*/ 	.byte	0x04, 0x1e
        /*0192*/ 	.short	(.L_1755 - .L_1754)
.L_1754:
        /*0194*/ 	.word	0x00000000
.L_1755:


//--------------------- .nv.info._Z23gemm_half_q_half_kernelILi3ELi14ELb1ELb1ELi64EEvPK6__halfPKjS4_S2_PS0_iiiiPKtS7_iiiiiibS2_i --------------------------
	.section	.nv.info._Z23gemm_half_q_half_kernelILi3ELi14ELb1ELb1ELi64EEvPK6__halfPKjS4_S2_PS0_iiiiPKtS7_iiiiiibS2_i,"",@"SHT_CUDA_INFO"
	.sectionflags	@""
	.align	4


	//----- nvinfo : EIATTR_CUDA_API_VERSION
	.align		4
        /*0000*/ 	.byte	0x04, 0x37
        /*0002*/ 	.short	(.L_1757 - .L_1756)
.L_1756:
        /*0004*/ 	.word	0x00000082


	//----- nvinfo : EIATTR_SW2861232_WAR
	.align		4
.L_1757:
        /*0008*/ 	.byte	0x01, 0x35
	.zero		2


	//----- nvinfo : EIATTR_PARAM_CBANK
	.align		4
        /*000c*/ 	.byte	0x04, 0x0a
        /*000e*/ 	.short	(.L_1759 - .L_1758)
	.align		4
.L_1758:
        /*0010*/ 	.word	index@(.nv.constant0._Z23gemm_half_q_half_kernelILi3ELi14ELb1ELb1ELi64EEvPK6__halfPKjS4_S2_PS0_iiiiPKtS7_iiiiiibS2_i)
        /*0014*/ 	.short	0x0160
        /*0016*/ 	.short	0x0074


	//----- nvinfo : EIATTR_CBANK_PARAM_SIZE
	.align		4
.L_1759:
        /*0018*/ 	.byte	0x03, 0x19
        /*001a*/ 	.short	0x0074


	//----- nvinfo : EIATTR_KPARAM_INFO
	.align		4
        /*001c*/ 	.byte	0x04, 0x17
        /*001e*/ 	.short	(.L_1761 - .L_1760)
.L_1760:
        /*0020*/ 	.word	0x00000000
        /*0024*/ 	.short	0x0013
        /*0026*/ 	.short	0x0070
        /*0028*/ 	.byte	0x00, 0xf0, 0x11, 0x00


	//----- nvinfo : EIATTR_KPARAM_INFO
	.align		4
.L_1761:
        /*002c*/ 	.byte	0x04, 0x17
        /*002e*/ 	.short	(.L_1763 - .L_1762)
.L_1762:
        /*0030*/ 	.word	0x00000000
        /*0034*/ 	.short	0x0012
        /*0036*/ 	.short	0x0068
        /*0038*/ 	.byte	0x00, 0xf0, 0x21, 0x00


	//----- nvinfo : EIATTR_KPARAM_INFO
	.align		4
.L_1763:
        /*003c*/ 	.byte	0x04, 0x17
        /*003e*/ 	.short	(.L_1765 - .L_1764)
.L_1764:
        /*0040*/ 	.word	0x00000000
        /*0044*/ 	.short	0x0011
        /*0046*/ 	.short	0x0060
        /*0048*/ 	.byte	0x00, 0xf0, 0x05, 0x00


	//----- nvinfo : EIATTR_KPARAM_INFO
	.align		4
.L_1765:
        /*004c*/ 	.byte	0x04, 0x17
        /*004e*/ 	.short	(.L_1767 - .L_1766)
.L_1766:
        /*0050*/ 	.word	0x00000000
        /*0054*/ 	.short	0x0010
        /*0056*/ 	.short	0x005c
        /*0058*/ 	.byte	0x00, 0xf0, 0x11, 0x00


	//----- nvinfo : EIATTR_KPARAM_INFO
	.align		4
.L_1767:
        /*005c*/ 	.byte	0x04, 0x17
        /*005e*/ 	.short	(.L_1769 - .L_1768)
.L_1768:
        /*0060*/ 	.word	0x00000000
        /*0064*/ 	.short	0x000f
        /*0066*/ 	.short	0x0058
        /*0068*/ 	.byte	0x00, 0xf0, 0x11, 0x00


	//----- nvinfo : EIATTR_KPARAM_INFO
	.align		4
.L_1769:
        /*006c*/ 	.byte	0x04, 0x17
        /*006e*/ 	.short	(.L_1771 - .L_1770)
.L_1770:
        /*0070*/ 	.word	0x00000000
        /*0074*/ 	.short	0x000e
        /*0076*/ 	.short	0x0054
        /*0078*/ 	.byte	0x00, 0xf0, 0x11, 0x00


	//----- nvinfo : EIATTR_KPARAM_INFO
	.align		4
.L_1771:
        /*007c*/ 	.byte	0x04, 0x17
        /*007e*/ 	.short	(.L_1773 - .L_1772)
.L_1772:
        /*0080*/ 	.word	0x00000000
        /*0084*/ 	.short	0x000d
        /*0086*/ 	.short	0x0050
        /*0088*/ 	.byte	0x00, 0xf0, 0x11, 0x00


	//----- nvinfo : EIATTR_KPARAM_INFO
	.align		4
.L_1773:
        /*008c*/ 	.byte	0x04, 0x17
        /*008e*/ 	.short	(.L_1775 - .L_1774)
.L_1774:
        /*0090*/ 	.word	0x00000000
        /*0094*/ 	.short	0x000c
        /*0096*/ 	.short	0x004c
        /*0098*/ 	.byte	0x00, 0xf0, 0x11, 0x00


	//----- nvinfo : EIATTR_KPARAM_INFO
	.align		4
.L_1775:
        /*009c*/ 	.byte	0x04, 0x17
        /*009e*/ 	.short	(.L_1777 - .L_1776)
.L_1776:
        /*00a0*/ 	.word	0x00000000
        /*00a4*/ 	.short	0x000b
        /*00a6*/ 	.short	0x0048
        /*00a8*/ 	.byte	0x00, 0xf0, 0x11, 0x00


	//----- nvinfo : EIATTR_KPARAM_INFO
	.align		4
.L_1777:
        /*00ac*/ 	.byte	0x04, 0x17
        /*00ae*/ 	.short	(.L_1779 - .L_1778)
.L_1778:
        /*00b0*/ 	.word	0x00000000
        /*00b4*/ 	.short	0x000a
        /*00b6*/ 	.short	0x0040
        /*00b8*/ 	.byte	0x00, 0xf0, 0x21, 0x00


	//----- nvinfo : EIATTR_KPARAM_INFO
	.align		4
.L_1779:
        /*00bc*/ 	.byte	0x04, 0x17
        /*00be*/ 	.short	(.L_1781 - .L_1780)
.L_1780:
        /*00c0*/ 	.word	0x00000000
        /*00c4*/ 	.short	0x0009
        /*00c6*/ 	.short	0x0038
        /*00c8*/ 	.byte	0x00, 0xf0, 0x21, 0x00


	//----- nvinfo : EIATTR_KPARAM_INFO
	.align		4
.L_1781:
        /*00cc*/ 	.byte	0x04, 0x17
        /*00ce*/ 	.short	(.L_1783 - .L_1782)
.L_1782:
        /*00d0*/ 	.word	0x00000000
        /*00d4*/ 	.short	0x0008
        /*00d6*/ 	.short	0x0034
        /*00d8*/ 	.byte	0x00, 0xf0, 0x11, 0x00


	//----- nvinfo : EIATTR_KPARAM_INFO
	.align		4
.L_1783:
        /*00dc*/ 	.byte	0x04, 0x17
        /*00de*/ 	.short	(.L_1785 - .L_1784)
.L_1784:
        /*00e0*/ 	.word	0x00000000
        /*00e4*/ 	.short	0x0007
        /*00e6*/ 	.short	0x0030
        /*00e8*/ 	.byte	0x00, 0xf0, 0x11, 0x00


	//----- nvinfo : EIATTR_KPARAM_INFO
	.align		4
.L_1785:
        /*00ec*/ 	.byte	0x04, 0x17
        /*00ee*/ 	.short	(.L_1787 - .L_1786)
.L_1786:
        /*00f0*/ 	.word	0x00000000
        /*00f4*/ 	.short	0x0006
        /*00f6*/ 	.short	0x002c
        /*00f8*/ 	.byte	0x00, 0xf0, 0x11, 0x00


	//----- nvinfo : EIATTR_KPARAM_INFO
	.align		4
.L_1787:
        /*00fc*/ 	.byte	0x04, 0x17
        /*00fe*/ 	.short	(.L_1789 - .L_1788)
.L_1788:
        /*0100*/ 	.word	0x00000000
        /*0104*/ 	.short	0x0005
        /*0106*/ 	.short	0x0028
        /*0108*/ 	.byte	0x00, 0xf0, 0x11, 0x00


	//----- nvinfo : EIATTR_KPARAM_INFO
	.align		4
.L_1789:
        /*010c*/ 	.byte	0x04, 0x17
        /*010e*/ 	.short	(.L_1791 - .L_1790)
.L_1790:
        /*0110*/ 	.word	0x00000000
        /*0114*/ 	.short	0x0004
        /*0116*/ 	.short	0x0020
        /*0118*/ 	.byte	0x00, 0xf0, 0x21, 0x00


	//----- nvinfo : EIATTR_KPARAM_INFO
	.align		4
.L_1791:
        /*011c*/ 	.byte	0x04, 0x17
        /*011e*/ 	.short	(.L_1793 - .L_1792)
.L_1792:
        /*0120*/ 	.word	0x00000000
        /*0124*/ 	.short	0x0003
        /*0126*/ 	.short	0x0018
        /*0128*/ 	.byte	0x00, 0xf0, 0x21, 0x00


	//----- nvinfo : EIATTR_KPARAM_INFO
	.align		4
.L_1793:
        /*012c*/ 	.byte	0x04, 0x17
        /*012e*/ 	.short	(.L_1795 - .L_1794)
.L_1794:
        /*0130*/ 	.word	0x00000000
        /*0134*/ 	.short	0x0002
        /*0136*/ 	.short	0x0010
        /*0138*/ 	.byte	0x00, 0xf0, 0x21, 0x00


	//----- nvinfo : EIATTR_KPARAM_INFO
	.align		4
.L_1795:
        /*013c*/ 	.byte	0x04, 0x17
        /*013e*/ 	.short	(.L_1797 - .L_1796)
.L_1796:
        /*0140*/ 	.word	0x00000000
        /*0144*/ 	.short	0x0001
        /*0146*/ 	.short	0x0008
        /*0148*/ 	.byte	0x00, 0xf0, 0x21, 0x00


	//----- nvinfo : EIATTR_KPARAM_INFO
	.align		4
.L_1797:
        /*014c*/ 	.byte	0x04, 0x17
        /*014e*/ 	.short	(.L_1799 - .L_1798)
.L_1798:
        /*0150*/ 	.word	0x00000000
        /*0154*/ 	.short	0x0000
        /*0156*/ 	.short	0x0000
        /*0158*/ 	.byte	0x00, 0xf0, 0x21, 0x00


	//----- nvinfo : EIATTR_MAXREG_COUNT
	.align		4
.L_1799:
        /*015c*/ 	.byte	0x03, 0x1b
        /*015e*/ 	.short	0x00ff


	//----- nvinfo : EIATTR_NUM_BARRIERS
	.align		4
        /*0160*/ 	.byte	0x02, 0x4c
        /*0162*/ 	.byte	0x01
	.zero		1


	//----- nvinfo : EIATTR_MERCURY_ISA_VERSION
	.align		4
        /*0164*/ 	.byte	0x03, 0x5f
        /*0166*/ 	.short	0x0000


	//----- nvinfo : EIATTR_EXIT_INSTR_OFFSETS
	.align		4
        /*0168*/ 	.byte	0x04, 0x1c
        /*016a*/ 	.short	(.L_1801 - .L_1800)


	//   ....[0]....
.L_1800:
        /*016c*/ 	.word	0x00000290


	//   ....[1]....
        /*0170*/ 	.word	0x00000d20


	//   ....[2]....
        /*0174*/ 	.word	0x00009e80


	//   ....[3]....
        /*0178*/ 	.word	0x0000a160


	//   ....[4]....
        /*017c*/ 	.word	0x0000a3d0


	//   ....[5]....
        /*0180*/ 	.word	0x0000a530


	//   ....[6]....
        /*0184*/ 	.word	0x0000a5d0


	//   ....[7]....
        /*0188*/ 	.word	0x0000a610


	//----- nvinfo : EIATTR_CTAIDZ_USED
	.align		4
.L_1801:
        /*018c*/ 	.byte	0x01, 0x04
	.zero		2


	//----- nvinfo : EIATTR_CRS_STACK_SIZE
	.align		4
        /*0190*/ 	.byte	0x04, 0x1e
        /*0192*/ 	.short	(.L_1803 - .L_1802)
.L_1802:
        /*0194*/ 	.word	0x00000000
.L_1803:


//--------------------- .nv.info._Z23gemm_half_q_half_kernelILi3ELi4ELb1ELb1ELi64EEvPK6__halfPKjS4_S2_PS0_iiiiPKtS7_iiiiiibS2_i --------------------------
	.section	.nv.info._Z23gemm_half_q_half_kernelILi3ELi4ELb1ELb1ELi64EEvPK6__halfPKjS4_S2_PS0_iiiiPKtS7_iiiiiibS2_i,"",@"SHT_CUDA_INFO"
	.sectionflags	@""
	.align	4


	//----- nvinfo : EIATTR_CUDA_API_VERSION
	.align		4
        /*0000*/ 	.byte	0x04, 0x37
        /*0002*/ 	.short	(.L_1805 - .L_1804)
.L_1804:
        /*0004*/ 	.word	0x00000082


	//----- nvinfo : EIATTR_SW2861232_WAR
	.align		4
.L_1805:
        /*0008*/ 	.byte	0x01, 0x35
	.zero		2


	//----- nvinfo : EIATTR_PARAM_CBANK
	.align		4
        /*000c*/ 	.byte	0x04, 0x0a
        /*000e*/ 	.short	(.L_1807 - .L_1806)
	.align		4
.L_1806:
        /*0010*/ 	.word	index@(.nv.constant0._Z23gemm_half_q_half_kernelILi3ELi4ELb1ELb1ELi64EEvPK6__halfPKjS4_S2_PS0_iiiiPKtS7_iiiiiibS2_i)
        /*0014*/ 	.short	0x0160
        /*0016*/ 	.short	0x0074


	//----- nvinfo : EIATTR_CBANK_PARAM_SIZE
	.align		4
.L_1807:
        /*0018*/ 	.byte	0x03, 0x19
        /*001a*/ 	.short	0x0074


	//----- nvinfo : EIATTR_KPARAM_INFO
	.align		4
        /*001c*/ 	.byte	0x04, 0x17
        /*001e*/ 	.short	(.L_1809 - .L_1808)
.L_1808:
        /*0020*/ 	.word	0x00000000
        /*0024*/ 	.short	0x0013
        /*0026*/ 	.short	0x0070
        /*0028*/ 	.byte	0x00, 0xf0, 0x11, 0x00


	//----- nvinfo : EIATTR_KPARAM_INFO
	.align		4
.L_1809:
        /*002c*/ 	.byte	0x04, 0x17
        /*002e*/ 	.short	(.L_1811 - .L_1810)
.L_1810:
        /*0030*/ 	.word	0x00000000
        /*0034*/ 	.short	0x0012
        /*0036*/ 	.short	0x0068
        /*0038*/ 	.byte	0x00, 0xf0, 0x21, 0x00


	//----- nvinfo : EIATTR_KPARAM_INFO
	.align		4
.L_1811:
        /*003c*/ 	.byte	0x04, 0x17
        /*003e*/ 	.short	(.L_1813 - .L_1812)
.L_1812:
        /*0040*/ 	.word	0x00000000
        /*0044*/ 	.short	0x0011
        /*0046*/ 	.short	0x0060
        /*0048*/ 	.byte	0x00, 0xf0, 0x05, 0x00


	//----- nvinfo : EIATTR_KPARAM_INFO
	.align		4
.L_1813:
        /*004c*/ 	.byte	0x04, 0x17
        /*004e*/ 	.short	(.L_1815 - .L_1814)
.L_1814:
        /*0050*/ 	.word	0x00000000
        /*0054*/ 	.short	0x0010
        /*0056*/ 	.short	0x005c
        /*0058*/ 	.byte	0x00, 0xf0, 0x11, 0x00


	//----- nvinfo : EIATTR_KPARAM_INFO
	.align		4
.L_1815:
        /*005c*/ 	.byte	0x04, 0x17
        /*005e*/ 	.short	(.L_1817 - .L_1816)
.L_1816:
        /*0060*/ 	.word	0x00000000
        /*0064*/ 	.short	0x000f
        /*0066*/ 	.short	0x0058
        /*0068*/ 	.byte	0x00, 0xf0, 0x11, 0x00


	//----- nvinfo : EIATTR_KPARAM_INFO
	.align		4
.L_1817:
        /*006c*/ 	.byte	0x04, 0x17
        /*006e*/ 	.short	(.L_1819 - .L_1818)
.L_1818:
        /*0070*/ 	.word	0x00000000
        /*0074*/ 	.short	0x000e
        /*0076*/ 	.short	0x0054
        /*0078*/ 	.byte	0x00, 0xf0, 0x11, 0x00


	//----- nvinfo : EIATTR_KPARAM_INFO
	.align		4
.L_1819:
        /*007c*/ 	.byte	0x04, 0x17
        /*007e*/ 	.short	(.L_1821 - .L_1820)
.L_1820:
        /*0080*/ 	.word	0x00000000
        /*0084*/ 	.short	0x000d
        /*0086*/ 	.short	0x0050
        /*0088*/ 	.byte	0x00, 0xf0, 0x11, 0x00


	//----- nvinfo : EIATTR_KPARAM_INFO
	.align		4
.L_1821:
        /*008c*/ 	.byte	0x04, 0x17
        /*008e*/ 	.short	(.L_1823 - .L_1822)
.L_1822:
        /*0090*/ 	.word	0x00000000
        /*0094*/ 	.short	0x000c
        /*0096*/ 	.short	0x004c
        /*0098*/ 	.byte	0x00, 0xf0, 0x11, 0x00


	//----- nvinfo : EIATTR_KPARAM_INFO
	.align		4
.L_1823:
        /*009c*/ 	.byte	0x04, 0x17
        /*009e*/ 	.short	(.L_1825 - .L_1824)
.L_1824:
        /*00a0*/ 	.word	0x00000000
        /*00a4*/ 	.short	0x000b
        /*00a6*/ 	.short	0x0048
        /*00a8*/ 	.byte	0x00, 0xf0, 0x11, 0x00


	//----- nvinfo : EIATTR_KPARAM_INFO
	.align		4
.L_1825:
        /*00ac*/ 	.byte	0x04, 0x17
        /*00ae*/ 	.short	(.L_1827 - .L_1826)
.L_1826:
        /*00b0*/ 	.word	0x00000000
        /*00b4*/ 	.short	0x000a
        /*00b6*/ 	.short	0x0040
        /*00b8*/ 	.byte	0x00, 0xf0, 0x21, 0x00


	//----- nvinfo : EIATTR_KPARAM_INFO
	.align		4
.L_1827:
        /*00bc*/ 	.byte	0x04, 0x17
        /*00be*/ 	.short	(.L_1829 - .L_1828)
.L_1828:
        /*00c0*/ 	.word	0x00000000
        /*00c4*/ 	.short	0x0009
        /*00c6*/ 	.short	0x0038
        /*00c8*/ 	.byte	0x00, 0xf0, 0x21, 0x00


	//----- nvinfo : EIATTR_KPARAM_INFO
	.align		4
.L_1829:
        /*00cc*/ 	.byte	0x04, 0x17
        /*00ce*/ 	.short	(.L_1831 - .L_1830)
.L_1830:
        /*00d0*/ 	.word	0x00000000
        /*00d4*/ 	.short	0x0008
        /*00d6*/ 	.short	0x0034
        /*00d8*/ 	.byte	0x00, 0xf0, 0x11, 0x00


	//----- nvinfo : EIATTR_KPARAM_INFO
	.align		4
.L_1831:
        /*00dc*/ 	.byte	0x04, 0x17
        /*00de*/ 	.short	(.L_1833 - .L_1832)
.L_1832:
        /*00e0*/ 	.word	0x00000000
        /*00e4*/ 	.short	0x0007
        /*00e6*/ 	.short	0x0030
        /*00e8*/ 	.byte	0x00, 0xf0, 0x11, 0x00


	//----- nvinfo : EIATTR_KPARAM_INFO
	.align		4
.L_1833:
        /*00ec*/ 	.byte	0x04, 0x17
        /*00ee*/ 	.short	(.L_1835 - .L_1834)
.L_1834:
        /*00f0*/ 	.word	0x00000000
        /*00f4*/ 	.short	0x0006
        /*00f6*/ 	.short	0x002c
        /*00f8*/ 	.byte	0x00, 0xf0, 0x11, 0x00


	//----- nvinfo : EIATTR_KPARAM_INFO
	.align		4
.L_1835:
        /*00fc*/ 	.byte	0x04, 0x17
        /*00fe*/ 	.short	(.L_1837 - .L_1836)
.L_1836:
        /*0100*/ 	.word	0x00000000
        /*0104*/ 	.short	0x0005
        /*0106*/ 	.short	0x0028
        /*0108*/ 	.byte	0x00, 0xf0, 0x11, 0x00


	//----- nvinfo : EIATTR_KPARAM_INFO
	.align		4
.L_1837:
        /*010c*/ 	.byte	0x04, 0x17
        /*010e*/ 	.short	(.L_1839 - .L_1838)
.L_1838:
        /*0110*/ 	.word	0x00000000
        /*0114*/ 	.short	0x0004
        /*0116*/ 	.short	0x0020
        /*0118*/ 	.byte	0x00, 0xf0, 0x21, 0x00


	//----- nvinfo : EIATTR_KPARAM_INFO
	.align		4
.L_1839:
        /*011c*/ 	.byte	0x04, 0x17
        /*011e*/ 	.short	(.L_1841 - .L_1840)
.L_1840:
        /*0120*/ 	.word	0x00000000
        /*0124*/ 	.short	0x0003
        /*0126*/ 	.short	0x0018
        /*0128*/ 	.byte	0x00, 0xf0, 0x21, 0x00


	//----- nvinfo : EIATTR_KPARAM_INFO
	.align		4
.L_1841:
        /*012c*/ 	.byte	0x04, 0x17
        /*012e*/ 	.short	(.L_1843 - .L_1842)
.L_1842:
        /*0130*/ 	.word	0x00000000
        /*0134*/ 	.short	0x0002
        /*0136*/ 	.short	0x0010
        /*0138*/ 	.byte	0x00, 0xf0, 0x21, 0x00


	//----- nvinfo : EIATTR_KPARAM_INFO
	.align		4
.L_1843:
        /*013c*/ 	.byte	0x04, 0x17
        /*013e*/ 	.short	(.L_1845 - .L_1844)
.L_1844:
        /*0140*/ 	.word	0x00000000
        /*0144*/ 	.short	0x0001
        /*0146*/ 	.short	0x0008
        /*0148*/ 	.byte	0x00, 0xf0, 0x21, 0x00


	//----- nvinfo : EIATTR_KPARAM_INFO
	.align		4
.L_1845:
        /*014c*/ 	.byte	0x04, 0x17
        /*014e*/ 	.short	(.L_1847 - .L_1846)
.L_1846:
        /*0150*/ 	.word	0x00000000
        /*0154*/ 	.short	0x0000
        /*0156*/ 	.short	0x0000
        /*0158*/ 	.byte	0x00, 0xf0, 0x21, 0x00


	//----- nvinfo : EIATTR_MAXREG_COUNT
	.align		4
.L_1847:
        /*015c*/ 	.byte	0x03, 0x1b
        /*015e*/ 	.short	0x00ff


	//----- nvinfo : EIATTR_NUM_BARRIERS
	.align		4
        /*0160*/ 	.byte	0x02, 0x4c
        /*0162*/ 	.byte	0x01
	.zero		1


	//----- nvinfo : EIATTR_MERCURY_ISA_VERSION
	.align		4
        /*0164*/ 	.byte	0x03, 0x5f
        /*0166*/ 	.short	0x0000


	//----- nvinfo : EIATTR_EXIT_INSTR_OFFSETS
	.align		4
        /*0168*/ 	.byte	0x04, 0x1c
        /*016a*/ 	.short	(.L_1849 - .L_1848)


	//   ....[0]....
.L_1848:
        /*016c*/ 	.word	0x00000290


	//   ....[1]....
        /*0170*/ 	.word	0x00000950


	//   ....[2]....
        /*0174*/ 	.word	0x00003260


	//   ....[3]....
        /*0178*/ 	.word	0x00003540


	//   ....[4]....
        /*017c*/ 	.word	0x000037b0


	//   ....[5]....
        /*0180*/ 	.word	0x00003910


	//   ....[6]....
        /*0184*/ 	.word	0x000039b0


	//   ....[7]....
        /*0188*/ 	.word	0x000039f0


	//----- nvinfo : EIATTR_CTAIDZ_USED
	.align		4
.L_1849:
        /*018c*/ 	.byte	0x01, 0x04
	.zero		2


	//----- nvinfo : EIATTR_CRS_STACK_SIZE
	.align		4
        /*0190*/ 	.byte	0x04, 0x1e
        /*0192*/ 	.short	(.L_1851 - .L_1850)
.L_1850:
        /*0194*/ 	.word	0x00000000
.L_1851:


//--------------------- .nv.info._Z23gemm_half_q_half_kernelILi3ELi6ELb1ELb1ELi64EEvPK6__halfPKjS4_S2_PS0_iiiiPKtS7_iiiiiibS2_i --------------------------
	.section	.nv.info._Z23gemm_half_q_half_kernelILi3ELi6ELb1ELb1ELi64EEvPK6__halfPKjS4_S2_PS0_iiiiPKtS7_iiiiiibS2_i,"",@"SHT_CUDA_INFO"
	.sectionflags	@""
	.align	4


	//----- nvinfo : EIATTR_CUDA_API_VERSION
	.align		4
        /*0000*/ 	.byte	0x04, 0x37
        /*0002*/ 	.short	(.L_1853 - .L_1852)
.L_1852:
        /*0004*/ 	.word	0x00000082


	//----- nvinfo : EIATTR_SW2861232_WAR
	.align		4
.L_1853:
        /*0008*/ 	.byte	0x01, 0x35
	.zero		2


	//----- nvinfo : EIATTR_PARAM_CBANK
	.align		4
        /*000c*/ 	.byte	0x04, 0x0a
        /*000e*/ 	.short	(.L_1855 - .L_1854)
	.align		4
.L_1854:
        /*0010*/ 	.word	index@(.nv.constant0._Z23gemm_half_q_half_kernelILi3ELi6ELb1ELb1ELi64EEvPK6__halfPKjS4_S2_PS0_iiiiPKtS7_iiiiiibS2_i)
        /*0014*/ 	.short	0x0160
        /*0016*/ 	.short	0x0074


	//----- nvinfo : EIATTR_CBANK_PARAM_SIZE
	.align		4
.L_1855:
        /*0018*/ 	.byte	0x03, 0x19
        /*001a*/ 	.short	0x0074


	//----- nvinfo : EIATTR_KPARAM_INFO
	.align		4
        /*001c*/ 	.byte	0x04, 0x17
        /*001e*/ 	.short	(.L_1857 - .L_1856)
.L_1856:
        /*0020*/ 	.word	0x00000000
        /*0024*/ 	.short	0x0013
        /*0026*/ 	.short	0x0070
        /*0028*/ 	.byte	0x00, 0xf0, 0x11, 0x00


	//----- nvinfo : EIATTR_KPARAM_INFO
	.align		4
.L_1857:
        /*002c*/ 	.byte	0x04, 0x17
        /*002e*/ 	.short	(.L_1859 - .L_1858)
.L_1858:
        /*0030*/ 	.word	0x00000000
        /*0034*/ 	.short	0x0012
        /*0036*/ 	.short	0x0068
        /*0038*/ 	.byte	0x00, 0xf0, 0x21, 0x00


	//----- nvinfo : EIATTR_KPARAM_INFO
	.align		4
.L_1859:
        /*003c*/ 	.byte	0x04, 0x17
        /*003e*/ 	.short	(.L_1861 - .L_1860)
.L_1860:
        /*0040*/ 	.word	0x00000000
        /*0044*/ 	.short	0x0011
        /*0046*/ 	.short	0x0060
        /*0048*/ 	.byte	0x00, 0xf0, 0x05, 0x00


	//----- nvinfo : EIATTR_KPARAM_INFO
	.align		4
.L_1861:
        /*004c*/ 	.byte	0x04, 0x17
        /*004e*/ 	.short	(.L_1863 - .L_1862)
.L_1862:
        /*0050*/ 	.word	0x00000000
        /*0054*/ 	.short	0x0010
        /*0056*/ 	.short	0x005c
        /*0058*/ 	.byte	0x00, 0xf0, 0x11, 0x00


	//----- nvinfo : EIATTR_KPARAM_INFO
	.align		4
.L_1863:
        /*005c*/ 	.byte	0x04, 0x17
        /*005e*/ 	.short	(.L_1865 - .L_1864)
.L_1864:
        /*0060*/ 	.word	0x00000000
        /*0064*/ 	.short	0x000f
        /*0066*/ 	.short	0x0058
        /*0068*/ 	.byte	0x00, 0xf0, 0x11, 0x00


	//----- nvinfo : EIATTR_KPARAM_INFO
	.align		4
.L_1865:
        /*006c*/ 	.byte	0x04, 0x17
        /*006e*/ 	.short	(.L_1867 - .L_1866)
.L_1866:
        /*0070*/ 	.word	0x00000000
        /*0074*/ 	.short	0x000e
        /*0076*/ 	.short	0x0054
        /*0078*/ 	.byte	0x00, 0xf0, 0x11, 0x00


	//----- nvinfo : EIATTR_KPARAM_INFO
	.align		4
.L_1867:
        /*007c*/ 	.byte	0x04, 0x17
        /*007e*/ 	.short	(.L_1869 - .L_1868)
.L_1868:
        /*0080*/ 	.word	0x00000000
        /*0084*/ 	.short	0x000d
        /*0086*/ 	.short	0x0050
        /*0088*/ 	.byte	0x00, 0xf0, 0x11, 0x00


	//----- nvinfo : EIATTR_KPARAM_INFO
	.align		4
.L_1869:
        /*008c*/ 	.byte	0x04, 0x17
        /*008e*/ 	.short	(.L_1871 - .L_1870)
.L_1870:
        /*0090*/ 	.word	0x00000000
        /*0094*/ 	.short	0x000c
        /*0096*/ 	.short	0x004c
        /*0098*/ 	.byte	0x00, 0xf0, 0x11, 0x00


	//----- nvinfo : EIATTR_KPARAM_INFO
	.align		4
.L_1871:
        /*009c*/ 	.byte	0x04, 0x17
        /*009e*/ 	.short	(.L_1873 - .L_1872)
.L_1872:
        /*00a0*/ 	.word	0x00000000
        /*00a4*/ 	.short	0x000b
        /*00a6*/ 	.short	0x0048
        /*00a8*/ 	.byte	0x00, 0xf0, 0x11, 0x00


	//----- nvinfo : EIATTR_KPARAM_INFO
	.align		4
.L_1873:
        /*00ac*/ 	.byte	0x04, 0x17
        /*00ae*/ 	.short	(.L_1875 - .L_1874)
.L_1874:
        /*00b0*/ 	.word	0x00000000
        /*00b4*/ 	.short	0x000a
        /*00b6*/ 	.short	0x0040
        /*00b8*/ 	.byte	0x00, 0xf0, 0x21, 0x00


	//----- nvinfo : EIATTR_KPARAM_INFO
	.align		4
.L_1875:
        /*00bc*/ 	.byte	0x04, 0x17
        /*00be*/ 	.short	(.L_1877 - .L_1876)
.L_1876:
        /*00c0*/ 	.word	0x00000000
        /*00c4*/ 	.short	0x0009
        /*00c6*/ 	.short	0x0038
        /*00c8*/ 	.byte	0x00, 0xf0, 0x21, 0x00


	//----- nvinfo : EIATTR_KPARAM_INFO
	.align		4
.L_1877:
        /*00cc*/ 	.byte	0x04, 0x17
        /*00ce*/ 	.short	(.L_1879 - .L_1878)
.L_1878:
        /*00d0*/ 	.word	0x00000000
        /*00d4*/ 	.short	0x0008
        /*00d6*/ 	.short	0x0034
        /*00d8*/ 	.byte	0x00, 0xf0, 0x11, 0x00


	//----- nvinfo : EIATTR_KPARAM_INFO
	.align		4
.L_1879:
        /*00dc*/ 	.byte	0x04, 0x17
        /*00de*/ 	.short	(.L_1881 - .L_1880)
.L_1880:
        /*00e0*/ 	.word	0x00000000
        /*00e4*/ 	.short	0x0007
        /*00e6*/ 	.short	0x0030
        /*00e8*/ 	.byte	0x00, 0xf0, 0x11, 0x00


	//----- nvinfo : EIATTR_KPARAM_INFO
	.align		4
.L_1881:
        /*00ec*/ 	.byte	0x04, 0x17
        /*00ee*/ 	.short	(.L_1883 - .L_1882)
.L_1882:
        /*00f0*/ 	.word	0x00000000
        /*00f4*/ 	.short	0x0006
        /*00f6*/ 	.short	0x002c
        /*00f8*/ 	.byte	0x00, 0xf0, 0x11, 0x00


	//----- nvinfo : EIATTR_KPARAM_INFO
	.align		4
.L_1883:
        /*00fc*/ 	.byte	0x04, 0x17
        /*00fe*/ 	.short	(.L_1885 - .L_1884)
.L_1884:
        /*0100*/ 	.word	0x00000000
        /*0104*/ 	.short	0x0005
        /*0106*/ 	.short	0x0028
        /*0108*/ 	.byte	0x00, 0xf0, 0x11, 0x00


	//----- nvinfo : EIATTR_KPARAM_INFO
	.align		4
.L_1885:
        /*010c*/ 	.byte	0x04, 0x17
        /*010e*/ 	.short	(.L_1887 - .L_1886)
.L_1886:
        /*0110*/ 	.word	0x00000000
        /*0114*/ 	.short	0x0004
        /*0116*/ 	.short	0x0020
        /*0118*/ 	.byte	0x00, 0xf0, 0x21, 0x00


	//----- nvinfo : EIATTR_KPARAM_INFO
	.align		4
.L_1887:
        /*011c*/ 	.byte	0x04, 0x17
        /*011e*/ 	.short	(.L_1889 - .L_1888)
.L_1888:
        /*0120*/ 	.word	0x00000000
        /*0124*/ 	.short	0x0003
        /*0126*/ 	.short	0x0018
        /*0128*/ 	.byte	0x00, 0xf0, 0x21, 0x00


	//----- nvinfo : EIATTR_KPARAM_INFO
	.align		4
.L_1889:
        /*012c*/ 	.byte	0x04, 0x17
        /*012e*/ 	.short	(.L_1891 - .L_1890)
.L_1890:
        /*0130*/ 	.word	0x00000000
        /*0134*/ 	.short	0x0002
        /*0136*/ 	.short	0x0010
        /*0138*/ 	.byte	0x00, 0xf0, 0x21, 0x00


	//----- nvinfo : EIATTR_KPARAM_INFO
	.align		4
.L_1891:
        /*013c*/ 	.byte	0x04, 0x17
        /*013e*/ 	.short	(.L_1893 - .L_1892)
.L_1892:
        /*0140*/ 	.word	0x00000000
        /*0144*/ 	.short	0x0001
        /*0146*/ 	.short	0x0008
        /*0148*/ 	.byte	0x00, 0xf0, 0x21, 0x00


	//----- nvinfo : EIATTR_KPARAM_INFO
	.align		4
.L_1893:
        /*014c*/ 	.byte	0x04, 0x17
        /*014e*/ 	.short	(.L_1895 - .L_1894)
.L_1894:
        /*0150*/ 	.word	0x00000000
        /*0154*/ 	.short	0x0000
        /*0156*/ 	.short	0x0000
        /*0158*/ 	.byte	0x00, 0xf0, 0x21, 0x00


	//----- nvinfo : EIATTR_MAXREG_COUNT
	.align		4
.L_1895:
        /*015c*/ 	.byte	0x03, 0x1b
        /*015e*/ 	.short	0x00ff


	//----- nvinfo : EIATTR_NUM_BARRIERS
	.align		4
        /*0160*/ 	.byte	0x02, 0x4c
        /*0162*/ 	.byte	0x01
	.zero		1


	//----- nvinfo : EIATTR_MERCURY_ISA_VERSION
	.align		4
        /*0164*/ 	.byte	0x03, 0x5f
        /*0166*/ 	.short	0x0000


	//----- nvinfo : EIATTR_EXIT_INSTR_OFFSETS
	.align		4
        /*0168*/ 	.byte	0x04, 0x1c
        /*016a*/ 	.short	(.L_1897 - .L_1896)


	//   ....[0]....
.L_1896:
        /*016c*/ 	.word	0x00000290


	//   ....[1]....
        /*0170*/ 	.word	0x00000950


	//   ....[2]....
        /*0174*/ 	.word	0x00004370


	//   ....[3]....
        /*0178*/ 	.word	0x00004650


	//   ....[4]....
        /*017c*/ 	.word	0x000048c0


	//   ....[5]....
        /*0180*/ 	.word	0x00004a20


	//   ....[6]....
        /*0184*/ 	.word	0x00004ac0


	//   ....[7]....
        /*0188*/ 	.word	0x00004b00


	//----- nvinfo : EIATTR_CTAIDZ_USED
	.align		4
.L_1897:
        /*018c*/ 	.byte	0x01, 0x04
	.zero		2


	//----- nvinfo : EIATTR_CRS_STACK_SIZE
	.align		4
        /*0190*/ 	.byte	0x04, 0x1e
        /*0192*/ 	.short	(.L_1899 - .L_1898)
.L_1898:
        /*0194*/ 	.word	0x00000000
.L_1899:


//--------------------- .nv.info._Z23gemm_half_q_half_kernelILi3ELi2ELb1ELb1ELi64EEvPK6__halfPKjS4_S2_PS0_iiiiPKtS7_iiiiiibS2_i --------------------------
	.section	.nv.info._Z23gemm_half_q_half_kernelILi3ELi2ELb1ELb1ELi64EEvPK6__halfPKjS4_S2_PS0_iiiiPKtS7_iiiiiibS2_i,"",@"SHT_CUDA_INFO"
	.sectionflags	@""
	.align	4


	//----- nvinfo : EIATTR_CUDA_API_VERSION
	.align		4
        /*0000*/ 	.byte	0x04, 0x37
        /*0002*/ 	.short	(.L_1901 - .L_1900)
.L_1900:
        /*0004*/ 	.word	0x00000082


	//----- nvinfo : EIATTR_SW2861232_WAR
	.align		4
.L_1901:
        /*0008*/ 	.byte	0x01, 0x35
	.zero		2


	//----- nvinfo : EIATTR_PARAM_CBANK
	.align		4
        /*000c*/ 	.byte	0x04, 0x0a
        /*000e*/ 	.short	(.L_1903 - .L_1902)
	.align		4
.L_1902:
        /*0010*/ 	.word	index@(.nv.constant0._Z23gemm_half_q_half_kernelILi3ELi2ELb1ELb1ELi64EEvPK6__halfPKjS4_S2_PS0_iiiiPKtS7_iiiiiibS2_i)
        /*0014*/ 	.short	0x0160
        /*0016*/ 	.short	0x0074


	//----- nvinfo : EIATTR_CBANK_PARAM_SIZE
	.align		4
.L_1903:
        /*0018*/ 	.byte	0x03, 0x19
        /*001a*/ 	.short	0x0074


	//----- nvinfo : EIATTR_KPARAM_INFO
	.align		4
        /*001c*/ 	.byte	0x04, 0x17
        /*001e*/ 	.short	(.L_1905 - .L_1904)
.L_1904:
        /*0020*/ 	.word	0x00000000
        /*0024*/ 	.short	0x0013
        /*0026*/ 	.short	0x0070
        /*0028*/ 	.byte	0x00, 0xf0, 0x11, 0x00


	//----- nvinfo : EIATTR_KPARAM_INFO
	.align		4
.L_1905:
        /*002c*/ 	.byte	0x04, 0x17
        /*002e*/ 	.short	(.L_1907 - .L_1906)
.L_1906:
        /*0030*/ 	.word	0x00000000
        /*0034*/ 	.short	0x0012
        /*0036*/ 	.short	0x0068
        /*0038*/ 	.byte	0x00, 0xf0, 0x21, 0x00


	//----- nvinfo : EIATTR_KPARAM_INFO
	.align		4
.L_1907:
        /*003c*/ 	.byte	0x04, 0x17
        /*003e*/ 	.short	(.L_1909 - .L_1908)
.L_1908:
        /*0040*/ 	.word	0x00000000
        /*0044*/ 	.short	0x0011
        /*0046*/ 	.short	0x0060
        /*0048*/ 	.byte	0x00, 0xf0, 0x05, 0x00


	//----- nvinfo : EIATTR_KPARAM_INFO
	.align		4
.L_1909:
        /*004c*/ 	.byte	0x04, 0x17
        /*004e*/ 	.short	(.L_1911 - .L_1910)
.L_1910:
        /*0050*/ 	.word	0x00000000
        /*0054*/ 	.short	0x0010
        /*0056*/ 	.short	0x005c
        /*0058*/ 	.byte	0x00, 0xf0, 0x11, 0x00


	//----- nvinfo : EIATTR_KPARAM_INFO
	.align		4
.L_1911:
        /*005c*/ 	.byte	0x04, 0x17
        /*005e*/ 	.short	(.L_1913 - .L_1912)
.L_1912:
        /*0060*/ 	.word	0x00000000
        /*0064*/ 	.short	0x000f
        /*0066*/ 	.short	0x0058
        /*0068*/ 	.byte	0x00, 0xf0, 0x11, 0x00


	//----- nvinfo : EIATTR_KPARAM_INFO
	.align		4
.L_1913:
        /*006c*/ 	.byte	0x04, 0x17
        /*006e*/ 	.short	(.L_1915 - .L_1914)
.L_1914:
        /*0070*/ 	.word	0x00000000
        /*0074*/ 	.short	0x000e
        /*0076*/ 	.short	0x0054
        /*0078*/ 	.byte	0x00, 0xf0, 0x11, 0x00


	//----- nvinfo : EIATTR_KPARAM_INFO
	.align		4
.L_1915:
        /*007c*/ 	.byte	0x04, 0x17
        /*007e*/ 	.short	(.L_1917 - .L_1916)
.L_1916:
        /*0080*/ 	.word	0x00000000
        /*0084*/ 	.short	0x000d
        /*0086*/ 	.short	0x0050
        /*0088*/ 	.byte	0x00, 0xf0, 0x11, 0x00


	//----- nvinfo : EIATTR_KPARAM_INFO
	.align		4
.L_1917:
        /*008c*/ 	.byte	0x04, 0x17
        /*008e*/ 	.short	(.L_1919 - .L_1918)
.L_1918:
        /*0090*/ 	.word	0x00000000
        /*0094*/ 	.short	0x000c
        /*0096*/ 	.short	0x004c
        /*0098*/ 	.byte	0x00, 0xf0, 0x11, 0x00


	//----- nvinfo : EIATTR_KPARAM_INFO
	.align		4
.L_1919:
        /*009c*/ 	.byte	0x04, 0x17
        /*009e*/ 	.short	(.L_1921 - .L_1920)
.L_1920:
        /*00a0*/ 	.word	0x00000000
        /*00a4*/ 	.short	0x000b
        /*00a6*/ 	.short	0x0048
        /*00a8*/ 	.byte	0x00, 0xf0, 0x11, 0x00


	//----- nvinfo : EIATTR_KPARAM_INFO
	.align		4
.L_1921:
        /*00ac*/ 	.byte	0x04, 0x17
        /*00ae*/ 	.short	(.L_1923 - .L_1922)
.L_1922:
        /*00b0*/ 	.word	0x00000000
        /*00b4*/ 	.short	0x000a
        /*00b6*/ 	.short	0x0040
        /*00b8*/ 	.byte	0x00, 0xf0, 0x21, 0x00


	//----- nvinfo : EIATTR_KPARAM_INFO
	.align		4
.L_1923:
        /*00bc*/ 	.byte	0x04, 0x17
        /*00be*/ 	.short	(.L_1925 - .L_1924)
.L_1924:
        /*00c0*/ 	.word	0x00000000
        /*00c4*/ 	.short	0x0009
        /*00c6*/ 	.short	0x0038
        /*00c8*/ 	.byte	0x00, 0xf0, 0x21, 0x00


	//----- nvinfo : EIATTR_KPARAM_INFO
	.align		4
.L_1925:
        /*00cc*/ 	.byte	0x04, 0x17
        /*00ce*/ 	.short	(.L_1927 - .L_1926)
.L_1926:
        /*00d0*/ 	.word	0x00000000
        /*00d4*/ 	.short	0x0008
        /*00d6*/ 	.short	0x0034
        /*00d8*/ 	.byte	0x00, 0xf0, 0x11, 0x00


	//----- nvinfo : EIATTR_KPARAM_INFO
	.align		4
.L_1927:
        /*00dc*/ 	.byte	0x04, 0x17
        /*00de*/ 	.short	(.L_1929 - .L_1928)
.L_1928:
        /*00e0*/ 	.word	0x00000000
        /*00e4*/ 	.short	0x0007
        /*00e6*/ 	.short	0x0030
        /*00e8*/ 	.byte	0x00, 0xf0, 0x11, 0x00


	//----- nvinfo : EIATTR_KPARAM_INFO
	.align		4
.L_1929:
        /*00ec*/ 	.byte	0x04, 0x17
        /*00ee*/ 	.short	(.L_1931 - .L_1930)
.L_1930:
        /*00f0*/ 	.word	0x00000000
        /*00f4*/ 	.short	0x0006
        /*00f6*/ 	.short	0x002c
        /*00f8*/ 	.byte	0x00, 0xf0, 0x11, 0x00


	//----- nvinfo : EIATTR_KPARAM_INFO
	.align		4
.L_1931:
        /*00fc*/ 	.byte	0x04, 0x17
        /*00fe*/ 	.short	(.L_1933 - .L_1932)
.L_1932:
        /*0100*/ 	.word	0x00000000
        /*0104*/ 	.short	0x0005
        /*0106*/ 	.short	0x0028
        /*0108*/ 	.byte	0x00, 0xf0, 0x11, 0x00


	//----- nvinfo : EIATTR_KPARAM_INFO
	.align		4
.L_1933:
        /*010c*/ 	.byte	0x04, 0x17
        /*010e*/ 	.short	(.L_1935 - .L_1934)
.L_1934:
        /*0110*/ 	.word	0x00000000
        /*0114*/ 	.short	0x0004
        /*0116*/ 	.short	0x0020
        /*0118*/ 	.byte	0x00, 0xf0, 0x21, 0x00


	//----- nvinfo : EIATTR_KPARAM_INFO
	.align		4
.L_1935:
        /*011c*/ 	.byte	0x04, 0x17
        /*011e*/ 	.short	(.L_1937 - .L_1936)
.L_1936:
        /*0120*/ 	.word	0x00000000
        /*0124*/ 	.short	0x0003
        /*0126*/ 	.short	0x0018
        /*0128*/ 	.byte	0x00, 0xf0, 0x21, 0x00


	//----- nvinfo : EIATTR_KPARAM_INFO
	.align		4
.L_1937:
        /*012c*/ 	.byte	0x04, 0x17
        /*012e*/ 	.short	(.L_1939 - .L_1938)
.L_1938:
        /*0130*/ 	.word	0x00000000
        /*0134*/ 	.short	0x0002
        /*0136*/ 	.short	0x0010
        /*0138*/ 	.byte	0x00, 0xf0, 0x21, 0x00


	//----- nvinfo : EIATTR_KPARAM_INFO
	.align		4
.L_1939:
        /*013c*/ 	.byte	0x04, 0x17
        /*013e*/ 	.short	(.L_1941 - .L_1940)
.L_1940:
        /*0140*/ 	.word	0x00000000
        /*0144*/ 	.short	0x0001
        /*0146*/ 	.short	0x0008
        /*0148*/ 	.byte	0x00, 0xf0, 0x21, 0x00


	//----- nvinfo : EIATTR_KPARAM_INFO
	.align		4
.L_1941:
        /*014c*/ 	.byte	0x04, 0x17
        /*014e*/ 	.short	(.L_1943 - .L_1942)
.L_1942:
        /*0150*/ 	.word	0x00000000
        /*0154*/ 	.short	0x0000
        /*0156*/ 	.short	0x0000
        /*0158*/ 	.byte	0x00, 0xf0, 0x21, 0x00


	//----- nvinfo : EIATTR_MAXREG_COUNT
	.align		4
.L_1943:
        /*015c*/ 	.byte	0x03, 0x1b
        /*015e*/ 	.short	0x00ff


	//----- nvinfo : EIATTR_NUM_BARRIERS
	.align		4
        /*0160*/ 	.byte	0x02, 0x4c
        /*0162*/ 	.byte	0x01
	.zero		1


	//----- nvinfo : EIATTR_MERCURY_ISA_VERSION
	.align		4
        /*0164*/ 	.byte	0x03, 0x5f
        /*0166*/ 	.short	0x0000


	//----- nvinfo : EIATTR_EXIT_INSTR_OFFSETS
	.align		4
        /*0168*/ 	.byte	0x04, 0x1c
        /*016a*/ 	.short	(.L_1945 - .L_1944)


	//   ....[0]....
.L_1944:
        /*016c*/ 	.word	0x00000290


	//   ....[1]....
        /*0170*/ 	.word	0x00000950


	//   ....[2]....
        /*0174*/ 	.word	0x00002450


	//   ....[3]....
        /*0178*/ 	.word	0x00002730


	//   ....[4]....
        /*017c*/ 	.word	0x000029a0


	//   ....[5]....
        /*0180*/ 	.word	0x00002b00


	//   ....[6]....
        /*0184*/ 	.word	0x00002ba0


	//   ....[7]....
        /*0188*/ 	.word	0x00002be0


	//----- nvinfo : EIATTR_CTAIDZ_USED
	.align		4
.L_1945:
        /*018c*/ 	.byte	0x01, 0x04
	.zero		2


	//----- nvinfo : EIATTR_CRS_STACK_SIZE
	.align		4
        /*0190*/ 	.byte	0x04, 0x1e
        /*0192*/ 	.short	(.L_1947 - .L_1946)
.L_1946:
        /*0194*/ 	.word	0x00000000
.L_1947:


//--------------------- .nv.info._Z23gemm_half_q_half_kernelILi3ELi32ELb1ELb1ELi32EEvPK6__halfPKjS4_S2_PS0_iiiiPKtS7_iiiiiibS2_i --------------------------
	.section	.nv.info._Z23gemm_half_q_half_kernelILi3ELi32ELb1ELb1ELi32EEvPK6__halfPKjS4_S2_PS0_iiiiPKtS7_iiiiiibS2_i,"",@"SHT_CUDA_INFO"
	.sectionflags	@""
	.align	4


	//----- nvinfo : EIATTR_CUDA_API_VERSION
	.align		4
        /*0000*/ 	.byte	0x04, 0x37
        /*0002*/ 	.short	(.L_1949 - .L_1948)
.L_1948:
        /*0004*/ 	.word	0x00000082


	//----- nvinfo : EIATTR_SW2861232_WAR
	.align		4
.L_1949:
        /*0008*/ 	.byte	0x01, 0x35
	.zero		2


	//----- nvinfo : EIATTR_PARAM_CBANK
	.align		4
        /*000c*/ 	.byte	0x04, 0x0a
        /*000e*/ 	.short	(.L_1951 - .L_1950)
	.align		4
.L_1950:
        /*0010*/ 	.word	index@(.nv.constant0._Z23gemm_half_q_half_kernelILi3ELi32ELb1ELb1ELi32EEvPK6__halfPKjS4_S2_PS0_iiiiPKtS7_iiiiiibS2_i)
        /*0014*/ 	.short	0x0160
        /*0016*/ 	.short	0x0074


	//----- nvinfo : EIATTR_CBANK_PARAM_SIZE
	.align		4
.L_1951:
        /*0018*/ 	.byte	0x03, 0x19
        /*001a*/ 	.short	0x0074


	//----- nvinfo : EIATTR_KPARAM_INFO
	.align		4
        /*001c*/ 	.byte	0x04, 0x17
        /*001e*/ 	.short	(.L_1953 - .L_1952)
.L_1952:
        /*0020*/ 	.word	0x00000000
        /*0024*/ 	.short	0x0013
        /*0026*/ 	.short	0x0070
        /*0028*/ 	.byte	0x00, 0xf0, 0x11, 0x00


	//----- nvinfo : EIATTR_KPARAM_INFO
	.align		4
.L_1953:
        /*002c*/ 	.byte	0x04, 0x17
        /*002e*/ 	.short	(.L_1955 - .L_1954)
.L_1954:
        /*0030*/ 	.word	0x00000000
        /*0034*/ 	.short	0x0012
        /*0036*/ 	.short	0x0068
        /*0038*/ 	.byte	0x00, 0xf0, 0x21, 0x00


	//----- nvinfo : EIATTR_KPARAM_INFO
	.align		4
.L_1955:
        /*003c*/ 	.byte	0x04, 0x17
        /*003e*/ 	.short	(.L_1957 - .L_1956)
.L_1956:
        /*0040*/ 	.word	0x00000000
        /*0044*/ 	.short	0x0011
        /*0046*/ 	.short	0x0060
        /*0048*/ 	.byte	0x00, 0xf0, 0x05, 0x00


	//----- nvinfo : EIATTR_KPARAM_INFO
	.align		4
.L_1957:
        /*004c*/ 	.byte	0x04, 0x17
        /*004e*/ 	.short	(.L_1959 - .L_1958)
.L_1958:
        /*0050*/ 	.word	0x00000000
        /*0054*/ 	.short	0x0010
        /*0056*/ 	.short	0x005c
        /*0058*/ 	.byte	0x00, 0xf0, 0x11, 0x00


	//----- nvinfo : EIATTR_KPARAM_INFO
	.align		4
.L_1959:
        /*005c*/ 	.byte	0x04, 0x17
        /*005e*/ 	.short	(.L_1961 - .L_1960)
.L_1960:
        /*0060*/ 	.word	0x00000000
        /*0064*/ 	.short	0x000f
        /*0066*/ 	.short	0x0058
        /*0068*/ 	.byte	0x00, 0xf0, 0x11, 0x00


	//----- nvinfo : EIATTR_KPARAM_INFO
	.align		4
.L_1961:
        /*006c*/ 	.byte	0x04, 0x17
        /*006e*/ 	.short	(.L_1963 - .L_1962)
.L_1962:
        /*0070*/ 	.word	0x00000000
        /*0074*/ 	.short	0x000e
        /*0076*/ 	.short	0x0054
        /*0078*/ 	.byte	0x00, 0xf0, 0x11, 0x00


	//----- nvinfo : EIATTR_KPARAM_INFO
	.align		4
.L_1963:
        /*007c*/ 	.byte	0x04, 0x17
        /*007e*/ 	.short	(.L_1965 - .L_1964)
.L_1964:
        /*0080*/ 	.word	0x00000000
        /*0084*/ 	.short	0x000d
        /*0086*/ 	.short	0x0050
        /*0088*/ 	.byte	0x00, 0xf0, 0x11, 0x00


	//----- nvinfo : EIATTR_KPARAM_INFO
	.align		4
.L_1965:
        /*008c*/ 	.byte	0x04, 0x17
        /*008e*/ 	.short	(.L_1967 - .L_1966)
.L_1966:
        /*0090*/ 	.word	0x00000000
        /*0094*/ 	.short	0x000c
        /*0096*/ 	.short	0x004c
        /*0098*/ 	.byte	0x00, 0xf0, 0x11, 0x00


	//----- nvinfo : EIATTR_KPARAM_INFO
	.align		4
.L_1967:
        /*009c*/ 	.byte	0x04, 0x17
        /*009e*/ 	.short	(.L_1969 - .L_1968)
.L_1968:
        /*00a0*/ 	.word	0x00000000
        /*00a4*/ 	.short	0x000b
        /*00a6*/ 	.short	0x0048
        /*00a8*/ 	.byte	0x00, 0xf0, 0x11, 0x00


	//----- nvinfo : EIATTR_KPARAM_INFO
	.align		4
.L_1969:
        /*00ac*/ 	.byte	0x04, 0x17
        /*00ae*/ 	.short	(.L_1971 - .L_1970)
.L_1970:
        /*00b0*/ 	.word	0x00000000
        /*00b4*/ 	.short	0x000a
        /*00b6*/ 	.short	0x0040
        /*00b8*/ 	.byte	0x00, 0xf0, 0x21, 0x00


	//----- nvinfo : EIATTR_KPARAM_INFO
	.align		4
.L_1971:
        /*00bc*/ 	.byte	0x04, 0x17
        /*00be*/ 	.short	(.L_1973 - .L_1972)
.L_1972:
        /*00c0*/ 	.word	0x00000000
        /*00c4*/ 	.short	0x0009
        /*00c6*/ 	.short	0x0038
        /*00c8*/ 	.byte	0x00, 0xf0, 0x21, 0x00


	//----- nvinfo : EIATTR_KPARAM_INFO
	.align		4
.L_1973:
        /*00cc*/ 	.byte	0x04, 0x17
        /*00ce*/ 	.short	(.L_1975 - .L_1974)
.L_1974:
        /*00d0*/ 	.word	0x00000000
        /*00d4*/ 	.short	0x0008
        /*00d6*/ 	.short	0x0034
        /*00d8*/ 	.byte	0x00, 0xf0, 0x11, 0x00


	//----- nvinfo : EIATTR_KPARAM_INFO
	.align		4
.L_1975:
        /*00dc*/ 	.byte	0x04, 0x17
        /*00de*/ 	.short	(.L_1977 - .L_1976)
.L_1976:
        /*00e0*/ 	.word	0x00000000
        /*00e4*/ 	.short	0x0007
        /*00e6*/ 	.short	0x0030
        /*00e8*/ 	.byte	0x00, 0xf0, 0x11, 0x00


	//----- nvinfo : EIATTR_KPARAM_INFO
	.align		4
.L_1977:
        /*00ec*/ 	.byte	0x04, 0x17
        /*00ee*/ 	.short	(.L_1979 - .L_1978)
.L_1978:
        /*00f0*/ 	.word	0x00000000
        /*00f4*/ 	.short	0x0006
        /*00f6*/ 	.short	0x002c
        /*00f8*/ 	.byte	0x00, 0xf0, 0x11, 0x00


	//----- nvinfo : EIATTR_KPARAM_INFO
	.align		4
.L_1979:
        /*00fc*/ 	.byte	0x04, 0x17
        /*00fe*/ 	.short	(.L_1981 - .L_1980)
.L_1980:
        /*0100*/ 	.word	0x00000000
        /*0104*/ 	.short	0x0005
        /*0106*/ 	.short	0x0028
        /*0108*/ 	.byte	0x00, 0xf0, 0x11, 0x00


	//----- nvinfo : EIATTR_KPARAM_INFO
	.align		4
.L_1981:
        /*010c*/ 	.byte	0x04, 0x17
        /*010e*/ 	.short	(.L_1983 - .L_1982)
.L_1982:
        /*0110*/ 	.word	0x00000000
        /*0114*/ 	.short	0x0004
        /*0116*/ 	.short	0x0020
        /*0118*/ 	.byte	0x00, 0xf0, 0x21, 0x00


	//----- nvinfo : EIATTR_KPARAM_INFO
	.align		4
.L_1983:
        /*011c*/ 	.byte	0x04, 0x17
        /*011e*/ 	.short	(.L_1985 - .L_1984)
.L_1984:
        /*0120*/ 	.word	0x00000000
        /*0124*/ 	.short	0x0003
        /*0126*/ 	.short	0x0018
        /*0128*/ 	.byte	0x00, 0xf0, 0x21, 0x00


	//----- nvinfo : EIATTR_KPARAM_INFO
	.align		4
.L_1985:
        /*012c*/ 	.byte	0x04, 0x17
        /*012e*/ 	.short	(.L_1987 - .L_1986)
.L_1986:
        /*0130*/ 	.word	0x00000000
        /*0134*/ 	.short	0x0002
        /*0136*/ 	.short	0x0010
        /*0138*/ 	.byte	0x00, 0xf0, 0x21, 0x00


	//----- nvinfo : EIATTR_KPARAM_INFO
	.align		4
.L_1987:
        /*013c*/ 	.byte	0x04, 0x17
        /*013e*/ 	.short	(.L_1989 - .L_1988)
.L_1988:
        /*0140*/ 	.word	0x00000000
        /*0144*/ 	.short	0x0001
        /*0146*/ 	.short	0x0008
        /*0148*/ 	.byte	0x00, 0xf0, 0x21, 0x00


	//----- nvinfo : EIATTR_KPARAM_INFO
	.align		4
.L_1989:
        /*014c*/ 	.byte	0x04, 0x17
        /*014e*/ 	.short	(.L_1991 - .L_1990)
.L_1990:
        /*0150*/ 	.word	0x00000000
        /*0154*/ 	.short	0x0000
        /*0156*/ 	.short	0x0000
        /*0158*/ 	.byte	0x00, 0xf0, 0x21, 0x00


	//----- nvinfo : EIATTR_MAXREG_COUNT
	.align		4
.L_1991:
        /*015c*/ 	.byte	0x03, 0x1b
        /*015e*/ 	.short	0x00ff


	//----- nvinfo : EIATTR_NUM_BARRIERS
	.align		4
        /*0160*/ 	.byte	0x02, 0x4c
        /*0162*/ 	.byte	0x01
	.zero		1


	//----- nvinfo : EIATTR_MERCURY_ISA_VERSION
	.align		4
        /*0164*/ 	.byte	0x03, 0x5f
        /*0166*/ 	.short	0x0000


	//----- nvinfo : EIATTR_EXIT_INSTR_OFFSETS
	.align		4
        /*0168*/ 	.byte	0x04, 0x1c
        /*016a*/ 	.short	(.L_1993 - .L_1992)


	//   ....[0]....
.L_1992:
        /*016c*/ 	.word	0x00000280


	//   ....[1]....
        /*0170*/ 	.word	0x00000940


	//   ....[2]....
        /*0174*/ 	.word	0x000036f0


	//   ....[3]....
        /*0178*/ 	.word	0x000039d0


	//   ....[4]....
        /*017c*/ 	.word	0x00003c40


	//   ....[5]....
        /*0180*/ 	.word	0x00003da0


	//   ....[6]....
        /*0184*/ 	.word	0x00003e40


	//   ....[7]....
        /*0188*/ 	.word	0x00003e80


	//----- nvinfo : EIATTR_CTAIDZ_USED
	.align		4
.L_1993:
        /*018c*/ 	.byte	0x01, 0x04
	.zero		2


	//----- nvinfo : EIATTR_CRS_STACK_SIZE
	.align		4
        /*0190*/ 	.byte	0x04, 0x1e
        /*0192*/ 	.short	(.L_1995 - .L_1994)
.L_1994:
        /*0194*/ 	.word	0x00000000
.L_1995:


//--------------------- .nv.info._Z23gemm_half_q_half_kernelILi3ELi48ELb1ELb1ELi32EEvPK6__halfPKjS4_S2_PS0_iiiiPKtS7_iiiiiibS2_i --------------------------
	.section	.nv.info._Z23gemm_half_q_half_kernelILi3ELi48ELb1ELb1ELi32EEvPK6__halfPKjS4_S2_PS0_iiiiPKtS7_iiiiiibS2_i,"",@"SHT_CUDA_INFO"
	.sectionflags	@""
	.align	4


	//----- nvinfo : EIATTR_CUDA_API_VERSION
	.align		4
        /*0000*/ 	.byte	0x04, 0x37
        /*0002*/ 	.short	(.L_1997 - .L_1996)
.L_1996:
        /*0004*/ 	.word	0x00000082


	//----- nvinfo : EIATTR_SW2861232_WAR
	.align		4
.L_1997:
        /*0008*/ 	.byte	0x01, 0x35
	.zero		2


	//----- nvinfo : EIATTR_PARAM_CBANK
	.align		4
        /*000c*/ 	.byte	0x04, 0x0a
        /*000e*/ 	.short	(.L_1999 - .L_1998)
	.align		4
.L_1998:
        /*0010*/ 	.word	index@(.nv.constant0._Z23gemm_half_q_half_kernelILi3ELi48ELb1ELb1ELi32EEvPK6__halfPKjS4_S2_PS0_iiiiPKtS7_iiiiiibS2_i)
        /*0014*/ 	.short	0x0160
        /*0016*/ 	.short	0x0074


	//----- nvinfo : EIATTR_CBANK_PARAM_SIZE
	.align		4
.L_1999:
        /*0018*/ 	.byte	0x03, 0x19
        /*001a*/ 	.short	0x0074


	//----- nvinfo : EIATTR_KPARAM_INFO
	.align		4
        /*001c*/ 	.byte	0x04, 0x17
        /*001e*/ 	.short	(.L_2001 - .L_2000)
.L_2000:
        /*0020*/ 	.word	0x00000000
        /*0024*/ 	.short	0x0013
        /*0026*/ 	.short	0x0070
        /*0028*/ 	.byte	0x00, 0xf0, 0x11, 0x00


	//----- nvinfo : EIATTR_KPARAM_INFO
	.align		4
.L_2001:
        /*002c*/ 	.byte	0x04, 0x17
        /*002e*/ 	.short	(.L_2003 - .L_2002)
.L_2002:
        /*0030*/ 	.word	0x00000000
        /*0034*/ 	.short	0x0012
        /*0036*/ 	.short	0x0068
        /*0038*/ 	.byte	0x00, 0xf0, 0x21, 0x00


	//----- nvinfo : EIATTR_KPARAM_INFO
	.align		4
.L_2003:
        /*003c*/ 	.byte	0x04, 0x17
        /*003e*/ 	.short	(.L_2005 - .L_2004)
.L_2004:
        /*0040*/ 	.word	0x00000000
        /*0044*/ 	.short	0x0011
        /*0046*/ 	.short	0x0060
        /*0048*/ 	.byte	0x00, 0xf0, 0x05, 0x00


	//----- nvinfo : EIATTR_KPARAM_INFO
	.align		4
.L_2005:
        /*004c*/ 	.byte	0x04, 0x17
        /*004e*/ 	.short	(.L_2007 - .L_2006)
.L_2006:
        /*0050*/ 	.word	0x00000000
        /*0054*/ 	.short	0x0010
        /*0056*/ 	.short	0x005c
        /*0058*/ 	.byte	0x00, 0xf0, 0x11, 0x00


	//----- nvinfo : EIATTR_KPARAM_INFO
	.align		4
.L_2007:
        /*005c*/ 	.byte	0x04, 0x17
        /*005e*/ 	.short	(.L_2009 - .L_2008)
.L_2008:
        /*0060*/ 	.word	0x00000000
        /*0064*/ 	.short	0x000f
        /*0066*/ 	.short	0x0058
        /*0068*/ 	.byte	0x00, 0xf0, 0x11, 0x00


	//----- nvinfo : EIATTR_KPARAM_INFO
	.align		4
.L_2009:
        /*006c*/ 	.byte	0x04, 0x17
        /*006e*/ 	.short	(.L_2011 - .L_2010)
.L_2010:
        /*0070*/ 	.word	0x00000000
        /*0074*/ 	.short	0x000e
        /*0076*/ 	.short	0x0054
        /*0078*/ 	.byte	0x00, 0xf0, 0x11, 0x00


	//----- nvinfo : EIATTR_KPARAM_INFO
	.align		4
.L_2011:
        /*007c*/ 	.byte	0x04, 0x17
        /*007e*/ 	.short	(.L_2013 - .L_2012)
.L_2012:
        /*0080*/ 	.word	0x00000000
        /*0084*/ 	.short	0x000d
        /*0086*/ 	.short	0x0050
        /*0088*/ 	.byte	0x00, 0xf0, 0x11, 0x00


	//----- nvinfo : EIATTR_KPARAM_INFO
	.align		4
.L_2013:
        /*008c*/ 	.byte	0x04, 0x17
        /*008e*/ 	.short	(.L_2015 - .L_2014)
.L_2014:
        /*0090*/ 	.word	0x00000000
        /*0094*/ 	.short	0x000c
        /*0096*/ 	.short	0x004c
        /*0098*/ 	.byte	0x00, 0xf0, 0x11, 0x00


	//----- nvinfo : EIATTR_KPARAM_INFO
	.align		4
.L_2015:
        /*009c*/ 	.byte	0x04, 0x17
        /*009e*/ 	.short	(.L_2017 - .L_2016)
.L_2016:
        /*00a0*/ 	.word	0x00000000
        /*00a4*/ 	.short	0x000b
        /*00a6*/ 	.short	0x0048
        /*00a8*/ 	.byte	0x00, 0xf0, 0x11, 0x00


	//----- nvinfo : EIATTR_KPARAM_INFO
	.align		4
.L_2017:
        /*00ac*/ 	.byte	0x04, 0x17
        /*00ae*/ 	.short	(.L_2019 - .L_2018)
.L_2018:
        /*00b0*/ 	.word	0x00000000
        /*00b4*/ 	.short	0x000a
        /*00b6*/ 	.short	0x0040
        /*00b8*/ 	.byte	0x00, 0xf0, 0x21, 0x00


	//----- nvinfo : EIATTR_KPARAM_INFO
	.align		4
.L_2019:
        /*00bc*/ 	.byte	0x04, 0x17
        /*00be*/ 	.short	(.L_2021 - .L_2020)
.L_2020:
        /*00c0*/ 	.word	0x00000000
        /*00c4*/ 	.short	0x0009
        /*00c6*/ 	.short	0x0038
        /*00c8*/ 	.byte	0x00, 0xf0, 0x21, 0x00


	//----- nvinfo : EIATTR_KPARAM_INFO
	.align		4
.L_2021:
        /*00cc*/ 	.byte	0x04, 0x17
        /*00ce*/ 	.short	(.L_2023 - .L_2022)
.L_2022:
        /*00d0*/ 	.word	0x00000000
        /*00d4*/ 	.short	0x0008
        /*00d6*/ 	.short	0x0034
        /*00d8*/ 	.byte	0x00, 0xf0, 0x11, 0x00


	//----- nvinfo : EIATTR_KPARAM_INFO
	.align		4
.L_2023:
        /*00dc*/ 	.byte	0x04, 0x17
        /*00de*/ 	.short	(.L_2025 - .L_2024)
.L_2024:
        /*00e0*/ 	.word	0x00000000
        /*00e4*/ 	.short	0x0007
        /*00e6*/ 	.short	0x0030
        /*00e8*/ 	.byte	0x00, 0xf0, 0x11, 0x00


	//----- nvinfo : EIATTR_KPARAM_INFO
	.align		4
.L_2025:
        /*00ec*/ 	.byte	0x04, 0x17
        /*00ee*/ 	.short	(.L_2027 - .L_2026)
.L_2026:
        /*00f0*/ 	.word	0x00000000
        /*00f4*/ 	.short	0x0006
        /*00f6*/ 	.short	0x002c
        /*00f8*/ 	.byte	0x00, 0xf0, 0x11, 0x00


	//----- nvinfo : EIATTR_KPARAM_INFO
	.align		4
.L_2027:
        /*00fc*/ 	.byte	0x04, 0x17
        /*00fe*/ 	.short	(.L_2029 - .L_2028)
.L_2028:
        /*0100*/ 	.word	0x00000000
        /*0104*/ 	.short	0x0005
        /*0106*/ 	.short	0x0028
        /*0108*/ 	.byte	0x00, 0xf0, 0x11, 0x00


	//----- nvinfo : EIATTR_KPARAM_INFO
	.align		4
.L_2029:
        /*010c*/ 	.byte	0x04, 0x17
        /*010e*/ 	.short	(.L_2031 - .L_2030)
.L_2030:
        /*0110*/ 	.word	0x00000000
        /*0114*/ 	.short	0x0004
        /*0116*/ 	.short	0x0020
        /*0118*/ 	.byte	0x00, 0xf0, 0x21, 0x00


	//----- nvinfo : EIATTR_KPARAM_INFO
	.align		4
.L_2031:
        /*011c*/ 	.byte	0x04, 0x17
        /*011e*/ 	.short	(.L_2033 - .L_2032)
.L_2032:
        /*0120*/ 	.word	0x00000000
        /*0124*/ 	.short	0x0003
        /*0126*/ 	.short	0x0018
        /*0128*/ 	.byte	0x00, 0xf0, 0x21, 0x00


	//----- nvinfo : EIATTR_KPARAM_INFO
	.align		4
.L_2033:
        /*012c*/ 	.byte	0x04, 0x17
        /*012e*/ 	.short	(.L_2035 - .L_2034)
.L_2034:
        /*0130*/ 	.word	0x00000000
        /*0134*/ 	.short	0x0002
        /*0136*/ 	.short	0x0010
        /*0138*/ 	.byte	0x00, 0xf0, 0x21, 0x00


	//----- nvinfo : EIATTR_KPARAM_INFO
	.align		4
.L_2035:
        /*013c*/ 	.byte	0x04, 0x17
        /*013e*/ 	.short	(.L_2037 - .L_2036)
.L_2036:
        /*0140*/ 	.word	0x00000000
        /*0144*/ 	.short	0x0001
        /*0146*/ 	.short	0x0008
        /*0148*/ 	.byte	0x00, 0xf0, 0x21, 0x00


	//----- nvinfo : EIATTR_KPARAM_INFO
	.align		4
.L_2037:
        /*014c*/ 	.byte	0x04, 0x17
        /*014e*/ 	.short	(.L_2039 - .L_2038)
.L_2038:
        /*0150*/ 	.word	0x00000000
        /*0154*/ 	.short	0x0000
        /*0156*/ 	.short	0x0000
        /*0158*/ 	.byte	0x00, 0xf0, 0x21, 0x00


	//----- nvinfo : EIATTR_MAXREG_COUNT
	.align		4
.L_2039:
        /*015c*/ 	.byte	0x03, 0x1b
        /*015e*/ 	.short	0x00ff


	//----- nvinfo : EIATTR_NUM_BARRIERS
	.align		4
        /*0160*/ 	.byte	0x02, 0x4c
        /*0162*/ 	.byte	0x01
	.zero		1


	//----- nvinfo : EIATTR_MERCURY_ISA_VERSION
	.align		4
        /*0164*/ 	.byte	0x03, 0x5f
        /*0166*/ 	.short	0x0000


	//----- nvinfo : EIATTR_EXIT_INSTR_OFFSETS
	.align		4
        /*0168*/ 	.byte	0x04, 0x1c
        /*016a*/ 	.short	(.L_2041 - .L_2040)


	//   ....[0]....
.L_2040:
        /*016c*/ 	.word	0x00000280


	//   ....[1]....
        /*0170*/ 	.word	0x00000940


	//   ....[2]....
        /*0174*/ 	.word	0x00005790


	//   ....[3]....
        /*0178*/ 	.word	0x00005a70


	//   ....[4]....
        /*017c*/ 	.word	0x00005ce0


	//   ....[5]....
        /*0180*/ 	.word	0x00005e40


	//   ....[6]....
        /*0184*/ 	.word	0x00005ee0


	//   ....[7]....
        /*0188*/ 	.word	0x00005f20


	//----- nvinfo : EIATTR_CTAIDZ_USED
	.align		4
.L_2041:
        /*018c*/ 	.byte	0x01, 0x04
	.zero		2


	//----- nvinfo : EIATTR_CRS_STACK_SIZE
	.align		4
        /*0190*/ 	.byte	0x04, 0x1e
        /*0192*/ 	.short	(.L_2043 - .L_2042)
.L_2042:
        /*0194*/ 	.word	0x00000000
.L_2043:


//--------------------- .nv.info._Z23gemm_half_q_half_kernelILi3ELi16ELb1ELb1ELi32EEvPK6__halfPKjS4_S2_PS0_iiiiPKtS7_iiiiiibS2_i --------------------------
	.section	.nv.info._Z23gemm_half_q_half_kernelILi3ELi16ELb1ELb1ELi32EEvPK6__halfPKjS4_S2_PS0_iiiiPKtS7_iiiiiibS2_i,"",@"SHT_CUDA_INFO"
	.sectionflags	@""
	.align	4


	//----- nvinfo : EIATTR_CUDA_API_VERSION
	.align		4
        /*0000*/ 	.byte	0x04, 0x37
        /*0002*/ 	.short	(.L_2045 - .L_2044)
.L_2044:
        /*0004*/ 	.word	0x00000082


	//----- nvinfo : EIATTR_SW2861232_WAR
	.align		4
.L_2045:
        /*0008*/ 	.byte	0x01, 0x35
	.zero		2


	//----- nvinfo : EIATTR_PARAM_CBANK
	.align		4
        /*000c*/ 	.byte	0x04, 0x0a
        /*000e*/ 	.short	(.L_2047 - .L_2046)
	.align		4
.L_2046:
        /*0010*/ 	.word	index@(.nv.constant0._Z23gemm_half_q_half_kernelILi3ELi16ELb1ELb1ELi32EEvPK6__halfPKjS4_S2_PS0_iiiiPKtS7_iiiiiibS2_i)
        /*0014*/ 	.short	0x0160
        /*0016*/ 	.short	0x0074


	//----- nvinfo : EIATTR_CBANK_PARAM_SIZE
	.align		4
.L_2047:
        /*0018*/ 	.byte	0x03, 0x19
        /*001a*/ 	.short	0x0074


	//----- nvinfo : EIATTR_KPARAM_INFO
	.align		4
        /*001c*/ 	.byte	0x04, 0x17
        /*001e*/ 	.short	(.L_2049 - .L_2048)
.L_2048:
        /*0020*/ 	.word	0x00000000
        /*0024*/ 	.short	0x0013
        /*0026*/ 	.short	0x0070
        /*0028*/ 	.byte	0x00, 0xf0, 0x11, 0x00


	//----- nvinfo : EIATTR_KPARAM_INFO
	.align		4
.L_2049:
        /*002c*/ 	.byte	0x04, 0x17
        /*002e*/ 	.short	(.L_2051 - .L_2050)
.L_2050:
        /*0030*/ 	.word	0x00000000
        /*0034*/ 	.short	0x0012
        /*0036*/ 	.short	0x0068
        /*0038*/ 	.byte	0x00, 0xf0, 0x21, 0x00


	//----- nvinfo : EIATTR_KPARAM_INFO
	.align		4
.L_2051:
        /*003c*/ 	.byte	0x04, 0x17
        /*003e*/ 	.short	(.L_2053 - .L_2052)
.L_2052:
        /*0040*/ 	.word	0x00000000
        /*0044*/ 	.short	0x0011
        /*0046*/ 	.short	0x0060
        /*0048*/ 	.byte	0x00, 0xf0, 0x05, 0x00


	//----- nvinfo : EIATTR_KPARAM_INFO
	.align		4
.L_2053:
        /*004c*/ 	.byte	0x04, 0x17
        /*004e*/ 	.short	(.L_2055 - .L_2054)
.L_2054:
        /*0050*/ 	.word	0x00000000
        /*0054*/ 	.short	0x0010
        /*0056*/ 	.short	0x005c
        /*0058*/ 	.byte	0x00, 0xf0, 0x11, 0x00


	//----- nvinfo : EIATTR_KPARAM_INFO
	.align		4
.L_2055:
        /*005c*/ 	.byte	0x04, 0x17
        /*005e*/ 	.short	(.L_2057 - .L_2056)
.L_2056:
        /*0060*/ 	.word	0x00000000
        /*0064*/ 	.short	0x000f
        /*0066*/ 	.short	0x0058
        /*0068*/ 	.byte	0x00, 0xf0, 0x11, 0x00


	//----- nvinfo : EIATTR_KPARAM_INFO
	.align		4
.L_2057:
        /*006c*/ 	.byte	0x04, 0x17
        /*006e*/ 	.short	(.L_2059 - .L_2058)
.L_2058:
        /*0070*/ 	.word	0x00000000
        /*0074*/ 	.short	0x000e
        /*0076*/ 	.short	0x0054
        /*0078*/ 	.byte	0x00, 0xf0, 0x11, 0x00


	//----- nvinfo : EIATTR_KPARAM_INFO
	.align		4
.L_2059:
        /*007c*/ 	.byte	0x04, 0x17
        /*007e*/ 	.short	(.L_2061 - .L_2060)
.L_2060:
        /*0080*/ 	.word	0x00000000
        /*0084*/ 	.short	0x000d
        /*0086*/ 	.short	0x0050
        /*0088*/ 	.byte	0x00, 0xf0, 0x11, 0x00


	//----- nvinfo : EIATTR_KPARAM_INFO
	.align		4
.L_2061:
        /*008c*/ 	.byte	0x04, 0x17
        /*008e*/ 	.short	(.L_2063 - .L_2062)
.L_2062:
        /*0090*/ 	.word	0x00000000
        /*0094*/ 	.short	0x000c
        /*0096*/ 	.short	0x004c
        /*0098*/ 	.byte	0x00, 0xf0, 0x11, 0x00


	//----- nvinfo : EIATTR_KPARAM_INFO
	.align		4
.L_2063:
        /*009c*/ 	.byte	0x04, 0x17
        /*009e*/ 	.short	(.L_2065 - .L_2064)
.L_2064:
        /*00a0*/ 	.word	0x00000000
        /*00a4*/ 	.short	0x000b
        /*00a6*/ 	.short	0x0048
        /*00a8*/ 	.byte	0x00, 0xf0, 0x11, 0x00


	//----- nvinfo : EIATTR_KPARAM_INFO
	.align		4
.L_2065:
        /*00ac*/ 	.byte	0x04, 0x17
        /*00ae*/ 	.short	(.L_2067 - .L_2066)
.L_2066:
        /*00b0*/ 	.word	0x00000000
        /*00b4*/ 	.short	0x000a
        /*00b6*/ 	.short	0x0040
        /*00b8*/ 	.byte	0x00, 0xf0, 0x21, 0x00


	//----- nvinfo : EIATTR_KPARAM_INFO
	.align		4
.L_2067:
        /*00bc*/ 	.byte	0x04, 0x17
        /*00be*/ 	.short	(.L_2069 - .L_2068)
.L_2068:
        /*00c0*/ 	.word	0x00000000
        /*00c4*/ 	.short	0x0009
        /*00c6*/ 	.short	0x0038
        /*00c8*/ 	.byte	0x00, 0xf0, 0x21, 0x00


	//----- nvinfo : EIATTR_KPARAM_INFO
	.align		4
.L_2069:
        /*00cc*/ 	.byte	0x04, 0x17
        /*00ce*/ 	.short	(.L_2071 - .L_2070)
.L_2070:
        /*00d0*/ 	.word	0x00000000
        /*00d4*/ 	.short	0x0008
        /*00d6*/ 	.short	0x0034
        /*00d8*/ 	.byte	0x00, 0xf0, 0x11, 0x00


	//----- nvinfo : EIATTR_KPARAM_INFO
	.align		4
.L_2071:
        /*00dc*/ 	.byte	0x04, 0x17
        /*00de*/ 	.short	(.L_2073 - .L_2072)
.L_2072:
        /*00e0*/ 	.word	0x00000000
        /*00e4*/ 	.short	0x0007
        /*00e6*/ 	.short	0x0030
        /*00e8*/ 	.byte	0x00, 0xf0, 0x11, 0x00


	//----- nvinfo : EIATTR_KPARAM_INFO
	.align		4
.L_2073:
        /*00ec*/ 	.byte	0x04, 0x17
        /*00ee*/ 	.short	(.L_2075 - .L_2074)
.L_2074:
        /*00f0*/ 	.word	0x00000000
        /*00f4*/ 	.short	0x0006
        /*00f6*/ 	.short	0x002c
        /*00f8*/ 	.byte	0x00, 0xf0, 0x11, 0x00


	//----- nvinfo : EIATTR_KPARAM_INFO
	.align		4
.L_2075:
        /*00fc*/ 	.byte	0x04, 0x17
        /*00fe*/ 	.short	(.L_2077 - .L_2076)
.L_2076:
        /*0100*/ 	.word	0x00000000
        /*0104*/ 	.short	0x0005
        /*0106*/ 	.short	0x0028
        /*0108*/ 	.byte	0x00, 0xf0, 0x11, 0x00


	//----- nvinfo : EIATTR_KPARAM_INFO
	.align		4
.L_2077:
        /*010c*/ 	.byte	0x04, 0x17
        /*010e*/ 	.short	(.L_2079 - .L_2078)
.L_2078:
        /*0110*/ 	.word	0x00000000
        /*0114*/ 	.short	0x0004
        /*0116*/ 	.short	0x0020
        /*0118*/ 	.byte	0x00, 0xf0, 0x21, 0x00


	//----- nvinfo : EIATTR_KPARAM_INFO
	.align		4
.L_2079:
        /*011c*/ 	.byte	0x04, 0x17
        /*011e*/ 	.short	(.L_2081 - .L_2080)
.L_2080:
        /*0120*/ 	.word	0x00000000
        /*0124*/ 	.short	0x0003
        /*0126*/ 	.short	0x0018
        /*0128*/ 	.byte	0x00, 0xf0, 0x21, 0x00


	//----- nvinfo : EIATTR_KPARAM_INFO
	.align		4
.L_2081:
        /*012c*/ 	.byte	0x04, 0x17
        /*012e*/ 	.short	(.L_2083 - .L_2082)
.L_2082:
        /*0130*/ 	.word	0x00000000
        /*0134*/ 	.short	0x0002
        /*0136*/ 	.short	0x0010
        /*0138*/ 	.byte	0x00, 0xf0, 0x21, 0x00


	//----- nvinfo : EIATTR_KPARAM_INFO
	.align		4
.L_2083:
        /*013c*/ 	.byte	0x04, 0x17
        /*013e*/ 	.short	(.L_2085 - .L_2084)
.L_2084:
        /*0140*/ 	.word	0x00000000
        /*0144*/ 	.short	0x0001
        /*0146*/ 	.short	0x0008
        /*0148*/ 	.byte	0x00, 0xf0, 0x21, 0x00


	//----- nvinfo : EIATTR_KPARAM_INFO
	.align		4
.L_2085:
        /*014c*/ 	.byte	0x04, 0x17
        /*014e*/ 	.short	(.L_2087 - .L_2086)
.L_2086:
        /*0150*/ 	.word	0x00000000
        /*0154*/ 	.short	0x0000
        /*0156*/ 	.short	0x0000
        /*0158*/ 	.byte	0x00, 0xf0, 0x21, 0x00


	//----- nvinfo : EIATTR_MAXREG_COUNT
	.align		4
.L_2087:
        /*015c*/ 	.byte	0x03, 0x1b
        /*015e*/ 	.short	0x00ff


	//----- nvinfo : EIATTR_NUM_BARRIERS
	.align		4
        /*0160*/ 	.byte	0x02, 0x4c
        /*0162*/ 	.byte	0x01
	.zero		1


	//----- nvinfo : EIATTR_MERCURY_ISA_VERSION
	.align		4
        /*0164*/ 	.byte	0x03, 0x5f
        /*0166*/ 	.short	0x0000


	//----- nvinfo : EIATTR_EXIT_INSTR_OFFSETS
	.align		4
        /*0168*/ 	.byte	0x04, 0x1c
        /*016a*/ 	.short	(.L_2089 - .L_2088)


	//   ....[0]....
.L_2088:
        /*016c*/ 	.word	0x00000280


	//   ....[1]....
        /*0170*/ 	.word	0x00000940


	//   ....[2]....
        /*0174*/ 	.word	0x00003320


	//   ....[3]....
        /*0178*/ 	.word	0x00003600


	//   ....[4]....
        /*017c*/ 	.word	0x00003870


	//   ....[5]....
        /*0180*/ 	.word	0x000039d0


	//   ....[6]....
        /*0184*/ 	.word	0x00003a70


	//   ....[7]....
        /*0188*/ 	.word	0x00003ab0


	//----- nvinfo : EIATTR_CTAIDZ_USED
	.align		4
.L_2089:
        /*018c*/ 	.byte	0x01, 0x04
	.zero		2


	//----- nvinfo : EIATTR_CRS_STACK_SIZE
	.align		4
        /*0190*/ 	.byte	0x04, 0x1e
        /*0192*/ 	.short	(.L_2091 - .L_2090)
.L_2090:
        /*0194*/ 	.word	0x00000000
.L_2091:


//--------------------- .nv.info._Z23gemm_half_q_half_kernelILi3ELi24ELb1ELb1ELi32EEvPK6__halfPKjS4_S2_PS0_iiiiPKtS7_iiiiiibS2_i --------------------------
	.section	.nv.info._Z23gemm_half_q_half_kernelILi3ELi24ELb1ELb1ELi32EEvPK6__halfPKjS4_S2_PS0_iiiiPKtS7_iiiiiibS2_i,"",@"SHT_CUDA_INFO"
	.sectionflags	@""
	.align	4


	//----- nvinfo : EIATTR_CUDA_API_VERSION
	.align		4
        /*0000*/ 	.byte	0x04, 0x37
        /*0002*/ 	.short	(.L_2093 - .L_2092)
.L_2092:
        /*0004*/ 	.word	0x00000082


	//----- nvinfo : EIATTR_SW2861232_WAR
	.align		4
.L_2093:
        /*0008*/ 	.byte	0x01, 0x35
	.zero		2


	//----- nvinfo : EIATTR_PARAM_CBANK
	.align		4
        /*000c*/ 	.byte	0x04, 0x0a
        /*000e*/ 	.short	(.L_2095 - .L_2094)
	.align		4
.L_2094:
        /*0010*/ 	.word	index@(.nv.constant0._Z23gemm_half_q_half_kernelILi3ELi24ELb1ELb1ELi32EEvPK6__halfPKjS4_S2_PS0_iiiiPKtS7_iiiiiibS2_i)
        /*0014*/ 	.short	0x0160
        /*0016*/ 	.short	0x0074


	//----- nvinfo : EIATTR_CBANK_PARAM_SIZE
	.align		4
.L_2095:
        /*0018*/ 	.byte	0x03, 0x19
        /*001a*/ 	.short	0x0074


	//----- nvinfo : EIATTR_KPARAM_INFO
	.align		4
        /*001c*/ 	.byte	0x04, 0x17
        /*001e*/ 	.short	(.L_2097 - .L_2096)
.L_2096:
        /*0020*/ 	.word	0x00000000
        /*0024*/ 	.short	0x0013
        /*0026*/ 	.short	0x0070
        /*0028*/ 	.byte	0x00, 0xf0, 0x11, 0x00


	//----- nvinfo : EIATTR_KPARAM_INFO
	.align		4
.L_2097:
        /*002c*/ 	.byte	0x04, 0x17
        /*002e*/ 	.short	(.L_2099 - .L_2098)
.L_2098:
        /*0030*/ 	.word	0x00000000
        /*0034*/ 	.short	0x0012
        /*0036*/ 	.short	0x0068
        /*0038*/ 	.byte	0x00, 0xf0, 0x21, 0x00


	//----- nvinfo : EIATTR_KPARAM_INFO
	.align		4
.L_2099:
        /*003c*/ 	.byte	0x04, 0x17
        /*003e*/ 	.short	(.L_2101 - .L_2100)
.L_2100:
        /*0040*/ 	.word	0x00000000
        /*0044*/ 	.short	0x0011
        /*0046*/ 	.short	0x0060
        /*0048*/ 	.byte	0x00, 0xf0, 0x05, 0x00


	//----- nvinfo : EIATTR_KPARAM_INFO
	.align		4
.L_2101:
        /*004c*/ 	.byte	0x04, 0x17
        /*004e*/ 	.short	(.L_2103 - .L_2102)
.L_2102:
        /*0050*/ 	.word	0x00000000
        /*0054*/ 	.short	0x0010
        /*0056*/ 	.short	0x005c
        /*0058*/ 	.byte	0x00, 0xf0, 0x11, 0x00


	//----- nvinfo : EIATTR_KPARAM_INFO
	.align		4
.L_2103:
        /*005c*/ 	.byte	0x04, 0x17
        /*005e*/ 	.short	(.L_2105 - .L_2104)
.L_2104:
        /*0060*/ 	.word	0x00000000
        /*0064*/ 	.short	0x000f
        /*0066*/ 	.short	0x0058
        /*0068*/ 	.byte	0x00, 0xf0, 0x11, 0x00


	//----- nvinfo : EIATTR_KPARAM_INFO
	.align		4
.L_2105:
        /*006c*/ 	.byte	0x04, 0x17
        /*006e*/ 	.short	(.L_2107 - .L_2106)
.L_2106:
        /*0070*/ 	.word	0x00000000
        /*0074*/ 	.short	0x000e
        /*0076*/ 	.short	0x0054
        /*0078*/ 	.byte	0x00, 0xf0, 0x11, 0x00


	//----- nvinfo : EIATTR_KPARAM_INFO
	.align		4
.L_2107:
        /*007c*/ 	.byte	0x04, 0x17
        /*007e*/ 	.short	(.L_2109 - .L_2108)
.L_2108:
        /*0080*/ 	.word	0x00000000
        /*0084*/ 	.short	0x000d
        /*0086*/ 	.short	0x0050
        /*0088*/ 	.byte	0x00, 0xf0, 0x11, 0x00


	//----- nvinfo : EIATTR_KPARAM_INFO
	.align		4
.L_2109:
        /*008c*/ 	.byte	0x04, 0x17
        /*008e*/ 	.short	(.L_2111 - .L_2110)
.L_2110:
        /*0090*/ 	.word	0x00000000
        /*0094*/ 	.short	0x000c
        /*0096*/ 	.short	0x004c
        /*0098*/ 	.byte	0x00, 0xf0, 0x11, 0x00


	//----- nvinfo : EIATTR_KPARAM_INFO
	.align		4
.L_2111:
        /*009c*/ 	.byte	0x04, 0x17
        /*009e*/ 	.short	(.L_2113 - .L_2112)
.L_2112:
        /*00a0*/ 	.word	0x00000000
        /*00a4*/ 	.short	0x000b
        /*00a6*/ 	.short	0x0048
        /*00a8*/ 	.byte	0x00, 0xf0, 0x11, 0x00


	//----- nvinfo : EIATTR_KPARAM_INFO
	.align		4
.L_2113:
        /*00ac*/ 	.byte	0x04, 0x17
        /*00ae*/ 	.short	(.L_2115 - .L_2114)
.L_2114:
        /*00b0*/ 	.word	0x00000000
        /*00b4*/ 	.short	0x000a
        /*00b6*/ 	.short	0x0040
        /*00b8*/ 	.byte	0x00, 0xf0, 0x21, 0x00


	//----- nvinfo : EIATTR_KPARAM_INFO
	.align		4
.L_2115:
        /*00bc*/ 	.byte	0x04, 0x17
        /*00be*/ 	.short	(.L_2117 - .L_2116)
.L_2116:
        /*00c0*/ 	.word	0x00000000
        /*00c4*/ 	.short	0x0009
        /*00c6*/ 	.short	0x0038
        /*00c8*/ 	.byte	0x00, 0xf0, 0x21, 0x00


	//----- nvinfo : EIATTR_KPARAM_INFO
	.align		4
.L_2117:
        /*00cc*/ 	.byte	0x04, 0x17
        /*00ce*/ 	.short	(.L_2119 - .L_2118)
.L_2118:
        /*00d0*/ 	.word	0x00000000
        /*00d4*/ 	.short	0x0008
        /*00d6*/ 	.short	0x0034
        /*00d8*/ 	.byte	0x00, 0xf0, 0x11, 0x00


	//----- nvinfo : EIATTR_KPARAM_INFO
	.align		4
.L_2119:
        /*00dc*/ 	.byte	0x04, 0x17
        /*00de*/ 	.short	(.L_2121 - .L_2120)
.L_2120:
        /*00e0*/ 	.word	0x00000000
        /*00e4*/ 	.short	0x0007
        /*00e6*/ 	.short	0x0030
        /*00e8*/ 	.byte	0x00, 0xf0, 0x11, 0x00


	//----- nvinfo : EIATTR_KPARAM_INFO
	.align		4
.L_2121:
        /*00ec*/ 	.byte	0x04, 0x17
        /*00ee*/ 	.short	(.L_2123 - .L_2122)
.L_2122:
        /*00f0*/ 	.word	0x00000000
        /*00f4*/ 	.short	0x0006
        /*00f6*/ 	.short	0x002c
        /*00f8*/ 	.byte	0x00, 0xf0, 0x11, 0x00


	//----- nvinfo : EIATTR_KPARAM_INFO
	.align		4
.L_2123:
        /*00fc*/ 	.byte	0x04, 0x17
        /*00fe*/ 	.short	(.L_2125 - .L_2124)
.L_2124:
        /*0100*/ 	.word	0x00000000
        /*0104*/ 	.short	0x0005
        /*0106*/ 	.short	0x0028
        /*0108*/ 	.byte	0x00, 0xf0, 0x11, 0x00


	//----- nvinfo : EIATTR_KPARAM_INFO
	.align		4
.L_2125:
        /*010c*/ 	.byte	0x04, 0x17
        /*010e*/ 	.short	(.L_2127 - .L_2126)
.L_2126:
        /*0110*/ 	.word	0x00000000
        /*0114*/ 	.short	0x0004
        /*0116*/ 	.short	0x0020
        /*0118*/ 	.byte	0x00, 0xf0, 0x21, 0x00


	//----- nvinfo : EIATTR_KPARAM_INFO
	.align		4
.L_2127:
        /*011c*/ 	.byte	0x04, 0x17
        /*011e*/ 	.short	(.L_2129 - .L_2128)
.L_2128:
        /*0120*/ 	.word	0x00000000
        /*0124*/ 	.short	0x0003
        /*0126*/ 	.short	0x0018
        /*0128*/ 	.byte	0x00, 0xf0, 0x21, 0x00


	//----- nvinfo : EIATTR_KPARAM_INFO
	.align		4
.L_2129:
        /*012c*/ 	.byte	0x04, 0x17
        /*012e*/ 	.short	(.L_2131 - .L_2130)
.L_2130:
        /*0130*/ 	.word	0x00000000
        /*0134*/ 	.short	0x0002
        /*0136*/ 	.short	0x0010
        /*0138*/ 	.byte	0x00, 0xf0, 0x21, 0x00


	//----- nvinfo : EIATTR_KPARAM_INFO
	.align		4
.L_2131:
        /*013c*/ 	.byte	0x04, 0x17
        /*013e*/ 	.short	(.L_2133 - .L_2132)
.L_2132:
        /*0140*/ 	.word	0x00000000
        /*0144*/ 	.short	0x0001
        /*0146*/ 	.short	0x0008
        /*0148*/ 	.byte	0x00, 0xf0, 0x21, 0x00


	//----- nvinfo : EIATTR_KPARAM_INFO
	.align		4
.L_2133:
        /*014c*/ 	.byte	0x04, 0x17
        /*014e*/ 	.short	(.L_2135 - .L_2134)
.L_2134:
        /*0150*/ 	.word	0x00000000
        /*0154*/ 	.short	0x0000
        /*0156*/ 	.short	0x0000
        /*0158*/ 	.byte	0x00, 0xf0, 0x21, 0x00


	//----- nvinfo : EIATTR_MAXREG_COUNT
	.align		4
.L_2135:
        /*015c*/ 	.byte	0x03, 0x1b
        /*015e*/ 	.short	0x00ff


	//----- nvinfo : EIATTR_NUM_BARRIERS
	.align		4
        /*0160*/ 	.byte	0x02, 0x4c
        /*0162*/ 	.byte	0x01
	.zero		1


	//----- nvinfo : EIATTR_MERCURY_ISA_VERSION
	.align		4
        /*0164*/ 	.byte	0x03, 0x5f
        /*0166*/ 	.short	0x0000


	//----- nvinfo : EIATTR_EXIT_INSTR_OFFSETS
	.align		4
        /*0168*/ 	.byte	0x04, 0x1c
        /*016a*/ 	.short	(.L_2137 - .L_2136)


	//   ....[0]....
.L_2136:
        /*016c*/ 	.word	0x00000280


	//   ....[1]....
        /*0170*/ 	.word	0x00000940


	//   ....[2]....
        /*0174*/ 	.word	0x000083f0


	//   ....[3]....
        /*0178*/ 	.word	0x000086d0


	//   ....[4]....
        /*017c*/ 	.word	0x00008940


	//   ....[5]....
        /*0180*/ 	.word	0x00008aa0


	//   ....[6]....
        /*0184*/ 	.word	0x00008b40


	//   ....[7]....
        /*0188*/ 	.word	0x00008b80


	//----- nvinfo : EIATTR_CTAIDZ_USED
	.align		4
.L_2137:
        /*018c*/ 	.byte	0x01, 0x04
	.zero		2


	//----- nvinfo : EIATTR_CRS_STACK_SIZE
	.align		4
        /*0190*/ 	.byte	0x04, 0x1e
        /*0192*/ 	.short	(.L_2139 - .L_2138)
.L_2138:
        /*0194*/ 	.word	0x00000000
.L_2139:


//--------------------- .nv.info._Z23gemm_half_q_half_kernelILi3ELi8ELb1ELb1ELi32EEvPK6__halfPKjS4_S2_PS0_iiiiPKtS7_iiiiiibS2_i --------------------------
	.section	.nv.info._Z23gemm_half_q_half_kernelILi3ELi8ELb1ELb1ELi32EEvPK6__halfPKjS4_S2_PS0_iiiiPKtS7_iiiiiibS2_i,"",@"SHT_CUDA_INFO"
	.sectionflags	@""
	.align	4


	//----- nvinfo : EIATTR_CUDA_API_VERSION
	.align		4
        /*0000*/ 	.byte	0x04, 0x37
        /*0002*/ 	.short	(.L_2141 - .L_2140)
.L_2140:
        /*0004*/ 	.word	0x00000082


	//----- nvinfo : EIATTR_SW2861232_WAR
	.align		4
.L_2141:
        /*0008*/ 	.byte	0x01, 0x35
	.zero		2


	//----- nvinfo : EIATTR_PARAM_CBANK
	.align		4
        /*000c*/ 	.byte	0x04, 0x0a
        /*000e*/ 	.short	(.L_2143 - .L_2142)
	.align		4
.L_2142:
        /*0010*/ 	.word	index@(.nv.constant0._Z23gemm_half_q_half_kernelILi3ELi8ELb1ELb1ELi32EEvPK6__halfPKjS4_S2_PS0_iiiiPKtS7_iiiiiibS2_i)
        /*0014*/ 	.short	0x0160
        /*0016*/ 	.short	0x0074


	//----- nvinfo : EIATTR_CBANK_PARAM_SIZE
	.align		4
.L_2143:
        /*0018*/ 	.byte	0x03, 0x19
        /*001a*/ 	.short	0x0074


	//----- nvinfo : EIATTR_KPARAM_INFO
	.align		4
        /*001c*/ 	.byte	0x04, 0x17
        /*001e*/ 	.short	(.L_2145 - .L_2144)
.L_2144:
        /*0020*/ 	.word	0x00000000
        /*0024*/ 	.short	0x0013
        /*0026*/ 	.short	0x0070
        /*0028*/ 	.byte	0x00, 0xf0, 0x11, 0x00


	//----- nvinfo : EIATTR_KPARAM_INFO
	.align		4
.L_2145:
        /*002c*/ 	.byte	0x04, 0x17
        /*002e*/ 	.short	(.L_2147 - .L_2146)
.L_2146:
        /*0030*/ 	.word	0x00000000
        /*0034*/ 	.short	0x0012
        /*0036*/ 	.short	0x0068
        /*0038*/ 	.byte	0x00, 0xf0, 0x21, 0x00


	//----- nvinfo : EIATTR_KPARAM_INFO
	.align		4
.L_2147:
        /*003c*/ 	.byte	0x04, 0x17
        /*003e*/ 	.short	(.L_2149 - .L_2148)
.L_2148:
        /*0040*/ 	.word	0x00000000
        /*0044*/ 	.short	0x0011
        /*0046*/ 	.short	0x0060
        /*0048*/ 	.byte	0x00, 0xf0, 0x05, 0x00


	//----- nvinfo : EIATTR_KPARAM_INFO
	.align		4
.L_2149:
        /*004c*/ 	.byte	0x04, 0x17
        /*004e*/ 	.short	(.L_2151 - .L_2150)
.L_2150:
        /*0050*/ 	.word	0x00000000
        /*0054*/ 	.short	0x0010
        /*0056*/ 	.short	0x005c
        /*0058*/ 	.byte	0x00, 0xf0, 0x11, 0x00


	//----- nvinfo : EIATTR_KPARAM_INFO
	.align		4
.L_2151:
        /*005c*/ 	.byte	0x04, 0x17
        /*005e*/ 	.short	(.L_2153 - .L_2152)
.L_2152:
        /*0060*/ 	.word	0x00000000
        /*0064*/ 	.short	0x000f
        /*0066*/ 	.short	0x0058
        /*0068*/ 	.byte	0x00, 0xf0, 0x11, 0x00


	//----- nvinfo : EIATTR_KPARAM_INFO
	.align		4
.L_2153:
        /*006c*/ 	.byte	0x04, 0x17
        /*006e*/ 	.short	(.L_2155 - .L_2154)
.L_2154:
        /*0070*/ 	.word	0x00000000
        /*0074*/ 	.short	0x000e
        /*0076*/ 	.short	0x0054
        /*0078*/ 	.byte	0x00, 0xf0, 0x11, 0x00


	//----- nvinfo : EIATTR_KPARAM_INFO
	.align		4
.L_2155:
        /*007c*/ 	.byte	0x04, 0x17
        /*007e*/ 	.short	(.L_2157 - .L_2156)
.L_2156:
        /*0080*/ 	.word	0x00000000
        /*0084*/ 	.short	0x000d
        /*0086*/ 	.short	0x0050
        /*0088*/ 	.byte	0x00, 0xf0, 0x11, 0x00


	//----- nvinfo : EIATTR_KPARAM_INFO
	.align		4
.L_2157:
        /*008c*/ 	.byte	0x04, 0x17
        /*008e*/ 	.short	(.L_2159 - .L_2158)
.L_2158:
        /*0090*/ 	.word	0x00000000
        /*0094*/ 	.short	0x000c
        /*0096*/ 	.short	0x004c
        /*0098*/ 	.byte	0x00, 0xf0, 0x11, 0x00


	//----- nvinfo : EIATTR_KPARAM_INFO
	.align		4
.L_2159:
        /*009c*/ 	.byte	0x04, 0x17
        /*009e*/ 	.short	(.L_2161 - .L_2160)
.L_2160:
        /*00a0*/ 	.word	0x00000000
        /*00a4*/ 	.short	0x000b
        /*00a6*/ 	.short	0x0048
        /*00a8*/ 	.byte	0x00, 0xf0, 0x11, 0x00


	//----- nvinfo : EIATTR_KPARAM_INFO
	.align		4
.L_2161:
        /*00ac*/ 	.byte	0x04, 0x17
        /*00ae*/ 	.short	(.L_2163 - .L_2162)
.L_2162:
        /*00b0*/ 	.word	0x00000000
        /*00b4*/ 	.short	0x000a
        /*00b6*/ 	.short	0x0040
        /*00b8*/ 	.byte	0x00, 0xf0, 0x21, 0x00


	//----- nvinfo : EIATTR_KPARAM_INFO
	.align		4
.L_2163:
        /*00bc*/ 	.byte	0x04, 0x17
        /*00be*/ 	.short	(.L_2165 - .L_2164)
.L_2164:
        /*00c0*/ 	.word	0x00000000
        /*00c4*/ 	.short	0x0009
        /*00c6*/ 	.short	0x0038
        /*00c8*/ 	.byte	0x00, 0xf0, 0x21, 0x00


	//----- nvinfo : EIATTR_KPARAM_INFO
	.align		4
.L_2165:
        /*00cc*/ 	.byte	0x04, 0x17
        /*00ce*/ 	.short	(.L_2167 - .L_2166)
.L_2166:
        /*00d0*/ 	.word	0x00000000
        /*00d4*/ 	.short	0x0008
        /*00d6*/ 	.short	0x0034
        /*00d8*/ 	.byte	0x00, 0xf0, 0x11, 0x00


	//----- nvinfo : EIATTR_KPARAM_INFO
	.align		4
.L_2167:
        /*00dc*/ 	.byte	0x04, 0x17
        /*00de*/ 	.short	(.L_2169 - .L_2168)
.L_2168:
        /*00e0*/ 	.word	0x00000000
        /*00e4*/ 	.short	0x0007
        /*00e6*/ 	.short	0x0030
        /*00e8*/ 	.byte	0x00, 0xf0, 0x11, 0x00


	//----- nvinfo : EIATTR_KPARAM_INFO
	.align		4
.L_2169:
        /*00ec*/ 	.byte	0x04, 0x17
        /*00ee*/ 	.short	(.L_2171 - .L_2170)
.L_2170:
        /*00f0*/ 	.word	0x00000000
        /*00f4*/ 	.short	0x0006
        /*00f6*/ 	.short	0x002c
        /*00f8*/ 	.byte	0x00, 0xf0, 0x11, 0x00


	//----- nvinfo : EIATTR_KPARAM_INFO
	.align		4
.L_2171:
        /*00fc*/ 	.byte	0x04, 0x17
        /*00fe*/ 	.short	(.L_2173 - .L_2172)
.L_2172:
        /*0100*/ 	.word	0x00000000
        /*0104*/ 	.short	0x0005
        /*0106*/ 	.short	0x0028
        /*0108*/ 	.byte	0x00, 0xf0, 0x11, 0x00


	//----- nvinfo : EIATTR_KPARAM_INFO
	.align		4
.L_2173:
        /*010c*/ 	.byte	0x04, 0x17
        /*010e*/ 	.short	(.L_2175 - .L_2174)
.L_2174:
        /*0110*/ 	.word	0x00000000
        /*0114*/ 	.short	0x0004
        /*0116*/ 	.short	0x0020
        /*0118*/ 	.byte	0x00, 0xf0, 0x21, 0x00


	//----- nvinfo : EIATTR_KPARAM_INFO
	.align		4
.L_2175:
        /*011c*/ 	.byte	0x04, 0x17
        /*011e*/ 	.short	(.L_2177 - .L_2176)
.L_2176:
        /*0120*/ 	.word	0x00000000
        /*0124*/ 	.short	0x0003
        /*0126*/ 	.short	0x0018
        /*0128*/ 	.byte	0x00, 0xf0, 0x21, 0x00


	//----- nvinfo : EIATTR_KPARAM_INFO
	.align		4
.L_2177:
        /*012c*/ 	.byte	0x04, 0x17
        /*012e*/ 	.short	(.L_2179 - .L_2178)
.L_2178:
        /*0130*/ 	.word	0x00000000
        /*0134*/ 	.short	0x0002
        /*0136*/ 	.short	0x0010
        /*0138*/ 	.byte	0x00, 0xf0, 0x21, 0x00


	//----- nvinfo : EIATTR_KPARAM_INFO
	.align		4
.L_2179:
        /*013c*/ 	.byte	0x04, 0x17
        /*013e*/ 	.short	(.L_2181 - .L_2180)
.L_2180:
        /*0140*/ 	.word	0x00000000
        /*0144*/ 	.short	0x0001
        /*0146*/ 	.short	0x0008
        /*0148*/ 	.byte	0x00, 0xf0, 0x21, 0x00


	//----- nvinfo : EIATTR_KPARAM_INFO
	.align		4
.L_2181:
        /*014c*/ 	.byte	0x04, 0x17
        /*014e*/ 	.short	(.L_2183 - .L_2182)
.L_2182:
        /*0150*/ 	.word	0x00000000
        /*0154*/ 	.short	0x0000
        /*0156*/ 	.short	0x0000
        /*0158*/ 	.byte	0x00, 0xf0, 0x21, 0x00


	//----- nvinfo : EIATTR_MAXREG_COUNT
	.align		4
.L_2183:
        /*015c*/ 	.byte	0x03, 0x1b
        /*015e*/ 	.short	0x00ff


	//----- nvinfo : EIATTR_NUM_BARRIERS
	.align		4
        /*0160*/ 	.byte	0x02, 0x4c
        /*0162*/ 	.byte	0x01
	.zero		1


	//----- nvinfo : EIATTR_MERCURY_ISA_VERSION
	.align		4
        /*0164*/ 	.byte	0x03, 0x5f
        /*0166*/ 	.short	0x0000


	//----- nvinfo : EIATTR_EXIT_INSTR_OFFSETS
	.align		4
        /*0168*/ 	.byte	0x04, 0x1c
        /*016a*/ 	.short	(.L_2185 - .L_2184)


	//   ....[0]....
.L_2184:
        /*016c*/ 	.word	0x00000280


	//   ....[1]....
        /*0170*/ 	.word	0x00000940


	//   ....[2]....
        /*0174*/ 	.word	0x000063a0


	//   ....[3]....
        /*0178*/ 	.word	0x00006680


	//   ....[4]....
        /*017c*/ 	.word	0x000068f0


	//   ....[5]....
        /*0180*/ 	.word	0x00006a50


	//   ....[6]....
        /*0184*/ 	.word	0x00006af0


	//   ....[7]....
        /*0188*/ 	.word	0x00006b30


	//----- nvinfo : EIATTR_CTAIDZ_USED
	.align		4
.L_2185:
        /*018c*/ 	.byte	0x01, 0x04
	.zero		2


	//----- nvinfo : EIATTR_CRS_STACK_SIZE
	.align		4
        /*0190*/ 	.byte	0x04, 0x1e
        /*0192*/ 	.short	(.L_2187 - .L_2186)
.L_2186:
        /*0194*/ 	.word	0x00000000
.L_2187:


//--------------------- .nv.info._Z23gemm_half_q_half_kernelILi3ELi12ELb1ELb1ELi32EEvPK6__halfPKjS4_S2_PS0_iiiiPKtS7_iiiiiibS2_i --------------------------
	.section	.nv.info._Z23gemm_half_q_half_kernelILi3ELi12ELb1ELb1ELi32EEvPK6__halfPKjS4_S2_PS0_iiiiPKtS7_iiiiiibS2_i,"",@"SHT_CUDA_INFO"
	.sectionflags	@""
	.align	4


	//----- nvinfo : EIATTR_CUDA_API_VERSION
	.align		4
        /*0000*/ 	.byte	0x04, 0x37
        /*0002*/ 	.short	(.L_2189 - .L_2188)
.L_2188:
        /*0004*/ 	.word	0x00000082


	//----- nvinfo : EIATTR_SW2861232_WAR
	.align		4
.L_2189:
        /*0008*/ 	.byte	0x01, 0x35
	.zero		2


	//----- nvinfo : EIATTR_PARAM_CBANK
	.align		4
        /*000c*/ 	.byte	0x04, 0x0a
        /*000e*/ 	.short	(.L_2191 - .L_2190)
	.align		4
.L_2190:
        /*0010*/ 	.word	index@(.nv.constant0._Z23gemm_half_q_half_kernelILi3ELi12ELb1ELb1ELi32EEvPK6__halfPKjS4_S2_PS0_iiiiPKtS7_iiiiiibS2_i)
        /*0014*/ 	.short	0x0160
        /*0016*/ 	.short	0x0074


	//----- nvinfo : EIATTR_CBANK_PARAM_SIZE
	.align		4
.L_2191:
        /*0018*/ 	.byte	0x03, 0x19
        /*001a*/ 	.short	0x0074


	//----- nvinfo : EIATTR_KPARAM_INFO
	.align		4
        /*001c*/ 	.byte	0x04, 0x17
        /*001e*/ 	.short	(.L_2193 - .L_2192)
.L_2192:
        /*0020*/ 	.word	0x00000000
        /*0024*/ 	.short	0x0013
        /*0026*/ 	.short	0x0070
        /*0028*/ 	.byte	0x00, 0xf0, 0x11, 0x00


	//----- nvinfo : EIATTR_KPARAM_INFO
	.align		4
.L_2193:
        /*002c*/ 	.byte	0x04, 0x17
        /*002e*/ 	.short	(.L_2195 - .L_2194)
.L_2194:
        /*0030*/ 	.word	0x00000000
        /*0034*/ 	.short	0x0012
        /*0036*/ 	.short	0x0068
        /*0038*/ 	.byte	0x00, 0xf0, 0x21, 0x00


	//----- nvinfo : EIATTR_KPARAM_INFO
	.align		4
.L_2195:
        /*003c*/ 	.byte	0x04, 0x17
        /*003e*/ 	.short	(.L_2197 - .L_2196)
.L_2196:
        /*0040*/ 	.word	0x00000000
        /*0044*/ 	.short	0x0011
        /*0046*/ 	.short	0x0060
        /*0048*/ 	.byte	0x00, 0xf0, 0x05, 0x00


	//----- nvinfo : EIATTR_KPARAM_INFO
	.align		4
.L_2197:
        /*004c*/ 	.byte	0x04, 0x17
        /*004e*/ 	.short	(.L_2199 - .L_2198)
.L_2198:
        /*0050*/ 	.word	0x00000000
        /*0054*/ 	.short	0x0010
        /*0056*/ 	.short	0x005c
        /*0058*/ 	.byte	0x00, 0xf0, 0x11, 0x00


	//----- nvinfo : EIATTR_KPARAM_INFO
	.align		4
.L_2199:
        /*005c*/ 	.byte	0x04, 0x17
        /*005e*/ 	.short	(.L_2201 - .L_2200)
.L_2200:
        /*0060*/ 	.word	0x00000000
        /*0064*/ 	.short	0x000f
        /*0066*/ 	.short	0x0058
        /*0068*/ 	.byte	0x00, 0xf0, 0x11, 0x00


	//----- nvinfo : EIATTR_KPARAM_INFO
	.align		4
.L_2201:
        /*006c*/ 	.byte	0x04, 0x17
        /*006e*/ 	.short	(.L_2203 - .L_2202)
.L_2202:
        /*0070*/ 	.word	0x00000000
        /*0074*/ 	.short	0x000e
        /*0076*/ 	.short	0x0054
        /*0078*/ 	.byte	0x00, 0xf0, 0x11, 0x00


	//----- nvinfo : EIATTR_KPARAM_INFO
	.align		4
.L_2203:
        /*007c*/ 	.byte	0x04, 0x17
        /*007e*/ 	.short	(.L_2205 - .L_2204)
.L_2204:
        /*0080*/ 	.word	0x00000000
        /*0084*/ 	.short	0x000d
        /*0086*/ 	.short	0x0050
        /*0088*/ 	.byte	0x00, 0xf0, 0x11, 0x00


	//----- nvinfo : EIATTR_KPARAM_INFO
	.align		4
.L_2205:
        /*008c*/ 	.byte	0x04, 0x17
        /*008e*/ 	.short	(.L_2207 - .L_2206)
.L_2206:
        /*0090*/ 	.word	0x00000000
        /*0094*/ 	.short	0x000c
        /*0096*/ 	.short	0x004c
        /*0098*/ 	.byte	0x00, 0xf0, 0x11, 0x00


	//----- nvinfo : EIATTR_KPARAM_INFO
	.align		4
.L_2207:
        /*009c*/ 	.byte	0x04, 0x17
        /*009e*/ 	.short	(.L_2209 - .L_2208)
.L_2208:
        /*00a0*/ 	.word	0x00000000
        /*00a4*/ 	.short	0x000b
        /*00a6*/ 	.short	0x0048
        /*00a8*/ 	.byte	0x00, 0xf0, 0x11, 0x00


	//----- nvinfo : EIATTR_KPARAM_INFO
	.align		4
.L_2209:
        /*00ac*/ 	.byte	0x04, 0x17
        /*00ae*/ 	.short	(.L_2211 - .L_2210)
.L_2210:
        /*00b0*/ 	.word	0x00000000
        /*00b4*/ 	.short	0x000a
        /*00b6*/ 	.short	0x0040
        /*00b8*/ 	.byte	0x00, 0xf0, 0x21, 0x00


	//----- nvinfo : EIATTR_KPARAM_INFO
	.align		4
.L_2211:
        /*00bc*/ 	.byte	0x04, 0x17
        /*00be*/ 	.short	(.L_2213 - .L_2212)
.L_2212:
        /*00c0*/ 	.word	0x00000000
        /*00c4*/ 	.short	0x0009
        /*00c6*/ 	.short	0x0038
        /*00c8*/ 	.byte	0x00, 0xf0, 0x21, 0x00


	//----- nvinfo : EIATTR_KPARAM_INFO
	.align		4
.L_2213:
        /*00cc*/ 	.byte	0x04, 0x17
        /*00ce*/ 	.short	(.L_2215 - .L_2214)
.L_2214:
        /*00d0*/ 	.word	0x00000000
        /*00d4*/ 	.short	0x0008
        /*00d6*/ 	.short	0x0034
        /*00d8*/ 	.byte	0x00, 0xf0, 0x11, 0x00


	//----- nvinfo : EIATTR_KPARAM_INFO
	.align		4
.L_2215:
        /*00dc*/ 	.byte	0x04, 0x17
        /*00de*/ 	.short	(.L_2217 - .L_2216)
.L_2216:
        /*00e0*/ 	.word	0x00000000
        /*00e4*/ 	.short	0x0007
        /*00e6*/ 	.short	0x0030
        /*00e8*/ 	.byte	0x00, 0xf0, 0x11, 0x00


	//----- nvinfo : EIATTR_KPARAM_INFO
	.align		4
.L_2217:
        /*00ec*/ 	.byte	0x04, 0x17
        /*00ee*/ 	.short	(.L_2219 - .L_2218)
.L_2218:
        /*00f0*/ 	.word	0x00000000
        /*00f4*/ 	.short	0x0006
        /*00f6*/ 	.short	0x002c
        /*00f8*/ 	.byte	0x00, 0xf0, 0x11, 0x00


	//----- nvinfo : EIATTR_KPARAM_INFO
	.align		4
.L_2219:
        /*00fc*/ 	.byte	0x04, 0x17
        /*00fe*/ 	.short	(.L_2221 - .L_2220)
.L_2220:
        /*0100*/ 	.word	0x00000000
        /*0104*/ 	.short	0x0005
        /*0106*/ 	.short	0x0028
        /*0108*/ 	.byte	0x00, 0xf0, 0x11, 0x00


	//----- nvinfo : EIATTR_KPARAM_INFO
	.align		4
.L_2221:
        /*010c*/ 	.byte	0x04, 0x17
        /*010e*/ 	.short	(.L_2223 - .L_2222)
.L_2222:
        /*0110*/ 	.word	0x00000000
        /*0114*/ 	.short	0x0004
        /*0116*/ 	.short	0x0020
        /*0118*/ 	.byte	0x00, 0xf0, 0x21, 0x00


	//----- nvinfo : EIATTR_KPARAM_INFO
	.align		4
.L_2223:
        /*011c*/ 	.byte	0x04, 0x17
        /*011e*/ 	.short	(.L_2225 - .L_2224)
.L_2224:
        /*0120*/ 	.word	0x00000000
        /*0124*/ 	.short	0x0003
        /*0126*/ 	.short	0x0018
        /*0128*/ 	.byte	0x00, 0xf0, 0x21, 0x00


	//----- nvinfo : EIATTR_KPARAM_INFO
	.align		4
.L_2225:
        /*012c*/ 	.byte	0x04, 0x17
        /*012e*/ 	.short	(.L_2227 - .L_2226)
.L_2226:
        /*0130*/ 	.word	0x00000000
        /*0134*/ 	.short	0x0002
        /*0136*/ 	.short	0x0010
        /*0138*/ 	.byte	0x00, 0xf0, 0x21, 0x00


	//----- nvinfo : EIATTR_KPARAM_INFO
	.align		4
.L_2227:
        /*013c*/ 	.byte	0x04, 0x17
        /*013e*/ 	.short	(.L_2229 - .L_2228)
.L_2228:
        /*0140*/ 	.word	0x00000000
        /*0144*/ 	.short	0x0001
        /*0146*/ 	.short	0x0008
        /*0148*/ 	.byte	0x00, 0xf0, 0x21, 0x00


	//----- nvinfo : EIATTR_KPARAM_INFO
	.align		4
.L_2229:
        /*014c*/ 	.byte	0x04, 0x17
        /*014e*/ 	.short	(.L_2231 - .L_2230)
.L_2230:
        /*0150*/ 	.word	0x00000000
        /*0154*/ 	.short	0x0000
        /*0156*/ 	.short	0x0000
        /*0158*/ 	.byte	0x00, 0xf0, 0x21, 0x00


	//----- nvinfo : EIATTR_MAXREG_COUNT
	.align		4
.L_2231:
        /*015c*/ 	.byte	0x03, 0x1b
        /*015e*/ 	.short	0x00ff


	//----- nvinfo : EIATTR_NUM_BARRIERS
	.align		4
        /*0160*/ 	.byte	0x02, 0x4c
        /*0162*/ 	.byte	0x01
	.zero		1


	//----- nvinfo : EIATTR_MERCURY_ISA_VERSION
	.align		4
        /*0164*/ 	.byte	0x03, 0x5f
        /*0166*/ 	.short	0x0000


	//----- nvinfo : EIATTR_EXIT_INSTR_OFFSETS
	.align		4
        /*0168*/ 	.byte	0x04, 0x1c
        /*016a*/ 	.short	(.L_2233 - .L_2232)


	//   ....[0]....
.L_2232:
        /*016c*/ 	.word	0x00000280


	//   ....[1]....
        /*0170*/ 	.word	0x00000940


	//   ....[2]....
        /*0174*/ 	.word	0x00008280


	//   ....[3]....
        /*0178*/ 	.word	0x00008560


	//   ....[4]....
        /*017c*/ 	.word	0x000087d0


	//   ....[5]....
        /*0180*/ 	.word	0x00008930


	//   ....[6]....
        /*0184*/ 	.word	0x000089d0


	//   ....[7]....
        /*0188*/ 	.word	0x00008a10


	//----- nvinfo : EIATTR_CTAIDZ_USED
	.align		4
.L_2233:
        /*018c*/ 	.byte	0x01, 0x04
	.zero		2


	//----- nvinfo : EIATTR_CRS_STACK_SIZE
	.align		4
        /*0190*/ 	.byte	0x04, 0x1e
        /*0192*/ 	.short	(.L_2235 - .L_2234)
.L_2234:
        /*0194*/ 	.word	0x00000000
.L_2235:


//--------------------- .nv.info._Z23gemm_half_q_half_kernelILi3ELi14ELb1ELb1ELi32EEvPK6__halfPKjS4_S2_PS0_iiiiPKtS7_iiiiiibS2_i --------------------------
	.section	.nv.info._Z23gemm_half_q_half_kernelILi3ELi14ELb1ELb1ELi32EEvPK6__halfPKjS4_S2_PS0_iiiiPKtS7_iiiiiibS2_i,"",@"SHT_CUDA_INFO"
	.sectionflags	@""
	.align	4


	//----- nvinfo : EIATTR_CUDA_API_VERSION
	.align		4
        /*0000*/ 	.byte	0x04, 0x37
        /*0002*/ 	.short	(.L_2237 - .L_2236)
.L_2236:
        /*0004*/ 	.word	0x00000082


	//----- nvinfo : EIATTR_SW2861232_WAR
	.align		4
.L_2237:
        /*0008*/ 	.byte	0x01, 0x35
	.zero		2


	//----- nvinfo : EIATTR_PARAM_CBANK
	.align		4
        /*000c*/ 	.byte	0x04, 0x0a
        /*000e*/ 	.short	(.L_2239 - .L_2238)
	.align		4
.L_2238:
        /*0010*/ 	.word	index@(.nv.constant0._Z23gemm_half_q_half_kernelILi3ELi14ELb1ELb1ELi32EEvPK6__halfPKjS4_S2_PS0_iiiiPKtS7_iiiiiibS2_i)
        /*0014*/ 	.short	0x0160
        /*0016*/ 	.short	0x0074


	//----- nvinfo : EIATTR_CBANK_PARAM_SIZE
	.align		4
.L_2239:
        /*0018*/ 	.byte	0x03, 0x19
        /*001a*/ 	.short	0x0074


	//----- nvinfo : EIATTR_KPARAM_INFO
	.align		4
        /*001c*/ 	.byte	0x04, 0x17
        /*001e*/ 	.short	(.L_2241 - .L_2240)
.L_2240:
        /*0020*/ 	.word	0x00000000
        /*0024*/ 	.short	0x0013
        /*0026*/ 	.short	0x0070
        /*0028*/ 	.byte	0x00, 0xf0, 0x11, 0x00


	//----- nvinfo : EIATTR_KPARAM_INFO
	.align		4
.L_2241:
        /*002c*/ 	.byte	0x04, 0x17
        /*002e*/ 	.short	(.L_2243 - .L_2242)
.L_2242:
        /*0030*/ 	.word	0x00000000
        /*0034*/ 	.short	0x0012
        /*0036*/ 	.short	0x0068
        /*0038*/ 	.byte	0x00, 0xf0, 0x21, 0x00


	//----- nvinfo : EIATTR_KPARAM_INFO
	.align		4
.L_2243:
        /*003c*/ 	.byte	0x04, 0x17
        /*003e*/ 	.short	(.L_2245 - .L_2244)
.L_2244:
        /*0040*/ 	.word	0x00000000
        /*0044*/ 	.short	0x0011
        /*0046*/ 	.short	0x0060
        /*0048*/ 	.byte	0x00, 0xf0, 0x05, 0x00


	//----- nvinfo : EIATTR_KPARAM_INFO
	.align		4
.L_2245:
        /*004c*/ 	.byte	0x04, 0x17
        /*004e*/ 	.short	(.L_2247 - .L_2246)
.L_2246:
        /*0050*/ 	.word	0x00000000
        /*0054*/ 	.short	0x0010
        /*0056*/ 	.short	0x005c
        /*0058*/ 	.byte	0x00, 0xf0, 0x11, 0x00


	//----- nvinfo : EIATTR_KPARAM_INFO
	.align		4
.L_2247:
        /*005c*/ 	.byte	0x04, 0x17
        /*005e*/ 	.short	(.L_2249 - .L_2248)
.L_2248:
        /*0060*/ 	.word	0x00000000
        /*0064*/ 	.short	0x000f
        /*0066*/ 	.short	0x0058
        /*0068*/ 	.byte	0x00, 0xf0, 0x11, 0x00


	//----- nvinfo : EIATTR_KPARAM_INFO
	.align		4
.L_2249:
        /*006c*/ 	.byte	0x04, 0x17
        /*006e*/ 	.short	(.L_2251 - .L_2250)
.L_2250:
        /*0070*/ 	.word	0x00000000
        /*0074*/ 	.short	0x000e
        /*0076*/ 	.short	0x0054
        /*0078*/ 	.byte	0x00, 0xf0, 0x11, 0x00


	//----- nvinfo : EIATTR_KPARAM_INFO
	.align		4
.L_2251:
        /*007c*/ 	.byte	0x04, 0x17
        /*007e*/ 	.short	(.L_2253 - .L_2252)
.L_2252:
        /*0080*/ 	.word	0x00000000
        /*0084*/ 	.short	0x000d
        /*0086*/ 	.short	0x0050
        /*0088*/ 	.byte	0x00, 0xf0, 0x11, 0x00


	//----- nvinfo : EIATTR_KPARAM_INFO
	.align		4
.L_2253:
        /*008c*/ 	.byte	0x04, 0x17
        /*008e*/ 	.short	(.L_2255 - .L_2254)
.L_2254:
        /*0090*/ 	.word	0x00000000
        /*0094*/ 	.short	0x000c
        /*0096*/ 	.short	0x004c
        /*0098*/ 	.byte	0x00, 0xf0, 0x11, 0x00


	//----- nvinfo : EIATTR_KPARAM_INFO
	.align		4
.L_2255:
        /*009c*/ 	.byte	0x04, 0x17
        /*009e*/ 	.short	(.L_2257 - .L_2256)
.L_2256:
        /*00a0*/ 	.word	0x00000000
        /*00a4*/ 	.short	0x000b
        /*00a6*/ 	.short	0x0048
        /*00a8*/ 	.byte	0x00, 0xf0, 0x11, 0x00


	//----- nvinfo : EIATTR_KPARAM_INFO
	.align		4
.L_2257:
        /*00ac*/ 	.byte	0x04, 0x17
        /*00ae*/ 	.short	(.L_2259 - .L_2258)
.L_2258:
        /*00b0*/ 	.word	0x00000000
        /*00b4*/ 	.short	0x000a
        /*00b6*/ 	.short	0x0040
        /*00b8*/ 	.byte	0x00, 0xf0, 0x21, 0x00


	//----- nvinfo : EIATTR_KPARAM_INFO
	.align		4
.L_2259:
        /*00bc*/ 	.byte	0x04, 0x17
        /*00be*/ 	.short	(.L_2261 - .L_2260)
.L_2260:
        /*00c0*/ 	.word	0x00000000
        /*00c4*/ 	.short	0x0009
        /*00c6*/ 	.short	0x0038
        /*00c8*/ 	.byte	0x00, 0xf0, 0x21, 0x00


	//----- nvinfo : EIATTR_KPARAM_INFO
	.align		4
.L_2261:
        /*00cc*/ 	.byte	0x04, 0x17
        /*00ce*/ 	.short	(.L_2263 - .L_2262)
.L_2262:
        /*00d0*/ 	.word	0x00000000
        /*00d4*/ 	.short	0x0008
        /*00d6*/ 	.short	0x0034
        /*00d8*/ 	.byte	0x00, 0xf0, 0x11, 0x00


	//----- nvinfo : EIATTR_KPARAM_INFO
	.align		4
.L_2263:
        /*00dc*/ 	.byte	0x04, 0x17
        /*00de*/ 	.short	(.L_2265 - .L_2264)
.L_2264:
        /*00e0*/ 	.word	0x00000000
        /*00e4*/ 	.short	0x0007
        /*00e6*/ 	.short	0x0030
        /*00e8*/ 	.byte	0x00, 0xf0, 0x11, 0x00


	//----- nvinfo : EIATTR_KPARAM_INFO
	.align		4
.L_2265:
        /*00ec*/ 	.byte	0x04, 0x17
        /*00ee*/ 	.short	(.L_2267 - .L_2266)
.L_2266:
        /*00f0*/ 	.word	0x00000000
        /*00f4*/ 	.short	0x0006
        /*00f6*/ 	.short	0x002c
        /*00f8*/ 	.byte	0x00, 0xf0, 0x11, 0x00


	//----- nvinfo : EIATTR_KPARAM_INFO
	.align		4
.L_2267:
        /*00fc*/ 	.byte	0x04, 0x17
        /*00fe*/ 	.short	(.L_2269 - .L_2268)
.L_2268:
        /*0100*/ 	.word	0x00000000
        /*0104*/ 	.short	0x0005
        /*0106*/ 	.short	0x0028
        /*0108*/ 	.byte	0x00, 0xf0, 0x11, 0x00


	//----- nvinfo : EIATTR_KPARAM_INFO
	.align		4
.L_2269:
        /*010c*/ 	.byte	0x04, 0x17
        /*010e*/ 	.short	(.L_2271 - .L_2270)
.L_2270:
        /*0110*/ 	.word	0x00000000
        /*0114*/ 	.short	0x0004
        /*0116*/ 	.short	0x0020
        /*0118*/ 	.byte	0x00, 0xf0, 0x21, 0x00


	//----- nvinfo : EIATTR_KPARAM_INFO
	.align		4
.L_2271:
        /*011c*/ 	.byte	0x04, 0x17
        /*011e*/ 	.short	(.L_2273 - .L_2272)
.L_2272:
        /*0120*/ 	.word	0x00000000
        /*0124*/ 	.short	0x0003
        /*0126*/ 	.short	0x0018
        /*0128*/ 	.byte	0x00, 0xf0, 0x21, 0x00


	//----- nvinfo : EIATTR_KPARAM_INFO
	.align		4
.L_2273:
        /*012c*/ 	.byte	0x04, 0x17
        /*012e*/ 	.short	(.L_2275 - .L_2274)
.L_2274:
        /*0130*/ 	.word	0x00000000
        /*0134*/ 	.short	0x0002
        /*0136*/ 	.short	0x0010
        /*0138*/ 	.byte	0x00, 0xf0, 0x21, 0x00


	//----- nvinfo : EIATTR_KPARAM_INFO
	.align		4
.L_2275:
        /*013c*/ 	.byte	0x04, 0x17
        /*013e*/ 	.short	(.L_2277 - .L_2276)
.L_2276:
        /*0140*/ 	.word	0x00000000
        /*0144*/ 	.short	0x0001
        /*0146*/ 	.short	0x0008
        /*0148*/ 	.byte	0x00, 0xf0, 0x21, 0x00


	//----- nvinfo : EIATTR_KPARAM_INFO
	.align		4
.L_2277:
        /*014c*/ 	.byte	0x04, 0x17
        /*014e*/ 	.short	(.L_2279 - .L_2278)
.L_2278:
        /*0150*/ 	.word	0x00000000
        /*0154*/ 	.short	0x0000
        /*0156*/ 	.short	0x0000
        /*0158*/ 	.byte	0x00, 0xf0, 0x21, 0x00


	//----- nvinfo : EIATTR_MAXREG_COUNT
	.align		4
.L_2279:
        /*015c*/ 	.byte	0x03, 0x1b
        /*015e*/ 	.short	0x00ff


	//----- nvinfo : EIATTR_NUM_BARRIERS
	.align		4
        /*0160*/ 	.byte	0x02, 0x4c
        /*0162*/ 	.byte	0x01
	.zero		1


	//----- nvinfo : EIATTR_MERCURY_ISA_VERSION
	.align		4
        /*0164*/ 	.byte	0x03, 0x5f
        /*0166*/ 	.short	0x0000


	//----- nvinfo : EIATTR_EXIT_INSTR_OFFSETS
	.align		4
        /*0168*/ 	.byte	0x04, 0x1c
        /*016a*/ 	.short	(.L_2281 - .L_2280)


	//   ....[0]....
.L_2280:
        /*016c*/ 	.word	0x00000280


	//   ....[1]....
        /*0170*/ 	.word	0x00000d10


	//   ....[2]....
        /*0174*/ 	.word	0x000098b0


	//   ....[3]....
        /*0178*/ 	.word	0x00009b90


	//   ....[4]....
        /*017c*/ 	.word	0x00009e00


	//   ....[5]....
        /*0180*/ 	.word	0x00009f60


	//   ....[6]....
        /*0184*/ 	.word	0x0000a000


	//   ....[7]....
        /*0188*/ 	.word	0x0000a040


	//----- nvinfo : EIATTR_CTAIDZ_USED
	.align		4
.L_2281:
        /*018c*/ 	.byte	0x01, 0x04
	.zero		2


	//----- nvinfo : EIATTR_CRS_STACK_SIZE
	.align		4
        /*0190*/ 	.byte	0x04, 0x1e
        /*0192*/ 	.short	(.L_2283 - .L_2282)
.L_2282:
        /*0194*/ 	.word	0x00000000
.L_2283:


//--------------------- .nv.info._Z23gemm_half_q_half_kernelILi3ELi4ELb1ELb1ELi32EEvPK6__halfPKjS4_S2_PS0_iiiiPKtS7_iiiiiibS2_i --------------------------
	.section	.nv.info._Z23gemm_half_q_half_kernelILi3ELi4ELb1ELb1ELi32EEvPK6__halfPKjS4_S2_PS0_iiiiPKtS7_iiiiiibS2_i,"",@"SHT_CUDA_INFO"
	.sectionflags	@""
	.align	4


	//----- nvinfo : EIATTR_CUDA_API_VERSION
	.align		4
        /*0000*/ 	.byte	0x04, 0x37
        /*0002*/ 	.short	(.L_2285 - .L_2284)
.L_2284:
        /*0004*/ 	.word	0x00000082


	//----- nvinfo : EIATTR_SW2861232_WAR
	.align		4
.L_2285:
        /*0008*/ 	.byte	0x01, 0x35
	.zero		2


	//----- nvinfo : EIATTR_PARAM_CBANK
	.align		4
        /*000c*/ 	.byte	0x04, 0x0a
        /*000e*/ 	.short	(.L_2287 - .L_2286)
	.align		4
.L_2286:
        /*0010*/ 	.word	index@(.nv.constant0._Z23gemm_half_q_half_kernelILi3ELi4ELb1ELb1ELi32EEvPK6__halfPKjS4_S2_PS0_iiiiPKtS7_iiiiiibS2_i)
        /*0014*/ 	.short	0x0160
        /*0016*/ 	.short	0x0074


	//----- nvinfo : EIATTR_CBANK_PARAM_SIZE
	.align		4
.L_2287:
        /*0018*/ 	.byte	0x03, 0x19
        /*001a*/ 	.short	0x0074


	//----- nvinfo : EIATTR_KPARAM_INFO
	.align		4
        /*001c*/ 	.byte	0x04, 0x17
        /*001e*/ 	.short	(.L_2289 - .L_2288)
.L_2288:
        /*0020*/ 	.word	0x00000000
        /*0024*/ 	.short	0x0013
        /*0026*/ 	.short	0x0070
        /*0028*/ 	.byte	0x00, 0xf0, 0x11, 0x00


	//----- nvinfo : EIATTR_KPARAM_INFO
	.align		4
.L_2289:
        /*002c*/ 	.byte	0x04, 0x17
        /*002e*/ 	.short	(.L_2291 - .L_2290)
.L_2290:
        /*0030*/ 	.word	0x00000000
        /*0034*/ 	.short	0x0012
        /*0036*/ 	.short	0x0068
        /*0038*/ 	.byte	0x00, 0xf0, 0x21, 0x00


	//----- nvinfo : EIATTR_KPARAM_INFO
	.align		4
.L_2291:
        /*003c*/ 	.byte	0x04, 0x17
        /*003e*/ 	.short	(.L_2293 - .L_2292)
.L_2292:
        /*0040*/ 	.word	0x00000000
        /*0044*/ 	.short	0x0011
        /*0046*/ 	.short	0x0060
        /*0048*/ 	.byte	0x00, 0xf0, 0x05, 0x00


	//----- nvinfo : EIATTR_KPARAM_INFO
	.align		4
.L_2293:
        /*004c*/ 	.byte	0x04, 0x17
        /*004e*/ 	.short	(.L_2295 - .L_2294)
.L_2294:
        /*0050*/ 	.word	0x00000000
        /*0054*/ 	.short	0x0010
        /*0056*/ 	.short	0x005c
        /*0058*/ 	.byte	0x00, 0xf0, 0x11, 0x00


	//----- nvinfo : EIATTR_KPARAM_INFO
	.align		4
.L_2295:
        /*005c*/ 	.byte	0x04, 0x17
        /*005e*/ 	.short	(.L_2297 - .L_2296)
.L_2296:
        /*0060*/ 	.word	0x00000000
        /*0064*/ 	.short	0x000f
        /*0066*/ 	.short	0x0058
        /*0068*/ 	.byte	0x00, 0xf0, 0x11, 0x00


	//----- nvinfo : EIATTR_KPARAM_INFO
	.align		4
.L_2297:
        /*006c*/ 	.byte	0x04, 0x17
        /*006e*/ 	.short	(.L_2299 - .L_2298)
.L_2298:
        /*0070*/ 	.word	0x00000000
        /*0074*/ 	.short	0x000e
        /*0076*/ 	.short	0x0054
        /*0078*/ 	.byte	0x00, 0xf0, 0x11, 0x00


	//----- nvinfo : EIATTR_KPARAM_INFO
	.align		4
.L_2299:
        /*007c*/ 	.byte	0x04, 0x17
        /*007e*/ 	.short	(.L_2301 - .L_2300)
.L_2300:
        /*0080*/ 	.word	0x00000000
        /*0084*/ 	.short	0x000d
        /*0086*/ 	.short	0x0050
        /*0088*/ 	.byte	0x00, 0xf0, 0x11, 0x00


	//----- nvinfo : EIATTR_KPARAM_INFO
	.align		4
.L_2301:
        /*008c*/ 	.byte	0x04, 0x17
        /*008e*/ 	.short	(.L_2303 - .L_2302)
.L_2302:
        /*0090*/ 	.word	0x00000000
        /*0094*/ 	.short	0x000c
        /*0096*/ 	.short	0x004c
        /*0098*/ 	.byte	0x00, 0xf0, 0x11, 0x00


	//----- nvinfo : EIATTR_KPARAM_INFO
	.align		4
.L_2303:
        /*009c*/ 	.byte	0x04, 0x17
        /*009e*/ 	.short	(.L_2305 - .L_2304)
.L_2304:
        /*00a0*/ 	.word	0x00000000
        /*00a4*/ 	.short	0x000b
        /*00a6*/ 	.short	0x0048
        /*00a8*/ 	.byte	0x00, 0xf0, 0x11, 0x00


	//----- nvinfo : EIATTR_KPARAM_INFO
	.align		4
.L_2305:
        /*00ac*/ 	.byte	0x04, 0x17
        /*00ae*/ 	.short	(.L_2307 - .L_2306)
.L_2306:
        /*00b0*/ 	.word	0x00000000
        /*00b4*/ 	.short	0x000a
        /*00b6*/ 	.short	0x0040
        /*00b8*/ 	.byte	0x00, 0xf0, 0x21, 0x00


	//----- nvinfo : EIATTR_KPARAM_INFO
	.align		4
.L_2307:
        /*00bc*/ 	.byte	0x04, 0x17
        /*00be*/ 	.short	(.L_2309 - .L_2308)
.L_2308:
        /*00c0*/ 	.word	0x00000000
        /*00c4*/ 	.short	0x0009
        /*00c6*/ 	.short	0x0038
        /*00c8*/ 	.byte	0x00, 0xf0, 0x21, 0x00


	//----- nvinfo : EIATTR_KPARAM_INFO
	.align		4
.L_2309:
        /*00cc*/ 	.byte	0x04, 0x17
        /*00ce*/ 	.short	(.L_2311 - .L_2310)
.L_2310:
        /*00d0*/ 	.word	0x00000000
        /*00d4*/ 	.short	0x0008
        /*00d6*/ 	.short	0x0034
        /*00d8*/ 	.byte	0x00, 0xf0, 0x11, 0x00


	//----- nvinfo : EIATTR_KPARAM_INFO
	.align		4
.L_2311:
        /*00dc*/ 	.byte	0x04, 0x17
        /*00de*/ 	.short	(.L_2313 - .L_2312)
.L_2312:
        /*00e0*/ 	.word	0x00000000
        /*00e4*/ 	.short	0x0007
        /*00e6*/ 	.short	0x0030
        /*00e8*/ 	.byte	0x00, 0xf0, 0x11, 0x00


	//----- nvinfo : EIATTR_KPARAM_INFO
	.align		4
.L_2313:
        /*00ec*/ 	.byte	0x04, 0x17
        /*00ee*/ 	.short	(.L_2315 - .L_2314)
.L_2314:
        /*00f0*/ 	.word	0x00000000
        /*00f4*/ 	.short	0x0006
        /*00f6*/ 	.short	0x002c
        /*00f8*/ 	.byte	0x00, 0xf0, 0x11, 0x00


	//----- nvinfo : EIATTR_KPARAM_INFO
	.align		4
.L_2315:
        /*00fc*/ 	.byte	0x04, 0x17
        /*00fe*/ 	.short	(.L_2317 - .L_2316)
.L_2316:
        /*0100*/ 	.word	0x00000000
        /*0104*/ 	.short	0x0005
        /*0106*/ 	.short	0x0028
        /*0108*/ 	.byte	0x00, 0xf0, 0x11, 0x00


	//----- nvinfo : EIATTR_KPARAM_INFO
	.align		4
.L_2317:
        /*010c*/ 	.byte	0x04, 0x17
        /*010e*/ 	.short	(.L_2319 - .L_2318)
.L_2318:
        /*0110*/ 	.word	0x00000000
        /*0114*/ 	.short	0x0004
        /*0116*/ 	.short	0x0020
        /*0118*/ 	.byte	0x00, 0xf0, 0x21, 0x00


	//----- nvinfo : EIATTR_KPARAM_INFO
	.align		4
.L_2319:
        /*011c*/ 	.byte	0x04, 0x17
        /*011e*/ 	.short	(.L_2321 - .L_2320)
.L_2320:
        /*0120*/ 	.word	0x00000000
        /*0124*/ 	.short	0x0003
        /*0126*/ 	.short	0x0018
        /*0128*/ 	.byte	0x00, 0xf0, 0x21, 0x00


	//----- nvinfo : EIATTR_KPARAM_INFO
	.align		4
.L_2321:
        /*012c*/ 	.byte	0x04, 0x17
        /*012e*/ 	.short	(.L_2323 - .L_2322)
.L_2322:
        /*0130*/ 	.word	0x00000000
        /*0134*/ 	.short	0x0002
        /*0136*/ 	.short	0x0010
        /*0138*/ 	.byte	0x00, 0xf0, 0x21, 0x00


	//----- nvinfo : EIATTR_KPARAM_INFO
	.align		4
.L_2323:
        /*013c*/ 	.byte	0x04, 0x17
        /*013e*/ 	.short	(.L_2325 - .L_2324)
.L_2324:
        /*0140*/ 	.word	0x00000000
        /*0144*/ 	.short	0x0001
        /*0146*/ 	.short	0x0008
        /*0148*/ 	.byte	0x00, 0xf0, 0x21, 0x00


	//----- nvinfo : EIATTR_KPARAM_INFO
	.align		4
.L_2325:
        /*014c*/ 	.byte	0x04, 0x17
        /*014e*/ 	.short	(.L_2327 - .L_2326)
.L_2326:
        /*0150*/ 	.word	0x00000000
        /*0154*/ 	.short	0x0000
        /*0156*/ 	.short	0x0000
        /*0158*/ 	.byte	0x00, 0xf0, 0x21, 0x00


	//----- nvinfo : EIATTR_MAXREG_COUNT
	.align		4
.L_2327:
        /*015c*/ 	.byte	0x03, 0x1b
        /*015e*/ 	.short	0x00ff


	//----- nvinfo : EIATTR_NUM_BARRIERS
	.align		4
        /*0160*/ 	.byte	0x02, 0x4c
        /*0162*/ 	.byte	0x01
	.zero		1


	//----- nvinfo : EIATTR_MERCURY_ISA_VERSION
	.align		4
        /*0164*/ 	.byte	0x03, 0x5f
        /*0166*/ 	.short	0x0000


	//----- nvinfo : EIATTR_EXIT_INSTR_OFFSETS
	.align		4
        /*0168*/ 	.byte	0x04, 0x1c
        /*016a*/ 	.short	(.L_2329 - .L_2328)


	//   ....[0]....
.L_2328:
        /*016c*/ 	.word	0x00000280


	//   ....[1]....
        /*0170*/ 	.word	0x00000940


	//   ....[2]....
        /*0174*/ 	.word	0x00003170


	//   ....[3]....
        /*0178*/ 	.word	0x00003450


	//   ....[4]....
        /*017c*/ 	.word	0x000036c0


	//   ....[5]....
        /*0180*/ 	.word	0x00003820


	//   ....[6]....
        /*0184*/ 	.word	0x000038c0


	//   ....[7]....
        /*0188*/ 	.word	0x00003900


	//----- nvinfo : EIATTR_CTAIDZ_USED
	.align		4
.L_2329:
        /*018c*/ 	.byte	0x01, 0x04
	.zero		2


	//----- nvinfo : EIATTR_CRS_STACK_SIZE
	.align		4
        /*0190*/ 	.byte	0x04, 0x1e
        /*0192*/ 	.short	(.L_2331 - .L_2330)
.L_2330:
        /*0194*/ 	.word	0x00000000
.L_2331:


//--------------------- .nv.info._Z23gemm_half_q_half_kernelILi3ELi6ELb1ELb1ELi32EEvPK6__halfPKjS4_S2_PS0_iiiiPKtS7_iiiiiibS2_i --------------------------
	.section	.nv.info._Z23gemm_half_q_half_kernelILi3ELi6ELb1ELb1ELi32EEvPK6__halfPKjS4_S2_PS0_iiiiPKtS7_iiiiiibS2_i,"",@"SHT_CUDA_INFO"
	.sectionflags	@""
	.align	4


	//----- nvinfo : EIATTR_CUDA_API_VERSION
	.align		4
        /*0000*/ 	.byte	0x04, 0x37
        /*0002*/ 	.short	(.L_2333 - .L_2332)
.L_2332:
        /*0004*/ 	.word	0x00000082


	//----- nvinfo : EIATTR_SW2861232_WAR
	.align		4
.L_2333:
        /*0008*/ 	.byte	0x01, 0x35
	.zero		2


	//----- nvinfo : EIATTR_PARAM_CBANK
	.align		4
        /*000c*/ 	.byte	0x04, 0x0a
        /*000e*/ 	.short	(.L_2335 - .L_2334)
	.align		4
.L_2334:
        /*0010*/ 	.word	index@(.nv.constant0._Z23gemm_half_q_half_kernelILi3ELi6ELb1ELb1ELi32EEvPK6__halfPKjS4_S2_PS0_iiiiPKtS7_iiiiiibS2_i)
        /*0014*/ 	.short	0x0160
        /*0016*/ 	.short	0x0074


	//----- nvinfo : EIATTR_CBANK_PARAM_SIZE
	.align		4
.L_2335:
        /*0018*/ 	.byte	0x03, 0x19
        /*001a*/ 	.short	0x0074


	//----- nvinfo : EIATTR_KPARAM_INFO
	.align		4
        /*001c*/ 	.byte	0x04, 0x17
        /*001e*/ 	.short	(.L_2337 - .L_2336)
.L_2336:
        /*0020*/ 	.word	0x00000000
        /*0024*/ 	.short	0x0013
        /*0026*/ 	.short	0x0070
        /*0028*/ 	.byte	0x00, 0xf0, 0x11, 0x00


	//----- nvinfo : EIATTR_KPARAM_INFO
	.align		4
.L_2337:
        /*002c*/ 	.byte	0x04, 0x17
        /*002e*/ 	.short	(.L_2339 - .L_2338)
.L_2338:
        /*0030*/ 	.word	0x00000000
        /*0034*/ 	.short	0x0012
        /*0036*/ 	.short	0x0068
        /*0038*/ 	.byte	0x00, 0xf0, 0x21, 0x00


	//----- nvinfo : EIATTR_KPARAM_INFO
	.align		4
.L_2339:
        /*003c*/ 	.byte	0x04, 0x17
        /*003e*/ 	.short	(.L_2341 - .L_2340)
.L_2340:
        /*0040*/ 	.word	0x00000000
        /*0044*/ 	.short	0x0011
        /*0046*/ 	.short	0x0060
        /*0048*/ 	.byte	0x00, 0xf0, 0x05, 0x00


	//----- nvinfo : EIATTR_KPARAM_INFO
	.align		4
.L_2341:
        /*004c*/ 	.byte	0x04, 0x17
        /*004e*/ 	.short	(.L_2343 - .L_2342)
.L_2342:
        /*0050*/ 	.word	0x00000000
        /*0054*/ 	.short	0x0010
        /*0056*/ 	.short	0x005c
        /*0058*/ 	.byte	0x00, 0xf0, 0x11, 0x00


	//----- nvinfo : EIATTR_KPARAM_INFO
	.align		4
.L_2343:
        /*005c*/ 	.byte	0x04, 0x17
        /*005e*/ 	.short	(.L_2345 - .L_2344)
.L_2344:
        /*0060*/ 	.word	0x00000000
        /*0064*/ 	.short	0x000f
        /*0066*/ 	.short	0x0058
        /*0068*/ 	.byte	0x00, 0xf0, 0x11, 0x00


	//----- nvinfo : EIATTR_KPARAM_INFO
	.align		4
.L_2345:
        /*006c*/ 	.byte	0x04, 0x17
        /*006e*/ 	.short	(.L_2347 - .L_2346)
.L_2346:
        /*0070*/ 	.word	0x00000000
        /*0074*/ 	.short	0x000e
        /*0076*/ 	.short	0x0054
        /*0078*/ 	.byte	0x00, 0xf0, 0x11, 0x00


	//----- nvinfo : EIATTR_KPARAM_INFO
	.align		4
.L_2347:
        /*007c*/ 	.byte	0x04, 0x17
        /*007e*/ 	.short	(.L_2349 - .L_2348)
.L_2348:
        /*0080*/ 	.word	0x00000000
        /*0084*/ 	.short	0x000d
        /*0086*/ 	.short	0x0050
        /*0088*/ 	.byte	0x00, 0xf0, 0x11, 0x00


	//----- nvinfo : EIATTR_KPARAM_INFO
	.align		4
.L_2349:
        /*008c*/ 	.byte	0x04, 0x17
        /*008e*/ 	.short	(.L_2351 - .L_2350)
.L_2350:
        /*0090*/ 	.word	0x00000000
        /*0094*/ 	.short	0x000c
        /*0096*/ 	.short	0x004c
        /*0098*/ 	.byte	0x00, 0xf0, 0x11, 0x00


	//----- nvinfo : EIATTR_KPARAM_INFO
	.align		4
.L_2351:
        /*009c*/ 	.byte	0x04, 0x17
        /*009e*/ 	.short	(.L_2353 - .L_2352)
.L_2352:
        /*00a0*/ 	.word	0x00000000
        /*00a4*/ 	.short	0x000b
        /*00a6*/ 	.short	0x0048
        /*00a8*/ 	.byte	0x00, 0xf0, 0x11, 0x00


	//----- nvinfo : EIATTR_KPARAM_INFO
	.align		4
.L_2353:
        /*00ac*/ 	.byte	0x04, 0x17
        /*00ae*/ 	.short	(.L_2355 - .L_2354)
.L_2354:
        /*00b0*/ 	.word	0x00000000
        /*00b4*/ 	.short	0x000a
        /*00b6*/ 	.short	0x0040
        /*00b8*/ 	.byte	0x00, 0xf0, 0x21, 0x00


	//----- nvinfo : EIATTR_KPARAM_INFO
	.align		4
.L_2355:
        /*00bc*/ 	.byte	0x04, 0x17
        /*00be*/ 	.short	(.L_2357 - .L_2356)
.L_2356:
        /*00c0*/ 	.word	0x00000000
        /*00c4*/ 	.short	0x0009
        /*00c6*/ 	.short	0x0038
        /*00c8*/ 	.byte	0x00, 0xf0, 0x21, 0x00


	//----- nvinfo : EIATTR_KPARAM_INFO
	.align		4
.L_2357:
        /*00cc*/ 	.byte	0x04, 0x17
        /*00ce*/ 	.short	(.L_2359 - .L_2358)
.L_2358:
        /*00d0*/ 	.word	0x00000000
        /*00d4*/ 	.short	0x0008
        /*00d6*/ 	.short	0x0034
        /*00d8*/ 	.byte	0x00, 0xf0, 0x11, 0x00


	//----- nvinfo : EIATTR_KPARAM_INFO
	.align		4
.L_2359:
        /*00dc*/ 	.byte	0x04, 0x17
        /*00de*/ 	.short	(.L_2361 - .L_2360)
.L_2360:
        /*00e0*/ 	.word	0x00000000
        /*00e4*/ 	.short	0x0007
        /*00e6*/ 	.short	0x0030
        /*00e8*/ 	.byte	0x00, 0xf0, 0x11, 0x00


	//----- nvinfo : EIATTR_KPARAM_INFO
	.align		4
.L_2361:
        /*00ec*/ 	.byte	0x04, 0x17
        /*00ee*/ 	.short	(.L_2363 - .L_2362)
.L_2362:
        /*00f0*/ 	.word	0x00000000
        /*00f4*/ 	.short	0x0006
        /*00f6*/ 	.short	0x002c
        /*00f8*/ 	.byte	0x00, 0xf0, 0x11, 0x00


	//----- nvinfo : EIATTR_KPARAM_INFO
	.align		4
.L_2363:
        /*00fc*/ 	.byte	0x04, 0x17
        /*00fe*/ 	.short	(.L_2365 - .L_2364)
.L_2364:
        /*0100*/ 	.word	0x00000000
        /*0104*/ 	.short	0x0005
        /*0106*/ 	.short	0x0028
        /*0108*/ 	.byte	0x00, 0xf0, 0x11, 0x00


	//----- nvinfo : EIATTR_KPARAM_INFO
	.align		4
.L_2365:
        /*010c*/ 	.byte	0x04, 0x17
        /*010e*/ 	.short	(.L_2367 - .L_2366)
.L_2366:
        /*0110*/ 	.word	0x00000000
        /*0114*/ 	.short	0x0004
        /*0116*/ 	.short	0x0020
        /*0118*/ 	.byte	0x00, 0xf0, 0x21, 0x00


	//----- nvinfo : EIATTR_KPARAM_INFO
	.align		4
.L_2367:
        /*011c*/ 	.byte	0x04, 0x17
        /*011e*/ 	.short	(.L_2369 - .L_2368)
.L_2368:
        /*0120*/ 	.word	0x00000000
        /*0124*/ 	.short	0x0003
        /*0126*/ 	.short	0x0018
        /*0128*/ 	.byte	0x00, 0xf0, 0x21, 0x00


	//----- nvinfo : EIATTR_KPARAM_INFO
	.align		4
.L_2369:
        /*012c*/ 	.byte	0x04, 0x17
        /*012e*/ 	.short	(.L_2371 - .L_2370)
.L_2370:
        /*0130*/ 	.word	0x00000000
        /*0134*/ 	.short	0x0002
        /*0136*/ 	.short	0x0010
        /*0138*/ 	.byte	0x00, 0xf0, 0x21, 0x00


	//----- nvinfo : EIATTR_KPARAM_INFO
	.align		4
.L_2371:
        /*013c*/ 	.byte	0x04, 0x17
        /*013e*/ 	.short	(.L_2373 - .L_2372)
.L_2372:
        /*0140*/ 	.word	0x00000000
        /*0144*/ 	.short	0x0001
        /*0146*/ 	.short	0x0008
        /*0148*/ 	.byte	0x00, 0xf0, 0x21, 0x00


	//----- nvinfo : EIATTR_KPARAM_INFO
	.align		4
.L_2373:
        /*014c*/ 	.byte	0x04, 0x17
        /*014e*/ 	.short	(.L_2375 - .L_2374)
.L_2374:
        /*0150*/ 	.word	0x00000000
        /*0154*/ 	.short	0x0000
        /*0156*/ 	.short	0x0000
        /*0158*/ 	.byte	0x00, 0xf0, 0x21, 0x00


	//----- nvinfo : EIATTR_MAXREG_COUNT
	.align		4
.L_2375:
        /*015c*/ 	.byte	0x03, 0x1b
        /*015e*/ 	.short	0x00ff


	//----- nvinfo : EIATTR_NUM_BARRIERS
	.align		4
        /*0160*/ 	.byte	0x02, 0x4c
        /*0162*/ 	.byte	0x01
	.zero		1


	//----- nvinfo : EIATTR_MERCURY_ISA_VERSION
	.align		4
        /*0164*/ 	.byte	0x03, 0x5f
        /*0166*/ 	.short	0x0000


	//----- nvinfo : EIATTR_EXIT_INSTR_OFFSETS
	.align		4
        /*0168*/ 	.byte	0x04, 0x1c
        /*016a*/ 	.short	(.L_2377 - .L_2376)


	//   ....[0]....
.L_2376:
        /*016c*/ 	.word	0x00000280


	//   ....[1]....
        /*0170*/ 	.word	0x00000940


	//   ....[2]....
        /*0174*/ 	.word	0x00004290


	//   ....[3]....
        /*0178*/ 	.word	0x00004570


	//   ....[4]....
        /*017c*/ 	.word	0x000047e0


	//   ....[5]....
        /*0180*/ 	.word	0x00004940


	//   ....[6]....
        /*0184*/ 	.word	0x000049e0


	//   ....[7]....
        /*0188*/ 	.word	0x00004a20


	//----- nvinfo : EIATTR_CTAIDZ_USED
	.align		4
.L_2377:
        /*018c*/ 	.byte	0x01, 0x04
	.zero		2


	//----- nvinfo : EIATTR_CRS_STACK_SIZE
	.align		4
        /*0190*/ 	.byte	0x04, 0x1e
        /*0192*/ 	.short	(.L_2379 - .L_2378)
.L_2378:
        /*0194*/ 	.word	0x00000000
.L_2379:


//--------------------- .nv.info._Z23gemm_half_q_half_kernelILi3ELi2ELb1ELb1ELi32EEvPK6__halfPKjS4_S2_PS0_iiiiPKtS7_iiiiiibS2_i --------------------------
	.section	.nv.info._Z23gemm_half_q_half_kernelILi3ELi2ELb1ELb1ELi32EEvPK6__halfPKjS4_S2_PS0_iiiiPKtS7_iiiiiibS2_i,"",@"SHT_CUDA_INFO"
	.sectionflags	@""
	.align	4


	//----- nvinfo : EIATTR_CUDA_API_VERSION
	.align		4
        /*0000*/ 	.byte	0x04, 0x37
        /*0002*/ 	.short	(.L_2381 - .L_2380)
.L_2380:
        /*0004*/ 	.word	0x00000082


	//----- nvinfo : EIATTR_SW2861232_WAR
	.align		4
.L_2381:
        /*0008*/ 	.byte	0x01, 0x35
	.zero		2


	//----- nvinfo : EIATTR_PARAM_CBANK
	.align		4
        /*000c*/ 	.byte	0x04, 0x0a
        /*000e*/ 	.short	(.L_2383 - .L_2382)
	.align		4
.L_2382:
        /*0010*/ 	.word	index@(.nv.constant0._Z23gemm_half_q_half_kernelILi3ELi2ELb1ELb1ELi32EEvPK6__halfPKjS4_S2_PS0_iiiiPKtS7_iiiiiibS2_i)
        /*0014*/ 	.short	0x0160
        /*0016*/ 	.short	0x0074


	//----- nvinfo : EIATTR_CBANK_PARAM_SIZE
	.align		4
.L_2383:
        /*0018*/ 	.byte	0x03, 0x19
        /*001a*/ 	.short	0x0074


	//----- nvinfo : EIATTR_KPARAM_INFO
	.align		4
        /*001c*/ 	.byte	0x04, 0x17
        /*001e*/ 	.short	(.L_2385 - .L_2384)
.L_2384:
        /*0020*/ 	.word	0x00000000
        /*0024*/ 	.short	0x0013
        /*0026*/ 	.short	0x0070
        /*0028*/ 	.byte	0x00, 0xf0, 0x11, 0x00


	//----- nvinfo : EIATTR_KPARAM_INFO
	.align		4
.L_2385:
        /*002c*/ 	.byte	0x04, 0x17
        /*002e*/ 	.short	(.L_2387 - .L_2386)
.L_2386:
        /*0030*/ 	.word	0x00000000
        /*0034*/ 	.short	0x0012
        /*0036*/ 	.short	0x0068
        /*0038*/ 	.byte	0x00, 0xf0, 0x21, 0x00


	//----- nvinfo : EIATTR_KPARAM_INFO
	.align		4
.L_2387:
        /*003c*/ 	.byte	0x04, 0x17
        /*003e*/ 	.short	(.L_2389 - .L_2388)
.L_2388:
        /*0040*/ 	.word	0x00000000
        /*0044*/ 	.short	0x0011
        /*0046*/ 	.short	0x0060
        /*0048*/ 	.byte	0x00, 0xf0, 0x05, 0x00


	//----- nvinfo : EIATTR_KPARAM_INFO
	.align		4
.L_2389:
        /*004c*/ 	.byte	0x04, 0x17
        /*004e*/ 	.short	(.L_2391 - .L_2390)
.L_2390:
        /*0050*/ 	.word	0x00000000
        /*0054*/ 	.short	0x0010
        /*0056*/ 	.short	0x005c
        /*0058*/ 	.byte	0x00, 0xf0, 0x11, 0x00


	//----- nvinfo : EIATTR_KPARAM_INFO
	.align		4
.L_2391:
        /*005c*/ 	.byte	0x04, 0x17
        /*005e*/ 	.short	(.L_2393 - .L_2392)
.L_2392:
        /*0060*/ 	.word	0x00000000
        /*0064*/ 	.short	0x000f
        /*0066*/ 	.short	0x0058
        /*0068*/ 	.byte	0x00, 0xf0, 0x11, 0x00


	//----- nvinfo : EIATTR_KPARAM_INFO
	.align		4
.L_2393:
        /*006c*/ 	.byte	0x04, 0x17
        /*006e*/ 	.short	(.L_2395 - .L_2394)
.L_2394:
        /*0070*/ 	.word	0x00000000
        /*0074*/ 	.short	0x000e
        /*0076*/ 	.short	0x0054
        /*0078*/ 	.byte	0x00, 0xf0, 0x11, 0x00


	//----- nvinfo : EIATTR_KPARAM_INFO
	.align		4
.L_2395:
        /*007c*/ 	.byte	0x04, 0x17
        /*007e*/ 	.short	(.L_2397 - .L_2396)
.L_2396:
        /*0080*/ 	.word	0x00000000
        /*0084*/ 	.short	0x000d
        /*0086*/ 	.short	0x0050
        /*0088*/ 	.byte	0x00, 0xf0, 0x11, 0x00


	//----- nvinfo : EIATTR_KPARAM_INFO
	.align		4
.L_2397:
        /*008c*/ 	.byte	0x04, 0x17
        /*008e*/ 	.short	(.L_2399 - .L_2398)
.L_2398:
        /*0090*/ 	.word	0x00000000
        /*0094*/ 	.short	0x000c
        /*0096*/ 	.short	0x004c
        /*0098*/ 	.byte	0x00, 0xf0, 0x11, 0x00


	//----- nvinfo : EIATTR_KPARAM_INFO
	.align		4
.L_2399:
        /*009c*/ 	.byte	0x04, 0x17
        /*009e*/ 	.short	(.L_2401 - .L_2400)
.L_2400:
        /*00a0*/ 	.word	0x00000000
        /*00a4*/ 	.short	0x000b
        /*00a6*/ 	.short	0x0048
        /*00a8*/ 	.byte	0x00, 0xf0, 0x11, 0x00


	//----- nvinfo : EIATTR_KPARAM_INFO
	.align		4
.L_2401:
        /*00ac*/ 	.byte	0x04, 0x17
        /*00ae*/ 	.short	(.L_2403 - .L_2402)
.L_2402:
        /*00b0*/ 	.word	0x00000000
        /*00b4*/ 	.short	0x000a
        /*00b6*/ 	.short	0x0040
        /*00b8*/ 	.byte	0x00, 0xf0, 0x21, 0x00


	//----- nvinfo : EIATTR_KPARAM_INFO
	.align		4
.L_2403:
        /*00bc*/ 	.byte	0x04, 0x17
        /*00be*/ 	.short	(.L_2405 - .L_2404)
.L_2404:
        /*00c0*/ 	.word	0x00000000
        /*00c4*/ 	.short	0x0009
        /*00c6*/ 	.short	0x0038
        /*00c8*/ 	.byte	0x00, 0xf0, 0x21, 0x00


	//----- nvinfo : EIATTR_KPARAM_INFO
	.align		4
.L_2405:
        /*00cc*/ 	.byte	0x04, 0x17
        /*00ce*/ 	.short	(.L_2407 - .L_2406)
.L_2406:
        /*00d0*/ 	.word	0x00000000
        /*00d4*/ 	.short	0x0008
        /*00d6*/ 	.short	0x0034
        /*00d8*/ 	.byte	0x00, 0xf0, 0x11, 0x00


	//----- nvinfo : EIATTR_KPARAM_INFO
	.align		4
.L_2407:
        /*00dc*/ 	.byte	0x04, 0x17
        /*00de*/ 	.short	(.L_2409 - .L_2408)
.L_2408:
        /*00e0*/ 	.word	0x00000000
        /*00e4*/ 	.short	0x0007
        /*00e6*/ 	.short	0x0030
        /*00e8*/ 	.byte	0x00, 0xf0, 0x11, 0x00


	//----- nvinfo : EIATTR_KPARAM_INFO
	.align		4
.L_2409:
        /*00ec*/ 	.byte	0x04, 0x17
        /*00ee*/ 	.short	(.L_2411 - .L_2410)
.L_2410:
        /*00f0*/ 	.word	0x00000000
        /*00f4*/ 	.short	0x0006
        /*00f6*/ 	.short	0x002c
        /*00f8*/ 	.byte	0x00, 0xf0, 0x11, 0x00


	//----- nvinfo : EIATTR_KPARAM_INFO
	.align		4
.L_2411:
        /*00fc*/ 	.byte	0x04, 0x17
        /*00fe*/ 	.short	(.L_2413 - .L_2412)
.L_2412:
        /*0100*/ 	.word	0x00000000
        /*0104*/ 	.short	0x0005
        /*0106*/ 	.short	0x0028
        /*0108*/ 	.byte	0x00, 0xf0, 0x11, 0x00


	//----- nvinfo : EIATTR_KPARAM_INFO
	.align		4
.L_2413:
        /*010c*/ 	.byte	0x04, 0x17
        /*010e*/ 	.short	(.L_2415 - .L_2414)
.L_2414:
        /*0110*/ 	.word	0x00000000
        /*0114*/ 	.short	0x0004
        /*0116*/ 	.short	0x0020
        /*0118*/ 	.byte	0x00, 0xf0, 0x21, 0x00


	//----- nvinfo : EIATTR_KPARAM_INFO
	.align		4
.L_2415:
        /*011c*/ 	.byte	0x04, 0x17
        /*011e*/ 	.short	(.L_2417 - .L_2416)
.L_2416:
        /*0120*/ 	.word	0x00000000
        /*0124*/ 	.short	0x0003
        /*0126*/ 	.short	0x0018
        /*0128*/ 	.byte	0x00, 0xf0, 0x21, 0x00


	//----- nvinfo : EIATTR_KPARAM_INFO
	.align		4
.L_2417:
        /*012c*/ 	.byte	0x04, 0x17
        /*012e*/ 	.short	(.L_2419 - .L_2418)
.L_2418:
        /*0130*/ 	.word	0x00000000
        /*0134*/ 	.short	0x0002
        /*0136*/ 	.short	0x0010
        /*0138*/ 	.byte	0x00, 0xf0, 0x21, 0x00


	//----- nvinfo : EIATTR_KPARAM_INFO
	.align		4
.L_2419:
        /*013c*/ 	.byte	0x04, 0x17
        /*013e*/ 	.short	(.L_2421 - .L_2420)
.L_2420:
        /*0140*/ 	.word	0x00000000
        /*0144*/ 	.short	0x0001
        /*0146*/ 	.short	0x0008
        /*0148*/ 	.byte	0x00, 0xf0, 0x21, 0x00


	//----- nvinfo : EIATTR_KPARAM_INFO
	.align		4
.L_2421:
        /*014c*/ 	.byte	0x04, 0x17
        /*014e*/ 	.short	(.L_2423 - .L_2422)
.L_2422:
        /*0150*/ 	.word	0x00000000
        /*0154*/ 	.short	0x0000
        /*0156*/ 	.short	0x0000
        /*0158*/ 	.byte	0x00, 0xf0, 0x21, 0x00


	//----- nvinfo : EIATTR_MAXREG_COUNT
	.align		4
.L_2423:
        /*015c*/ 	.byte	0x03, 0x1b
        /*015e*/ 	.short	0x00ff


	//----- nvinfo : EIATTR_NUM_BARRIERS
	.align		4
        /*0160*/ 	.byte	0x02, 0x4c
        /*0162*/ 	.byte	0x01
	.zero		1


	//----- nvinfo : EIATTR_MERCURY_ISA_VERSION
	.align		4
        /*0164*/ 	.byte	0x03, 0x5f
        /*0166*/ 	.short	0x0000


	//----- nvinfo : EIATTR_EXIT_INSTR_OFFSETS
	.align		4
        /*0168*/ 	.byte	0x04, 0x1c
        /*016a*/ 	.short	(.L_2425 - .L_2424)


	//   ....[0]....
.L_2424:
        /*016c*/ 	.word	0x00000280


	//   ....[1]....
        /*0170*/ 	.word	0x00000940


	//   ....[2]....
        /*0174*/ 	.word	0x00002340


	//   ....[3]....
        /*0178*/ 	.word	0x00002620


	//   ....[4]....
        /*017c*/ 	.word	0x00002890


	//   ....[5]....
        /*0180*/ 	.word	0x000029f0


	//   ....[6]....
        /*0184*/ 	.word	0x00002a90


	//   ....[7]....
        /*0188*/ 	.word	0x00002ad0


	//----- nvinfo : EIATTR_CTAIDZ_USED
	.align		4
.L_2425:
        /*018c*/ 	.byte	0x01, 0x04
	.zero		2


	//----- nvinfo : EIATTR_CRS_STACK_SIZE
	.align		4
        /*0190*/ 	.byte	0x04, 0x1e
        /*0192*/ 	.short	(.L_2427 - .L_2426)
.L_2426:
        /*0194*/ 	.word	0x00000000
.L_2427:


//--------------------- .nv.info._Z23gemm_half_q_half_kernelILi2ELi32ELb1ELb1ELi64EEvPK6__halfPKjS4_S2_PS0_iiiiPKtS7_iiiiiibS2_i --------------------------
	.section	.nv.info._Z23gemm_half_q_half_kernelILi2ELi32ELb1ELb1ELi64EEvPK6__halfPKjS4_S2_PS0_iiiiPKtS7_iiiiiibS2_i,"",@"SHT_CUDA_INFO"
	.sectionflags	@""
	.align	4


	//----- nvinfo : EIATTR_CUDA_API_VERSION
	.align		4
        /*0000*/ 	.byte	0x04, 0x37
        /*0002*/ 	.short	(.L_2429 - .L_2428)
.L_2428:
        /*0004*/ 	.word	0x00000082


	//----- nvinfo : EIATTR_SW2861232_WAR
	.align		4
.L_2429:
        /*0008*/ 	.byte	0x01, 0x35
	.zero		2


	//----- nvinfo : EIATTR_PARAM_CBANK
	.align		4
        /*000c*/ 	.byte	0x04, 0x0a
        /*000e*/ 	.short	(.L_2431 - .L_2430)
	.align		4
.L_2430:
        /*0010*/ 	.word	index@(.nv.constant0._Z23gemm_half_q_half_kernelILi2ELi32ELb1ELb1ELi64EEvPK6__halfPKjS4_S2_PS0_iiiiPKtS7_iiiiiibS2_i)
        /*0014*/ 	.short	0x0160
        /*0016*/ 	.short	0x0074


	//----- nvinfo : EIATTR_CBANK_PARAM_SIZE
	.align		4
.L_2431:
        /*0018*/ 	.byte	0x03, 0x19
        /*001a*/ 	.short	0x0074


	//----- nvinfo : EIATTR_KPARAM_INFO
	.align		4
        /*001c*/ 	.byte	0x04, 0x17
        /*001e*/ 	.short	(.L_2433 - .L_2432)
.L_2432:
        /*0020*/ 	.word	0x00000000
        /*0024*/ 	.short	0x0013
        /*0026*/ 	.short	0x0070
        /*0028*/ 	.byte	0x00, 0xf0, 0x11, 0x00


	//----- nvinfo : EIATTR_KPARAM_INFO
	.align		4
.L_2433:
        /*002c*/ 	.byte	0x04, 0x17
        /*002e*/ 	.short	(.L_2435 - .L_2434)
.L_2434:
        /*0030*/ 	.word	0x00000000
        /*0034*/ 	.short	0x0012
        /*0036*/ 	.short	0x0068
        /*0038*/ 	.byte	0x00, 0xf0, 0x21, 0x00


	//----- nvinfo : EIATTR_KPARAM_INFO
	.align		4
.L_2435:
        /*003c*/ 	.byte	0x04, 0x17
        /*003e*/ 	.short	(.L_2437 - .L_2436)
.L_2436:
        /*0040*/ 	.word	0x00000000
        /*0044*/ 	.short	0x0011
        /*0046*/ 	.short	0x0060
        /*0048*/ 	.byte	0x00, 0xf0, 0x05, 0x00


	//----- nvinfo : EIATTR_KPARAM_INFO
	.align		4
.L_2437:
        /*004c*/ 	.byte	0x04, 0x17
        /*004e*/ 	.short	(.L_2439 - .L_2438)
.L_2438:
        /*0050*/ 	.word	0x00000000
        /*0054*/ 	.short	0x0010
        /*0056*/ 	.short	0x005c
        /*0058*/ 	.byte	0x00, 0xf0, 0x11, 0x00


	//----- nvinfo : EIATTR_KPARAM_INFO
	.align		4
.L_2439:
        /*005c*/ 	.byte	0x04, 0x17
        /*005e*/ 	.short	(.L_2441 - .L_2440)
.L_2440:
        /*0060*/ 	.word	0x00000000
        /*0064*/ 	.short	0x000f
        /*0066*/ 	.short	0x0058
        /*0068*/ 	.byte	0x00, 0xf0, 0x11, 0x00


	//----- nvinfo : EIATTR_KPARAM_INFO
	.align		4
.L_2441:
        /*006c*/ 	.byte	0x04, 0x17
        /*006e*/ 	.short	(.L_2443 - .L_2442)
.L_2442:
        /*0070*/ 	.word	0x00000000
        /*0074*/ 	.short	0x000e
        /*0076*/ 	.short	0x0054
        /*0078*/ 	.byte	0x00, 0xf0, 0x11, 0x00


	//----- nvinfo : EIATTR_KPARAM_INFO
	.align		4
.L_2443:
        /*007c*/ 	.byte	0x04, 0x17
        /*007e*/ 	.short	(.L_2445 - .L_2444)
.L_2444:
        /*0080*/ 	.word	0x00000000
        /*0084*/ 	.short	0x000d
        /*0086*/ 	.short	0x0050
        /*0088*/ 	.byte	0x00, 0xf0, 0x11, 0x00


	//----- nvinfo : EIATTR_KPARAM_INFO
	.align		4
.L_2445:
        /*008c*/ 	.byte	0x04, 0x17
        /*008e*/ 	.short	(.L_2447 - .L_2446)
.L_2446:
        /*0090*/ 	.word	0x00000000
        /*0094*/ 	.short	0x000c
        /*0096*/ 	.short	0x004c
        /*0098*/ 	.byte	0x00, 0xf0, 0x11, 0x00


	//----- nvinfo : EIATTR_KPARAM_INFO
	.align		4
.L_2447:
        /*009c*/ 	.byte	0x04, 0x17
        /*009e*/ 	.short	(.L_2449 - .L_2448)
.L_2448:
        /*00a0*/ 	.word	0x00000000
        /*00a4*/ 	.short	0x000b
        /*00a6*/ 	.short	0x0048
        /*00a8*/ 	.byte	0x00, 0xf0, 0x11, 0x00


	//----- nvinfo : EIATTR_KPARAM_INFO
	.align		4
.L_2449:
        /*00ac*/ 	.byte	0x04, 0x17
        /*00ae*/ 	.short	(.L_2451 - .L_2450)
.L_2450:
        /*00b0*/ 	.word	0x00000000
        /*00b4*/ 	.short	0x000a
        /*00b6*/ 	.short	0x0040
        /*00b8*/ 	.byte	0x00, 0xf0, 0x21, 0x00


	//----- nvinfo : EIATTR_KPARAM_INFO
	.align		4
.L_2451:
        /*00bc*/ 	.byte	0x04, 0x17
        /*00be*/ 	.short	(.L_2453 - .L_2452)
.L_2452:
        /*00c0*/ 	.word	0x00000000
        /*00c4*/ 	.short	0x0009
        /*00c6*/ 	.short	0x0038
        /*00c8*/ 	.byte	0x00, 0xf0, 0x21, 0x00


	//----- nvinfo : EIATTR_KPARAM_INFO
	.align		4
.L_2453:
        /*00cc*/ 	.byte	0x04, 0x17
        /*00ce*/ 	.short	(.L_2455 - .L_2454)
.L_2454:
        /*00d0*/ 	.word	0x00000000
        /*00d4*/ 	.short	0x0008
        /*00d6*/ 	.short	0x0034
        /*00d8*/ 	.byte	0x00, 0xf0, 0x11, 0x00


	//----- nvinfo : EIATTR_KPARAM_INFO
	.align		4
.L_2455:
        /*00dc*/ 	.byte	0x04, 0x17
        /*00de*/ 	.short	(.L_2457 - .L_2456)
.L_2456:
        /*00e0*/ 	.word	0x00000000
        /*00e4*/ 	.short	0x0007
        /*00e6*/ 	.short	0x0030
        /*00e8*/ 	.byte	0x00, 0xf0, 0x11, 0x00


	//----- nvinfo : EIATTR_KPARAM_INFO
	.align		4
.L_2457:
        /*00ec*/ 	.byte	0x04, 0x17
        /*00ee*/ 	.short	(.L_2459 - .L_2458)
.L_2458:
        /*00f0*/ 	.word	0x00000000
        /*00f4*/ 	.short	0x0006
        /*00f6*/ 	.short	0x002c
        /*00f8*/ 	.byte	0x00, 0xf0, 0x11, 0x00


	//----- nvinfo : EIATTR_KPARAM_INFO
	.align		4
.L_2459:
        /*00fc*/ 	.byte	0x04, 0x17
        /*00fe*/ 	.short	(.L_2461 - .L_2460)
.L_2460:
        /*0100*/ 	.word	0x00000000
        /*0104*/ 	.short	0x0005
        /*0106*/ 	.short	0x0028
        /*0108*/ 	.byte	0x00, 0xf0, 0x11, 0x00


	//----- nvinfo : EIATTR_KPARAM_INFO
	.align		4
.L_2461:
        /*010c*/ 	.byte	0x04, 0x17
        /*010e*/ 	.short	(.L_2463 - .L_2462)
.L_2462:
        /*0110*/ 	.word	0x00000000
        /*0114*/ 	.short	0x0004
        /*0116*/ 	.short	0x0020
        /*0118*/ 	.byte	0x00, 0xf0, 0x21, 0x00


	//----- nvinfo : EIATTR_KPARAM_INFO
	.align		4
.L_2463:
        /*011c*/ 	.byte	0x04, 0x17
        /*011e*/ 	.short	(.L_2465 - .L_2464)
.L_2464:
        /*0120*/ 	.word	0x00000000
        /*0124*/ 	.short	0x0003
        /*0126*/ 	.short	0x0018
        /*0128*/ 	.byte	0x00, 0xf0, 0x21, 0x00


	//----- nvinfo : EIATTR_KPARAM_INFO
	.align		4
.L_2465:
        /*012c*/ 	.byte	0x04, 0x17
        /*012e*/ 	.short	(.L_2467 - .L_2466)
.L_2466:
        /*0130*/ 	.word	0x00000000
        /*0134*/ 	.short	0x0002
        /*0136*/ 	.short	0x0010
        /*0138*/ 	.byte	0x00, 0xf0, 0x21, 0x00


	//----- nvinfo : EIATTR_KPARAM_INFO
	.align		4
.L_2467:
        /*013c*/ 	.byte	0x04, 0x17
        /*013e*/ 	.short	(.L_2469 - .L_2468)
.L_2468:
        /*0140*/ 	.word	0x00000000
        /*0144*/ 	.short	0x0001
        /*0146*/ 	.short	0x0008
        /*0148*/ 	.byte	0x00, 0xf0, 0x21, 0x00


	//----- nvinfo : EIATTR_KPARAM_INFO
	.align		4
.L_2469:
        /*014c*/ 	.byte	0x04, 0x17
        /*014e*/ 	.short	(.L_2471 - .L_2470)
.L_2470:
        /*0150*/ 	.word	0x00000000
        /*0154*/ 	.short	0x0000
        /*0156*/ 	.short	0x0000
        /*0158*/ 	.byte	0x00, 0xf0, 0x21, 0x00


	//----- nvinfo : EIATTR_MAXREG_COUNT
	.align		4
.L_2471:
        /*015c*/ 	.byte	0x03, 0x1b
        /*015e*/ 	.short	0x00ff


	//----- nvinfo : EIATTR_NUM_BARRIERS
	.align		4
        /*0160*/ 	.byte	0x02, 0x4c
        /*0162*/ 	.byte	0x01
	.zero		1


	//----- nvinfo : EIATTR_MERCURY_ISA_VERSION
	.align		4
        /*0164*/ 	.byte	0x03, 0x5f
        /*0166*/ 	.short	0x0000


	//----- nvinfo : EIATTR_EXIT_INSTR_OFFSETS
	.align		4
        /*0168*/ 	.byte	0x04, 0x1c
        /*016a*/ 	.short	(.L_2473 - .L_2472)


	//   ....[0]....
.L_2472:
        /*016c*/ 	.word	0x000001f0


	//   ....[1]....
        /*0170*/ 	.word	0x000008b0


	//   ....[2]....
        /*0174*/ 	.word	0x00003190


	//   ....[3]....
        /*0178*/ 	.word	0x00003490


	//   ....[4]....
        /*017c*/ 	.word	0x000035f0


	//   ....[5]....
        /*0180*/ 	.word	0x00003690


	//   ....[6]....
        /*0184*/ 	.word	0x000036d0


	//----- nvinfo : EIATTR_CTAIDZ_USED
	.align		4
.L_2473:
        /*0188*/ 	.byte	0x01, 0x04
	.zero		2


	//----- nvinfo : EIATTR_CRS_STACK_SIZE
	.align		4
        /*018c*/ 	.byte	0x04, 0x1e
        /*018e*/ 	.short	(.L_2475 - .L_2474)
.L_2474:
        /*0190*/ 	.word	0x00000000
.L_2475:


//--------------------- .nv.info._Z23gemm_half_q_half_kernelILi2ELi48ELb1ELb1ELi64EEvPK6__halfPKjS4_S2_PS0_iiiiPKtS7_iiiiiibS2_i --------------------------
	.section	.nv.info._Z23gemm_half_q_half_kernelILi2ELi48ELb1ELb1ELi64EEvPK6__halfPKjS4_S2_PS0_iiiiPKtS7_iiiiiibS2_i,"",@"SHT_CUDA_INFO"
	.sectionflags	@""
	.align	4


	//----- nvinfo : EIATTR_CUDA_API_VERSION
	.align		4
        /*0000*/ 	.byte	0x04, 0x37
        /*0002*/ 	.short	(.L_2477 - .L_2476)
.L_2476:
        /*0004*/ 	.word	0x00000082


	//----- nvinfo : EIATTR_SW2861232_WAR
	.align		4
.L_2477:
        /*0008*/ 	.byte	0x01, 0x35
	.zero		2


	//----- nvinfo : EIATTR_PARAM_CBANK
	.align		4
        /*000c*/ 	.byte	0x04, 0x0a
        /*000e*/ 	.short	(.L_2479 - .L_2478)
	.align		4
.L_2478:
        /*0010*/ 	.word	index@(.nv.constant0._Z23gemm_half_q_half_kernelILi2ELi48ELb1ELb1ELi64EEvPK6__halfPKjS4_S2_PS0_iiiiPKtS7_iiiiiibS2_i)
        /*0014*/ 	.short	0x0160
        /*0016*/ 	.short	0x0074


	//----- nvinfo : EIATTR_CBANK_PARAM_SIZE
	.align		4
.L_2479:
        /*0018*/ 	.byte	0x03, 0x19
        /*001a*/ 	.short	0x0074


	//----- nvinfo : EIATTR_KPARAM_INFO
	.align		4
        /*001c*/ 	.byte	0x04, 0x17
        /*001e*/ 	.short	(.L_2481 - .L_2480)
.L_2480:
        /*0020*/ 	.word	0x00000000
        /*0024*/ 	.short	0x0013
        /*0026*/ 	.short	0x0070
        /*0028*/ 	.byte	0x00, 0xf0, 0x11, 0x00


	//----- nvinfo : EIATTR_KPARAM_INFO
	.align		4
.L_2481:
        /*002c*/ 	.byte	0x04, 0x17
        /*002e*/ 	.short	(.L_2483 - .L_2482)
.L_2482:
        /*0030*/ 	.word	0x00000000
        /*0034*/ 	.short	0x0012
        /*0036*/ 	.short	0x0068
        /*0038*/ 	.byte	0x00, 0xf0, 0x21, 0x00


	//----- nvinfo : EIATTR_KPARAM_INFO
	.align		4
.L_2483:
        /*003c*/ 	.byte	0x04, 0x17
        /*003e*/ 	.short	(.L_2485 - .L_2484)
.L_2484:
        /*0040*/ 	.word	0x00000000
        /*0044*/ 	.short	0x0011
        /*0046*/ 	.short	0x0060
        /*0048*/ 	.byte	0x00, 0xf0, 0x05, 0x00


	//----- nvinfo : EIATTR_KPARAM_INFO
	.align		4
.L_2485:
        /*004c*/ 	.byte	0x04, 0x17
        /*004e*/ 	.short	(.L_2487 - .L_2486)
.L_2486:
        /*0050*/ 	.word	0x00000000
        /*0054*/ 	.short	0x0010
        /*0056*/ 	.short	0x005c
        /*0058*/ 	.byte	0x00, 0xf0, 0x11, 0x00


	//----- nvinfo : EIATTR_KPARAM_INFO
	.align		4
.L_2487:
        /*005c*/ 	.byte	0x04, 0x17
        /*005e*/ 	.short	(.L_2489 - .L_2488)
.L_2488:
        /*0060*/ 	.word	0x00000000
        /*0064*/ 	.short	0x000f
        /*0066*/ 	.short	0x0058
        /*0068*/ 	.byte	0x00, 0xf0, 0x11, 0x00


	//----- nvinfo : EIATTR_KPARAM_INFO
	.align		4
.L_2489:
        /*006c*/ 	.byte	0x04, 0x17
        /*006e*/ 	.short	(.L_2491 - .L_2490)
.L_2490:
        /*0070*/ 	.word	0x00000000
        /*0074*/ 	.short	0x000e
        /*0076*/ 	.short	0x0054
        /*0078*/ 	.byte	0x00, 0xf0, 0x11, 0x00


	//----- nvinfo : EIATTR_KPARAM_INFO
	.align		4
.L_2491:
        /*007c*/ 	.byte	0x04, 0x17
        /*007e*/ 	.short	(.L_2493 - .L_2492)
.L_2492:
        /*0080*/ 	.word	0x00000000
        /*0084*/ 	.short	0x000d
        /*0086*/ 	.short	0x0050
        /*0088*/ 	.byte	0x00, 0xf0, 0x11, 0x00


	//----- nvinfo : EIATTR_KPARAM_INFO
	.align		4
.L_2493:
        /*008c*/ 	.byte	0x04, 0x17
        /*008e*/ 	.short	(.L_2495 - .L_2494)
.L_2494:
        /*0090*/ 	.word	0x00000000
        /*0094*/ 	.short	0x000c
        /*0096*/ 	.short	0x004c
        /*0098*/ 	.byte	0x00, 0xf0, 0x11, 0x00


	//----- nvinfo : EIATTR_KPARAM_INFO
	.align		4
.L_2495:
        /*009c*/ 	.byte	0x04, 0x17
        /*009e*/ 	.short	(.L_2497 - .L_2496)
.L_2496:
        /*00a0*/ 	.word	0x00000000
        /*00a4*/ 	.short	0x000b
        /*00a6*/ 	.short	0x0048
        /*00a8*/ 	.byte	0x00, 0xf0, 0x11, 0x00


	//----- nvinfo : EIATTR_KPARAM_INFO
	.align		4
.L_2497:
        /*00ac*/ 	.byte	0x04, 0x17
        /*00ae*/ 	.short	(.L_2499 - .L_2498)
.L_2498:
        /*00b0*/ 	.word	0x00000000
        /*00b4*/ 	.short	0x000a
        /*00b6*/ 	.short	0x0040
        /*00b8*/ 	.byte	0x00, 0xf0, 0x21, 0x00


	//----- nvinfo : EIATTR_KPARAM_INFO
	.align		4
.L_2499:
        /*00bc*/ 	.byte	0x04, 0x17
        /*00be*/ 	.short	(.L_2501 - .L_2500)
.L_2500:
        /*00c0*/ 	.word	0x00000000
        /*00c4*/ 	.short	0x0009
        /*00c6*/ 	.short	0x0038
        /*00c8*/ 	.byte	0x00, 0xf0, 0x21, 0x00


	//----- nvinfo : EIATTR_KPARAM_INFO
	.align		4
.L_2501:
        /*00cc*/ 	.byte	0x04, 0x17
        /*00ce*/ 	.short	(.L_2503 - .L_2502)
.L_2502:
        /*00d0*/ 	.word	0x00000000
        /*00d4*/ 	.short	0x0008
        /*00d6*/ 	.short	0x0034
        /*00d8*/ 	.byte	0x00, 0xf0, 0x11, 0x00


	//----- nvinfo : EIATTR_KPARAM_INFO
	.align		4
.L_2503:
        /*00dc*/ 	.byte	0x04, 0x17
        /*00de*/ 	.short	(.L_2505 - .L_2504)
.L_2504:
        /*00e0*/ 	.word	0x00000000
        /*00e4*/ 	.short	0x0007
        /*00e6*/ 	.short	0x0030
        /*00e8*/ 	.byte	0x00, 0xf0, 0x11, 0x00


	//----- nvinfo : EIATTR_KPARAM_INFO
	.align		4
.L_2505:
        /*00ec*/ 	.byte	0x04, 0x17
        /*00ee*/ 	.short	(.L_2507 - .L_2506)
.L_2506:
        /*00f0*/ 	.word	0x00000000
        /*00f4*/ 	.short	0x0006
        /*00f6*/ 	.short	0x002c
        /*00f8*/ 	.byte	0x00, 0xf0, 0x11, 0x00


	//----- nvinfo : EIATTR_KPARAM_INFO
	.align		4
.L_2507:
        /*00fc*/ 	.byte	0x04, 0x17
        /*00fe*/ 	.short	(.L_2509 - .L_2508)
.L_2508:
        /*0100*/ 	.word	0x00000000
        /*0104*/ 	.short	0x0005
        /*0106*/ 	.short	0x0028
        /*0108*/ 	.byte	0x00, 0xf0, 0x11, 0x00


	//----- nvinfo : EIATTR_KPARAM_INFO
	.align		4
.L_2509:
        /*010c*/ 	.byte	0x04, 0x17
        /*010e*/ 	.short	(.L_2511 - .L_2510)
.L_2510:
        /*0110*/ 	.word	0x00000000
        /*0114*/ 	.short	0x0004
        /*0116*/ 	.short	0x0020
        /*0118*/ 	.byte	0x00, 0xf0, 0x21, 0x00


	//----- nvinfo : EIATTR_KPARAM_INFO
	.align		4
.L_2511:
        /*011c*/ 	.byte	0x04, 0x17
        /*011e*/ 	.short	(.L_2513 - .L_2512)
.L_2512:
        /*0120*/ 	.word	0x00000000
        /*0124*/ 	.short	0x0003
        /*0126*/ 	.short	0x0018
        /*0128*/ 	.byte	0x00, 0xf0, 0x21, 0x00


	//----- nvinfo : EIATTR_KPARAM_INFO
	.align		4
.L_2513:
        /*012c*/ 	.byte	0x04, 0x17
        /*012e*/ 	.short	(.L_2515 - .L_2514)
.L_2514:
        /*0130*/ 	.word	0x00000000
        /*0134*/ 	.short	0x0002
        /*0136*/ 	.short	0x0010
        /*0138*/ 	.byte	0x00, 0xf0, 0x21, 0x00


	//----- nvinfo : EIATTR_KPARAM_INFO
	.align		4
.L_2515:
        /*013c*/ 	.byte	0x04, 0x17
        /*013e*/ 	.short	(.L_2517 - .L_2516)
.L_2516:
        /*0140*/ 	.word	0x00000000
        /*0144*/ 	.short	0x0001
        /*0146*/ 	.short	0x0008
        /*0148*/ 	.byte	0x00, 0xf0, 0x21, 0x00


	//----- nvinfo : EIATTR_KPARAM_INFO
	.align		4
.L_2517:
        /*014c*/ 	.byte	0x04, 0x17
        /*014e*/ 	.short	(.L_2519 - .L_2518)
.L_2518:
        /*0150*/ 	.word	0x00000000
        /*0154*/ 	.short	0x0000
        /*0156*/ 	.short	0x0000
        /*0158*/ 	.byte	0x00, 0xf0, 0x21, 0x00


	//----- nvinfo : EIATTR_MAXREG_COUNT
	.align		4
.L_2519:
        /*015c*/ 	.byte	0x03, 0x1b
        /*015e*/ 	.short	0x00ff


	//----- nvinfo : EIATTR_NUM_BARRIERS
	.align		4
        /*0160*/ 	.byte	0x02, 0x4c
        /*0162*/ 	.byte	0x01
	.zero		1


	//----- nvinfo : EIATTR_MERCURY_ISA_VERSION
	.align		4
        /*0164*/ 	.byte	0x03, 0x5f
        /*0166*/ 	.short	0x0000


	//----- nvinfo : EIATTR_EXIT_INSTR_OFFSETS
	.align		4
        /*0168*/ 	.byte	0x04, 0x1c
        /*016a*/ 	.short	(.L_2521 - .L_2520)


	//   ....[0]....
.L_2520:
        /*016c*/ 	.word	0x000001f0


	//   ....[1]....
        /*0170*/ 	.word	0x000008b0


	//   ....[2]....
        /*0174*/ 	.word	0x00004d10


	//   ....[3]....
        /*0178*/ 	.word	0x00005010


	//   ....[4]....
        /*017c*/ 	.word	0x00005170


	//   ....[5]....
        /*0180*/ 	.word	0x00005210


	//   ....[6]....
        /*0184*/ 	.word	0x00005250


	//----- nvinfo : EIATTR_CTAIDZ_USED
	.align		4
.L_2521:
        /*0188*/ 	.byte	0x01, 0x04
	.zero		2


	//----- nvinfo : EIATTR_CRS_STACK_SIZE
	.align		4
        /*018c*/ 	.byte	0x04, 0x1e
        /*018e*/ 	.short	(.L_2523 - .L_2522)
.L_2522:
        /*0190*/ 	.word	0x00000000
.L_2523:


//--------------------- .nv.info._Z23gemm_half_q_half_kernelILi2ELi16ELb1ELb1ELi64EEvPK6__halfPKjS4_S2_PS0_iiiiPKtS7_iiiiiibS2_i --------------------------
	.section	.nv.info._Z23gemm_half_q_half_kernelILi2ELi16ELb1ELb1ELi64EEvPK6__halfPKjS4_S2_PS0_iiiiPKtS7_iiiiiibS2_i,"",@"SHT_CUDA_INFO"
	.sectionflags	@""
	.align	4


	//----- nvinfo : EIATTR_CUDA_API_VERSION
	.align		4
        /*0000*/ 	.byte	0x04, 0x37
        /*0002*/ 	.short	(.L_2525 - .L_2524)
.L_2524:
        /*0004*/ 	.word	0x00000082


	//----- nvinfo : EIATTR_SW2861232_WAR
	.align		4
.L_2525:
        /*0008*/ 	.byte	0x01, 0x35
	.zero		2


	//----- nvinfo : EIATTR_PARAM_CBANK
	.align		4
        /*000c*/ 	.byte	0x04, 0x0a
        /*000e*/ 	.short	(.L_2527 - .L_2526)
	.align		4
.L_2526:
        /*0010*/ 	.word	index@(.nv.constant0._Z23gemm_half_q_half_kernelILi2ELi16ELb1ELb1ELi64EEvPK6__halfPKjS4_S2_PS0_iiiiPKtS7_iiiiiibS2_i)
        /*0014*/ 	.short	0x0160
        /*0016*/ 	.short	0x0074


	//----- nvinfo : EIATTR_CBANK_PARAM_SIZE
	.align		4
.L_2527:
        /*0018*/ 	.byte	0x03, 0x19
        /*001a*/ 	.short	0x0074


	//----- nvinfo : EIATTR_KPARAM_INFO
	.align		4
        /*001c*/ 	.byte	0x04, 0x17
        /*001e*/ 	.short	(.L_2529 - .L_2528)
.L_2528:
        /*0020*/ 	.word	0x00000000
        /*0024*/ 	.short	0x0013
        /*0026*/ 	.short	0x0070
        /*0028*/ 	.byte	0x00, 0xf0, 0x11, 0x00


	//----- nvinfo : EIATTR_KPARAM_INFO
	.align		4
.L_2529:
        /*002c*/ 	.byte	0x04, 0x17
        /*002e*/ 	.short	(.L_2531 - .L_2530)
.L_2530:
        /*0030*/ 	.word	0x00000000
        /*0034*/ 	.short	0x0012
        /*0036*/ 	.short	0x0068
        /*0038*/ 	.byte	0x00, 0xf0, 0x21, 0x00


	//----- nvinfo : EIATTR_KPARAM_INFO
	.align		4
.L_2531:
        /*003c*/ 	.byte	0x04, 0x17
        /*003e*/ 	.short	(.L_2533 - .L_2532)
.L_2532:
        /*0040*/ 	.word	0x00000000
        /*0044*/ 	.short	0x0011
        /*0046*/ 	.short	0x0060
        /*0048*/ 	.byte	0x00, 0xf0, 0x05, 0x00


	//----- nvinfo : EIATTR_KPARAM_INFO
	.align		4
.L_2533:
        /*004c*/ 	.byte	0x04, 0x17
        /*004e*/ 	.short	(.L_2535 - .L_2534)
.L_2534:
        /*0050*/ 	.word	0x00000000
        /*0054*/ 	.short	0x0010
        /*0056*/ 	.short	0x005c
        /*0058*/ 	.byte	0x00, 0xf0, 0x11, 0x00


	//----- nvinfo : EIATTR_KPARAM_INFO
	.align		4
.L_2535:
        /*005c*/ 	.byte	0x04, 0x17
        /*005e*/ 	.short	(.L_2537 - .L_2536)
.L_2536:
        /*0060*/ 	.word	0x00000000
        /*0064*/ 	.short	0x000f
        /*0066*/ 	.short	0x0058
        /*0068*/ 	.byte	0x00, 0xf0, 0x11, 0x00


	//----- nvinfo : EIATTR_KPARAM_INFO
	.align		4
.L_2537:
        /*006c*/ 	.byte	0x04, 0x17
        /*006e*/ 	.short	(.L_2539 - .L_2538)
.L_2538:
        /*0070*/ 	.word	0x00000000
        /*0074*/ 	.short	0x000e
        /*0076*/ 	.short	0x0054
        /*0078*/ 	.byte	0x00, 0xf0, 0x11, 0x00


	//----- nvinfo : EIATTR_KPARAM_INFO
	.align		4
.L_2539:
        /*007c*/ 	.byte	0x04, 0x17
        /*007e*/ 	.short	(.L_2541 - .L_2540)
.L_2540:
        /*0080*/ 	.word	0x00000000
        /*0084*/ 	.short	0x000d
        /*0086*/ 	.short	0x0050
        /*0088*/ 	.byte	0x00, 0xf0, 0x11, 0x00


	//----- nvinfo : EIATTR_KPARAM_INFO
	.align		4
.L_2541:
        /*008c*/ 	.byte	0x04, 0x17
        /*008e*/ 	.short	(.L_2543 - .L_2542)
.L_2542:
        /*0090*/ 	.word	0x00000000
        /*0094*/ 	.short	0x000c
        /*0096*/ 	.short	0x004c
        /*0098*/ 	.byte	0x00, 0xf0, 0x11, 0x00


	//----- nvinfo : EIATTR_KPARAM_INFO
	.align		4
.L_2543:
        /*009c*/ 	.byte	0x04, 0x17
        /*009e*/ 	.short	(.L_2545 - .L_2544)
.L_2544:
        /*00a0*/ 	.word	0x00000000
        /*00a4*/ 	.short	0x000b
        /*00a6*/ 	.short	0x0048
        /*00a8*/ 	.byte	0x00, 0xf0, 0x11, 0x00


	//----- nvinfo : EIATTR_KPARAM_INFO
	.align		4
.L_2545:
        /*00ac*/ 	.byte	0x04, 0x17
        /*00ae*/ 	.short	(.L_2547 - .L_2546)
.L_2546:
        /*00b0*/ 	.word	0x00000000
        /*00b4*/ 	.short	0x000a
        /*00b6*/ 	.short	0x0040
        /*00b8*/ 	.byte	0x00, 0xf0, 0x21, 0x00


	//----- nvinfo : EIATTR_KPARAM_INFO
	.align		4
.L_2547:
        /*00bc*/ 	.byte	0x04, 0x17
        /*00be*/ 	.short	(.L_2549 - .L_2548)
.L_2548:
        /*00c0*/ 	.word	0x00000000
        /*00c4*/ 	.short	0x0009
        /*00c6*/ 	.short	0x0038
        /*00c8*/ 	.byte	0x00, 0xf0, 0x21, 0x00


	//----- nvinfo : EIATTR_KPARAM_INFO
	.align		4
.L_2549:
        /*00cc*/ 	.byte	0x04, 0x17
        /*00ce*/ 	.short	(.L_2551 - .L_2550)
.L_2550:
        /*00d0*/ 	.word	0x00000000
        /*00d4*/ 	.short	0x0008
        /*00d6*/ 	.short	0x0034
        /*00d8*/ 	.byte	0x00, 0xf0, 0x11, 0x00


	//----- nvinfo : EIATTR_KPARAM_INFO
	.align		4
.L_2551:
        /*00dc*/ 	.byte	0x04, 0x17
        /*00de*/ 	.short	(.L_2553 - .L_2552)
.L_2552:
        /*00e0*/ 	.word	0x00000000
        /*00e4*/ 	.short	0x0007
        /*00e6*/ 	.short	0x0030
        /*00e8*/ 	.byte	0x00, 0xf0, 0x11, 0x00


	//----- nvinfo : EIATTR_KPARAM_INFO
	.align		4
.L_2553:
        /*00ec*/ 	.byte	0x04, 0x17
        /*00ee*/ 	.short	(.L_2555 - .L_2554)
.L_2554:
        /*00f0*/ 	.word	0x00000000
        /*00f4*/ 	.short	0x0006
        /*00f6*/ 	.short	0x002c
        /*00f8*/ 	.byte	0x00, 0xf0, 0x11, 0x00


	//----- nvinfo : EIATTR_KPARAM_INFO
	.align		4
.L_2555:
        /*00fc*/ 	.byte	0x04, 0x17
        /*00fe*/ 	.short	(.L_2557 - .L_2556)
.L_2556:
        /*0100*/ 	.word	0x00000000
        /*0104*/ 	.short	0x0005
        /*0106*/ 	.short	0x0028
        /*0108*/ 	.byte	0x00, 0xf0, 0x11, 0x00


	//----- nvinfo : EIATTR_KPARAM_INFO
	.align		4
.L_2557:
        /*010c*/ 	.byte	0x04, 0x17
        /*010e*/ 	.short	(.L_2559 - .L_2558)
.L_2558:
        /*0110*/ 	.word	0x00000000
        /*0114*/ 	.short	0x0004
        /*0116*/ 	.short	0x0020
        /*0118*/ 	.byte	0x00, 0xf0, 0x21, 0x00


	//----- nvinfo : EIATTR_KPARAM_INFO
	.align		4
.L_2559:
        /*011c*/ 	.byte	0x04, 0x17
        /*011e*/ 	.short	(.L_2561 - .L_2560)
.L_2560:
        /*0120*/ 	.word	0x00000000
        /*0124*/ 	.short	0x0003
        /*0126*/ 	.short	0x0018
        /*0128*/ 	.byte	0x00, 0xf0, 0x21, 0x00


	//----- nvinfo : EIATTR_KPARAM_INFO
	.align		4
.L_2561:
        /*012c*/ 	.byte	0x04, 0x17
        /*012e*/ 	.short	(.L_2563 - .L_2562)
.L_2562:
        /*0130*/ 	.word	0x00000000
        /*0134*/ 	.short	0x0002
        /*0136*/ 	.short	0x0010
        /*0138*/ 	.byte	0x00, 0xf0, 0x21, 0x00


	//----- nvinfo : EIATTR_KPARAM_INFO
	.align		4
.L_2563:
        /*013c*/ 	.byte	0x04, 0x17
        /*013e*/ 	.short	(.L_2565 - .L_2564)
.L_2564:
        /*0140*/ 	.word	0x00000000
        /*0144*/ 	.short	0x0001
        /*0146*/ 	.short	0x0008
        /*0148*/ 	.byte	0x00, 0xf0, 0x21, 0x00


	//----- nvinfo : EIATTR_KPARAM_INFO
	.align		4
.L_2565:
        /*014c*/ 	.byte	0x04, 0x17
        /*014e*/ 	.short	(.L_2567 - .L_2566)
.L_2566:
        /*0150*/ 	.word	0x00000000
        /*0154*/ 	.short	0x0000
        /*0156*/ 	.short	0x0000
        /*0158*/ 	.byte	0x00, 0xf0, 0x21, 0x00


	//----- nvinfo : EIATTR_MAXREG_COUNT
	.align		4
.L_2567:
        /*015c*/ 	.byte	0x03, 0x1b
        /*015e*/ 	.short	0x00ff


	//----- nvinfo : EIATTR_NUM_BARRIERS
	.align		4
        /*0160*/ 	.byte	0x02, 0x4c
        /*0162*/ 	.byte	0x01
	.zero		1


	//----- nvinfo : EIATTR_MERCURY_ISA_VERSION
	.align		4
        /*0164*/ 	.byte	0x03, 0x5f
        /*0166*/ 	.short	0x0000


	//----- nvinfo : EIATTR_EXIT_INSTR_OFFSETS
	.align		4
        /*0168*/ 	.byte	0x04, 0x1c
        /*016a*/ 	.short	(.L_2569 - .L_2568)


	//   ....[0]....
.L_2568:
        /*016c*/ 	.word	0x000001f0


	//   ....[1]....
        /*0170*/ 	.word	0x000008b0


	//   ....[2]....
        /*0174*/ 	.word	0x00002e30


	//   ....[3]....
        /*0178*/ 	.word	0x00003130


	//   ....[4]....
        /*017c*/ 	.word	0x00003290


	//   ....[5]....
        /*0180*/ 	.word	0x00003330


	//   ....[6]....
        /*0184*/ 	.word	0x00003370


	//----- nvinfo : EIATTR_CTAIDZ_USED
	.align		4
.L_2569:
        /*0188*/ 	.byte	0x01, 0x04
	.zero		2


	//----- nvinfo : EIATTR_CRS_STACK_SIZE
	.align		4
        /*018c*/ 	.byte	0x04, 0x1e
        /*018e*/ 	.short	(.L_2571 - .L_2570)
.L_2570:
        /*0190*/ 	.word	0x00000000
.L_2571:


//--------------------- .nv.info._Z23gemm_half_q_half_kernelILi2ELi24ELb1ELb1ELi64EEvPK6__halfPKjS4_S2_PS0_iiiiPKtS7_iiiiiibS2_i --------------------------
	.section	.nv.info._Z23gemm_half_q_half_kernelILi2ELi24ELb1ELb1ELi64EEvPK6__halfPKjS4_S2_PS0_iiiiPKtS7_iiiiiibS2_i,"",@"SHT_CUDA_INFO"
	.sectionflags	@""
	.align	4


	//----- nvinfo : EIATTR_CUDA_API_VERSION
	.align		4
        /*0000*/ 	.byte	0x04, 0x37
        /*0002*/ 	.short	(.L_2573 - .L_2572)
.L_2572:
        /*0004*/ 	.word	0x00000082


	//----- nvinfo : EIATTR_SW2861232_WAR
	.align		4
.L_2573:
        /*0008*/ 	.byte	0x01, 0x35
	.zero		2


	//----- nvinfo : EIATTR_PARAM_CBANK
	.align		4
        /*000c*/ 	.byte	0x04, 0x0a
        /*000e*/ 	.short	(.L_2575 - .L_2574)
	.align		4
.L_2574:
        /*0010*/ 	.word	index@(.nv.constant0._Z23gemm_half_q_half_kernelILi2ELi24ELb1ELb1ELi64EEvPK6__halfPKjS4_S2_PS0_iiiiPKtS7_iiiiiibS2_i)
        /*0014*/ 	.short	0x0160
        /*0016*/ 	.short	0x0074


	//----- nvinfo : EIATTR_CBANK_PARAM_SIZE
	.align		4
.L_2575:
        /*0018*/ 	.byte	0x03, 0x19
        /*001a*/ 	.short	0x0074


	//----- nvinfo : EIATTR_KPARAM_INFO
	.align		4
        /*001c*/ 	.byte	0x04, 0x17
        /*001e*/ 	.short	(.L_2577 - .L_2576)
.L_2576:
        /*0020*/ 	.word	0x00000000
        /*0024*/ 	.short	0x0013
        /*0026*/ 	.short	0x0070
        /*0028*/ 	.byte	0x00, 0xf0, 0x11, 0x00


	//----- nvinfo : EIATTR_KPARAM_INFO
	.align		4
.L_2577:
        /*002c*/ 	.byte	0x04, 0x17
        /*002e*/ 	.short	(.L_2579 - .L_2578)
.L_2578:
        /*0030*/ 	.word	0x00000000
        /*0034*/ 	.short	0x0012
        /*0036*/ 	.short	0x0068
        /*0038*/ 	.byte	0x00, 0xf0, 0x21, 0x00


	//----- nvinfo : EIATTR_KPARAM_INFO
	.align		4
.L_2579:
        /*003c*/ 	.byte	0x04, 0x17
        /*003e*/ 	.short	(.L_2581 - .L_2580)
.L_2580:
        /*0040*/ 	.word	0x00000000
        /*0044*/ 	.short	0x0011
        /*0046*/ 	.short	0x0060
        /*0048*/ 	.byte	0x00, 0xf0, 0x05, 0x00


	//----- nvinfo : EIATTR_KPARAM_INFO
	.align		4
.L_2581:
        /*004c*/ 	.byte	0x04, 0x17
        /*004e*/ 	.short	(.L_2583 - .L_2582)
.L_2582:
        /*0050*/ 	.word	0x00000000
        /*0054*/ 	.short	0x0010
        /*0056*/ 	.short	0x005c
        /*0058*/ 	.byte	0x00, 0xf0, 0x11, 0x00


	//----- nvinfo : EIATTR_KPARAM_INFO
	.align		4
.L_2583:
        /*005c*/ 	.byte	0x04, 0x17
        /*005e*/ 	.short	(.L_2585 - .L_2584)
.L_2584:
        /*0060*/ 	.word	0x00000000
        /*0064*/ 	.short	0x000f
        /*0066*/ 	.short	0x0058
        /*0068*/ 	.byte	0x00, 0xf0, 0x11, 0x00


	//----- nvinfo : EIATTR_KPARAM_INFO
	.align		4
.L_2585:
        /*006c*/ 	.byte	0x04, 0x17
        /*006e*/ 	.short	(.L_2587 - .L_2586)
.L_2586:
        /*0070*/ 	.word	0x00000000
        /*0074*/ 	.short	0x000e
        /*0076*/ 	.short	0x0054
        /*0078*/ 	.byte	0x00, 0xf0, 0x11, 0x00


	//----- nvinfo : EIATTR_KPARAM_INFO
	.align		4
.L_2587:
        /*007c*/ 	.byte	0x04, 0x17
        /*007e*/ 	.short	(.L_2589 - .L_2588)
.L_2588:
        /*0080*/ 	.word	0x00000000
        /*0084*/ 	.short	0x000d
        /*0086*/ 	.short	0x0050
        /*0088*/ 	.byte	0x00, 0xf0, 0x11, 0x00


	//----- nvinfo : EIATTR_KPARAM_INFO
	.align		4
.L_2589:
        /*008c*/ 	.byte	0x04, 0x17
        /*008e*/ 	.short	(.L_2591 - .L_2590)
.L_2590:
        /*0090*/ 	.word	0x00000000
        /*0094*/ 	.short	0x000c
        /*0096*/ 	.short	0x004c
        /*0098*/ 	.byte	0x00, 0xf0, 0x11, 0x00


	//----- nvinfo : EIATTR_KPARAM_INFO
	.align		4
.L_2591:
        /*009c*/ 	.byte	0x04, 0x17
        /*009e*/ 	.short	(.L_2593 - .L_2592)
.L_2592:
        /*00a0*/ 	.word	0x00000000
        /*00a4*/ 	.short	0x000b
        /*00a6*/ 	.short	0x0048
        /*00a8*/ 	.byte	0x00, 0xf0, 0x11, 0x00


	//----- nvinfo : EIATTR_KPARAM_INFO
	.align		4
.L_2593:
        /*00ac*/ 	.byte	0x04, 0x17
        /*00ae*/ 	.short	(.L_2595 - .L_2594)
.L_2594:
        /*00b0*/ 	.word	0x00000000
        /*00b4*/ 	.short	0x000a
        /*00b6*/ 	.short	0x0040
        /*00b8*/ 	.byte	0x00, 0xf0, 0x21, 0x00


	//----- nvinfo : EIATTR_KPARAM_INFO
	.align		4
.L_2595:
        /*00bc*/ 	.byte	0x04, 0x17
        /*00be*/ 	.short	(.L_2597 - .L_2596)
.L_2596:
        /*00c0*/ 	.word	0x00000000
        /*00c4*/ 	.short	0x0009
        /*00c6*/ 	.short	0x0038
        /*00c8*/ 	.byte	0x00, 0xf0, 0x21, 0x00


	//----- nvinfo : EIATTR_KPARAM_INFO
	.align		4
.L_2597:
        /*00cc*/ 	.byte	0x04, 0x17
        /*00ce*/ 	.short	(.L_2599 - .L_2598)
.L_2598:
        /*00d0*/ 	.word	0x00000000
        /*00d4*/ 	.short	0x0008
        /*00d6*/ 	.short	0x0034
        /*00d8*/ 	.byte	0x00, 0xf0, 0x11, 0x00


	//----- nvinfo : EIATTR_KPARAM_INFO
	.align		4
.L_2599:
        /*00dc*/ 	.byte	0x04, 0x17
        /*00de*/ 	.short	(.L_2601 - .L_2600)
.L_2600:
        /*00e0*/ 	.word	0x00000000
        /*00e4*/ 	.short	0x0007
        /*00e6*/ 	.short	0x0030
        /*00e8*/ 	.byte	0x00, 0xf0, 0x11, 0x00


	//----- nvinfo : EIATTR_KPARAM_INFO
	.align		4
.L_2601:
        /*00ec*/ 	.byte	0x04, 0x17
        /*00ee*/ 	.short	(.L_2603 - .L_2602)
.L_2602:
        /*00f0*/ 	.word	0x00000000
        /*00f4*/ 	.short	0x0006
        /*00f6*/ 	.short	0x002c
        /*00f8*/ 	.byte	0x00, 0xf0, 0x11, 0x00


	//----- nvinfo : EIATTR_KPARAM_INFO
	.align		4
.L_2603:
        /*00fc*/ 	.byte	0x04, 0x17
        /*00fe*/ 	.short	(.L_2605 - .L_2604)
.L_2604:
        /*0100*/ 	.word	0x00000000
        /*0104*/ 	.short	0x0005
        /*0106*/ 	.short	0x0028
        /*0108*/ 	.byte	0x00, 0xf0, 0x11, 0x00


	//----- nvinfo : EIATTR_KPARAM_INFO
	.align		4
.L_2605:
        /*010c*/ 	.byte	0x04, 0x17
        /*010e*/ 	.short	(.L_2607 - .L_2606)
.L_2606:
        /*0110*/ 	.word	0x00000000
        /*0114*/ 	.short	0x0004
        /*0116*/ 	.short	0x0020
        /*0118*/ 	.byte	0x00, 0xf0, 0x21, 0x00


	//----- nvinfo : EIATTR_KPARAM_INFO
	.align		4
.L_2607:
        /*011c*/ 	.byte	0x04, 0x17
        /*011e*/ 	.short	(.L_2609 - .L_2608)
.L_2608:
        /*0120*/ 	.word	0x00000000
        /*0124*/ 	.short	0x0003
        /*0126*/ 	.short	0x0018
        /*0128*/ 	.byte	0x00, 0xf0, 0x21, 0x00


	//----- nvinfo : EIATTR_KPARAM_INFO
	.align		4
.L_2609:
        /*012c*/ 	.byte	0x04, 0x17
        /*012e*/ 	.short	(.L_2611 - .L_2610)
.L_2610:
        /*0130*/ 	.word	0x00000000
        /*0134*/ 	.short	0x0002
        /*0136*/ 	.short	0x0010
        /*0138*/ 	.byte	0x00, 0xf0, 0x21, 0x00


	//----- nvinfo : EIATTR_KPARAM_INFO
	.align		4
.L_2611:
        /*013c*/ 	.byte	0x04, 0x17
        /*013e*/ 	.short	(.L_2613 - .L_2612)
.L_2612:
        /*0140*/ 	.word	0x00000000
        /*0144*/ 	.short	0x0001
        /*0146*/ 	.short	0x0008
        /*0148*/ 	.byte	0x00, 0xf0, 0x21, 0x00


	//----- nvinfo : EIATTR_KPARAM_INFO
	.align		4
.L_2613:
        /*014c*/ 	.byte	0x04, 0x17
        /*014e*/ 	.short	(.L_2615 - .L_2614)
.L_2614:
        /*0150*/ 	.word	0x00000000
        /*0154*/ 	.short	0x0000
        /*0156*/ 	.short	0x0000
        /*0158*/ 	.byte	0x00, 0xf0, 0x21, 0x00


	//----- nvinfo : EIATTR_MAXREG_COUNT
	.align		4
.L_2615:
        /*015c*/ 	.byte	0x03, 0x1b
        /*015e*/ 	.short	0x00ff


	//----- nvinfo : EIATTR_NUM_BARRIERS
	.align		4
        /*0160*/ 	.byte	0x02, 0x4c
        /*0162*/ 	.byte	0x01
	.zero		1


	//----- nvinfo : EIATTR_MERCURY_ISA_VERSION
	.align		4
        /*0164*/ 	.byte	0x03, 0x5f
        /*0166*/ 	.short	0x0000


	//----- nvinfo : EIATTR_EXIT_INSTR_OFFSETS
	.align		4
        /*0168*/ 	.byte	0x04, 0x1c
        /*016a*/ 	.short	(.L_2617 - .L_2616)


	//   ....[0]....
.L_2616:
        /*016c*/ 	.word	0x000001f0


	//   ....[1]....
        /*0170*/ 	.word	0x000008b0


	//   ....[2]....
        /*0174*/ 	.word	0x00006b70


	//   ....[3]....
        /*0178*/ 	.word	0x00006e70


	//   ....[4]....
        /*017c*/ 	.word	0x00006fd0


	//   ....[5]....
        /*0180*/ 	.word	0x00007070


	//   ....[6]....
        /*0184*/ 	.word	0x000070b0


	//----- nvinfo : EIATTR_CTAIDZ_USED
	.align		4
.L_2617:
        /*0188*/ 	.byte	0x01, 0x04
	.zero		2


	//----- nvinfo : EIATTR_CRS_STACK_SIZE
	.align		4
        /*018c*/ 	.byte	0x04, 0x1e
        /*018e*/ 	.short	(.L_2619 - .L_2618)
.L_2618:
        /*0190*/ 	.word	0x00000000
.L_2619:


//--------------------- .nv.info._Z23gemm_half_q_half_kernelILi2ELi8ELb1ELb1ELi64EEvPK6__halfPKjS4_S2_PS0_iiiiPKtS7_iiiiiibS2_i --------------------------
	.section	.nv.info._Z23gemm_half_q_half_kernelILi2ELi8ELb1ELb1ELi64EEvPK6__halfPKjS4_S2_PS0_iiiiPKtS7_iiiiiibS2_i,"",@"SHT_CUDA_INFO"
	.sectionflags	@""
	.align	4


	//----- nvinfo : EIATTR_CUDA_API_VERSION
	.align		4
        /*0000*/ 	.byte	0x04, 0x37
        /*0002*/ 	.short	(.L_2621 - .L_2620)
.L_2620:
        /*0004*/ 	.word	0x00000082


	//----- nvinfo : EIATTR_SW2861232_WAR
	.align		4
.L_2621:
        /*0008*/ 	.byte	0x01, 0x35
	.zero		2


	//----- nvinfo : EIATTR_PARAM_CBANK
	.align		4
        /*000c*/ 	.byte	0x04, 0x0a
        /*000e*/ 	.short	(.L_2623 - .L_2622)
	.align		4
.L_2622:
        /*0010*/ 	.word	index@(.nv.constant0._Z23gemm_half_q_half_kernelILi2ELi8ELb1ELb1ELi64EEvPK6__halfPKjS4_S2_PS0_iiiiPKtS7_iiiiiibS2_i)
        /*0014*/ 	.short	0x0160
        /*0016*/ 	.short	0x0074


	//----- nvinfo : EIATTR_CBANK_PARAM_SIZE
	.align		4
.L_2623:
        /*0018*/ 	.byte	0x03, 0x19
        /*001a*/ 	.short	0x0074


	//----- nvinfo : EIATTR_KPARAM_INFO
	.align		4
        /*001c*/ 	.byte	0x04, 0x17
        /*001e*/ 	.short	(.L_2625 - .L_2624)
.L_2624:
        /*0020*/ 	.word	0x00000000
        /*0024*/ 	.short	0x0013
        /*0026*/ 	.short	0x0070
        /*0028*/ 	.byte	0x00, 0xf0, 0x11, 0x00


	//----- nvinfo : EIATTR_KPARAM_INFO
	.align		4
.L_2625:
        /*002c*/ 	.byte	0x04, 0x17
        /*002e*/ 	.short	(.L_2627 - .L_2626)
.L_2626:
        /*0030*/ 	.word	0x00000000
        /*0034*/ 	.short	0x0012
        /*0036*/ 	.short	0x0068
        /*0038*/ 	.byte	0x00, 0xf0, 0x21, 0x00


	//----- nvinfo : EIATTR_KPARAM_INFO
	.align		4
.L_2627:
        /*003c*/ 	.byte	0x04, 0x17
        /*003e*/ 	.short	(.L_2629 - .L_2628)
.L_2628:
        /*0040*/ 	.word	0x00000000
        /*0044*/ 	.short	0x0011
        /*0046*/ 	.short	0x0060
        /*0048*/ 	.byte	0x00, 0xf0, 0x05, 0x00


	//----- nvinfo : EIATTR_KPARAM_INFO
	.align		4
.L_2629:
        /*004c*/ 	.byte	0x04, 0x17
        /*004e*/ 	.short	(.L_2631 - .L_2630)
.L_2630:
        /*0050*/ 	.word	0x00000000
        /*0054*/ 	.short	0x0010
        /*0056*/ 	.short	0x005c
        /*0058*/ 	.byte	0x00, 0xf0, 0x11, 0x00


	//----- nvinfo : EIATTR_KPARAM_INFO
	.align		4
.L_2631:
        /*005c*/ 	.byte	0x04, 0x17
        /*005e*/ 	.short	(.L_2633 - .L_2632)
.L_2632:
        /*0060*/ 	.word	0x00000000
        /*0064*/ 	.short	0x000f
        /*0066*/ 	.short	0x0058
        /*0068*/ 	.byte	0x00, 0xf0, 0x11, 0x00


	//----- nvinfo : EIATTR_KPARAM_INFO
	.align		4
.L_2633:
        /*006c*/ 	.byte	0x04, 0x17
        /*006e*/ 	.short	(.L_2635 - .L_2634)
.L_2634:
        /*0070*/ 	.word	0x00000000
        /*0074*/ 	.short	0x000e
        /*0076*/ 	.short	0x0054
        /*0078*/ 	.byte	0x00, 0xf0, 0x11, 0x00


	//----- nvinfo : EIATTR_KPARAM_INFO
	.align		4
.L_2635:
        /*007c*/ 	.byte	0x04, 0x17
        /*007e*/ 	.short	(.L_2637 - .L_2636)
.L_2636:
        /*0080*/ 	.word	0x00000000
        /*0084*/ 	.short	0x000d
        /*0086*/ 	.short	0x0050
        /*0088*/ 	.byte	0x00, 0xf0, 0x11, 0x00


	//----- nvinfo : EIATTR_KPARAM_INFO
	.align		4
.L_2637:
        /*008c*/ 	.byte	0x04, 0x17
        /*008e*/ 	.short	(.L_2639 - .L_2638)
.L_2638:
        /*0090*/ 	.word	0x00000000
        /*0094*/ 	.short	0x000c
        /*0096*/ 	.short	0x004c
        /*0098*/ 	.byte	0x00, 0xf0, 0x11, 0x00


	//----- nvinfo : EIATTR_KPARAM_INFO
	.align		4
.L_2639:
        /*009c*/ 	.byte	0x04, 0x17
        /*009e*/ 	.short	(.L_2641 - .L_2640)
.L_2640:
        /*00a0*/ 	.word	0x00000000
        /*00a4*/ 	.short	0x000b
        /*00a6*/ 	.short	0x0048
        /*00a8*/ 	.byte	0x00, 0xf0, 0x11, 0x00


	//----- nvinfo : EIATTR_KPARAM_INFO
	.align		4
.L_2641:
        /*00ac*/ 	.byte	0x04, 0x17
        /*00ae*/ 	.short	(.L_2643 - .L_2642)
.L_2642:
        /*00b0*/ 	.word	0x00000000
        /*00b4*/ 	.short	0x000a
        /*00b6*/ 	.short	0x0040
        /*00b8*/ 	.byte	0x00, 0xf0, 0x21, 0x00


	//----- nvinfo : EIATTR_KPARAM_INFO
	.align		4
.L_2643:
        /*00bc*/ 	.byte	0x04, 0x17
        /*00be*/ 	.short	(.L_2645 - .L_2644)
.L_2644:
        /*00c0*/ 	.word	0x00000000
        /*00c4*/ 	.short	0x0009
        /*00c6*/ 	.short	0x0038
        /*00c8*/ 	.byte	0x00, 0xf0, 0x21, 0x00


	//----- nvinfo : EIATTR_KPARAM_INFO
	.align		4
.L_2645:
        /*00cc*/ 	.byte	0x04, 0x17
        /*00ce*/ 	.short	(.L_2647 - .L_2646)
.L_2646:
        /*00d0*/ 	.word	0x00000000
        /*00d4*/ 	.short	0x0008
        /*00d6*/ 	.short	0x0034
        /*00d8*/ 	.byte	0x00, 0xf0, 0x11, 0x00


	//----- nvinfo : EIATTR_KPARAM_INFO
	.align		4
.L_2647:
        /*00dc*/ 	.byte	0x04, 0x17
        /*00de*/ 	.short	(.L_2649 - .L_2648)
.L_2648:
        /*00e0*/ 	.word	0x00000000
        /*00e4*/ 	.short	0x0007
        /*00e6*/ 	.short	0x0030
        /*00e8*/ 	.byte	0x00, 0xf0, 0x11, 0x00


	//----- nvinfo : EIATTR_KPARAM_INFO
	.align		4
.L_2649:
        /*00ec*/ 	.byte	0x04, 0x17
        /*00ee*/ 	.short	(.L_2651 - .L_2650)
.L_2650:
        /*00f0*/ 	.word	0x00000000
        /*00f4*/ 	.short	0x0006
        /*00f6*/ 	.short	0x002c
        /*00f8*/ 	.byte	0x00, 0xf0, 0x11, 0x00


	//----- nvinfo : EIATTR_KPARAM_INFO
	.align		4
.L_2651:
        /*00fc*/ 	.byte	0x04, 0x17
        /*00fe*/ 	.short	(.L_2653 - .L_2652)
.L_2652:
        /*0100*/ 	.word	0x00000000
        /*0104*/ 	.short	0x0005
        /*0106*/ 	.short	0x0028
        /*0108*/ 	.byte	0x00, 0xf0, 0x11, 0x00


	//----- nvinfo : EIATTR_KPARAM_INFO
	.align		4
.L_2653:
        /*010c*/ 	.byte	0x04, 0x17
        /*010e*/ 	.short	(.L_2655 - .L_2654)
.L_2654:
        /*0110*/ 	.word	0x00000000
        /*0114*/ 	.short	0x0004
        /*0116*/ 	.short	0x0020
        /*0118*/ 	.byte	0x00, 0xf0, 0x21, 0x00


	//----- nvinfo : EIATTR_KPARAM_INFO
	.align		4
.L_2655:
        /*011c*/ 	.byte	0x04, 0x17
        /*011e*/ 	.short	(.L_2657 - .L_2656)
.L_2656:
        /*0120*/ 	.word	0x00000000
        /*0124*/ 	.short	0x0003
        /*0126*/ 	.short	0x0018
        /*0128*/ 	.byte	0x00, 0xf0, 0x21, 0x00


	//----- nvinfo : EIATTR_KPARAM_INFO
	.align		4
.L_2657:
        /*012c*/ 	.byte	0x04, 0x17
        /*012e*/ 	.short	(.L_2659 - .L_2658)
.L_2658:
        /*0130*/ 	.word	0x00000000
        /*0134*/ 	.short	0x0002
        /*0136*/ 	.short	0x0010
        /*0138*/ 	.byte	0x00, 0xf0, 0x21, 0x00


	//----- nvinfo : EIATTR_KPARAM_INFO
	.align		4
.L_2659:
        /*013c*/ 	.byte	0x04, 0x17
        /*013e*/ 	.short	(.L_2661 - .L_2660)
.L_2660:
        /*0140*/ 	.word	0x00000000
        /*0144*/ 	.short	0x0001
        /*0146*/ 	.short	0x0008
        /*0148*/ 	.byte	0x00, 0xf0, 0x21, 0x00


	//----- nvinfo : EIATTR_KPARAM_INFO
	.align		4
.L_2661:
        /*014c*/ 	.byte	0x04, 0x17
        /*014e*/ 	.short	(.L_2663 - .L_2662)
.L_2662:
        /*0150*/ 	.word	0x00000000
        /*0154*/ 	.short	0x0000
        /*0156*/ 	.short	0x0000
        /*0158*/ 	.byte	0x00, 0xf0, 0x21, 0x00


	//----- nvinfo : EIATTR_MAXREG_COUNT
	.align		4
.L_2663:
        /*015c*/ 	.byte	0x03, 0x1b
        /*015e*/ 	.short	0x00ff


	//----- nvinfo : EIATTR_NUM_BARRIERS
	.align		4
        /*0160*/ 	.byte	0x02, 0x4c
        /*0162*/ 	.byte	0x01
	.zero		1


	//----- nvinfo : EIATTR_MERCURY_ISA_VERSION
	.align		4
        /*0164*/ 	.byte	0x03, 0x5f
        /*0166*/ 	.short	0x0000


	//----- nvinfo : EIATTR_EXIT_INSTR_OFFSETS
	.align		4
        /*0168*/ 	.byte	0x04, 0x1c
        /*016a*/ 	.short	(.L_2665 - .L_2664)


	//   ....[0]....
.L_2664:
        /*016c*/ 	.word	0x000001f0


	//   ....[1]....
        /*0170*/ 	.word	0x000008b0


	//   ....[2]....
        /*0174*/ 	.word	0x00004f70


	//   ....[3]....
        /*0178*/ 	.word	0x00005270


	//   ....[4]....
        /*017c*/ 	.word	0x000053d0


	//   ....[5]....
        /*0180*/ 	.word	0x00005470


	//   ....[6]....
        /*0184*/ 	.word	0x000054b0


	//----- nvinfo : EIATTR_CTAIDZ_USED
	.align		4
.L_2665:
        /*0188*/ 	.byte	0x01, 0x04
	.zero		2


	//----- nvinfo : EIATTR_CRS_STACK_SIZE
	.align		4
        /*018c*/ 	.byte	0x04, 0x1e
        /*018e*/ 	.short	(.L_2667 - .L_2666)
.L_2666:
        /*0190*/ 	.word	0x00000000
.L_2667:


//--------------------- .nv.info._Z23gemm_half_q_half_kernelILi2ELi12ELb1ELb1ELi64EEvPK6__halfPKjS4_S2_PS0_iiiiPKtS7_iiiiiibS2_i --------------------------
	.section	.nv.info._Z23gemm_half_q_half_kernelILi2ELi12ELb1ELb1ELi64EEvPK6__halfPKjS4_S2_PS0_iiiiPKtS7_iiiiiibS2_i,"",@"SHT_CUDA_INFO"
	.sectionflags	@""
	.align	4


	//----- nvinfo : EIATTR_CUDA_API_VERSION
	.align		4
        /*0000*/ 	.byte	0x04, 0x37
        /*0002*/ 	.short	(.L_2669 - .L_2668)
.L_2668:
        /*0004*/ 	.word	0x00000082


	//----- nvinfo : EIATTR_SW2861232_WAR
	.align		4
.L_2669:
        /*0008*/ 	.byte	0x01, 0x35
	.zero		2


	//----- nvinfo : EIATTR_PARAM_CBANK
	.align		4
        /*000c*/ 	.byte	0x04, 0x0a
        /*000e*/ 	.short	(.L_2671 - .L_2670)
	.align		4
.L_2670:
        /*0010*/ 	.word	index@(.nv.constant0._Z23gemm_half_q_half_kernelILi2ELi12ELb1ELb1ELi64EEvPK6__halfPKjS4_S2_PS0_iiiiPKtS7_iiiiiibS2_i)
        /*0014*/ 	.short	0x0160
        /*0016*/ 	.short	0x0074


	//----- nvinfo : EIATTR_CBANK_PARAM_SIZE
	.align		4
.L_2671:
        /*0018*/ 	.byte	0x03, 0x19
        /*001a*/ 	.short	0x0074


	//----- nvinfo : EIATTR_KPARAM_INFO
	.align		4
        /*001c*/ 	.byte	0x04, 0x17
        /*001e*/ 	.short	(.L_2673 - .L_2672)
.L_2672:
        /*0020*/ 	.word	0x00000000
        /*0024*/ 	.short	0x0013
        /*0026*/ 	.short	0x0070
        /*0028*/ 	.byte	0x00, 0xf0, 0x11, 0x00


	//----- nvinfo : EIATTR_KPARAM_INFO
	.align		4
.L_2673:
        /*002c*/ 	.byte	0x04, 0x17
        /*002e*/ 	.short	(.L_2675 - .L_2674)
.L_2674:
        /*0030*/ 	.word	0x00000000
        /*0034*/ 	.short	0x0012
        /*0036*/ 	.short	0x0068
        /*0038*/ 	.byte	0x00, 0xf0, 0x21, 0x00


	//----- nvinfo : EIATTR_KPARAM_INFO
	.align		4
.L_2675:
        /*003c*/ 	.byte	0x04, 0x17
        /*003e*/ 	.short	(.L_2677 - .L_2676)
.L_2676:
        /*0040*/ 	.word	0x00000000
        /*0044*/ 	.short	0x0011
        /*0046*/ 	.short	0x0060
        /*0048*/ 	.byte	0x00, 0xf0, 0x05, 0x00


	//----- nvinfo : EIATTR_KPARAM_INFO
	.align		4
.L_2677:
        /*004c*/ 	.byte	0x04, 0x17
        /*004e*/ 	.short	(.L_2679 - .L_2678)
.L_2678:
        /*0050*/ 	.word	0x00000000
        /*0054*/ 	.short	0x0010
        /*0056*/ 	.short	0x005c
        /*0058*/ 	.byte	0x00, 0xf0, 0x11, 0x00


	//----- nvinfo : EIATTR_KPARAM_INFO
	.align		4
.L_2679:
        /*005c*/ 	.byte	0x04, 0x17
        /*005e*/ 	.short	(.L_2681 - .L_2680)
.L_2680:
        /*0060*/ 	.word	0x00000000
        /*0064*/ 	.short	0x000f
        /*0066*/ 	.short	0x0058
        /*0068*/ 	.byte	0x00, 0xf0, 0x11, 0x00


	//----- nvinfo : EIATTR_KPARAM_INFO
	.align		4
.L_2681:
        /*006c*/ 	.byte	0x04, 0x17
        /*006e*/ 	.short	(.L_2683 - .L_2682)
.L_2682:
        /*0070*/ 	.word	0x00000000
        /*0074*/ 	.short	0x000e
        /*0076*/ 	.short	0x0054
        /*0078*/ 	.byte	0x00, 0xf0, 0x11, 0x00


	//----- nvinfo : EIATTR_KPARAM_INFO
	.align		4
.L_2683:
        /*007c*/ 	.byte	0x04, 0x17
        /*007e*/ 	.short	(.L_2685 - .L_2684)
.L_2684:
        /*0080*/ 	.word	0x00000000
        /*0084*/ 	.short	0x000d
        /*0086*/ 	.short	0x0050
        /*0088*/ 	.byte	0x00, 0xf0, 0x11, 0x00


	//----- nvinfo : EIATTR_KPARAM_INFO
	.align		4
.L_2685:
        /*008c*/ 	.byte	0x04, 0x17
        /*008e*/ 	.short	(.L_2687 - .L_2686)
.L_2686:
        /*0090*/ 	.word	0x00000000
        /*0094*/ 	.short	0x000c
        /*0096*/ 	.short	0x004c
        /*0098*/ 	.byte	0x00, 0xf0, 0x11, 0x00


	//----- nvinfo : EIATTR_KPARAM_INFO
	.align		4
.L_2687:
        /*009c*/ 	.byte	0x04, 0x17
        /*009e*/ 	.short	(.L_2689 - .L_2688)
.L_2688:
        /*00a0*/ 	.word	0x00000000
        /*00a4*/ 	.short	0x000b
        /*00a6*/ 	.short	0x0048
        /*00a8*/ 	.byte	0x00, 0xf0, 0x11, 0x00


	//----- nvinfo : EIATTR_KPARAM_INFO
	.align		4
.L_2689:
        /*00ac*/ 	.byte	0x04, 0x17
        /*00ae*/ 	.short	(.L_2691 - .L_2690)
.L_2690:
        /*00b0*/ 	.word	0x00000000
        /*00b4*/ 	.short	0x000a
        /*00b6*/ 	.short	0x0040
        /*00b8*/ 	.byte	0x00, 0xf0, 0x21, 0x00


	//----- nvinfo : EIATTR_KPARAM_INFO
	.align		4
.L_2691:
        /*00bc*/ 	.byte	0x04, 0x17
        /*00be*/ 	.short	(.L_2693 - .L_2692)
.L_2692:
        /*00c0*/ 	.word	0x00000000
        /*00c4*/ 	.short	0x0009
        /*00c6*/ 	.short	0x0038
        /*00c8*/ 	.byte	0x00, 0xf0, 0x21, 0x00


	//----- nvinfo : EIATTR_KPARAM_INFO
	.align		4
.L_2693:
        /*00cc*/ 	.byte	0x04, 0x17
        /*00ce*/ 	.short	(.L_2695 - .L_2694)
.L_2694:
        /*00d0*/ 	.word	0x00000000
        /*00d4*/ 	.short	0x0008
        /*00d6*/ 	.short	0x0034
        /*00d8*/ 	.byte	0x00, 0xf0, 0x11, 0x00


	//----- nvinfo : EIATTR_KPARAM_INFO
	.align		4
.L_2695:
        /*00dc*/ 	.byte	0x04, 0x17
        /*00de*/ 	.short	(.L_2697 - .L_2696)
.L_2696:
        /*00e0*/ 	.word	0x00000000
        /*00e4*/ 	.short	0x0007
        /*00e6*/ 	.short	0x0030
        /*00e8*/ 	.byte	0x00, 0xf0, 0x11, 0x00


	//----- nvinfo : EIATTR_KPARAM_INFO
	.align		4
.L_2697:
        /*00ec*/ 	.byte	0x04, 0x17
        /*00ee*/ 	.short	(.L_2699 - .L_2698)
.L_2698:
        /*00f0*/ 	.word	0x00000000
        /*00f4*/ 	.short	0x0006
        /*00f6*/ 	.short	0x002c
        /*00f8*/ 	.byte	0x00, 0xf0, 0x11, 0x00


	//----- nvinfo : EIATTR_KPARAM_INFO
	.align		4
.L_2699:
        /*00fc*/ 	.byte	0x04, 0x17
        /*00fe*/ 	.short	(.L_2701 - .L_2700)
.L_2700:
        /*0100*/ 	.word	0x00000000
        /*0104*/ 	.short	0x0005
        /*0106*/ 	.short	0x0028
        /*0108*/ 	.byte	0x00, 0xf0, 0x11, 0x00


	//----- nvinfo : EIATTR_KPARAM_INFO
	.align		4
.L_2701:
        /*010c*/ 	.byte	0x04, 0x17
        /*010e*/ 	.short	(.L_2703 - .L_2702)
.L_2702:
        /*0110*/ 	.word	0x00000000
        /*0114*/ 	.short	0x0004
        /*0116*/ 	.short	0x0020
        /*0118*/ 	.byte	0x00, 0xf0, 0x21, 0x00


	//----- nvinfo : EIATTR_KPARAM_INFO
	.align		4
.L_2703:
        /*011c*/ 	.byte	0x04, 0x17
        /*011e*/ 	.short	(.L_2705 - .L_2704)
.L_2704:
        /*0120*/ 	.word	0x00000000
        /*0124*/ 	.short	0x0003
        /*0126*/ 	.short	0x0018
        /*0128*/ 	.byte	0x00, 0xf0, 0x21, 0x00


	//----- nvinfo : EIATTR_KPARAM_INFO
	.align		4
.L_2705:
        /*012c*/ 	.byte	0x04, 0x17
        /*012e*/ 	.short	(.L_2707 - .L_2706)
.L_2706:
        /*0130*/ 	.word	0x00000000
        /*0134*/ 	.short	0x0002
        /*0136*/ 	.short	0x0010
        /*0138*/ 	.byte	0x00, 0xf0, 0x21, 0x00


	//----- nvinfo : EIATTR_KPARAM_INFO
	.align		4
.L_2707:
        /*013c*/ 	.byte	0x04, 0x17
        /*013e*/ 	.short	(.L_2709 - .L_2708)
.L_2708:
        /*0140*/ 	.word	0x00000000
        /*0144*/ 	.short	0x0001
        /*0146*/ 	.short	0x0008
        /*0148*/ 	.byte	0x00, 0xf0, 0x21, 0x00


	//----- nvinfo : EIATTR_KPARAM_INFO
	.align		4
.L_2709:
        /*014c*/ 	.byte	0x04, 0x17
        /*014e*/ 	.short	(.L_2711 - .L_2710)
.L_2710:
        /*0150*/ 	.word	0x00000000
        /*0154*/ 	.short	0x0000
        /*0156*/ 	.short	0x0000
        /*0158*/ 	.byte	0x00, 0xf0, 0x21, 0x00


	//----- nvinfo : EIATTR_MAXREG_COUNT
	.align		4
.L_2711:
        /*015c*/ 	.byte	0x03, 0x1b
        /*015e*/ 	.short	0x00ff


	//----- nvinfo : EIATTR_NUM_BARRIERS
	.align		4
        /*0160*/ 	.byte	0x02, 0x4c
        /*0162*/ 	.byte	0x01
	.zero		1


	//----- nvinfo : EIATTR_MERCURY_ISA_VERSION
	.align		4
        /*0164*/ 	.byte	0x03, 0x5f
        /*0166*/ 	.short	0x0000


	//----- nvinfo : EIATTR_EXIT_INSTR_OFFSETS
	.align		4
        /*0168*/ 	.byte	0x04, 0x1c
        /*016a*/ 	.short	(.L_2713 - .L_2712)


	//   ....[0]....
.L_2712:
        /*016c*/ 	.word	0x000001f0


	//   ....[1]....
        /*0170*/ 	.word	0x000008b0


	//   ....[2]....
        /*0174*/ 	.word	0x00006980


	//   ....[3]....
        /*0178*/ 	.word	0x00006c80


	//   ....[4]....
        /*017c*/ 	.word	0x00006de0


	//   ....[5]....
        /*0180*/ 	.word	0x00006e80


	//   ....[6]....
        /*0184*/ 	.word	0x00006ec0


	//----- nvinfo : EIATTR_CTAIDZ_USED
	.align		4
.L_2713:
        /*0188*/ 	.byte	0x01, 0x04
	.zero		2


	//----- nvinfo : EIATTR_CRS_STACK_SIZE
	.align		4
        /*018c*/ 	.byte	0x04, 0x1e
        /*018e*/ 	.short	(.L_2715 - .L_2714)
.L_2714:
        /*0190*/ 	.word	0x00000000
.L_2715:


//--------------------- .nv.info._Z23gemm_half_q_half_kernelILi2ELi14ELb1ELb1ELi64EEvPK6__halfPKjS4_S2_PS0_iiiiPKtS7_iiiiiibS2_i --------------------------
	.section	.nv.info._Z23gemm_half_q_half_kernelILi2ELi14ELb1ELb1ELi64EEvPK6__halfPKjS4_S2_PS0_iiiiPKtS7_iiiiiibS2_i,"",@"SHT_CUDA_INFO"
	.sectionflags	@""
	.align	4


	//----- nvinfo : EIATTR_CUDA_API_VERSION
	.align		4
        /*0000*/ 	.byte	0x04, 0x37
        /*0002*/ 	.short	(.L_2717 - .L_2716)
.L_2716:
        /*0004*/ 	.word	0x00000082


	//----- nvinfo : EIATTR_SW2861232_WAR
	.align		4
.L_2717:
        /*0008*/ 	.byte	0x01, 0x35
	.zero		2


	//----- nvinfo : EIATTR_PARAM_CBANK
	.align		4
        /*000c*/ 	.byte	0x04, 0x0a
        /*000e*/ 	.short	(.L_2719 - .L_2718)
	.align		4
.L_2718:
        /*0010*/ 	.word	index@(.nv.constant0._Z23gemm_half_q_half_kernelILi2ELi14ELb1ELb1ELi64EEvPK6__halfPKjS4_S2_PS0_iiiiPKtS7_iiiiiibS2_i)
        /*0014*/ 	.short	0x0160
        /*0016*/ 	.short	0x0074


	//----- nvinfo : EIATTR_CBANK_PARAM_SIZE
	.align		4
.L_2719:
        /*0018*/ 	.byte	0x03, 0x19
        /*001a*/ 	.short	0x0074


	//----- nvinfo : EIATTR_KPARAM_INFO
	.align		4
        /*001c*/ 	.byte	0x04, 0x17
        /*001e*/ 	.short	(.L_2721 - .L_2720)
.L_2720:
        /*0020*/ 	.word	0x00000000
        /*0024*/ 	.short	0x0013
        /*0026*/ 	.short	0x0070
        /*0028*/ 	.byte	0x00, 0xf0, 0x11, 0x00


	//----- nvinfo : EIATTR_KPARAM_INFO
	.align		4
.L_2721:
        /*002c*/ 	.byte	0x04, 0x17
        /*002e*/ 	.short	(.L_2723 - .L_2722)
.L_2722:
        /*0030*/ 	.word	0x00000000
        /*0034*/ 	.short	0x0012
        /*0036*/ 	.short	0x0068
        /*0038*/ 	.byte	0x00, 0xf0, 0x21, 0x00


	//----- nvinfo : EIATTR_KPARAM_INFO
	.align		4
.L_2723:
        /*003c*/ 	.byte	0x04, 0x17
        /*003e*/ 	.short	(.L_2725 - .L_2724)
.L_2724:
        /*0040*/ 	.word	0x00000000
        /*0044*/ 	.short	0x0011
        /*0046*/ 	.short	0x0060
        /*0048*/ 	.byte	0x00, 0xf0, 0x05, 0x00


	//----- nvinfo : EIATTR_KPARAM_INFO
	.align		4
.L_2725:
        /*004c*/ 	.byte	0x04, 0x17
        /*004e*/ 	.short	(.L_2727 - .L_2726)
.L_2726:
        /*0050*/ 	.word	0x00000000
        /*0054*/ 	.short	0x0010
        /*0056*/ 	.short	0x005c
        /*0058*/ 	.byte	0x00, 0xf0, 0x11, 0x00


	//----- nvinfo : EIATTR_KPARAM_INFO
	.align		4
.L_2727:
        /*005c*/ 	.byte	0x04, 0x17
        /*005e*/ 	.short	(.L_2729 - .L_2728)
.L_2728:
        /*0060*/ 	.word	0x00000000
        /*0064*/ 	.short	0x000f
        /*0066*/ 	.short	0x0058
        /*0068*/ 	.byte	0x00, 0xf0, 0x11, 0x00


	//----- nvinfo : EIATTR_KPARAM_INFO
	.align		4
.L_2729:
        /*006c*/ 	.byte	0x04, 0x17
        /*006e*/ 	.short	(.L_2731 - .L_2730)
.L_2730:
        /*0070*/ 	.word	0x00000000
        /*0074*/ 	.short	0x000e
        /*0076*/ 	.short	0x0054
        /*0078*/ 	.byte	0x00, 0xf0, 0x11, 0x00


	//----- nvinfo : EIATTR_KPARAM_INFO
	.align		4
.L_2731:
        /*007c*/ 	.byte	0x04, 0x17
        /*007e*/ 	.short	(.L_2733 - .L_2732)
.L_2732:
        /*0080*/ 	.word	0x00000000
        /*0084*/ 	.short	0x000d
        /*0086*/ 	.short	0x0050
        /*0088*/ 	.byte	0x00, 0xf0, 0x11, 0x00


	//----- nvinfo : EIATTR_KPARAM_INFO
	.align		4
.L_2733:
        /*008c*/ 	.byte	0x04, 0x17
        /*008e*/ 	.short	(.L_2735 - .L_2734)
.L_2734:
        /*0090*/ 	.word	0x00000000
        /*0094*/ 	.short	0x000c
        /*0096*/ 	.short	0x004c
        /*0098*/ 	.byte	0x00, 0xf0, 0x11, 0x00


	//----- nvinfo : EIATTR_KPARAM_INFO
	.align		4
.L_2735:
        /*009c*/ 	.byte	0x04, 0x17
        /*009e*/ 	.short	(.L_2737 - .L_2736)
.L_2736:
        /*00a0*/ 	.word	0x00000000
        /*00a4*/ 	.short	0x000b
        /*00a6*/ 	.short	0x0048
        /*00a8*/ 	.byte	0x00, 0xf0, 0x11, 0x00


	//----- nvinfo : EIATTR_KPARAM_INFO
	.align		4
.L_2737:
        /*00ac*/ 	.byte	0x04, 0x17
        /*00ae*/ 	.short	(.L_2739 - .L_2738)
.L_2738:
        /*00b0*/ 	.word	0x00000000
        /*00b4*/ 	.short	0x000a
        /*00b6*/ 	.short	0x0040
        /*00b8*/ 	.byte	0x00, 0xf0, 0x21, 0x00


	//----- nvinfo : EIATTR_KPARAM_INFO
	.align		4
.L_2739:
        /*00bc*/ 	.byte	0x04, 0x17
        /*00be*/ 	.short	(.L_2741 - .L_2740)
.L_2740:
        /*00c0*/ 	.word	0x00000000
        /*00c4*/ 	.short	0x0009
        /*00c6*/ 	.short	0x0038
        /*00c8*/ 	.byte	0x00, 0xf0, 0x21, 0x00


	//----- nvinfo : EIATTR_KPARAM_INFO
	.align		4
.L_2741:
        /*00cc*/ 	.byte	0x04, 0x17
        /*00ce*/ 	.short	(.L_2743 - .L_2742)
.L_2742:
        /*00d0*/ 	.word	0x00000000
        /*00d4*/ 	.short	0x0008
        /*00d6*/ 	.short	0x0034
        /*00d8*/ 	.byte	0x00, 0xf0, 0x11, 0x00


	//----- nvinfo : EIATTR_KPARAM_INFO
	.align		4
.L_2743:
        /*00dc*/ 	.byte	0x04, 0x17
        /*00de*/ 	.short	(.L_2745 - .L_2744)
.L_2744:
        /*00e0*/ 	.word	0x00000000
        /*00e4*/ 	.short	0x0007
        /*00e6*/ 	.short	0x0030
        /*00e8*/ 	.byte	0x00, 0xf0, 0x11, 0x00


	//----- nvinfo : EIATTR_KPARAM_INFO
	.align		4
.L_2745:
        /*00ec*/ 	.byte	0x04, 0x17
        /*00ee*/ 	.short	(.L_2747 - .L_2746)
.L_2746:
        /*00f0*/ 	.word	0x00000000
        /*00f4*/ 	.short	0x0006
        /*00f6*/ 	.short	0x002c
        /*00f8*/ 	.byte	0x00, 0xf0, 0x11, 0x00


	//----- nvinfo : EIATTR_KPARAM_INFO
	.align		4
.L_2747:
        /*00fc*/ 	.byte	0x04, 0x17
        /*00fe*/ 	.short	(.L_2749 - .L_2748)
.L_2748:
        /*0100*/ 	.word	0x00000000
        /*0104*/ 	.short	0x0005
        /*0106*/ 	.short	0x0028
        /*0108*/ 	.byte	0x00, 0xf0, 0x11, 0x00


	//----- nvinfo : EIATTR_KPARAM_INFO
	.align		4
.L_2749:
        /*010c*/ 	.byte	0x04, 0x17
        /*010e*/ 	.short	(.L_2751 - .L_2750)
.L_2750:
        /*0110*/ 	.word	0x00000000
        /*0114*/ 	.short	0x0004
        /*0116*/ 	.short	0x0020
        /*0118*/ 	.byte	0x00, 0xf0, 0x21, 0x00


	//----- nvinfo : EIATTR_KPARAM_INFO
	.align		4
.L_2751:
        /*011c*/ 	.byte	0x04, 0x17
        /*011e*/ 	.short	(.L_2753 - .L_2752)
.L_2752:
        /*0120*/ 	.word	0x00000000
        /*0124*/ 	.short	0x0003
        /*0126*/ 	.short	0x0018
        /*0128*/ 	.byte	0x00, 0xf0, 0x21, 0x00


	//----- nvinfo : EIATTR_KPARAM_INFO
	.align		4
.L_2753:
        /*012c*/ 	.byte	0x04, 0x17
        /*012e*/ 	.short	(.L_2755 - .L_2754)
.L_2754:
        /*0130*/ 	.word	0x00000000
        /*0134*/ 	.short	0x0002
        /*0136*/ 	.short	0x0010
        /*0138*/ 	.byte	0x00, 0xf0, 0x21, 0x00


	//----- nvinfo : EIATTR_KPARAM_INFO
	.align		4
.L_2755:
        /*013c*/ 	.byte	0x04, 0x17
        /*013e*/ 	.short	(.L_2757 - .L_2756)
.L_2756:
        /*0140*/ 	.word	0x00000000
        /*0144*/ 	.short	0x0001
        /*0146*/ 	.short	0x0008
        /*0148*/ 	.byte	0x00, 0xf0, 0x21, 0x00


	//----- nvinfo : EIATTR_KPARAM_INFO
	.align		4
.L_2757:
        /*014c*/ 	.byte	0x04, 0x17
        /*014e*/ 	.short	(.L_2759 - .L_2758)
.L_2758:
        /*0150*/ 	.word	0x00000000
        /*0154*/ 	.short	0x0000
        /*0156*/ 	.short	0x0000
        /*0158*/ 	.byte	0x00, 0xf0, 0x21, 0x00


	//----- nvinfo : EIATTR_MAXREG_COUNT
	.align		4
.L_2759:
        /*015c*/ 	.byte	0x03, 0x1b
        /*015e*/ 	.short	0x00ff


	//----- nvinfo : EIATTR_NUM_BARRIERS
	.align		4
        /*0160*/ 	.byte	0x02, 0x4c
        /*0162*/ 	.byte	0x01
	.zero		1


	//----- nvinfo : EIATTR_MERCURY_ISA_VERSION
	.align		4
        /*0164*/ 	.byte	0x03, 0x5f
        /*0166*/ 	.short	0x0000


	//----- nvinfo : EIATTR_EXIT_INSTR_OFFSETS
	.align		4
        /*0168*/ 	.byte	0x04, 0x1c
        /*016a*/ 	.short	(.L_2761 - .L_2760)


	//   ....[0]....
.L_2760:
        /*016c*/ 	.word	0x000001f0


	//   ....[1]....
        /*0170*/ 	.word	0x000008b0


	//   ....[2]....
        /*0174*/ 	.word	0x000077a0


	//   ....[3]....
        /*0178*/ 	.word	0x00007aa0


	//   ....[4]....
        /*017c*/ 	.word	0x00007c00


	//   ....[5]....
        /*0180*/ 	.word	0x00007ca0


	//   ....[6]....
        /*0184*/ 	.word	0x00007ce0


	//----- nvinfo : EIATTR_CTAIDZ_USED
	.align		4
.L_2761:
        /*0188*/ 	.byte	0x01, 0x04
	.zero		2


	//----- nvinfo : EIATTR_CRS_STACK_SIZE
	.align		4
        /*018c*/ 	.byte	0x04, 0x1e
        /*018e*/ 	.short	(.L_2763 - .L_2762)
.L_2762:
        /*0190*/ 	.word	0x00000000
.L_2763:


//--------------------- .nv.info._Z23gemm_half_q_half_kernelILi2ELi4ELb1ELb1ELi64EEvPK6__halfPKjS4_S2_PS0_iiiiPKtS7_iiiiiibS2_i --------------------------
	.section	.nv.info._Z23gemm_half_q_half_kernelILi2ELi4ELb1ELb1ELi64EEvPK6__halfPKjS4_S2_PS0_iiiiPKtS7_iiiiiibS2_i,"",@"SHT_CUDA_INFO"
	.sectionflags	@""
	.align	4


	//----- nvinfo : EIATTR_CUDA_API_VERSION
	.align		4
        /*0000*/ 	.byte	0x04, 0x37
        /*0002*/ 	.short	(.L_2765 - .L_2764)
.L_2764:
        /*0004*/ 	.word	0x00000082


	//----- nvinfo : EIATTR_SW2861232_WAR
	.align		4
.L_2765:
        /*0008*/ 	.byte	0x01, 0x35
	.zero		2


	//----- nvinfo : EIATTR_PARAM_CBANK
	.align		4
        /*000c*/ 	.byte	0x04, 0x0a
        /*000e*/ 	.short	(.L_2767 - .L_2766)
	.align		4
.L_2766:
        /*0010*/ 	.word	index@(.nv.constant0._Z23gemm_half_q_half_kernelILi2ELi4ELb1ELb1ELi64EEvPK6__halfPKjS4_S2_PS0_iiiiPKtS7_iiiiiibS2_i)
        /*0014*/ 	.short	0x0160
        /*0016*/ 	.short	0x0074


	//----- nvinfo : EIATTR_CBANK_PARAM_SIZE
	.align		4
.L_2767:
        /*0018*/ 	.byte	0x03, 0x19
        /*001a*/ 	.short	0x0074


	//----- nvinfo : EIATTR_KPARAM_INFO
	.align		4
        /*001c*/ 	.byte	0x04, 0x17
        /*001e*/ 	.short	(.L_2769 - .L_2768)
.L_2768:
        /*0020*/ 	.word	0x00000000
        /*0024*/ 	.short	0x0013
        /*0026*/ 	.short	0x0070
        /*0028*/ 	.byte	0x00, 0xf0, 0x11, 0x00


	//----- nvinfo : EIATTR_KPARAM_INFO
	.align		4
.L_2769:
        /*002c*/ 	.byte	0x04, 0x17
        /*002e*/ 	.short	(.L_2771 - .L_2770)
.L_2770:
        /*0030*/ 	.word	0x00000000
        /*0034*/ 	.short	0x0012
        /*0036*/ 	.short	0x0068
        /*0038*/ 	.byte	0x00, 0xf0, 0x21, 0x00


	//----- nvinfo : EIATTR_KPARAM_INFO
	.align		4
.L_2771:
        /*003c*/ 	.byte	0x04, 0x17
        /*003e*/ 	.short	(.L_2773 - .L_2772)
.L_2772:
        /*0040*/ 	.word	0x00000000
        /*0044*/ 	.short	0x0011
        /*0046*/ 	.short	0x0060
        /*0048*/ 	.byte	0x00, 0xf0, 0x05, 0x00


	//----- nvinfo : EIATTR_KPARAM_INFO
	.align		4
.L_2773:
        /*004c*/ 	.byte	0x04, 0x17
        /*004e*/ 	.short	(.L_2775 - .L_2774)
.L_2774:
        /*0050*/ 	.word	0x00000000
        /*0054*/ 	.short	0x0010
        /*0056*/ 	.short	0x005c
        /*0058*/ 	.byte	0x00, 0xf0, 0x11, 0x00


	//----- nvinfo : EIATTR_KPARAM_INFO
	.align		4
.L_2775:
        /*005c*/ 	.byte	0x04, 0x17
        /*005e*/ 	.short	(.L_2777 - .L_2776)
.L_2776:
        /*0060*/ 	.word	0x00000000
        /*0064*/ 	.short	0x000f
        /*0066*/ 	.short	0x0058
        /*0068*/ 	.byte	0x00, 0xf0, 0x11, 0x00


	//----- nvinfo : EIATTR_KPARAM_INFO
	.align		4
.L_2777:
        /*006c*/ 	.byte	0x04, 0x17
        /*006e*/ 	.short	(.L_2779 - .L_2778)
.L_2778:
        /*0070*/ 	.word	0x00000000
        /*0074*/ 	.short	0x000e
        /*0076*/ 	.short	0x0054
        /*0078*/ 	.byte	0x00, 0xf0, 0x11, 0x00


	//----- nvinfo : EIATTR_KPARAM_INFO
	.align		4
.L_2779:
        /*007c*/ 	.byte	0x04, 0x17
        /*007e*/ 	.short	(.L_2781 - .L_2780)
.L_2780:
        /*0080*/ 	.word	0x00000000
        /*0084*/ 	.short	0x000d
        /*0086*/ 	.short	0x0050
        /*0088*/ 	.byte	0x00, 0xf0, 0x11, 0x00


	//----- nvinfo : EIATTR_KPARAM_INFO
	.align		4
.L_2781:
        /*008c*/ 	.byte	0x04, 0x17
        /*008e*/ 	.short	(.L_2783 - .L_2782)
.L_2782:
        /*0090*/ 	.word	0x00000000
        /*0094*/ 	.short	0x000c
        /*0096*/ 	.short	0x004c
        /*0098*/ 	.byte	0x00, 0xf0, 0x11, 0x00


	//----- nvinfo : EIATTR_KPARAM_INFO
	.align		4
.L_2783:
        /*009c*/ 	.byte	0x04, 0x17
        /*009e*/ 	.short	(.L_2785 - .L_2784)
.L_2784:
        /*00a0*/ 	.word	0x00000000
        /*00a4*/ 	.short	0x000b
        /*00a6*/ 	.short	0x0048
        /*00a8*/ 	.byte	0x00, 0xf0, 0x11, 0x00


	//----- nvinfo : EIATTR_KPARAM_INFO
	.align		4
.L_2785:
        /*00ac*/ 	.byte	0x04, 0x17
        /*00ae*/ 	.short	(.L_2787 - .L_2786)
.L_2786:
        /*00b0*/ 	.word	0x00000000
        /*00b4*/ 	.short	0x000a
        /*00b6*/ 	.short	0x0040
        /*00b8*/ 	.byte	0x00, 0xf0, 0x21, 0x00


	//----- nvinfo : EIATTR_KPARAM_INFO
	.align		4
.L_2787:
        /*00bc*/ 	.byte	0x04, 0x17
        /*00be*/ 	.short	(.L_2789 - .L_2788)
.L_2788:
        /*00c0*/ 	.word	0x00000000
        /*00c4*/ 	.short	0x0009
        /*00c6*/ 	.short	0x0038
        /*00c8*/ 	.byte	0x00, 0xf0, 0x21, 0x00


	//----- nvinfo : EIATTR_KPARAM_INFO
	.align		4
.L_2789:
        /*00cc*/ 	.byte	0x04, 0x17
        /*00ce*/ 	.short	(.L_2791 - .L_2790)
.L_2790:
        /*00d0*/ 	.word	0x00000000
        /*00d4*/ 	.short	0x0008
        /*00d6*/ 	.short	0x0034
        /*00d8*/ 	.byte	0x00, 0xf0, 0x11, 0x00


	//----- nvinfo : EIATTR_KPARAM_INFO
	.align		4
.L_2791:
        /*00dc*/ 	.byte	0x04, 0x17
        /*00de*/ 	.short	(.L_2793 - .L_2792)
.L_2792:
        /*00e0*/ 	.word	0x00000000
        /*00e4*/ 	.short	0x0007
        /*00e6*/ 	.short	0x0030
        /*00e8*/ 	.byte	0x00, 0xf0, 0x11, 0x00


	//----- nvinfo : EIATTR_KPARAM_INFO
	.align		4
.L_2793:
        /*00ec*/ 	.byte	0x04, 0x17
        /*00ee*/ 	.short	(.L_2795 - .L_2794)
.L_2794:
        /*00f0*/ 	.word	0x00000000
        /*00f4*/ 	.short	0x0006
        /*00f6*/ 	.short	0x002c
        /*00f8*/ 	.byte	0x00, 0xf0, 0x11, 0x00


	//----- nvinfo : EIATTR_KPARAM_INFO
	.align		4
.L_2795:
        /*00fc*/ 	.byte	0x04, 0x17
        /*00fe*/ 	.short	(.L_2797 - .L_2796)
.L_2796:
        /*0100*/ 	.word	0x00000000
        /*0104*/ 	.short	0x0005
        /*0106*/ 	.short	0x0028
        /*0108*/ 	.byte	0x00, 0xf0, 0x11, 0x00


	//----- nvinfo : EIATTR_KPARAM_INFO
	.align		4
.L_2797:
        /*010c*/ 	.byte	0x04, 0x17
        /*010e*/ 	.short	(.L_2799 - .L_2798)
.L_2798:
        /*0110*/ 	.word	0x00000000
        /*0114*/ 	.short	0x0004
        /*0116*/ 	.short	0x0020
        /*0118*/ 	.byte	0x00, 0xf0, 0x21, 0x00


	//----- nvinfo : EIATTR_KPARAM_INFO
	.align		4
.L_2799:
        /*011c*/ 	.byte	0x04, 0x17
        /*011e*/ 	.short	(.L_2801 - .L_2800)
.L_2800:
        /*0120*/ 	.word	0x00000000
        /*0124*/ 	.short	0x0003
        /*0126*/ 	.short	0x0018
        /*0128*/ 	.byte	0x00, 0xf0, 0x21, 0x00


	//----- nvinfo : EIATTR_KPARAM_INFO
	.align		4
.L_2801:
        /*012c*/ 	.byte	0x04, 0x17
        /*012e*/ 	.short	(.L_2803 - .L_2802)
.L_2802:
        /*0130*/ 	.word	0x00000000
        /*0134*/ 	.short	0x0002
        /*0136*/ 	.short	0x0010
        /*0138*/ 	.byte	0x00, 0xf0, 0x21, 0x00


	//----- nvinfo : EIATTR_KPARAM_INFO
	.align		4
.L_2803:
        /*013c*/ 	.byte	0x04, 0x17
        /*013e*/ 	.short	(.L_2805 - .L_2804)
.L_2804:
        /*0140*/ 	.word	0x00000000
        /*0144*/ 	.short	0x0001
        /*0146*/ 	.short	0x0008
        /*0148*/ 	.byte	0x00, 0xf0, 0x21, 0x00


	//----- nvinfo : EIATTR_KPARAM_INFO
	.align		4
.L_2805:
        /*014c*/ 	.byte	0x04, 0x17
        /*014e*/ 	.short	(.L_2807 - .L_2806)
.L_2806:
        /*0150*/ 	.word	0x00000000
        /*0154*/ 	.short	0x0000
        /*0156*/ 	.short	0x0000
        /*0158*/ 	.byte	0x00, 0xf0, 0x21, 0x00


	//----- nvinfo : EIATTR_MAXREG_COUNT
	.align		4
.L_2807:
        /*015c*/ 	.byte	0x03, 0x1b
        /*015e*/ 	.short	0x00ff


	//----- nvinfo : EIATTR_NUM_BARRIERS
	.align		4
        /*0160*/ 	.byte	0x02, 0x4c
        /*0162*/ 	.byte	0x01
	.zero		1


	//----- nvinfo : EIATTR_MERCURY_ISA_VERSION
	.align		4
        /*0164*/ 	.byte	0x03, 0x5f
        /*0166*/ 	.short	0x0000


	//----- nvinfo : EIATTR_EXIT_INSTR_OFFSETS
	.align		4
        /*0168*/ 	.byte	0x04, 0x1c
        /*016a*/ 	.short	(.L_2809 - .L_2808)


	//   ....[0]....
.L_2808:
        /*016c*/ 	.word	0x000001f0


	//   ....[1]....
        /*0170*/ 	.word	0x000008b0


	//   ....[2]....
        /*0174*/ 	.word	0x00002c90


	//   ....[3]....
        /*0178*/ 	.word	0x00002f90


	//   ....[4]....
        /*017c*/ 	.word	0x000030f0


	//   ....[5]....
        /*0180*/ 	.word	0x00003190


	//   ....[6]....
        /*0184*/ 	.word	0x000031d0


	//----- nvinfo : EIATTR_CTAIDZ_USED
	.align		4
.L_2809:
        /*0188*/ 	.byte	0x01, 0x04
	.zero		2


	//----- nvinfo : EIATTR_CRS_STACK_SIZE
	.align		4
        /*018c*/ 	.byte	0x04, 0x1e
        /*018e*/ 	.short	(.L_2811 - .L_2810)
.L_2810:
        /*0190*/ 	.word	0x00000000
.L_2811:


//--------------------- .nv.info._Z23gemm_half_q_half_kernelILi2ELi6ELb1ELb1ELi64EEvPK6__halfPKjS4_S2_PS0_iiiiPKtS7_iiiiiibS2_i --------------------------
	.section	.nv.info._Z23gemm_half_q_half_kernelILi2ELi6ELb1ELb1ELi64EEvPK6__halfPKjS4_S2_PS0_iiiiPKtS7_iiiiiibS2_i,"",@"SHT_CUDA_INFO"
	.sectionflags	@""
	.align	4


	//----- nvinfo : EIATTR_CUDA_API_VERSION
	.align		4
        /*0000*/ 	.byte	0x04, 0x37
        /*0002*/ 	.short	(.L_2813 - .L_2812)
.L_2812:
        /*0004*/ 	.word	0x00000082


	//----- nvinfo : EIATTR_SW2861232_WAR
	.align		4
.L_2813:
        /*0008*/ 	.byte	0x01, 0x35
	.zero		2


	//----- nvinfo : EIATTR_PARAM_CBANK
	.align		4
        /*000c*/ 	.byte	0x04, 0x0a
        /*000e*/ 	.short	(.L_2815 - .L_2814)
	.align		4
.L_2814:
        /*0010*/ 	.word	index@(.nv.constant0._Z23gemm_half_q_half_kernelILi2ELi6ELb1ELb1ELi64EEvPK6__halfPKjS4_S2_PS0_iiiiPKtS7_iiiiiibS2_i)
        /*0014*/ 	.short	0x0160
        /*0016*/ 	.short	0x0074


	//----- nvinfo : EIATTR_CBANK_PARAM_SIZE
	.align		4
.L_2815:
        /*0018*/ 	.byte	0x03, 0x19
        /*001a*/ 	.short	0x0074


	//----- nvinfo : EIATTR_KPARAM_INFO
	.align		4
        /*001c*/ 	.byte	0x04, 0x17
        /*001e*/ 	.short	(.L_2817 - .L_2816)
.L_2816:
        /*0020*/ 	.word	0x00000000
        /*0024*/ 	.short	0x0013
        /*0026*/ 	.short	0x0070
        /*0028*/ 	.byte	0x00, 0xf0, 0x11, 0x00


	//----- nvinfo : EIATTR_KPARAM_INFO
	.align		4
.L_2817:
        /*002c*/ 	.byte	0x04, 0x17
        /*002e*/ 	.short	(.L_2819 - .L_2818)
.L_2818:
        /*0030*/ 	.word	0x00000000
        /*0034*/ 	.short	0x0012
        /*0036*/ 	.short	0x0068
        /*0038*/ 	.byte	0x00, 0xf0, 0x21, 0x00


	//----- nvinfo : EIATTR_KPARAM_INFO
	.align		4
.L_2819:
        /*003c*/ 	.byte	0x04, 0x17
        /*003e*/ 	.short	(.L_2821 - .L_2820)
.L_2820:
        /*0040*/ 	.word	0x00000000
        /*0044*/ 	.short	0x0011
        /*0046*/ 	.short	0x0060
        /*0048*/ 	.byte	0x00, 0xf0, 0x05, 0x00


	//----- nvinfo : EIATTR_KPARAM_INFO
	.align		4
.L_2821:
        /*004c*/ 	.byte	0x04, 0x17
        /*004e*/ 	.short	(.L_2823 - .L_2822)
.L_2822:
        /*0050*/ 	.word	0x00000000
        /*0054*/ 	.short	0x0010
        /*0056*/ 	.short	0x005c
        /*0058*/ 	.byte	0x00, 0xf0, 0x11, 0x00


	//----- nvinfo : EIATTR_KPARAM_INFO
	.align		4
.L_2823:
        /*005c*/ 	.byte	0x04, 0x17
        /*005e*/ 	.short	(.L_2825 - .L_2824)
.L_2824:
        /*0060*/ 	.word	0x00000000
        /*0064*/ 	.short	0x000f
        /*0066*/ 	.short	0x0058
        /*0068*/ 	.byte	0x00, 0xf0, 0x11, 0x00


	//----- nvinfo : EIATTR_KPARAM_INFO
	.align		4
.L_2825:
        /*006c*/ 	.byte	0x04, 0x17
        /*006e*/ 	.short	(.L_2827 - .L_2826)
.L_2826:
        /*0070*/ 	.word	0x00000000
        /*0074*/ 	.short	0x000e
        /*0076*/ 	.short	0x0054
        /*0078*/ 	.byte	0x00, 0xf0, 0x11, 0x00


	//----- nvinfo : EIATTR_KPARAM_INFO
	.align		4
.L_2827:
        /*007c*/ 	.byte	0x04, 0x17
        /*007e*/ 	.short	(.L_2829 - .L_2828)
.L_2828:
        /*0080*/ 	.word	0x00000000
        /*0084*/ 	.short	0x000d
        /*0086*/ 	.short	0x0050
        /*0088*/ 	.byte	0x00, 0xf0, 0x11, 0x00


	//----- nvinfo : EIATTR_KPARAM_INFO
	.align		4
.L_2829:
        /*008c*/ 	.byte	0x04, 0x17
        /*008e*/ 	.short	(.L_2831 - .L_2830)
.L_2830:
        /*0090*/ 	.word	0x00000000
        /*0094*/ 	.short	0x000c
        /*0096*/ 	.short	0x004c
        /*0098*/ 	.byte	0x00, 0xf0, 0x11, 0x00


	//----- nvinfo : EIATTR_KPARAM_INFO
	.align		4
.L_2831:
        /*009c*/ 	.byte	0x04, 0x17
        /*009e*/ 	.short	(.L_2833 - .L_2832)
.L_2832:
        /*00a0*/ 	.word	0x00000000
        /*00a4*/ 	.short	0x000b
        /*00a6*/ 	.short	0x0048
        /*00a8*/ 	.byte	0x00, 0xf0, 0x11, 0x00


	//----- nvinfo : EIATTR_KPARAM_INFO
	.align		4
.L_2833:
        /*00ac*/ 	.byte	0x04, 0x17
        /*00ae*/ 	.short	(.L_2835 - .L_2834)
.L_2834:
        /*00b0*/ 	.word	0x00000000
        /*00b4*/ 	.short	0x000a
        /*00b6*/ 	.short	0x0040
        /*00b8*/ 	.byte	0x00, 0xf0, 0x21, 0x00


	//----- nvinfo : EIATTR_KPARAM_INFO
	.align		4
.L_2835:
        /*00bc*/ 	.byte	0x04, 0x17
        /*00be*/ 	.short	(.L_2837 - .L_2836)
.L_2836:
        /*00c0*/ 	.word	0x00000000
        /*00c4*/ 	.short	0x0009
        /*00c6*/ 	.short	0x0038
        /*00c8*/ 	.byte	0x00, 0xf0, 0x21, 0x00


	//----- nvinfo : EIATTR_KPARAM_INFO
	.align		4
.L_2837:
        /*00cc*/ 	.byte	0x04, 0x17
        /*00ce*/ 	.short	(.L_2839 - .L_2838)
.L_2838:
        /*00d0*/ 	.word	0x00000000
        /*00d4*/ 	.short	0x0008
        /*00d6*/ 	.short	0x0034
        /*00d8*/ 	.byte	0x00, 0xf0, 0x11, 0x00


	//----- nvinfo : EIATTR_KPARAM_INFO
	.align		4
.L_2839:
        /*00dc*/ 	.byte	0x04, 0x17
        /*00de*/ 	.short	(.L_2841 - .L_2840)
.L_2840:
        /*00e0*/ 	.word	0x00000000
        /*00e4*/ 	.short	0x0007
        /*00e6*/ 	.short	0x0030
        /*00e8*/ 	.byte	0x00, 0xf0, 0x11, 0x00


	//----- nvinfo : EIATTR_KPARAM_INFO
	.align		4
.L_2841:
        /*00ec*/ 	.byte	0x04, 0x17
        /*00ee*/ 	.short	(.L_2843 - .L_2842)
.L_2842:
        /*00f0*/ 	.word	0x00000000
        /*00f4*/ 	.short	0x0006
        /*00f6*/ 	.short	0x002c
        /*00f8*/ 	.byte	0x00, 0xf0, 0x11, 0x00


	//----- nvinfo : EIATTR_KPARAM_INFO
	.align		4
.L_2843:
        /*00fc*/ 	.byte	0x04, 0x17
        /*00fe*/ 	.short	(.L_2845 - .L_2844)
.L_2844:
        /*0100*/ 	.word	0x00000000
        /*0104*/ 	.short	0x0005
        /*0106*/ 	.short	0x0028
        /*0108*/ 	.byte	0x00, 0xf0, 0x11, 0x00


	//----- nvinfo : EIATTR_KPARAM_INFO
	.align		4
.L_2845:
        /*010c*/ 	.byte	0x04, 0x17
        /*010e*/ 	.short	(.L_2847 - .L_2846)
.L_2846:
        /*0110*/ 	.word	0x00000000
        /*0114*/ 	.short	0x0004
        /*0116*/ 	.short	0x0020
        /*0118*/ 	.byte	0x00, 0xf0, 0x21, 0x00


	//----- nvinfo : EIATTR_KPARAM_INFO
	.align		4
.L_2847:
        /*011c*/ 	.byte	0x04, 0x17
        /*011e*/ 	.short	(.L_2849 - .L_2848)
.L_2848:
        /*0120*/ 	.word	0x00000000
        /*0124*/ 	.short	0x0003
        /*0126*/ 	.short	0x0018
        /*0128*/ 	.byte	0x00, 0xf0, 0x21, 0x00


	//----- nvinfo : EIATTR_KPARAM_INFO
	.align		4
.L_2849:
        /*012c*/ 	.byte	0x04, 0x17
        /*012e*/ 	.short	(.L_2851 - .L_2850)
.L_2850:
        /*0130*/ 	.word	0x00000000
        /*0134*/ 	.short	0x0002
        /*0136*/ 	.short	0x0010
        /*0138*/ 	.byte	0x00, 0xf0, 0x21, 0x00


	//----- nvinfo : EIATTR_KPARAM_INFO
	.align		4
.L_2851:
        /*013c*/ 	.byte	0x04, 0x17
        /*013e*/ 	.short	(.L_2853 - .L_2852)
.L_2852:
        /*0140*/ 	.word	0x00000000
        /*0144*/ 	.short	0x0001
        /*0146*/ 	.short	0x0008
        /*0148*/ 	.byte	0x00, 0xf0, 0x21, 0x00


	//----- nvinfo : EIATTR_KPARAM_INFO
	.align		4
.L_2853:
        /*014c*/ 	.byte	0x04, 0x17
        /*014e*/ 	.short	(.L_2855 - .L_2854)
.L_2854:
        /*0150*/ 	.word	0x00000000
        /*0154*/ 	.short	0x0000
        /*0156*/ 	.short	0x0000
        /*0158*/ 	.byte	0x00, 0xf0, 0x21, 0x00


	//----- nvinfo : EIATTR_MAXREG_COUNT
	.align		4
.L_2855:
        /*015c*/ 	.byte	0x03, 0x1b
        /*015e*/ 	.short	0x00ff


	//----- nvinfo : EIATTR_NUM_BARRIERS
	.align		4
        /*0160*/ 	.byte	0x02, 0x4c
        /*0162*/ 	.byte	0x01
	.zero		1


	//----- nvinfo : EIATTR_MERCURY_ISA_VERSION
	.align		4
        /*0164*/ 	.byte	0x03, 0x5f
        /*0166*/ 	.short	0x0000


	//----- nvinfo : EIATTR_EXIT_INSTR_OFFSETS
	.align		4
        /*0168*/ 	.byte	0x04, 0x1c
        /*016a*/ 	.short	(.L_2857 - .L_2856)


	//   ....[0]....
.L_2856:
        /*016c*/ 	.word	0x000001f0


	//   ....[1]....
        /*0170*/ 	.word	0x000008b0


	//   ....[2]....
        /*0174*/ 	.word	0x00003ac0


	//   ....[3]....
        /*0178*/ 	.word	0x00003dc0


	//   ....[4]....
        /*017c*/ 	.word	0x00003f20


	//   ....[5]....
        /*0180*/ 	.word	0x00003fc0


	//   ....[6]....
        /*0184*/ 	.word	0x00004000


	//----- nvinfo : EIATTR_CTAIDZ_USED
	.align		4
.L_2857:
        /*0188*/ 	.byte	0x01, 0x04
	.zero		2


	//----- nvinfo : EIATTR_CRS_STACK_SIZE
	.align		4
        /*018c*/ 	.byte	0x04, 0x1e
        /*018e*/ 	.short	(.L_2859 - .L_2858)
.L_2858:
        /*0190*/ 	.word	0x00000000
.L_2859:


//--------------------- .nv.info._Z23gemm_half_q_half_kernelILi2ELi2ELb1ELb1ELi64EEvPK6__halfPKjS4_S2_PS0_iiiiPKtS7_iiiiiibS2_i --------------------------
	.section	.nv.info._Z23gemm_half_q_half_kernelILi2ELi2ELb1ELb1ELi64EEvPK6__halfPKjS4_S2_PS0_iiiiPKtS7_iiiiiibS2_i,"",@"SHT_CUDA_INFO"
	.sectionflags	@""
	.align	4


	//----- nvinfo : EIATTR_CUDA_API_VERSION
	.align		4
        /*0000*/ 	.byte	0x04, 0x37
        /*0002*/ 	.short	(.L_2861 - .L_2860)
.L_2860:
        /*0004*/ 	.word	0x00000082


	//----- nvinfo : EIATTR_SW2861232_WAR
	.align		4
.L_2861:
        /*0008*/ 	.byte	0x01, 0x35
	.zero		2


	//----- nvinfo : EIATTR_PARAM_CBANK
	.align		4
        /*000c*/ 	.byte	0x04, 0x0a
        /*000e*/ 	.short	(.L_2863 - .L_2862)
	.align		4
.L_2862:
        /*0010*/ 	.word	index@(.nv.constant0._Z23gemm_half_q_half_kernelILi2ELi2ELb1ELb1ELi64EEvPK6__halfPKjS4_S2_PS0_iiiiPKtS7_iiiiiibS2_i)
        /*0014*/ 	.short	0x0160
        /*0016*/ 	.short	0x0074


	//----- nvinfo : EIATTR_CBANK_PARAM_SIZE
	.align		4
.L_2863:
        /*0018*/ 	.byte	0x03, 0x19
        /*001a*/ 	.short	0x0074


	//----- nvinfo : EIATTR_KPARAM_INFO
	.align		4
        /*001c*/ 	.byte	0x04, 0x17
        /*001e*/ 	.short	(.L_2865 - .L_2864)
.L_2864:
        /*0020*/ 	.word	0x00000000
        /*0024*/ 	.short	0x0013
        /*0026*/ 	.short	0x0070
        /*0028*/ 	.byte	0x00, 0xf0, 0x11, 0x00


	//----- nvinfo : EIATTR_KPARAM_INFO
	.align		4
.L_2865:
        /*002c*/ 	.byte	0x04, 0x17
        /*002e*/ 	.short	(.L_2867 - .L_2866)
.L_2866:
        /*0030*/ 	.word	0x00000000
        /*0034*/ 	.short	0x0012
        /*0036*/ 	.short	0x0068
        /*0038*/ 	.byte	0x00, 0xf0, 0x21, 0x00


	//----- nvinfo : EIATTR_KPARAM_INFO
	.align		4
.L_2867:
        /*003c*/ 	.byte	0x04, 0x17
        /*003e*/ 	.short	(.L_2869 - .L_2868)
.L_2868:
        /*0040*/ 	.word	0x00000000
        /*0044*/ 	.short	0x0011
        /*0046*/ 	.short	0x0060
        /*0048*/ 	.byte	0x00, 0xf0, 0x05, 0x00


	//----- nvinfo : EIATTR_KPARAM_INFO
	.align		4
.L_2869:
        /*004c*/ 	.byte	0x04, 0x17
        /*004e*/ 	.short	(.L_2871 - .L_2870)
.L_2870:
        /*0050*/ 	.word	0x00000000
        /*0054*/ 	.short	0x0010
        /*0056*/ 	.short	0x005c
        /*0058*/ 	.byte	0x00, 0xf0, 0x11, 0x00


	//----- nvinfo : EIATTR_KPARAM_INFO
	.align		4
.L_2871:
        /*005c*/ 	.byte	0x04, 0x17
        /*005e*/ 	.short	(.L_2873 - .L_2872)
.L_2872:
        /*0060*/ 	.word	0x00000000
        /*0064*/ 	.short	0x000f
        /*0066*/ 	.short	0x0058
        /*0068*/ 	.byte	0x00, 0xf0, 0x11, 0x00


	//----- nvinfo : EIATTR_KPARAM_INFO
	.align		4
.L_2873:
        /*006c*/ 	.byte	0x04, 0x17
        /*006e*/ 	.short	(.L_2875 - .L_2874)
.L_2874:
        /*0070*/ 	.word	0x00000000
        /*0074*/ 	.short	0x000e
        /*0076*/ 	.short	0x0054
        /*0078*/ 	.byte	0x00, 0xf0, 0x11, 0x00


	//----- nvinfo : EIATTR_KPARAM_INFO
	.align		4
.L_2875:
        /*007c*/ 	.byte	0x04, 0x17
        /*007e*/ 	.short	(.L_2877 - .L_2876)
.L_2876:
        /*0080*/ 	.word	0x00000000
        /*0084*/ 	.short	0x000d
        /*0086*/ 	.short	0x0050
        /*0088*/ 	.byte	0x00, 0xf0, 0x11, 0x00


	//----- nvinfo : EIATTR_KPARAM_INFO
	.align		4
.L_2877:
        /*008c*/ 	.byte	0x04, 0x17
        /*008e*/ 	.short	(.L_2879 - .L_2878)
.L_2878:
        /*0090*/ 	.word	0x00000000
        /*0094*/ 	.short	0x000c
        /*0096*/ 	.short	0x004c
        /*0098*/ 	.byte	0x00, 0xf0, 0x11, 0x00


	//----- nvinfo : EIATTR_KPARAM_INFO
	.align		4
.L_2879:
        /*009c*/ 	.byte	0x04, 0x17
        /*009e*/ 	.short	(.L_2881 - .L_2880)
.L_2880:
        /*00a0*/ 	.word	0x00000000
        /*00a4*/ 	.short	0x000b
        /*00a6*/ 	.short	0x0048
        /*00a8*/ 	.byte	0x00, 0xf0, 0x11, 0x00


	//----- nvinfo : EIATTR_KPARAM_INFO
	.align		4
.L_2881:
        /*00ac*/ 	.byte	0x04, 0x17
        /*00ae*/ 	.short	(.L_2883 - .L_2882)
.L_2882:
        /*00b0*/ 	.word	0x00000000
        /*00b4*/ 	.short	0x000a
        /*00b6*/ 	.short	0x0040
        /*00b8*/ 	.byte	0x00, 0xf0, 0x21, 0x00


	//----- nvinfo : EIATTR_KPARAM_INFO
	.align		4
.L_2883:
        /*00bc*/ 	.byte	0x04, 0x17
        /*00be*/ 	.short	(.L_2885 - .L_2884)
.L_2884:
        /*00c0*/ 	.word	0x00000000
        /*00c4*/ 	.short	0x0009
        /*00c6*/ 	.short	0x0038
        /*00c8*/ 	.byte	0x00, 0xf0, 0x21, 0x00


	//----- nvinfo : EIATTR_KPARAM_INFO
	.align		4
.L_2885:
        /*00cc*/ 	.byte	0x04, 0x17
        /*00ce*/ 	.short	(.L_2887 - .L_2886)
.L_2886:
        /*00d0*/ 	.word	0x00000000
        /*00d4*/ 	.short	0x0008
        /*00d6*/ 	.short	0x0034
        /*00d8*/ 	.byte	0x00, 0xf0, 0x11, 0x00


	//----- nvinfo : EIATTR_KPARAM_INFO
	.align		4
.L_2887:
        /*00dc*/ 	.byte	0x04, 0x17
        /*00de*/ 	.short	(.L_2889 - .L_2888)
.L_2888:
        /*00e0*/ 	.word	0x00000000
        /*00e4*/ 	.short	0x0007
        /*00e6*/ 	.short	0x0030
        /*00e8*/ 	.byte	0x00, 0xf0, 0x11, 0x00


	//----- nvinfo : EIATTR_KPARAM_INFO
	.align		4
.L_2889:
        /*00ec*/ 	.byte	0x04, 0x17
        /*00ee*/ 	.short	(.L_2891 - .L_2890)
.L_2890:
        /*00f0*/ 	.word	0x00000000
        /*00f4*/ 	.short	0x0006
        /*00f6*/ 	.short	0x002c
        /*00f8*/ 	.byte	0x00, 0xf0, 0x11, 0x00


	//----- nvinfo : EIATTR_KPARAM_INFO
	.align		4
.L_2891:
        /*00fc*/ 	.byte	0x04, 0x17
        /*00fe*/ 	.short	(.L_2893 - .L_2892)
.L_2892:
        /*0100*/ 	.word	0x00000000
        /*0104*/ 	.short	0x0005
        /*0106*/ 	.short	0x0028
        /*0108*/ 	.byte	0x00, 0xf0, 0x11, 0x00


	//----- nvinfo : EIATTR_KPARAM_INFO
	.align		4
.L_2893:
        /*010c*/ 	.byte	0x04, 0x17
        /*010e*/ 	.short	(.L_2895 - .L_2894)
.L_2894:
        /*0110*/ 	.word	0x00000000
        /*0114*/ 	.short	0x0004
        /*0116*/ 	.short	0x0020
        /*0118*/ 	.byte	0x00, 0xf0, 0x21, 0x00


	//----- nvinfo : EIATTR_KPARAM_INFO
	.align		4
.L_2895:
        /*011c*/ 	.byte	0x04, 0x17
        /*011e*/ 	.short	(.L_2897 - .L_2896)
.L_2896:
        /*0120*/ 	.word	0x00000000
        /*0124*/ 	.short	0x0003
        /*0126*/ 	.short	0x0018
        /*0128*/ 	.byte	0x00, 0xf0, 0x21, 0x00


	//----- nvinfo : EIATTR_KPARAM_INFO
	.align		4
.L_2897:
        /*012c*/ 	.byte	0x04, 0x17
        /*012e*/ 	.short	(.L_2899 - .L_2898)
.L_2898:
        /*0130*/ 	.word	0x00000000
        /*0134*/ 	.short	0x0002
        /*0136*/ 	.short	0x0010
        /*0138*/ 	.byte	0x00, 0xf0, 0x21, 0x00


	//----- nvinfo : EIATTR_KPARAM_INFO
	.align		4
.L_2899:
        /*013c*/ 	.byte	0x04, 0x17
        /*013e*/ 	.short	(.L_2901 - .L_2900)
.L_2900:
        /*0140*/ 	.word	0x00000000
        /*0144*/ 	.short	0x0001
        /*0146*/ 	.short	0x0008
        /*0148*/ 	.byte	0x00, 0xf0, 0x21, 0x00


	//----- nvinfo : EIATTR_KPARAM_INFO
	.align		4
.L_2901:
        /*014c*/ 	.byte	0x04, 0x17
        /*014e*/ 	.short	(.L_2903 - .L_2902)
.L_2902:
        /*0150*/ 	.word	0x00000000
        /*0154*/ 	.short	0x0000
        /*0156*/ 	.short	0x0000
        /*0158*/ 	.byte	0x00, 0xf0, 0x21, 0x00


	//----- nvinfo : EIATTR_MAXREG_COUNT
	.align		4
.L_2903:
        /*015c*/ 	.byte	0x03, 0x1b
        /*015e*/ 	.short	0x00ff


	//----- nvinfo : EIATTR_NUM_BARRIERS
	.align		4
        /*0160*/ 	.byte	0x02, 0x4c
        /*0162*/ 	.byte	0x01
	.zero		1


	//----- nvinfo : EIATTR_MERCURY_ISA_VERSION
	.align		4
        /*0164*/ 	.byte	0x03, 0x5f
        /*0166*/ 	.short	0x0000


	//----- nvinfo : EIATTR_EXIT_INSTR_OFFSETS
	.align		4
        /*0168*/ 	.byte	0x04, 0x1c
        /*016a*/ 	.short	(.L_2905 - .L_2904)


	//   ....[0]....
.L_2904:
        /*016c*/ 	.word	0x000001f0


	//   ....[1]....
        /*0170*/ 	.word	0x000008b0


	//   ....[2]....
        /*0174*/ 	.word	0x000020a0


	//   ....[3]....
        /*0178*/ 	.word	0x000023a0


	//   ....[4]....
        /*017c*/ 	.word	0x00002500


	//   ....[5]....
        /*0180*/ 	.word	0x000025a0


	//   ....[6]....
        /*0184*/ 	.word	0x000025e0


	//----- nvinfo : EIATTR_CTAIDZ_USED
	.align		4
.L_2905:
        /*0188*/ 	.byte	0x01, 0x04
	.zero		2


	//----- nvinfo : EIATTR_CRS_STACK_SIZE
	.align		4
        /*018c*/ 	.byte	0x04, 0x1e
        /*018e*/ 	.short	(.L_2907 - .L_2906)
.L_2906:
        /*0190*/ 	.word	0x00000000
.L_2907:


//--------------------- .nv.info._Z23gemm_half_q_half_kernelILi2ELi32ELb1ELb1ELi32EEvPK6__halfPKjS4_S2_PS0_iiiiPKtS7_iiiiiibS2_i --------------------------
	.section	.nv.info._Z23gemm_half_q_half_kernelILi2ELi32ELb1ELb1ELi32EEvPK6__halfPKjS4_S2_PS0_iiiiPKtS7_iiiiiibS2_i,"",@"SHT_CUDA_INFO"
	.sectionflags	@""
	.align	4


	//----- nvinfo : EIATTR_CUDA_API_VERSION
	.align		4
        /*0000*/ 	.byte	0x04, 0x37
        /*0002*/ 	.short	(.L_2909 - .L_2908)
.L_2908:
        /*0004*/ 	.word	0x00000082


	//----- nvinfo : EIATTR_SW2861232_WAR
	.align		4
.L_2909:
        /*0008*/ 	.byte	0x01, 0x35
	.zero		2


	//----- nvinfo : EIATTR_PARAM_CBANK
	.align		4
        /*000c*/ 	.byte	0x04, 0x0a
        /*000e*/ 	.short	(.L_2911 - .L_2910)
	.align		4
.L_2910:
        /*0010*/ 	.word	index@(.nv.constant0._Z23gemm_half_q_half_kernelILi2ELi32ELb1ELb1ELi32EEvPK6__halfPKjS4_S2_PS0_iiiiPKtS7_iiiiiibS2_i)
        /*0014*/ 	.short	0x0160
        /*0016*/ 	.short	0x0074


	//----- nvinfo : EIATTR_CBANK_PARAM_SIZE
	.align		4
.L_2911:
        /*0018*/ 	.byte	0x03, 0x19
        /*001a*/ 	.short	0x0074


	//----- nvinfo : EIATTR_KPARAM_INFO
	.align		4
        /*001c*/ 	.byte	0x04, 0x17
        /*001e*/ 	.short	(.L_2913 - .L_2912)
.L_2912:
        /*0020*/ 	.word	0x00000000
        /*0024*/ 	.short	0x0013
        /*0026*/ 	.short	0x0070
        /*0028*/ 	.byte	0x00, 0xf0, 0x11, 0x00


	//----- nvinfo : EIATTR_KPARAM_INFO
	.align		4
.L_2913:
        /*002c*/ 	.byte	0x04, 0x17
        /*002e*/ 	.short	(.L_2915 - .L_2914)
.L_2914:
        /*0030*/ 	.word	0x00000000
        /*0034*/ 	.short	0x0012
        /*0036*/ 	.short	0x0068
        /*0038*/ 	.byte	0x00, 0xf0, 0x21, 0x00


	//----- nvinfo : EIATTR_KPARAM_INFO
	.align		4
.L_2915:
        /*003c*/ 	.byte	0x04, 0x17
        /*003e*/ 	.short	(.L_2917 - .L_2916)
.L_2916:
        /*0040*/ 	.word	0x00000000
        /*0044*/ 	.short	0x0011
        /*0046*/ 	.short	0x0060
        /*0048*/ 	.byte	0x00, 0xf0, 0x05, 0x00


	//----- nvinfo : EIATTR_KPARAM_INFO
	.align		4
.L_2917:
        /*004c*/ 	.byte	0x04, 0x17
        /*004e*/ 	.short	(.L_2919 - .L_2918)
.L_2918:
        /*0050*/ 	.word	0x00000000
        /*0054*/ 	.short	0x0010
        /*0056*/ 	.short	0x005c
        /*0058*/ 	.byte	0x00, 0xf0, 0x11, 0x00


	//----- nvinfo : EIATTR_KPARAM_INFO
	.align		4
.L_2919:
        /*005c*/ 	.byte	0x04, 0x17
        /*005e*/ 	.short	(.L_2921 - .L_2920)
.L_2920:
        /*0060*/ 	.word	0x00000000
        /*0064*/ 	.short	0x000f
        /*0066*/ 	.short	0x0058
        /*0068*/ 	.byte	0x00, 0xf0, 0x11, 0x00


	//----- nvinfo : EIATTR_KPARAM_INFO
	.align		4
.L_2921:
        /*006c*/ 	.byte	0x04, 0x17
        /*006e*/ 	.short	(.L_2923 - .L_2922)
.L_2922:
        /*0070*/ 	.word	0x00000000
        /*0074*/ 	.short	0x000e
        /*0076*/ 	.short	0x0054
        /*0078*/ 	.byte	0x00, 0xf0, 0x11, 0x00


	//----- nvinfo : EIATTR_KPARAM_INFO
	.align		4
.L_2923:
        /*007c*/ 	.byte	0x04, 0x17
        /*007e*/ 	.short	(.L_2925 - .L_2924)
.L_2924:
        /*0080*/ 	.word	0x00000000
        /*0084*/ 	.short	0x000d
        /*0086*/ 	.short	0x0050
        /*0088*/ 	.byte	0x00, 0xf0, 0x11, 0x00


	//----- nvinfo : EIATTR_KPARAM_INFO
	.align		4
.L_2925:
        /*008c*/ 	.byte	0x04, 0x17
        /*008e*/ 	.short	(.L_2927 - .L_2926)
.L_2926:
        /*0090*/ 	.word	0x00000000
        /*0094*/ 	.short	0x000c
        /*0096*/ 	.short	0x004c
        /*0098*/ 	.byte	0x00, 0xf0, 0x11, 0x00


	//----- nvinfo : EIATTR_KPARAM_INFO
	.align		4
.L_2927:
        /*009c*/ 	.byte	0x04, 0x17
        /*009e*/ 	.short	(.L_2929 - .L_2928)
.L_2928:
        /*00a0*/ 	.word	0x00000000
        /*00a4*/ 	.short	0x000b
        /*00a6*/ 	.short	0x0048
        /*00a8*/ 	.byte	0x00, 0xf0, 0x11, 0x00


	//----- nvinfo : EIATTR_KPARAM_INFO
	.align		4
.L_2929:
        /*00ac*/ 	.byte	0x04, 0x17
        /*00ae*/ 	.short	(.L_2931 - .L_2930)
.L_2930:
        /*00b0*/ 	.word	0x00000000
        /*00b4*/ 	.short	0x000a
        /*00b6*/ 	.short	0x0040
        /*00b8*/ 	.byte	0x00, 0xf0, 0x21, 0x00


	//----- nvinfo : EIATTR_KPARAM_INFO
	.align		4
.L_2931:
        /*00bc*/ 	.byte	0x04, 0x17
        /*00be*/ 	.short	(.L_2933 - .L_2932)
.L_2932:
        /*00c0*/ 	.word	0x00000000
        /*00c4*/ 	.short	0x0009
        /*00c6*/ 	.short	0x0038
        /*00c8*/ 	.byte	0x00, 0xf0, 0x21, 0x00


	//----- nvinfo : EIATTR_KPARAM_INFO
	.align		4
.L_2933:
        /*00cc*/ 	.byte	0x04, 0x17
        /*00ce*/ 	.short	(.L_2935 - .L_2934)
.L_2934:
        /*00d0*/ 	.word	0x00000000
        /*00d4*/ 	.short	0x0008
        /*00d6*/ 	.short	0x0034
        /*00d8*/ 	.byte	0x00, 0xf0, 0x11, 0x00


	//----- nvinfo : EIATTR_KPARAM_INFO
	.align		4
.L_2935:
        /*00dc*/ 	.byte	0x04, 0x17
        /*00de*/ 	.short	(.L_2937 - .L_2936)
.L_2936:
        /*00e0*/ 	.word	0x00000000
        /*00e4*/ 	.short	0x0007
        /*00e6*/ 	.short	0x0030
        /*00e8*/ 	.byte	0x00, 0xf0, 0x11, 0x00


	//----- nvinfo : EIATTR_KPARAM_INFO
	.align		4
.L_2937:
        /*00ec*/ 	.byte	0x04, 0x17
        /*00ee*/ 	.short	(.L_2939 - .L_2938)
.L_2938:
        /*00f0*/ 	.word	0x00000000
        /*00f4*/ 	.short	0x0006
        /*00f6*/ 	.short	0x002c
        /*00f8*/ 	.byte	0x00, 0xf0, 0x11, 0x00


	//----- nvinfo : EIATTR_KPARAM_INFO
	.align		4
.L_2939:
        /*00fc*/ 	.byte	0x04, 0x17
        /*00fe*/ 	.short	(.L_2941 - .L_2940)
.L_2940:
        /*0100*/ 	.word	0x00000000
        /*0104*/ 	.short	0x0005
        /*0106*/ 	.short	0x0028
        /*0108*/ 	.byte	0x00, 0xf0, 0x11, 0x00


	//----- nvinfo : EIATTR_KPARAM_INFO
	.align		4
.L_2941:
        /*010c*/ 	.byte	0x04, 0x17
        /*010e*/ 	.short	(.L_2943 - .L_2942)
.L_2942:
        /*0110*/ 	.word	0x00000000
        /*0114*/ 	.short	0x0004
        /*0116*/ 	.short	0x0020
        /*0118*/ 	.byte	0x00, 0xf0, 0x21, 0x00


	//----- nvinfo : EIATTR_KPARAM_INFO
	.align		4
.L_2943:
        /*011c*/ 	.byte	0x04, 0x17
        /*011e*/ 	.short	(.L_2945 - .L_2944)
.L_2944:
        /*0120*/ 	.word	0x00000000
        /*0124*/ 	.short	0x0003
        /*0126*/ 	.short	0x0018
        /*0128*/ 	.byte	0x00, 0xf0, 0x21, 0x00


	//----- nvinfo : EIATTR_KPARAM_INFO
	.align		4
.L_2945:
        /*012c*/ 	.byte	0x04, 0x17
        /*012e*/ 	.short	(.L_2947 - .L_2946)
.L_2946:
        /*0130*/ 	.word	0x00000000
        /*0134*/ 	.short	0x0002
        /*0136*/ 	.short	0x0010
        /*0138*/ 	.byte	0x00, 0xf0, 0x21, 0x00


	//----- nvinfo : EIATTR_KPARAM_INFO
	.align		4
.L_2947:
        /*013c*/ 	.byte	0x04, 0x17
        /*013e*/ 	.short	(.L_2949 - .L_2948)
.L_2948:
        /*0140*/ 	.word	0x00000000
        /*0144*/ 	.short	0x0001
        /*0146*/ 	.short	0x0008
        /*0148*/ 	.byte	0x00, 0xf0, 0x21, 0x00


	//----- nvinfo : EIATTR_KPARAM_INFO
	.align		4
.L_2949:
        /*014c*/ 	.byte	0x04, 0x17
        /*014e*/ 	.short	(.L_2951 - .L_2950)
.L_2950:
        /*0150*/ 	.word	0x00000000
        /*0154*/ 	.short	0x0000
        /*0156*/ 	.short	0x0000
        /*0158*/ 	.byte	0x00, 0xf0, 0x21, 0x00


	//----- nvinfo : EIATTR_MAXREG_COUNT
	.align		4
.L_2951:
        /*015c*/ 	.byte	0x03, 0x1b
        /*015e*/ 	.short	0x00ff


	//----- nvinfo : EIATTR_NUM_BARRIERS
	.align		4
        /*0160*/ 	.byte	0x02, 0x4c
        /*0162*/ 	.byte	0x01
	.zero		1


	//----- nvinfo : EIATTR_MERCURY_ISA_VERSION
	.align		4
        /*0164*/ 	.byte	0x03, 0x5f
        /*0166*/ 	.short	0x0000


	//----- nvinfo : EIATTR_EXIT_INSTR_OFFSETS
	.align		4
        /*0168*/ 	.byte	0x04, 0x1c
        /*016a*/ 	.short	(.L_2953 - .L_2952)


	//   ....[0]....
.L_2952:
        /*016c*/ 	.word	0x000001e0


	//   ....[1]....
        /*0170*/ 	.word	0x000008a0


	//   ....[2]....
        /*0174*/ 	.word	0x00003020


	//   ....[3]....
        /*0178*/ 	.word	0x00003320


	//   ....[4]....
        /*017c*/ 	.word	0x00003480


	//   ....[5]....
        /*0180*/ 	.word	0x00003520


	//   ....[6]....
        /*0184*/ 	.word	0x00003560


	//----- nvinfo : EIATTR_CTAIDZ_USED
	.align		4
.L_2953:
        /*0188*/ 	.byte	0x01, 0x04
	.zero		2


	//----- nvinfo : EIATTR_CRS_STACK_SIZE
	.align		4
        /*018c*/ 	.byte	0x04, 0x1e
        /*018e*/ 	.short	(.L_2955 - .L_2954)
.L_2954:
        /*0190*/ 	.word	0x00000000
.L_2955:


//--------------------- .nv.info._Z23gemm_half_q_half_kernelILi2ELi48ELb1ELb1ELi32EEvPK6__halfPKjS4_S2_PS0_iiiiPKtS7_iiiiiibS2_i --------------------------
	.section	.nv.info._Z23gemm_half_q_half_kernelILi2ELi48ELb1ELb1ELi32EEvPK6__halfPKjS4_S2_PS0_iiiiPKtS7_iiiiiibS2_i,"",@"SHT_CUDA_INFO"
	.sectionflags	@""
	.align	4


	//----- nvinfo : EIATTR_CUDA_API_VERSION
	.align		4
        /*0000*/ 	.byte	0x04, 0x37
        /*0002*/ 	.short	(.L_2957 - .L_2956)
.L_2956:
        /*0004*/ 	.word	0x00000082


	//----- nvinfo : EIATTR_SW2861232_WAR
	.align		4
.L_2957:
        /*0008*/ 	.byte	0x01, 0x35
	.zero		2


	//----- nvinfo : EIATTR_PARAM_CBANK
	.align		4
        /*000c*/ 	.byte	0x04, 0x0a
        /*000e*/ 	.short	(.L_2959 - .L_2958)
	.align		4
.L_2958:
        /*0010*/ 	.word	index@(.nv.constant0._Z23gemm_half_q_half_kernelILi2ELi48ELb1ELb1ELi32EEvPK6__halfPKjS4_S2_PS0_iiiiPKtS7_iiiiiibS2_i)
        /*0014*/ 	.short	0x0160
        /*0016*/ 	.short	0x0074


	//----- nvinfo : EIATTR_CBANK_PARAM_SIZE
	.align		4
.L_2959:
        /*0018*/ 	.byte	0x03, 0x19
        /*001a*/ 	.short	0x0074


	//----- nvinfo : EIATTR_KPARAM_INFO
	.align		4
        /*001c*/ 	.byte	0x04, 0x17
        /*001e*/ 	.short	(.L_2961 - .L_2960)
.L_2960:
        /*0020*/ 	.word	0x00000000
        /*0024*/ 	.short	0x0013
        /*0026*/ 	.short	0x0070
        /*0028*/ 	.byte	0x00, 0xf0, 0x11, 0x00


	//----- nvinfo : EIATTR_KPARAM_INFO
	.align		4
.L_2961:
        /*002c*/ 	.byte	0x04, 0x17
        /*002e*/ 	.short	(.L_2963 - .L_2962)
.L_2962:
        /*0030*/ 	.word	0x00000000
        /*0034*/ 	.short	0x0012
        /*0036*/ 	.short	0x0068
        /*0038*/ 	.byte	0x00, 0xf0, 0x21, 0x00


	//----- nvinfo : EIATTR_KPARAM_INFO
	.align		4
.L_2963:
        /*003c*/ 	.byte	0x04, 0x17
        /*003e*/ 	.short	(.L_2965 - .L_2964)
.L_2964:
        /*0040*/ 	.word	0x00000000
        /*0044*/ 	.short	0x0011
        /*0046*/ 	.short	0x0060
        /*0048*/ 	.byte	0x00, 0xf0, 0x05, 0x00


	//----- nvinfo : EIATTR_KPARAM_INFO
	.align		4
.L_2965:
        /*004c*/ 	.byte	0x04, 0x17
        /*004e*/ 	.short	(.L_2967 - .L_2966)
.L_2966:
        /*0050*/ 	.word	0x00000000
        /*0054*/ 	.short	0x0010
        /*0056*/ 	.short	0x005c
        /*0058*/ 	.byte	0x00, 0xf0, 0x11, 0x00


	//----- nvinfo : EIATTR_KPARAM_INFO
	.align		4
.L_2967:
        /*005c*/ 	.byte	0x04, 0x17
        /*005e*/ 	.short	(.L_2969 - .L_2968)
.L_2968:
        /*0060*/ 	.word	0x00000000
        /*0064*/ 	.short	0x000f
        /*0066*/ 	.short	0x0058
        /*0068*/ 	.byte	0x00, 0xf0, 0x11, 0x00


	//----- nvinfo : EIATTR_KPARAM_INFO
	.align		4
.L_2969:
        /*006c*/ 	.byte	0x04, 0x17
        /*006e*/ 	.short	(.L_2971 - .L_2970)
.L_2970:
        /*0070*/ 	.word	0x00000000
        /*0074*/ 	.short	0x000e
        /*0076*/ 	.short	0x0054
        /*0078*/ 	.byte	0x00, 0xf0, 0x11, 0x00


	//----- nvinfo : EIATTR_KPARAM_INFO
	.align		4
.L_2971:
        /*007c*/ 	.byte	0x04, 0x17
        /*007e*/ 	.short	(.L_2973 - .L_2972)
.L_2972:
        /*0080*/ 	.word	0x00000000
        /*0084*/ 	.short	0x000d
        /*0086*/ 	.short	0x0050
        /*0088*/ 	.byte	0x00, 0xf0, 0x11, 0x00


	//----- nvinfo : EIATTR_KPARAM_INFO
	.align		4
.L_2973:
        /*008c*/ 	.byte	0x04, 0x17
        /*008e*/ 	.short	(.L_2975 - .L_2974)
.L_2974:
        /*0090*/ 	.word	0x00000000
        /*0094*/ 	.short	0x000c
        /*0096*/ 	.short	0x004c
        /*0098*/ 	.byte	0x00, 0xf0, 0x11, 0x00


	//----- nvinfo : EIATTR_KPARAM_INFO
	.align		4
.L_2975:
        /*009c*/ 	.byte	0x04, 0x17
        /*009e*/ 	.short	(.L_2977 - .L_2976)
.L_2976:
        /*00a0*/ 	.word	0x00000000
        /*00a4*/ 	.short	0x000b
        /*00a6*/ 	.short	0x0048
        /*00a8*/ 	.byte	0x00, 0xf0, 0x11, 0x00


	//----- nvinfo : EIATTR_KPARAM_INFO
	.align		4
.L_2977:
        /*00ac*/ 	.byte	0x04, 0x17
        /*00ae*/ 	.short	(.L_2979 - .L_2978)
.L_2978:
        /*00b0*/ 	.word	0x00000000
        /*00b4*/ 	.short	0x000a
        /*00b6*/ 	.short	0x0040
        /*00b8*/ 	.byte	0x00, 0xf0, 0x21, 0x00


	//----- nvinfo : EIATTR_KPARAM_INFO
	.align		4
.L_2979:
        /*00bc*/ 	.byte	0x04, 0x17
        /*00be*/ 	.short	(.L_2981 - .L_2980)
.L_2980:
        /*00c0*/ 	.word	0x00000000
        /*00c4*/ 	.short	0x0009
        /*00c6*/ 	.short	0x0038
        /*00c8*/ 	.byte	0x00, 0xf0, 0x21, 0x00


	//----- nvinfo : EIATTR_KPARAM_INFO
	.align		4
.L_2981:
        /*00cc*/ 	.byte	0x04, 0x17
        /*00ce*/ 	.short	(.L_2983 - .L_2982)
.L_2982:
        /*00d0*/ 	.word	0x00000000
        /*00d4*/ 	.short	0x0008
        /*00d6*/ 	.short	0x0034
        /*00d8*/ 	.byte	0x00, 0xf0, 0x11, 0x00


	//----- nvinfo : EIATTR_KPARAM_INFO
	.align		4
.L_2983:
        /*00dc*/ 	.byte	0x04, 0x17
        /*00de*/ 	.short	(.L_2985 - .L_2984)
.L_2984:
        /*00e0*/ 	.word	0x00000000
        /*00e4*/ 	.short	0x0007
        /*00e6*/ 	.short	0x0030
        /*00e8*/ 	.byte	0x00, 0xf0, 0x11, 0x00


	//----- nvinfo : EIATTR_KPARAM_INFO
	.align		4
.L_2985:
        /*00ec*/ 	.byte	0x04, 0x17
        /*00ee*/ 	.short	(.L_2987 - .L_2986)
.L_2986:
        /*00f0*/ 	.word	0x00000000
        /*00f4*/ 	.short	0x0006
        /*00f6*/ 	.short	0x002c
        /*00f8*/ 	.byte	0x00, 0xf0, 0x11, 0x00


	//----- nvinfo : EIATTR_KPARAM_INFO
	.align		4
.L_2987:
        /*00fc*/ 	.byte	0x04, 0x17
        /*00fe*/ 	.short	(.L_2989 - .L_2988)
.L_2988:
        /*0100*/ 	.word	0x00000000
        /*0104*/ 	.short	0x0005
        /*0106*/ 	.short	0x0028
        /*0108*/ 	.byte	0x00, 0xf0, 0x11, 0x00


	//----- nvinfo : EIATTR_KPARAM_INFO
	.align		4
.L_2989:
        /*010c*/ 	.byte	0x04, 0x17
        /*010e*/ 	.short	(.L_2991 - .L_2990)
.L_2990:
        /*0110*/ 	.word	0x00000000
        /*0114*/ 	.short	0x0004
        /*0116*/ 	.short	0x0020
        /*0118*/ 	.byte	0x00, 0xf0, 0x21, 0x00


	//----- nvinfo : EIATTR_KPARAM_INFO
	.align		4
.L_2991:
        /*011c*/ 	.byte	0x04, 0x17
        /*011e*/ 	.short	(.L_2993 - .L_2992)
.L_2992:
        /*0120*/ 	.word	0x00000000
        /*0124*/ 	.short	0x0003
        /*0126*/ 	.short	0x0018
        /*0128*/ 	.byte	0x00, 0xf0, 0x21, 0x00


	//----- nvinfo : EIATTR_KPARAM_INFO
	.align		4
.L_2993:
        /*012c*/ 	.byte	0x04, 0x17
        /*012e*/ 	.short	(.L_2995 - .L_2994)
.L_2994:
        /*0130*/ 	.word	0x00000000
        /*0134*/ 	.short	0x0002
        /*0136*/ 	.short	0x0010
        /*0138*/ 	.byte	0x00, 0xf0, 0x21, 0x00


	//----- nvinfo : EIATTR_KPARAM_INFO
	.align		4
.L_2995:
        /*013c*/ 	.byte	0x04, 0x17
        /*013e*/ 	.short	(.L_2997 - .L_2996)
.L_2996:
        /*0140*/ 	.word	0x00000000
        /*0144*/ 	.short	0x0001
        /*0146*/ 	.short	0x0008
        /*0148*/ 	.byte	0x00, 0xf0, 0x21, 0x00


	//----- nvinfo : EIATTR_KPARAM_INFO
	.align		4
.L_2997:
        /*014c*/ 	.byte	0x04, 0x17
        /*014e*/ 	.short	(.L_2999 - .L_2998)
.L_2998:
        /*0150*/ 	.word	0x00000000
        /*0154*/ 	.short	0x0000
        /*0156*/ 	.short	0x0000
        /*0158*/ 	.byte	0x00, 0xf0, 0x21, 0x00


	//----- nvinfo : EIATTR_MAXREG_COUNT
	.align		4
.L_2999:
        /*015c*/ 	.byte	0x03, 0x1b
        /*015e*/ 	.short	0x00ff


	//----- nvinfo : EIATTR_NUM_BARRIERS
	.align		4
        /*0160*/ 	.byte	0x02, 0x4c
        /*0162*/ 	.byte	0x01
	.zero		1


	//----- nvinfo : EIATTR_MERCURY_ISA_VERSION
	.align		4
        /*0164*/ 	.byte	0x03, 0x5f
        /*0166*/ 	.short	0x0000


	//----- nvinfo : EIATTR_EXIT_INSTR_OFFSETS
	.align		4
        /*0168*/ 	.byte	0x04, 0x1c
        /*016a*/ 	.short	(.L_3001 - .L_3000)


	//   ....[0]....
.L_3000:
        /*016c*/ 	.word	0x000001e0


	//   ....[1]....
        /*0170*/ 	.word	0x000008a0


	//   ....[2]....
        /*0174*/ 	.word	0x00004ba0


	//   ....[3]....
        /*0178*/ 	.word	0x00004ea0


	//   ....[4]....
        /*017c*/ 	.word	0x00005000


	//   ....[5]....
        /*0180*/ 	.word	0x000050a0


	//   ....[6]....
        /*0184*/ 	.word	0x000050e0


	//----- nvinfo : EIATTR_CTAIDZ_USED
	.align		4
.L_3001:
        /*0188*/ 	.byte	0x01, 0x04
	.zero		2


	//----- nvinfo : EIATTR_CRS_STACK_SIZE
	.align		4
        /*018c*/ 	.byte	0x04, 0x1e
        /*018e*/ 	.short	(.L_3003 - .L_3002)
.L_3002:
        /*0190*/ 	.word	0x00000000
.L_3003:


//--------------------- .nv.info._Z23gemm_half_q_half_kernelILi2ELi16ELb1ELb1ELi32EEvPK6__halfPKjS4_S2_PS0_iiiiPKtS7_iiiiiibS2_i --------------------------
	.section	.nv.info._Z23gemm_half_q_half_kernelILi2ELi16ELb1ELb1ELi32EEvPK6__halfPKjS4_S2_PS0_iiiiPKtS7_iiiiiibS2_i,"",@"SHT_CUDA_INFO"
	.sectionflags	@""
	.align	4


	//----- nvinfo : EIATTR_CUDA_API_VERSION
	.align		4
        /*0000*/ 	.byte	0x04, 0x37
        /*0002*/ 	.short	(.L_3005 - .L_3004)
.L_3004:
        /*0004*/ 	.word	0x00000082


	//----- nvinfo : EIATTR_SW2861232_WAR
	.align		4
.L_3005:
        /*0008*/ 	.byte	0x01, 0x35
	.zero		2


	//----- nvinfo : EIATTR_PARAM_CBANK
	.align		4
        /*000c*/ 	.byte	0x04, 0x0a
        /*000e*/ 	.short	(.L_3007 - .L_3006)
	.align		4
.L_3006:
        /*0010*/ 	.word	index@(.nv.constant0._Z23gemm_half_q_half_kernelILi2ELi16ELb1ELb1ELi32EEvPK6__halfPKjS4_S2_PS0_iiiiPKtS7_iiiiiibS2_i)
        /*0014*/ 	.short	0x0160
        /*0016*/ 	.short	0x0074


	//----- nvinfo : EIATTR_CBANK_PARAM_SIZE
	.align		4
.L_3007:
        /*0018*/ 	.byte	0x03, 0x19
        /*001a*/ 	.short	0x0074


	//----- nvinfo : EIATTR_KPARAM_INFO
	.align		4
        /*001c*/ 	.byte	0x04, 0x17
        /*001e*/ 	.short	(.L_3009 - .L_3008)
.L_3008:
        /*0020*/ 	.word	0x00000000
        /*0024*/ 	.short	0x0013
        /*0026*/ 	.short	0x0070
        /*0028*/ 	.byte	0x00, 0xf0, 0x11, 0x00


	//----- nvinfo : EIATTR_KPARAM_INFO
	.align		4
.L_3009:
        /*002c*/ 	.byte	0x04, 0x17
        /*002e*/ 	.short	(.L_3011 - .L_3010)
.L_3010:
        /*0030*/ 	.word	0x00000000
        /*0034*/ 	.short	0x0012
        /*0036*/ 	.short	0x0068
        /*0038*/ 	.byte	0x00, 0xf0, 0x21, 0x00


	//----- nvinfo : EIATTR_KPARAM_INFO
	.align		4
.L_3011:
        /*003c*/ 	.byte	0x04, 0x17
        /*003e*/ 	.short	(.L_3013 - .L_3012)
.L_3012:
        /*0040*/ 	.word	0x00000000
        /*0044*/ 	.short	0x0011
        /*0046*/ 	.short	0x0060
        /*0048*/ 	.byte	0x00, 0xf0, 0x05, 0x00


	//----- nvinfo : EIATTR_KPARAM_INFO
	.align		4
.L_3013:
        /*004c*/ 	.byte	0x04, 0x17
        /*004e*/ 	.short	(.L_3015 - .L_3014)
.L_3014:
        /*0050*/ 	.word	0x00000000
        /*0054*/ 	.short	0x0010
        /*0056*/ 	.short	0x005c
        /*0058*/ 	.byte	0x00, 0xf0, 0x11, 0x00


	//----- nvinfo : EIATTR_KPARAM_INFO
	.align		4
.L_3015:
        /*005c*/ 	.byte	0x04, 0x17
        /*005e*/ 	.short	(.L_3017 - .L_3016)
.L_3016:
        /*0060*/ 	.word	0x00000000
        /*0064*/ 	.short	0x000f
        /*0066*/ 	.short	0x0058
        /*0068*/ 	.byte	0x00, 0xf0, 0x11, 0x00


	//----- nvinfo : EIATTR_KPARAM_INFO
	.align		4
.L_3017:
        /*006c*/ 	.byte	0x04, 0x17
        /*006e*/ 	.short	(.L_3019 - .L_3018)
.L_3018:
        /*0070*/ 	.word	0x00000000
        /*0074*/ 	.short	0x000e
        /*0076*/ 	.short	0x0054
        /*0078*/ 	.byte	0x00, 0xf0, 0x11, 0x00


	//----- nvinfo : EIATTR_KPARAM_INFO
	.align		4
.L_3019:
        /*007c*/ 	.byte	0x04, 0x17
        /*007e*/ 	.short	(.L_3021 - .L_3020)
.L_3020:
        /*0080*/ 	.word	0x00000000
        /*0084*/ 	.short	0x000d
        /*0086*/ 	.short	0x0050
        /*0088*/ 	.byte	0x00, 0xf0, 0x11, 0x00


	//----- nvinfo : EIATTR_KPARAM_INFO
	.align		4
.L_3021:
        /*008c*/ 	.byte	0x04, 0x17
        /*008e*/ 	.short	(.L_3023 - .L_3022)
.L_3022:
        /*0090*/ 	.word	0x00000000
        /*0094*/ 	.short	0x000c
        /*0096*/ 	.short	0x004c
        /*0098*/ 	.byte	0x00, 0xf0, 0x11, 0x00


	//----- nvinfo : EIATTR_KPARAM_INFO
	.align		4
.L_3023:
        /*009c*/ 	.byte	0x04, 0x17
        /*009e*/ 	.short	(.L_3025 - .L_3024)
.L_3024:
        /*00a0*/ 	.word	0x00000000
        /*00a4*/ 	.short	0x000b
        /*00a6*/ 	.short	0x0048
        /*00a8*/ 	.byte	0x00, 0xf0, 0x11, 0x00


	//----- nvinfo : EIATTR_KPARAM_INFO
	.align		4
.L_3025:
        /*00ac*/ 	.byte	0x04, 0x17
        /*00ae*/ 	.short	(.L_3027 - .L_3026)
.L_3026:
        /*00b0*/ 	.word	0x00000000
        /*00b4*/ 	.short	0x000a
        /*00b6*/ 	.short	0x0040
        /*00b8*/ 	.byte	0x00, 0xf0, 0x21, 0x00


	//----- nvinfo : EIATTR_KPARAM_INFO
	.align		4
.L_3027:
        /*00bc*/ 	.byte	0x04, 0x17
        /*00be*/ 	.short	(.L_3029 - .L_3028)
.L_3028:
        /*00c0*/ 	.word	0x00000000
        /*00c4*/ 	.short	0x0009
        /*00c6*/ 	.short	0x0038
        /*00c8*/ 	.byte	0x00, 0xf0, 0x21, 0x00


	//----- nvinfo : EIATTR_KPARAM_INFO
	.align		4
.L_3029:
        /*00cc*/ 	.byte	0x04, 0x17
        /*00ce*/ 	.short	(.L_3031 - .L_3030)
.L_3030:
        /*00d0*/ 	.word	0x00000000
        /*00d4*/ 	.short	0x0008
        /*00d6*/ 	.short	0x0034
        /*00d8*/ 	.byte	0x00, 0xf0, 0x11, 0x00


	//----- nvinfo : EIATTR_KPARAM_INFO
	.align		4
.L_3031:
        /*00dc*/ 	.byte	0x04, 0x17
        /*00de*/ 	.short	(.L_3033 - .L_3032)
.L_3032:
        /*00e0*/ 	.word	0x00000000
        /*00e4*/ 	.short	0x0007
        /*00e6*/ 	.short	0x0030
        /*00e8*/ 	.byte	0x00, 0xf0, 0x11, 0x00


	//----- nvinfo : EIATTR_KPARAM_INFO
	.align		4
.L_3033:
        /*00ec*/ 	.byte	0x04, 0x17
        /*00ee*/ 	.short	(.L_3035 - .L_3034)
.L_3034:
        /*00f0*/ 	.word	0x00000000
        /*00f4*/ 	.short	0x0006
        /*00f6*/ 	.short	0x002c
        /*00f8*/ 	.byte	0x00, 0xf0, 0x11, 0x00


	//----- nvinfo : EIATTR_KPARAM_INFO
	.align		4
.L_3035:
        /*00fc*/ 	.byte	0x04, 0x17
        /*00fe*/ 	.short	(.L_3037 - .L_3036)
.L_3036:
        /*0100*/ 	.word	0x00000000
        /*0104*/ 	.short	0x0005
        /*0106*/ 	.short	0x0028
        /*0108*/ 	.byte	0x00, 0xf0, 0x11, 0x00


	//----- nvinfo : EIATTR_KPARAM_INFO
	.align		4
.L_3037:
        /*010c*/ 	.byte	0x04, 0x17
        /*010e*/ 	.short	(.L_3039 - .L_3038)
.L_3038:
        /*0110*/ 	.word	0x00000000
        /*0114*/ 	.short	0x0004
        /*0116*/ 	.short	0x0020
        /*0118*/ 	.byte	0x00, 0xf0, 0x21, 0x00


	//----- nvinfo : EIATTR_KPARAM_INFO
	.align		4
.L_3039:
        /*011c*/ 	.byte	0x04, 0x17
        /*011e*/ 	.short	(.L_3041 - .L_3040)
.L_3040:
        /*0120*/ 	.word	0x00000000
        /*0124*/ 	.short	0x0003
        /*0126*/ 	.short	0x0018
        /*0128*/ 	.byte	0x00, 0xf0, 0x21, 0x00


	//----- nvinfo : EIATTR_KPARAM_INFO
	.align		4
.L_3041:
        /*012c*/ 	.byte	0x04, 0x17
        /*012e*/ 	.short	(.L_3043 - .L_3042)
.L_3042:
        /*0130*/ 	.word	0x00000000
        /*0134*/ 	.short	0x0002
        /*0136*/ 	.short	0x0010
        /*0138*/ 	.byte	0x00, 0xf0, 0x21, 0x00


	//----- nvinfo : EIATTR_KPARAM_INFO
	.align		4
.L_3043:
        /*013c*/ 	.byte	0x04, 0x17
        /*013e*/ 	.short	(.L_3045 - .L_3044)
.L_3044:
        /*0140*/ 	.word	0x00000000
        /*0144*/ 	.short	0x0001
        /*0146*/ 	.short	0x0008
        /*0148*/ 	.byte	0x00, 0xf0, 0x21, 0x00


	//----- nvinfo : EIATTR_KPARAM_INFO
	.align		4
.L_3045:
        /*014c*/ 	.byte	0x04, 0x17
        /*014e*/ 	.short	(.L_3047 - .L_3046)
.L_3046:
        /*0150*/ 	.word	0x00000000
        /*0154*/ 	.short	0x0000
        /*0156*/ 	.short	0x0000
        /*0158*/ 	.byte	0x00, 0xf0, 0x21, 0x00


	//----- nvinfo : EIATTR_MAXREG_COUNT
	.align		4
.L_3047:
        /*015c*/ 	.byte	0x03, 0x1b
        /*015e*/ 	.short	0x00ff


	//----- nvinfo : EIATTR_NUM_BARRIERS
	.align		4
        /*0160*/ 	.byte	0x02, 0x4c
        /*0162*/ 	.byte	0x01
	.zero		1


	//----- nvinfo : EIATTR_MERCURY_ISA_VERSION
	.align		4
        /*0164*/ 	.byte	0x03, 0x5f
        /*0166*/ 	.short	0x0000


	//----- nvinfo : EIATTR_EXIT_INSTR_OFFSETS
	.align		4
        /*0168*/ 	.byte	0x04, 0x1c
        /*016a*/ 	.short	(.L_3049 - .L_3048)


	//   ....[0]....
.L_3048:
        /*016c*/ 	.word	0x000001e0


	//   ....[1]....
        /*0170*/ 	.word	0x000008a0


	//   ....[2]....
        /*0174*/ 	.word	0x00002d20


	//   ....[3]....
        /*0178*/ 	.word	0x00003020


	//   ....[4]....
        /*017c*/ 	.word	0x00003180


	//   ....[5]....
        /*0180*/ 	.word	0x00003220


	//   ....[6]....
        /*0184*/ 	.word	0x00003260


	//----- nvinfo : EIATTR_CTAIDZ_USED
	.align		4
.L_3049:
        /*0188*/ 	.byte	0x01, 0x04
	.zero		2


	//----- nvinfo : EIATTR_CRS_STACK_SIZE
	.align		4
        /*018c*/ 	.byte	0x04, 0x1e
        /*018e*/ 	.short	(.L_3051 - .L_3050)
.L_3050:
        /*0190*/ 	.word	0x00000000
.L_3051:


//--------------------- .nv.info._Z23gemm_half_q_half_kernelILi2ELi24ELb1ELb1ELi32EEvPK6__halfPKjS4_S2_PS0_iiiiPKtS7_iiiiiibS2_i --------------------------
	.section	.nv.info._Z23gemm_half_q_half_kernelILi2ELi24ELb1ELb1ELi32EEvPK6__halfPKjS4_S2_PS0_iiiiPKtS7_iiiiiibS2_i,"",@"SHT_CUDA_INFO"
	.sectionflags	@""
	.align	4


	//----- nvinfo : EIATTR_CUDA_API_VERSION
	.align		4
        /*0000*/ 	.byte	0x04, 0x37
        /*0002*/ 	.short	(.L_3053 - .L_3052)
.L_3052:
        /*0004*/ 	.word	0x00000082


	//----- nvinfo : EIATTR_SW2861232_WAR
	.align		4
.L_3053:
        /*0008*/ 	.byte	0x01, 0x35
	.zero		2


	//----- nvinfo : EIATTR_PARAM_CBANK
	.align		4
        /*000c*/ 	.byte	0x04, 0x0a
        /*000e*/ 	.short	(.L_3055 - .L_3054)
	.align		4
.L_3054:
        /*0010*/ 	.word	index@(.nv.constant0._Z23gemm_half_q_half_kernelILi2ELi24ELb1ELb1ELi32EEvPK6__halfPKjS4_S2_PS0_iiiiPKtS7_iiiiiibS2_i)
        /*0014*/ 	.short	0x0160
        /*0016*/ 	.short	0x0074


	//----- nvinfo : EIATTR_CBANK_PARAM_SIZE
	.align		4
.L_3055:
        /*0018*/ 	.byte	0x03, 0x19
        /*001a*/ 	.short	0x0074


	//----- nvinfo : EIATTR_KPARAM_INFO
	.align		4
        /*001c*/ 	.byte	0x04, 0x17
        /*001e*/ 	.short	(.L_3057 - .L_3056)
.L_3056:
        /*0020*/ 	.word	0x00000000
        /*0024*/ 	.short	0x0013
        /*0026*/ 	.short	0x0070
        /*0028*/ 	.byte	0x00, 0xf0, 0x11, 0x00


	//----- nvinfo : EIATTR_KPARAM_INFO
	.align		4
.L_3057:
        /*002c*/ 	.byte	0x04, 0x17
        /*002e*/ 	.short	(.L_3059 - .L_3058)
.L_3058:
        /*0030*/ 	.word	0x00000000
        /*0034*/ 	.short	0x0012
        /*0036*/ 	.short	0x0068
        /*0038*/ 	.byte	0x00, 0xf0, 0x21, 0x00


	//----- nvinfo : EIATTR_KPARAM_INFO
	.align		4
.L_3059:
        /*003c*/ 	.byte	0x04, 0x17
        /*003e*/ 	.short	(.L_3061 - .L_3060)
.L_3060:
        /*0040*/ 	.word	0x00000000
        /*0044*/ 	.short	0x0011
        /*0046*/ 	.short	0x0060
        /*0048*/ 	.byte	0x00, 0xf0, 0x05, 0x00


	//----- nvinfo : EIATTR_KPARAM_INFO
	.align		4
.L_3061:
        /*004c*/ 	.byte	0x04, 0x17
        /*004e*/ 	.short	(.L_3063 - .L_3062)
.L_3062:
        /*0050*/ 	.word	0x00000000
        /*0054*/ 	.short	0x0010
        /*0056*/ 	.short	0x005c
        /*0058*/ 	.byte	0x00, 0xf0, 0x11, 0x00


	//----- nvinfo : EIATTR_KPARAM_INFO
	.align		4
.L_3063:
        /*005c*/ 	.byte	0x04, 0x17
        /*005e*/ 	.short	(.L_3065 - .L_3064)
.L_3064:
        /*0060*/ 	.word	0x00000000
        /*0064*/ 	.short	0x000f
        /*0066*/ 	.short	0x0058
        /*0068*/ 	.byte	0x00, 0xf0, 0x11, 0x00


	//----- nvinfo : EIATTR_KPARAM_INFO
	.align		4
.L_3065:
        /*006c*/ 	.byte	0x04, 0x17
        /*006e*/ 	.short	(.L_3067 - .L_3066)
.L_3066:
        /*0070*/ 	.word	0x00000000
        /*0074*/ 	.short	0x000e
        /*0076*/ 	.short	0x0054
        /*0078*/ 	.byte	0x00, 0xf0, 0x11, 0x00


	//----- nvinfo : EIATTR_KPARAM_INFO
	.align		4
.L_3067:
        /*007c*/ 	.byte	0x04, 0x17
        /*007e*/ 	.short	(.L_3069 - .L_3068)
.L_3068:
        /*0080*/ 	.word	0x00000000
        /*0084*/ 	.short	0x000d
        /*0086*/ 	.short	0x0050
        /*0088*/ 	.byte	0x00, 0xf0, 0x11, 0x00


	//----- nvinfo : EIATTR_KPARAM_INFO
	.align		4
.L_3069:
        /*008c*/ 	.byte	0x04, 0x17
        /*008e*/ 	.short	(.L_3071 - .L_3070)
.L_3070:
        /*0090*/ 	.word	0x00000000
        /*0094*/ 	.short	0x000c
        /*0096*/ 	.short	0x004c
        /*0098*/ 	.byte	0x00, 0xf0, 0x11, 0x00


	//----- nvinfo : EIATTR_KPARAM_INFO
	.align		4
.L_3071:
        /*009c*/ 	.byte	0x04, 0x17
        /*009e*/ 	.short	(.L_3073 - .L_3072)
.L_3072:
        /*00a0*/ 	.word	0x00000000
        /*00a4*/ 	.short	0x000b
        /*00a6*/ 	.short	0x0048
        /*00a8*/ 	.byte	0x00, 0xf0, 0x11, 0x00


	//----- nvinfo : EIATTR_KPARAM_INFO
	.align		4
.L_3073:
        /*00ac*/ 	.byte	0x04, 0x17
        /*00ae*/ 	.short	(.L_3075 - .L_3074)
.L_3074:
        /*00b0*/ 	.word	0x00000000
        /*00b4*/ 	.short	0x000a
        /*00b6*/ 	.short	0x0040
        /*00b8*/ 	.byte	0x00, 0xf0, 0x21, 0x00


	//----- nvinfo : EIATTR_KPARAM_INFO
	.align		4
.L_3075:
        /*00bc*/ 	.byte	0x04, 0x17
        /*00be*/ 	.short	(.L_3077 - .L_3076)
.L_3076:
        /*00c0*/ 	.word	0x00000000
        /*00c4*/ 	.short	0x0009
        /*00c6*/ 	.short	0x0038
        /*00c8*/ 	.byte	0x00, 0xf0, 0x21, 0x00


	//----- nvinfo : EIATTR_KPARAM_INFO
	.align		4
.L_3077:
        /*00cc*/ 	.byte	0x04, 0x17
        /*00ce*/ 	.short	(.L_3079 - .L_3078)
.L_3078:
        /*00d0*/ 	.word	0x00000000
        /*00d4*/ 	.short	0x0008
        /*00d6*/ 	.short	0x0034
        /*00d8*/ 	.byte	0x00, 0xf0, 0x11, 0x00


	//----- nvinfo : EIATTR_KPARAM_INFO
	.align		4
.L_3079:
        /*00dc*/ 	.byte	0x04, 0x17
        /*00de*/ 	.short	(.L_3081 - .L_3080)
.L_3080:
        /*00e0*/ 	.word	0x00000000
        /*00e4*/ 	.short	0x0007
        /*00e6*/ 	.short	0x0030
        /*00e8*/ 	.byte	0x00, 0xf0, 0x11, 0x00


	//----- nvinfo : EIATTR_KPARAM_INFO
	.align		4
.L_3081:
        /*00ec*/ 	.byte	0x04, 0x17
        /*00ee*/ 	.short	(.L_3083 - .L_3082)
.L_3082:
        /*00f0*/ 	.word	0x00000000
        /*00f4*/ 	.short	0x0006
        /*00f6*/ 	.short	0x002c
        /*00f8*/ 	.byte	0x00, 0xf0, 0x11, 0x00


	//----- nvinfo : EIATTR_KPARAM_INFO
	.align		4
.L_3083:
        /*00fc*/ 	.byte	0x04, 0x17
        /*00fe*/ 	.short	(.L_3085 - .L_3084)
.L_3084:
        /*0100*/ 	.word	0x00000000
        /*0104*/ 	.short	0x0005
        /*0106*/ 	.short	0x0028
        /*0108*/ 	.byte	0x00, 0xf0, 0x11, 0x00


	//----- nvinfo : EIATTR_KPARAM_INFO
	.align		4
.L_3085:
        /*010c*/ 	.byte	0x04, 0x17
        /*010e*/ 	.short	(.L_3087 - .L_3086)
.L_3086:
        /*0110*/ 	.word	0x00000000
        /*0114*/ 	.short	0x0004
        /*0116*/ 	.short	0x0020
        /*0118*/ 	.byte	0x00, 0xf0, 0x21, 0x00


	//----- nvinfo : EIATTR_KPARAM_INFO
	.align		4
.L_3087:
        /*011c*/ 	.byte	0x04, 0x17
        /*011e*/ 	.short	(.L_3089 - .L_3088)
.L_3088:
        /*0120*/ 	.word	0x00000000
        /*0124*/ 	.short	0x0003
        /*0126*/ 	.short	0x0018
        /*0128*/ 	.byte	0x00, 0xf0, 0x21, 0x00


	//----- nvinfo : EIATTR_KPARAM_INFO
	.align		4
.L_3089:
        /*012c*/ 	.byte	0x04, 0x17
        /*012e*/ 	.short	(.L_3091 - .L_3090)
.L_3090:
        /*0130*/ 	.word	0x00000000
        /*0134*/ 	.short	0x0002
        /*0136*/ 	.short	0x0010
        /*0138*/ 	.byte	0x00, 0xf0, 0x21, 0x00


	//----- nvinfo : EIATTR_KPARAM_INFO
	.align		4
.L_3091:
        /*013c*/ 	.byte	0x04, 0x17
        /*013e*/ 	.short	(.L_3093 - .L_3092)
.L_3092:
        /*0140*/ 	.word	0x00000000
        /*0144*/ 	.short	0x0001
        /*0146*/ 	.short	0x0008
        /*0148*/ 	.byte	0x00, 0xf0, 0x21, 0x00


	//----- nvinfo : EIATTR_KPARAM_INFO
	.align		4
.L_3093:
        /*014c*/ 	.byte	0x04, 0x17
        /*014e*/ 	.short	(.L_3095 - .L_3094)
.L_3094:
        /*0150*/ 	.word	0x00000000
        /*0154*/ 	.short	0x0000
        /*0156*/ 	.short	0x0000
        /*0158*/ 	.byte	0x00, 0xf0, 0x21, 0x00


	//----- nvinfo : EIATTR_MAXREG_COUNT
	.align		4
.L_3095:
        /*015c*/ 	.byte	0x03, 0x1b
        /*015e*/ 	.short	0x00ff


	//----- nvinfo : EIATTR_NUM_BARRIERS
	.align		4
        /*0160*/ 	.byte	0x02, 0x4c
        /*0162*/ 	.byte	0x01
	.zero		1


	//----- nvinfo : EIATTR_MERCURY_ISA_VERSION
	.align		4
        /*0164*/ 	.byte	0x03, 0x5f
        /*0166*/ 	.short	0x0000


	//----- nvinfo : EIATTR_EXIT_INSTR_OFFSETS
	.align		4
        /*0168*/ 	.byte	0x04, 0x1c
        /*016a*/ 	.short	(.L_3097 - .L_3096)


	//   ....[0]....
.L_3096:
        /*016c*/ 	.word	0x000001e0


	//   ....[1]....
        /*0170*/ 	.word	0x000008a0


	//   ....[2]....
        /*0174*/ 	.word	0x00006790


	//   ....[3]....
        /*0178*/ 	.word	0x00006a90


	//   ....[4]....
        /*017c*/ 	.word	0x00006bf0


	//   ....[5]....
        /*0180*/ 	.word	0x00006c90


	//   ....[6]....
        /*0184*/ 	.word	0x00006cd0


	//----- nvinfo : EIATTR_CTAIDZ_USED
	.align		4
.L_3097:
        /*0188*/ 	.byte	0x01, 0x04
	.zero		2


	//----- nvinfo : EIATTR_CRS_STACK_SIZE
	.align		4
        /*018c*/ 	.byte	0x04, 0x1e
        /*018e*/ 	.short	(.L_3099 - .L_3098)
.L_3098:
        /*0190*/ 	.word	0x00000000
.L_3099:


//--------------------- .nv.info._Z23gemm_half_q_half_kernelILi2ELi8ELb1ELb1ELi32EEvPK6__halfPKjS4_S2_PS0_iiiiPKtS7_iiiiiibS2_i --------------------------
	.section	.nv.info._Z23gemm_half_q_half_kernelILi2ELi8ELb1ELb1ELi32EEvPK6__halfPKjS4_S2_PS0_iiiiPKtS7_iiiiiibS2_i,"",@"SHT_CUDA_INFO"
	.sectionflags	@""
	.align	4


	//----- nvinfo : EIATTR_CUDA_API_VERSION
	.align		4
        /*0000*/ 	.byte	0x04, 0x37
        /*0002*/ 	.short	(.L_3101 - .L_3100)
.L_3100:
        /*0004*/ 	.word	0x00000082


	//----- nvinfo : EIATTR_SW2861232_WAR
	.align		4
.L_3101:
        /*0008*/ 	.byte	0x01, 0x35
	.zero		2


	//----- nvinfo : EIATTR_PARAM_CBANK
	.align		4
        /*000c*/ 	.byte	0x04, 0x0a
        /*000e*/ 	.short	(.L_3103 - .L_3102)
	.align		4
.L_3102:
        /*0010*/ 	.word	index@(.nv.constant0._Z23gemm_half_q_half_kernelILi2ELi8ELb1ELb1ELi32EEvPK6__halfPKjS4_S2_PS0_iiiiPKtS7_iiiiiibS2_i)
        /*0014*/ 	.short	0x0160
        /*0016*/ 	.short	0x0074


	//----- nvinfo : EIATTR_CBANK_PARAM_SIZE
	.align		4
.L_3103:
        /*0018*/ 	.byte	0x03, 0x19
        /*001a*/ 	.short	0x0074


	//----- nvinfo : EIATTR_KPARAM_INFO
	.align		4
        /*001c*/ 	.byte	0x04, 0x17
        /*001e*/ 	.short	(.L_3105 - .L_3104)
.L_3104:
        /*0020*/ 	.word	0x00000000
        /*0024*/ 	.short	0x0013
        /*0026*/ 	.short	0x0070
        /*0028*/ 	.byte	0x00, 0xf0, 0x11, 0x00


	//----- nvinfo : EIATTR_KPARAM_INFO
	.align		4
.L_3105:
        /*002c*/ 	.byte	0x04, 0x17
        /*002e*/ 	.short	(.L_3107 - .L_3106)
.L_3106:
        /*0030*/ 	.word	0x00000000
        /*0034*/ 	.short	0x0012
        /*0036*/ 	.short	0x0068
        /*0038*/ 	.byte	0x00, 0xf0, 0x21, 0x00


	//----- nvinfo : EIATTR_KPARAM_INFO
	.align		4
.L_3107:
        /*003c*/ 	.byte	0x04, 0x17
        /*003e*/ 	.short	(.L_3109 - .L_3108)
.L_3108:
        /*0040*/ 	.word	0x00000000
        /*0044*/ 	.short	0x0011
        /*0046*/ 	.short	0x0060
        /*0048*/ 	.byte	0x00, 0xf0, 0x05, 0x00


	//----- nvinfo : EIATTR_KPARAM_INFO
	.align		4
.L_3109:
        /*004c*/ 	.byte	0x04, 0x17
        /*004e*/ 	.short	(.L_3111 - .L_3110)
.L_3110:
        /*0050*/ 	.word	0x00000000
        /*0054*/ 	.short	0x0010
        /*0056*/ 	.short	0x005c
        /*0058*/ 	.byte	0x00, 0xf0, 0x11, 0x00


	//----- nvinfo : EIATTR_KPARAM_INFO
	.align		4
.L_3111:
        /*005c*/ 	.byte	0x04, 0x17
        /*005e*/ 	.short	(.L_3113 - .L_3112)
.L_3112:
        /*0060*/ 	.word	0x00000000
        /*0064*/ 	.short	0x000f
        /*0066*/ 	.short	0x0058
        /*0068*/ 	.byte	0x00, 0xf0, 0x11, 0x00


	//----- nvinfo : EIATTR_KPARAM_INFO
	.align		4
.L_3113:
        /*006c*/ 	.byte	0x04, 0x17
        /*006e*/ 	.short	(.L_3115 - .L_3114)
.L_3114:
        /*0070*/ 	.word	0x00000000
        /*0074*/ 	.short	0x000e
        /*0076*/ 	.short	0x0054
        /*0078*/ 	.byte	0x00, 0xf0, 0x11, 0x00


	//----- nvinfo : EIATTR_KPARAM_INFO
	.align		4
.L_3115:
        /*007c*/ 	.byte	0x04, 0x17
        /*007e*/ 	.short	(.L_3117 - .L_3116)
.L_3116:
        /*0080*/ 	.word	0x00000000
        /*0084*/ 	.short	0x000d
        /*0086*/ 	.short	0x0050
        /*0088*/ 	.byte	0x00, 0xf0, 0x11, 0x00


	//----- nvinfo : EIATTR_KPARAM_INFO
	.align		4
.L_3117:
        /*008c*/ 	.byte	0x04, 0x17
        /*008e*/ 	.short	(.L_3119 - .L_3118)
.L_3118:
        /*0090*/ 	.word	0x00000000
        /*0094*/ 	.short	0x000c
        /*0096*/ 	.short	0x004c
        /*0098*/ 	.byte	0x00, 0xf0, 0x11, 0x00


	//----- nvinfo : EIATTR_KPARAM_INFO
	.align		4
.L_3119:
        /*009c*/ 	.byte	0x04, 0x17
        /*009e*/ 	.short	(.L_3121 - .L_3120)
.L_3120:
        /*00a0*/ 	.word	0x00000000
        /*00a4*/ 	.short	0x000b
        /*00a6*/ 	.short	0x0048
        /*00a8*/ 	.byte	0x00, 0xf0, 0x11, 0x00


	//----- nvinfo : EIATTR_KPARAM_INFO
	.align		4
.L_3121:
        /*00ac*/ 	.byte	0x04, 0x17
        /*00ae*/ 	.short	(.L_3123 - .L_3122)
.L_3122:
        /*00b0*/ 	.word	0x00000000
        /*00b4*/ 	.short	0x000a
        /*00b6*/ 	.short	0x0040
        /*00b8*/ 	.byte	0x00, 0xf0, 0x21, 0x00


	//----- nvinfo : EIATTR_KPARAM_INFO
	.align		4
.L_3123:
        /*00bc*/ 	.byte	0x04, 0x17
        /*00be*/ 	.short	(.L_3125 - .L_3124)
.L_3124:
        /*00c0*/ 	.word	0x00000000
        /*00c4*/ 	.short	0x0009
        /*00c6*/ 	.short	0x0038
        /*00c8*/ 	.byte	0x00, 0xf0, 0x21, 0x00


	//----- nvinfo : EIATTR_KPARAM_INFO
	.align		4
.L_3125:
        /*00cc*/ 	.byte	0x04, 0x17
        /*00ce*/ 	.short	(.L_3127 - .L_3126)
.L_3126:
        /*00d0*/ 	.word	0x00000000
        /*00d4*/ 	.short	0x0008
        /*00d6*/ 	.short	0x0034
        /*00d8*/ 	.byte	0x00, 0xf0, 0x11, 0x00


	//----- nvinfo : EIATTR_KPARAM_INFO
	.align		4
.L_3127:
        /*00dc*/ 	.byte	0x04, 0x17
        /*00de*/ 	.short	(.L_3129 - .L_3128)
.L_3128:
        /*00e0*/ 	.word	0x00000000
        /*00e4*/ 	.short	0x0007
        /*00e6*/ 	.short	0x0030
        /*00e8*/ 	.byte	0x00, 0xf0, 0x11, 0x00


	//----- nvinfo : EIATTR_KPARAM_INFO
	.align		4
.L_3129:
        /*00ec*/ 	.byte	0x04, 0x17
        /*00ee*/ 	.short	(.L_3131 - .L_3130)
.L_3130:
        /*00f0*/ 	.word	0x00000000
        /*00f4*/ 	.short	0x0006
        /*00f6*/ 	.short	0x002c
        /*00f8*/ 	.byte	0x00, 0xf0, 0x11, 0x00


	//----- nvinfo : EIATTR_KPARAM_INFO
	.align		4
.L_3131:
        /*00fc*/ 	.byte	0x04, 0x17
        /*00fe*/ 	.short	(.L_3133 - .L_3132)
.L_3132:
        /*0100*/ 	.word	0x00000000
        /*0104*/ 	.short	0x0005
        /*0106*/ 	.short	0x0028
        /*0108*/ 	.byte	0x00, 0xf0, 0x11, 0x00


	//----- nvinfo : EIATTR_KPARAM_INFO
	.align		4
.L_3133:
        /*010c*/ 	.byte	0x04, 0x17
        /*010e*/ 	.short	(.L_3135 - .L_3134)
.L_3134:
        /*0110*/ 	.word	0x00000000
        /*0114*/ 	.short	0x0004
        /*0116*/ 	.short	0x0020
        /*0118*/ 	.byte	0x00, 0xf0, 0x21, 0x00


	//----- nvinfo : EIATTR_KPARAM_INFO
	.align		4
.L_3135:
        /*011c*/ 	.byte	0x04, 0x17
        /*011e*/ 	.short	(.L_3137 - .L_3136)
.L_3136:
        /*0120*/ 	.word	0x00000000
        /*0124*/ 	.short	0x0003
        /*0126*/ 	.short	0x0018
        /*0128*/ 	.byte	0x00, 0xf0, 0x21, 0x00


	//----- nvinfo : EIATTR_KPARAM_INFO
	.align		4
.L_3137:
        /*012c*/ 	.byte	0x04, 0x17
        /*012e*/ 	.short	(.L_3139 - .L_3138)
.L_3138:
        /*0130*/ 	.word	0x00000000
        /*0134*/ 	.short	0x0002
        /*0136*/ 	.short	0x0010
        /*0138*/ 	.byte	0x00, 0xf0, 0x21, 0x00


	//----- nvinfo : EIATTR_KPARAM_INFO
	.align		4
.L_3139:
        /*013c*/ 	.byte	0x04, 0x17
        /*013e*/ 	.short	(.L_3141 - .L_3140)
.L_3140:
        /*0140*/ 	.word	0x00000000
        /*0144*/ 	.short	0x0001
        /*0146*/ 	.short	0x0008
        /*0148*/ 	.byte	0x00, 0xf0, 0x21, 0x00


	//----- nvinfo : EIATTR_KPARAM_INFO
	.align		4
.L_3141:
        /*014c*/ 	.byte	0x04, 0x17
        /*014e*/ 	.short	(.L_3143 - .L_3142)
.L_3142:
        /*0150*/ 	.word	0x00000000
        /*0154*/ 	.short	0x0000
        /*0156*/ 	.short	0x0000
        /*0158*/ 	.byte	0x00, 0xf0, 0x21, 0x00


	//----- nvinfo : EIATTR_MAXREG_COUNT
	.align		4
.L_3143:
        /*015c*/ 	.byte	0x03, 0x1b
        /*015e*/ 	.short	0x00ff


	//----- nvinfo : EIATTR_NUM_BARRIERS
	.align		4
        /*0160*/ 	.byte	0x02, 0x4c
        /*0162*/ 	.byte	0x01
	.zero		1


	//----- nvinfo : EIATTR_MERCURY_ISA_VERSION
	.align		4
        /*0164*/ 	.byte	0x03, 0x5f
        /*0166*/ 	.short	0x0000


	//----- nvinfo : EIATTR_EXIT_INSTR_OFFSETS
	.align		4
        /*0168*/ 	.byte	0x04, 0x1c
        /*016a*/ 	.short	(.L_3145 - .L_3144)


	//   ....[0]....
.L_3144:
        /*016c*/ 	.word	0x000001e0


	//   ....[1]....
        /*0170*/ 	.word	0x000008a0


	//   ....[2]....
        /*0174*/ 	.word	0x00004c40


	//   ....[3]....
        /*0178*/ 	.word	0x00004f40


	//   ....[4]....
        /*017c*/ 	.word	0x000050a0


	//   ....[5]....
        /*0180*/ 	.word	0x00005140


	//   ....[6]....
        /*0184*/ 	.word	0x00005180


	//----- nvinfo : EIATTR_CTAIDZ_USED
	.align		4
.L_3145:
        /*0188*/ 	.byte	0x01, 0x04
	.zero		2


	//----- nvinfo : EIATTR_CRS_STACK_SIZE
	.align		4
        /*018c*/ 	.byte	0x04, 0x1e
        /*018e*/ 	.short	(.L_3147 - .L_3146)
.L_3146:
        /*0190*/ 	.word	0x00000000
.L_3147:


//--------------------- .nv.info._Z23gemm_half_q_half_kernelILi2ELi12ELb1ELb1ELi32EEvPK6__halfPKjS4_S2_PS0_iiiiPKtS7_iiiiiibS2_i --------------------------
	.section	.nv.info._Z23gemm_half_q_half_kernelILi2ELi12ELb1ELb1ELi32EEvPK6__halfPKjS4_S2_PS0_iiiiPKtS7_iiiiiibS2_i,"",@"SHT_CUDA_INFO"
	.sectionflags	@""
	.align	4


	//----- nvinfo : EIATTR_CUDA_API_VERSION
	.align		4
        /*0000*/ 	.byte	0x04, 0x37
        /*0002*/ 	.short	(.L_3149 - .L_3148)
.L_3148:
        /*0004*/ 	.word	0x00000082


	//----- nvinfo : EIATTR_SW2861232_WAR
	.align		4
.L_3149:
        /*0008*/ 	.byte	0x01, 0x35
	.zero		2


	//----- nvinfo : EIATTR_PARAM_CBANK
	.align		4
        /*000c*/ 	.byte	0x04, 0x0a
        /*000e*/ 	.short	(.L_3151 - .L_3150)
	.align		4
.L_3150:
        /*0010*/ 	.word	index@(.nv.constant0._Z23gemm_half_q_half_kernelILi2ELi12ELb1ELb1ELi32EEvPK6__halfPKjS4_S2_PS0_iiiiPKtS7_iiiiiibS2_i)
        /*0014*/ 	.short	0x0160
        /*0016*/ 	.short	0x0074


	//----- nvinfo : EIATTR_CBANK_PARAM_SIZE
	.align		4
.L_3151:
        /*0018*/ 	.byte	0x03, 0x19
        /*001a*/ 	.short	0x0074


	//----- nvinfo : EIATTR_KPARAM_INFO
	.align		4
        /*001c*/ 	.byte	0x04, 0x17
        /*001e*/ 	.short	(.L_3153 - .L_3152)
.L_3152:
        /*0020*/ 	.word	0x00000000
        /*0024*/ 	.short	0x0013
        /*0026*/ 	.short	0x0070
        /*0028*/ 	.byte	0x00, 0xf0, 0x11, 0x00


	//----- nvinfo : EIATTR_KPARAM_INFO
	.align		4
.L_3153:
        /*002c*/ 	.byte	0x04, 0x17
        /*002e*/ 	.short	(.L_3155 - .L_3154)
.L_3154:
        /*0030*/ 	.word	0x00000000
        /*0034*/ 	.short	0x0012
        /*0036*/ 	.short	0x0068
        /*0038*/ 	.byte	0x00, 0xf0, 0x21, 0x00


	//----- nvinfo : EIATTR_KPARAM_INFO
	.align		4
.L_3155:
        /*003c*/ 	.byte	0x04, 0x17
        /*003e*/ 	.short	(.L_3157 - .L_3156)
.L_3156:
        /*0040*/ 	.word	0x00000000
        /*0044*/ 	.short	0x0011
        /*0046*/ 	.short	0x0060
        /*0048*/ 	.byte	0x00, 0xf0, 0x05, 0x00


	//----- nvinfo : EIATTR_KPARAM_INFO
	.align		4
.L_3157:
        /*004c*/ 	.byte	0x04, 0x17
        /*004e*/ 	.short	(.L_3159 - .L_3158)
.L_3158:
        /*0050*/ 	.word	0x00000000
        /*0054*/ 	.short	0x0010
        /*0056*/ 	.short	0x005c
        /*0058*/ 	.byte	0x00, 0xf0, 0x11, 0x00


	//----- nvinfo : EIATTR_KPARAM_INFO
	.align		4
.L_3159:
        /*005c*/ 	.byte	0x04, 0x17
        /*005e*/ 	.short	(.L_3161 - .L_3160)
.L_3160:
        /*0060*/ 	.word	0x00000000
        /*0064*/ 	.short	0x000f
        /*0066*/ 	.short	0x0058
        /*0068*/ 	.byte	0x00, 0xf0, 0x11, 0x00


	//----- nvinfo : EIATTR_KPARAM_INFO
	.align		4
.L_3161:
        /*006c*/ 	.byte	0x04, 0x17
        /*006e*/ 	.short	(.L_3163 - .L_3162)
.L_3162:
        /*0070*/ 	.word	0x00000000
        /*0074*/ 	.short	0x000e
        /*0076*/ 	.short	0x0054
        /*0078*/ 	.byte	0x00, 0xf0, 0x11, 0x00


	//----- nvinfo : EIATTR_KPARAM_INFO
	.align		4
.L_3163:
        /*007c*/ 	.byte	0x04, 0x17
        /*007e*/ 	.short	(.L_3165 - .L_3164)
.L_3164:
        /*0080*/ 	.word	0x00000000
        /*0084*/ 	.short	0x000d
        /*0086*/ 	.short	0x0050
        /*0088*/ 	.byte	0x00, 0xf0, 0x11, 0x00


	//----- nvinfo : EIATTR_KPARAM_INFO
	.align		4
.L_3165:
        /*008c*/ 	.byte	0x04, 0x17
        /*008e*/ 	.short	(.L_3167 - .L_3166)
.L_3166:
        /*0090*/ 	.word	0x00000000
        /*0094*/ 	.short	0x000c
        /*0096*/ 	.short	0x004c
        /*0098*/ 	.byte	0x00, 0xf0, 0x11, 0x00


	//----- nvinfo : EIATTR_KPARAM_INFO
	.align		4
.L_3167:
        /*009c*/ 	.byte	0x04, 0x17
        /*009e*/ 	.short	(.L_3169 - .L_3168)
.L_3168:
        /*00a0*/ 	.word	0x00000000
        /*00a4*/ 	.short	0x000b
        /*00a6*/ 	.short	0x0048
        /*00a8*/ 	.byte	0x00, 0xf0, 0x11, 0x00


	//----- nvinfo : EIATTR_KPARAM_INFO
	.align		4
.L_3169:
        /*00ac*/ 	.byte	0x04, 0x17
        /*00ae*/ 	.short	(.L_3171 - .L_3170)
.L_3170:
        /*00b0*/ 	.word	0x00000000
        /*00b4*/ 	.short	0x000a
        /*00b6*/ 	.short	0x0040
        /*00b8*/ 	.byte	0x00, 0xf0, 0x21, 0x00


	//----- nvinfo : EIATTR_KPARAM_INFO
	.align		4
.L_3171:
        /*00bc*/ 	.byte	0x04, 0x17
        /*00be*/ 	.short	(.L_3173 - .L_3172)
.L_3172:
        /*00c0*/ 	.word	0x00000000
        /*00c4*/ 	.short	0x0009
        /*00c6*/ 	.short	0x0038
        /*00c8*/ 	.byte	0x00, 0xf0, 0x21, 0x00


	//----- nvinfo : EIATTR_KPARAM_INFO
	.align		4
.L_3173:
        /*00cc*/ 	.byte	0x04, 0x17
        /*00ce*/ 	.short	(.L_3175 - .L_3174)
.L_3174:
        /*00d0*/ 	.word	0x00000000
        /*00d4*/ 	.short	0x0008
        /*00d6*/ 	.short	0x0034
        /*00d8*/ 	.byte	0x00, 0xf0, 0x11, 0x00


	//----- nvinfo : EIATTR_KPARAM_INFO
	.align		4
.L_3175:
        /*00dc*/ 	.byte	0x04, 0x17
        /*00de*/ 	.short	(.L_3177 - .L_3176)
.L_3176:
        /*00e0*/ 	.word	0x00000000
        /*00e4*/ 	.short	0x0007
        /*00e6*/ 	.short	0x0030
        /*00e8*/ 	.byte	0x00, 0xf0, 0x11, 0x00


	//----- nvinfo : EIATTR_KPARAM_INFO
	.align		4
.L_3177:
        /*00ec*/ 	.byte	0x04, 0x17
        /*00ee*/ 	.short	(.L_3179 - .L_3178)
.L_3178:
        /*00f0*/ 	.word	0x00000000
        /*00f4*/ 	.short	0x0006
        /*00f6*/ 	.short	0x002c
        /*00f8*/ 	.byte	0x00, 0xf0, 0x11, 0x00


	//----- nvinfo : EIATTR_KPARAM_INFO
	.align		4
.L_3179:
        /*00fc*/ 	.byte	0x04, 0x17
        /*00fe*/ 	.short	(.L_3181 - .L_3180)
.L_3180:
        /*0100*/ 	.word	0x00000000
        /*0104*/ 	.short	0x0005
        /*0106*/ 	.short	0x0028
        /*0108*/ 	.byte	0x00, 0xf0, 0x11, 0x00


	//----- nvinfo : EIATTR_KPARAM_INFO
	.align		4
.L_3181:
        /*010c*/ 	.byte	0x04, 0x17
        /*010e*/ 	.short	(.L_3183 - .L_3182)
.L_3182:
        /*0110*/ 	.word	0x00000000
        /*0114*/ 	.short	0x0004
        /*0116*/ 	.short	0x0020
        /*0118*/ 	.byte	0x00, 0xf0, 0x21, 0x00


	//----- nvinfo : EIATTR_KPARAM_INFO
	.align		4
.L_3183:
        /*011c*/ 	.byte	0x04, 0x17
        /*011e*/ 	.short	(.L_3185 - .L_3184)
.L_3184:
        /*0120*/ 	.word	0x00000000
        /*0124*/ 	.short	0x0003
        /*0126*/ 	.short	0x0018
        /*0128*/ 	.byte	0x00, 0xf0, 0x21, 0x00


	//----- nvinfo : EIATTR_KPARAM_INFO
	.align		4
.L_3185:
        /*012c*/ 	.byte	0x04, 0x17
        /*012e*/ 	.short	(.L_3187 - .L_3186)
.L_3186:
        /*0130*/ 	.word	0x00000000
        /*0134*/ 	.short	0x0002
        /*0136*/ 	.short	0x0010
        /*0138*/ 	.byte	0x00, 0xf0, 0x21, 0x00


	//----- nvinfo : EIATTR_KPARAM_INFO
	.align		4
.L_3187:
        /*013c*/ 	.byte	0x04, 0x17
        /*013e*/ 	.short	(.L_3189 - .L_3188)
.L_3188:
        /*0140*/ 	.word	0x00000000
        /*0144*/ 	.short	0x0001
        /*0146*/ 	.short	0x0008
        /*0148*/ 	.byte	0x00, 0xf0, 0x21, 0x00


	//----- nvinfo : EIATTR_KPARAM_INFO
	.align		4
.L_3189:
        /*014c*/ 	.byte	0x04, 0x17
        /*014e*/ 	.short	(.L_3191 - .L_3190)
.L_3190:
        /*0150*/ 	.word	0x00000000
        /*0154*/ 	.short	0x0000
        /*0156*/ 	.short	0x0000
        /*0158*/ 	.byte	0x00, 0xf0, 0x21, 0x00


	//----- nvinfo : EIATTR_MAXREG_COUNT
	.align		4
.L_3191:
        /*015c*/ 	.byte	0x03, 0x1b
        /*015e*/ 	.short	0x00ff


	//----- nvinfo : EIATTR_NUM_BARRIERS
	.align		4
        /*0160*/ 	.byte	0x02, 0x4c
        /*0162*/ 	.byte	0x01
	.zero		1


	//----- nvinfo : EIATTR_MERCURY_ISA_VERSION
	.align		4
        /*0164*/ 	.byte	0x03, 0x5f
        /*0166*/ 	.short	0x0000


	//----- nvinfo : EIATTR_EXIT_INSTR_OFFSETS
	.align		4
        /*0168*/ 	.byte	0x04, 0x1c
        /*016a*/ 	.short	(.L_3193 - .L_3192)


	//   ....[0]....
.L_3192:
        /*016c*/ 	.word	0x000001e0


	//   ....[1]....
        /*0170*/ 	.word	0x000008a0


	//   ....[2]....
        /*0174*/ 	.word	0x000065d0


	//   ....[3]....
        /*0178*/ 	.word	0x000068d0


	//   ....[4]....
        /*017c*/ 	.word	0x00006a30


	//   ....[5]....
        /*0180*/ 	.word	0x00006ad0


	//   ....[6]....
        /*0184*/ 	.word	0x00006b10


	//----- nvinfo : EIATTR_CTAIDZ_USED
	.align		4
.L_3193:
        /*0188*/ 	.byte	0x01, 0x04
	.zero		2


	//----- nvinfo : EIATTR_CRS_STACK_SIZE
	.align		4
        /*018c*/ 	.byte	0x04, 0x1e
        /*018e*/ 	.short	(.L_3195 - .L_3194)
.L_3194:
        /*0190*/ 	.word	0x00000000
.L_3195:


//--------------------- .nv.info._Z23gemm_half_q_half_kernelILi2ELi14ELb1ELb1ELi32EEvPK6__halfPKjS4_S2_PS0_iiiiPKtS7_iiiiiibS2_i --------------------------
	.section	.nv.info._Z23gemm_half_q_half_kernelILi2ELi14ELb1ELb1ELi32EEvPK6__halfPKjS4_S2_PS0_iiiiPKtS7_iiiiiibS2_i,"",@"SHT_CUDA_INFO"
	.sectionflags	@""
	.align	4


	//----- nvinfo : EIATTR_CUDA_API_VERSION
	.align		4
        /*0000*/ 	.byte	0x04, 0x37
        /*0002*/ 	.short	(.L_3197 - .L_3196)
.L_3196:
        /*0004*/ 	.word	0x00000082


	//----- nvinfo : EIATTR_SW2861232_WAR
	.align		4
.L_3197:
        /*0008*/ 	.byte	0x01, 0x35
	.zero		2


	//----- nvinfo : EIATTR_PARAM_CBANK
	.align		4
        /*000c*/ 	.byte	0x04, 0x0a
        /*000e*/ 	.short	(.L_3199 - .L_3198)
	.align		4
.L_3198:
        /*0010*/ 	.word	index@(.nv.constant0._Z23gemm_half_q_half_kernelILi2ELi14ELb1ELb1ELi32EEvPK6__halfPKjS4_S2_PS0_iiiiPKtS7_iiiiiibS2_i)
        /*0014*/ 	.short	0x0160
        /*0016*/ 	.short	0x0074


	//----- nvinfo : EIATTR_CBANK_PARAM_SIZE
	.align		4
.L_3199:
        /*0018*/ 	.byte	0x03, 0x19
        /*001a*/ 	.short	0x0074


	//----- nvinfo : EIATTR_KPARAM_INFO
	.align		4
        /*001c*/ 	.byte	0x04, 0x17
        /*001e*/ 	.short	(.L_3201 - .L_3200)
.L_3200:
        /*0020*/ 	.word	0x00000000
        /*0024*/ 	.short	0x0013
        /*0026*/ 	.short	0x0070
        /*0028*/ 	.byte	0x00, 0xf0, 0x11, 0x00


	//----- nvinfo : EIATTR_KPARAM_INFO
	.align		4
.L_3201:
        /*002c*/ 	.byte	0x04, 0x17
        /*002e*/ 	.short	(.L_3203 - .L_3202)
.L_3202:
        /*0030*/ 	.word	0x00000000
        /*0034*/ 	.short	0x0012
        /*0036*/ 	.short	0x0068
        /*0038*/ 	.byte	0x00, 0xf0, 0x21, 0x00


	//----- nvinfo : EIATTR_KPARAM_INFO
	.align		4
.L_3203:
        /*003c*/ 	.byte	0x04, 0x17
        /*003e*/ 	.short	(.L_3205 - .L_3204)
.L_3204:
        /*0040*/ 	.word	0x00000000
        /*0044*/ 	.short	0x0011
        /*0046*/ 	.short	0x0060
        /*0048*/ 	.byte	0x00, 0xf0, 0x05, 0x00


	//----- nvinfo : EIATTR_KPARAM_INFO
	.align		4
.L_3205:
        /*004c*/ 	.byte	0x04, 0x17
        /*004e*/ 	.short	(.L_3207 - .L_3206)
.L_3206:
        /*0050*/ 	.word	0x00000000
        /*0054*/ 	.short	0x0010
        /*0056*/ 	.short	0x005c
        /*0058*/ 	.byte	0x00, 0xf0, 0x11, 0x00


	//----- nvinfo : EIATTR_KPARAM_INFO
	.align		4
.L_3207:
        /*005c*/ 	.byte	0x04, 0x17
        /*005e*/ 	.short	(.L_3209 - .L_3208)
.L_3208:
        /*0060*/ 	.word	0x00000000
        /*0064*/ 	.short	0x000f
        /*0066*/ 	.short	0x0058
        /*0068*/ 	.byte	0x00, 0xf0, 0x11, 0x00


	//----- nvinfo : EIATTR_KPARAM_INFO
	.align		4
.L_3209:
        /*006c*/ 	.byte	0x04, 0x17
        /*006e*/ 	.short	(.L_3211 - .L_3210)
.L_3210:
        /*0070*/ 	.word	0x00000000
        /*0074*/ 	.short	0x000e
        /*0076*/ 	.short	0x0054
        /*0078*/ 	.byte	0x00, 0xf0, 0x11, 0x00


	//----- nvinfo : EIATTR_KPARAM_INFO
	.align		4
.L_3211:
        /*007c*/ 	.byte	0x04, 0x17
        /*007e*/ 	.short	(.L_3213 - .L_3212)
.L_3212:
        /*0080*/ 	.word	0x00000000
        /*0084*/ 	.short	0x000d
        /*0086*/ 	.short	0x0050
        /*0088*/ 	.byte	0x00, 0xf0, 0x11, 0x00


	//----- nvinfo : EIATTR_KPARAM_INFO
	.align		4
.L_3213:
        /*008c*/ 	.byte	0x04, 0x17
        /*008e*/ 	.short	(.L_3215 - .L_3214)
.L_3214:
        /*0090*/ 	.word	0x00000000
        /*0094*/ 	.short	0x000c
        /*0096*/ 	.short	0x004c
        /*0098*/ 	.byte	0x00, 0xf0, 0x11, 0x00


	//----- nvinfo : EIATTR_KPARAM_INFO
	.align		4
.L_3215:
        /*009c*/ 	.byte	0x04, 0x17
        /*009e*/ 	.short	(.L_3217 - .L_3216)
.L_3216:
        /*00a0*/ 	.word	0x00000000
        /*00a4*/ 	.short	0x000b
        /*00a6*/ 	.short	0x0048
        /*00a8*/ 	.byte	0x00, 0xf0, 0x11, 0x00


	//----- nvinfo : EIATTR_KPARAM_INFO
	.align		4
.L_3217:
        /*00ac*/ 	.byte	0x04, 0x17
        /*00ae*/ 	.short	(.L_3219 - .L_3218)
.L_3218:
        /*00b0*/ 	.word	0x00000000
        /*00b4*/ 	.short	0x000a
        /*00b6*/ 	.short	0x0040
        /*00b8*/ 	.byte	0x00, 0xf0, 0x21, 0x00


	//----- nvinfo : EIATTR_KPARAM_INFO
	.align		4
.L_3219:
        /*00bc*/ 	.byte	0x04, 0x17
        /*00be*/ 	.short	(.L_3221 - .L_3220)
.L_3220:
        /*00c0*/ 	.word	0x00000000
        /*00c4*/ 	.short	0x0009
        /*00c6*/ 	.short	0x0038
        /*00c8*/ 	.byte	0x00, 0xf0, 0x21, 0x00


	//----- nvinfo : EIATTR_KPARAM_INFO
	.align		4
.L_3221:
        /*00cc*/ 	.byte	0x04, 0x17
        /*00ce*/ 	.short	(.L_3223 - .L_3222)
.L_3222:
        /*00d0*/ 	.word	0x00000000
        /*00d4*/ 	.short	0x0008
        /*00d6*/ 	.short	0x0034
        /*00d8*/ 	.byte	0x00, 0xf0, 0x11, 0x00


	//----- nvinfo : EIATTR_KPARAM_INFO
	.align		4
.L_3223:
        /*00dc*/ 	.byte	0x04, 0x17
        /*00de*/ 	.short	(.L_3225 - .L_3224)
.L_3224:
        /*00e0*/ 	.word	0x00000000
        /*00e4*/ 	.short	0x0007
        /*00e6*/ 	.short	0x0030
        /*00e8*/ 	.byte	0x00, 0xf0, 0x11, 0x00


	//----- nvinfo : EIATTR_KPARAM_INFO
	.align		4
.L_3225:
        /*00ec*/ 	.byte	0x04, 0x17
        /*00ee*/ 	.short	(.L_3227 - .L_3226)
.L_3226:
        /*00f0*/ 	.word	0x00000000
        /*00f4*/ 	.short	0x0006
        /*00f6*/ 	.short	0x002c
        /*00f8*/ 	.byte	0x00, 0xf0, 0x11, 0x00


	//----- nvinfo : EIATTR_KPARAM_INFO
	.align		4
.L_3227:
        /*00fc*/ 	.byte	0x04, 0x17
        /*00fe*/ 	.short	(.L_3229 - .L_3228)
.L_3228:
        /*0100*/ 	.word	0x00000000
        /*0104*/ 	.short	0x0005
        /*0106*/ 	.short	0x0028
        /*0108*/ 	.byte	0x00, 0xf0, 0x11, 0x00


	//----- nvinfo : EIATTR_KPARAM_INFO
	.align		4
.L_3229:
        /*010c*/ 	.byte	0x04, 0x17
        /*010e*/ 	.short	(.L_3231 - .L_3230)
.L_3230:
        /*0110*/ 	.word	0x00000000
        /*0114*/ 	.short	0x0004
        /*0116*/ 	.short	0x0020
        /*0118*/ 	.byte	0x00, 0xf0, 0x21, 0x00


	//----- nvinfo : EIATTR_KPARAM_INFO
	.align		4
.L_3231:
        /*011c*/ 	.byte	0x04, 0x17
        /*011e*/ 	.short	(.L_3233 - .L_3232)
.L_3232:
        /*0120*/ 	.word	0x00000000
        /*0124*/ 	.short	0x0003
        /*0126*/ 	.short	0x0018
        /*0128*/ 	.byte	0x00, 0xf0, 0x21, 0x00


	//----- nvinfo : EIATTR_KPARAM_INFO
	.align		4
.L_3233:
        /*012c*/ 	.byte	0x04, 0x17
        /*012e*/ 	.short	(.L_3235 - .L_3234)
.L_3234:
        /*0130*/ 	.word	0x00000000
        /*0134*/ 	.short	0x0002
        /*0136*/ 	.short	0x0010
        /*0138*/ 	.byte	0x00, 0xf0, 0x21, 0x00


	//----- nvinfo : EIATTR_KPARAM_INFO
	.align		4
.L_3235:
        /*013c*/ 	.byte	0x04, 0x17
        /*013e*/ 	.short	(.L_3237 - .L_3236)
.L_3236:
        /*0140*/ 	.word	0x00000000
        /*0144*/ 	.short	0x0001
        /*0146*/ 	.short	0x0008
        /*0148*/ 	.byte	0x00, 0xf0, 0x21, 0x00


	//----- nvinfo : EIATTR_KPARAM_INFO
	.align		4
.L_3237:
        /*014c*/ 	.byte	0x04, 0x17
        /*014e*/ 	.short	(.L_3239 - .L_3238)
.L_3238:
        /*0150*/ 	.word	0x00000000
        /*0154*/ 	.short	0x0000
        /*0156*/ 	.short	0x0000
        /*0158*/ 	.byte	0x00, 0xf0, 0x21, 0x00


	//----- nvinfo : EIATTR_MAXREG_COUNT
	.align		4
.L_3239:
        /*015c*/ 	.byte	0x03, 0x1b
        /*015e*/ 	.short	0x00ff


	//----- nvinfo : EIATTR_NUM_BARRIERS
	.align		4
        /*0160*/ 	.byte	0x02, 0x4c
        /*0162*/ 	.byte	0x01
	.zero		1


	//----- nvinfo : EIATTR_MERCURY_ISA_VERSION
	.align		4
        /*0164*/ 	.byte	0x03, 0x5f
        /*0166*/ 	.short	0x0000


	//----- nvinfo : EIATTR_EXIT_INSTR_OFFSETS
	.align		4
        /*0168*/ 	.byte	0x04, 0x1c
        /*016a*/ 	.short	(.L_3241 - .L_3240)


	//   ....[0]....
.L_3240:
        /*016c*/ 	.word	0x000001e0


	//   ....[1]....
        /*0170*/ 	.word	0x000008a0


	//   ....[2]....
        /*0174*/ 	.word	0x00007390


	//   ....[3]....
        /*0178*/ 	.word	0x00007690


	//   ....[4]....
        /*017c*/ 	.word	0x000077f0


	//   ....[5]....
        /*0180*/ 	.word	0x00007890


	//   ....[6]....
        /*0184*/ 	.word	0x000078d0


	//----- nvinfo : EIATTR_CTAIDZ_USED
	.align		4
.L_3241:
        /*0188*/ 	.byte	0x01, 0x04
	.zero		2


	//----- nvinfo : EIATTR_CRS_STACK_SIZE
	.align		4
        /*018c*/ 	.byte	0x04, 0x1e
        /*018e*/ 	.short	(.L_3243 - .L_3242)
.L_3242:
        /*0190*/ 	.word	0x00000000
.L_3243:


//--------------------- .nv.info._Z23gemm_half_q_half_kernelILi2ELi4ELb1ELb1ELi32EEvPK6__halfPKjS4_S2_PS0_iiiiPKtS7_iiiiiibS2_i --------------------------
	.section	.nv.info._Z23gemm_half_q_half_kernelILi2ELi4ELb1ELb1ELi32EEvPK6__halfPKjS4_S2_PS0_iiiiPKtS7_iiiiiibS2_i,"",@"SHT_CUDA_INFO"
	.sectionflags	@""
	.align	4


	//----- nvinfo : EIATTR_CUDA_API_VERSION
	.align		4
        /*0000*/ 	.byte	0x04, 0x37
        /*0002*/ 	.short	(.L_3245 - .L_3244)
.L_3244:
        /*0004*/ 	.word	0x00000082


	//----- nvinfo : EIATTR_SW2861232_WAR
	.align		4
.L_3245:
        /*0008*/ 	.byte	0x01, 0x35
	.zero		2


	//----- nvinfo : EIATTR_PARAM_CBANK
	.align		4
        /*000c*/ 	.byte	0x04, 0x0a
        /*000e*/ 	.short	(.L_3247 - .L_3246)
	.align		4
.L_3246:
        /*0010*/ 	.word	index@(.nv.constant0._Z23gemm_half_q_half_kernelILi2ELi4ELb1ELb1ELi32EEvPK6__halfPKjS4_S2_PS0_iiiiPKtS7_iiiiiibS2_i)
        /*0014*/ 	.short	0x0160
        /*0016*/ 	.short	0x0074


	//----- nvinfo : EIATTR_CBANK_PARAM_SIZE
	.align		4
.L_3247:
        /*0018*/ 	.byte	0x03, 0x19
        /*001a*/ 	.short	0x0074


	//----- nvinfo : EIATTR_KPARAM_INFO
	.align		4
        /*001c*/ 	.byte	0x04, 0x17
        /*001e*/ 	.short	(.L_3249 - .L_3248)
.L_3248:
        /*0020*/ 	.word	0x00000000
        /*0024*/ 	.short	0x0013
        /*0026*/ 	.short	0x0070
        /*0028*/ 	.byte	0x00, 0xf0, 0x11, 0x00


	//----- nvinfo : EIATTR_KPARAM_INFO
	.align		4
.L_3249:
        /*002c*/ 	.byte	0x04, 0x17
        /*002e*/ 	.short	(.L_3251 - .L_3250)
.L_3250:
        /*0030*/ 	.word	0x00000000
        /*0034*/ 	.short	0x0012
        /*0036*/ 	.short	0x0068
        /*0038*/ 	.byte	0x00, 0xf0, 0x21, 0x00


	//----- nvinfo : EIATTR_KPARAM_INFO
	.align		4
.L_3251:
        /*003c*/ 	.byte	0x04, 0x17
        /*003e*/ 	.short	(.L_3253 - .L_3252)
.L_3252:
        /*0040*/ 	.word	0x00000000
        /*0044*/ 	.short	0x0011
        /*0046*/ 	.short	0x0060
        /*0048*/ 	.byte	0x00, 0xf0, 0x05, 0x00


	//----- nvinfo : EIATTR_KPARAM_INFO
	.align		4
.L_3253:
        /*004c*/ 	.byte	0x04, 0x17
        /*004e*/ 	.short	(.L_3255 - .L_3254)
.L_3254:
        /*0050*/ 	.word	0x00000000
        /*0054*/ 	.short	0x0010
        /*0056*/ 	.short	0x005c
        /*0058*/ 	.byte	0x00, 0xf0, 0x11, 0x00


	//----- nvinfo : EIATTR_KPARAM_INFO
	.align		4
.L_3255:
        /*005c*/ 	.byte	0x04, 0x17
        /*005e*/ 	.short	(.L_3257 - .L_3256)
.L_3256:
        /*0060*/ 	.word	0x00000000
        /*0064*/ 	.short	0x000f
        /*0066*/ 	.short	0x0058
        /*0068*/ 	.byte	0x00, 0xf0, 0x11, 0x00


	//----- nvinfo : EIATTR_KPARAM_INFO
	.align		4
.L_3257:
        /*006c*/ 	.byte	0x04, 0x17
        /*006e*/ 	.short	(.L_3259 - .L_3258)
.L_3258:
        /*0070*/ 	.word	0x00000000
        /*0074*/ 	.short	0x000e
        /*0076*/ 	.short	0x0054
        /*0078*/ 	.byte	0x00, 0xf0, 0x11, 0x00


	//----- nvinfo : EIATTR_KPARAM_INFO
	.align		4
.L_3259:
        /*007c*/ 	.byte	0x04, 0x17
        /*007e*/ 	.short	(.L_3261 - .L_3260)
.L_3260:
        /*0080*/ 	.word	0x00000000
        /*0084*/ 	.short	0x000d
        /*0086*/ 	.short	0x0050
        /*0088*/ 	.byte	0x00, 0xf0, 0x11, 0x00


	//----- nvinfo : EIATTR_KPARAM_INFO
	.align		4
.L_3261:
        /*008c*/ 	.byte	0x04, 0x17
        /*008e*/ 	.short	(.L_3263 - .L_3262)
.L_3262:
        /*0090*/ 	.word	0x00000000
        /*0094*/ 	.short	0x000c
        /*0096*/ 	.short	0x004c
        /*0098*/ 	.byte	0x00, 0xf0, 0x11, 0x00


	//----- nvinfo : EIATTR_KPARAM_INFO
	.align		4
.L_3263:
        /*009c*/ 	.byte	0x04, 0x17
        /*009e*/ 	.short	(.L_3265 - .L_3264)
.L_3264:
        /*00a0*/ 	.word	0x00000000
        /*00a4*/ 	.short	0x000b
        /*00a6*/ 	.short	0x0048
        /*00a8*/ 	.byte	0x00, 0xf0, 0x11, 0x00


	//----- nvinfo : EIATTR_KPARAM_INFO
	.align		4
.L_3265:
        /*00ac*/ 	.byte	0x04, 0x17
        /*00ae*/ 	.short	(.L_3267 - .L_3266)
.L_3266:
        /*00b0*/ 	.word	0x00000000
        /*00b4*/ 	.short	0x000a
        /*00b6*/ 	.short	0x0040
        /*00b8*/ 	.byte	0x00, 0xf0, 0x21, 0x00


	//----- nvinfo : EIATTR_KPARAM_INFO
	.align		4
.L_3267:
        /*00bc*/ 	.byte	0x04, 0x17
        /*00be*/ 	.short	(.L_3269 - .L_3268)
.L_3268:
        /*00c0*/ 	.word	0x00000000
        /*00c4*/ 	.short	0x0009
        /*00c6*/ 	.short	0x0038
        /*00c8*/ 	.byte	0x00, 0xf0, 0x21, 0x00


	//----- nvinfo : EIATTR_KPARAM_INFO
	.align		4
.L_3269:
        /*00cc*/ 	.byte	0x04, 0x17
        /*00ce*/ 	.short	(.L_3271 - .L_3270)
.L_3270:
        /*00d0*/ 	.word	0x00000000
        /*00d4*/ 	.short	0x0008
        /*00d6*/ 	.short	0x0034
        /*00d8*/ 	.byte	0x00, 0xf0, 0x11, 0x00


	//----- nvinfo : EIATTR_KPARAM_INFO
	.align		4
.L_3271:
        /*00dc*/ 	.byte	0x04, 0x17
        /*00de*/ 	.short	(.L_3273 - .L_3272)
.L_3272:
        /*00e0*/ 	.word	0x00000000
        /*00e4*/ 	.short	0x0007
        /*00e6*/ 	.short	0x0030
        /*00e8*/ 	.byte	0x00, 0xf0, 0x11, 0x00


	//----- nvinfo : EIATTR_KPARAM_INFO
	.align		4
.L_3273:
        /*00ec*/ 	.byte	0x04, 0x17
        /*00ee*/ 	.short	(.L_3275 - .L_3274)
.L_3274:
        /*00f0*/ 	.word	0x00000000
        /*00f4*/ 	.short	0x0006
        /*00f6*/ 	.short	0x002c
        /*00f8*/ 	.byte	0x00, 0xf0, 0x11, 0x00


	//----- nvinfo : EIATTR_KPARAM_INFO
	.align		4
.L_3275:
        /*00fc*/ 	.byte	0x04, 0x17
        /*00fe*/ 	.short	(.L_3277 - .L_3276)
.L_3276:
        /*0100*/ 	.word	0x00000000
        /*0104*/ 	.short	0x0005
        /*0106*/ 	.short	0x0028
        /*0108*/ 	.byte	0x00, 0xf0, 0x11, 0x00


	//----- nvinfo : EIATTR_KPARAM_INFO
	.align		4
.L_3277:
        /*010c*/ 	.byte	0x04, 0x17
        /*010e*/ 	.short	(.L_3279 - .L_3278)
.L_3278:
        /*0110*/ 	.word	0x00000000
        /*0114*/ 	.short	0x0004
        /*0116*/ 	.short	0x0020
        /*0118*/ 	.byte	0x00, 0xf0, 0x21, 0x00


	//----- nvinfo : EIATTR_KPARAM_INFO
	.align		4
.L_3279:
        /*011c*/ 	.byte	0x04, 0x17
        /*011e*/ 	.short	(.L_3281 - .L_3280)
.L_3280:
        /*0120*/ 	.word	0x00000000
        /*0124*/ 	.short	0x0003
        /*0126*/ 	.short	0x0018
        /*0128*/ 	.byte	0x00, 0xf0, 0x21, 0x00


	//----- nvinfo : EIATTR_KPARAM_INFO
	.align		4
.L_3281:
        /*012c*/ 	.byte	0x04, 0x17
        /*012e*/ 	.short	(.L_3283 - .L_3282)
.L_3282:
        /*0130*/ 	.word	0x00000000
        /*0134*/ 	.short	0x0002
        /*0136*/ 	.short	0x0010
        /*0138*/ 	.byte	0x00, 0xf0, 0x21, 0x00


	//----- nvinfo : EIATTR_KPARAM_INFO
	.align		4
.L_3283:
        /*013c*/ 	.byte	0x04, 0x17
        /*013e*/ 	.short	(.L_3285 - .L_3284)
.L_3284:
        /*0140*/ 	.word	0x00000000
        /*0144*/ 	.short	0x0001
        /*0146*/ 	.short	0x0008
        /*0148*/ 	.byte	0x00, 0xf0, 0x21, 0x00


	//----- nvinfo : EIATTR_KPARAM_INFO
	.align		4
.L_3285:
        /*014c*/ 	.byte	0x04, 0x17
        /*014e*/ 	.short	(.L_3287 - .L_3286)
.L_3286:
        /*0150*/ 	.word	0x00000000
        /*0154*/ 	.short	0x0000
        /*0156*/ 	.short	0x0000
        /*0158*/ 	.byte	0x00, 0xf0, 0x21, 0x00


	//----- nvinfo : EIATTR_MAXREG_COUNT
	.align		4
.L_3287:
        /*015c*/ 	.byte	0x03, 0x1b
        /*015e*/ 	.short	0x00ff


	//----- nvinfo : EIATTR_NUM_BARRIERS
	.align		4
        /*0160*/ 	.byte	0x02, 0x4c
        /*0162*/ 	.byte	0x01
	.zero		1


	//----- nvinfo : EIATTR_MERCURY_ISA_VERSION
	.align		4
        /*0164*/ 	.byte	0x03, 0x5f
        /*0166*/ 	.short	0x0000


	//----- nvinfo : EIATTR_EXIT_INSTR_OFFSETS
	.align		4
        /*0168*/ 	.byte	0x04, 0x1c
        /*016a*/ 	.short	(.L_3289 - .L_3288)


	//   ....[0]....
.L_3288:
        /*016c*/ 	.word	0x000001e0


	//   ....[1]....
        /*0170*/ 	.word	0x000008a0


	//   ....[2]....
        /*0174*/ 	.word	0x00002b70


	//   ....[3]....
        /*0178*/ 	.word	0x00002e70


	//   ....[4]....
        /*017c*/ 	.word	0x00002fd0


	//   ....[5]....
        /*0180*/ 	.word	0x00003070


	//   ....[6]....
        /*0184*/ 	.word	0x000030b0


	//----- nvinfo : EIATTR_CTAIDZ_USED
	.align		4
.L_3289:
        /*0188*/ 	.byte	0x01, 0x04
	.zero		2


	//----- nvinfo : EIATTR_CRS_STACK_SIZE
	.align		4
        /*018c*/ 	.byte	0x04, 0x1e
        /*018e*/ 	.short	(.L_3291 - .L_3290)
.L_3290:
        /*0190*/ 	.word	0x00000000
.L_3291:


//--------------------- .nv.info._Z23gemm_half_q_half_kernelILi2ELi6ELb1ELb1ELi32EEvPK6__halfPKjS4_S2_PS0_iiiiPKtS7_iiiiiibS2_i --------------------------
	.section	.nv.info._Z23gemm_half_q_half_kernelILi2ELi6ELb1ELb1ELi32EEvPK6__halfPKjS4_S2_PS0_iiiiPKtS7_iiiiiibS2_i,"",@"SHT_CUDA_INFO"
	.sectionflags	@""
	.align	4


	//----- nvinfo : EIATTR_CUDA_API_VERSION
	.align		4
        /*0000*/ 	.byte	0x04, 0x37
        /*0002*/ 	.short	(.L_3293 - .L_3292)
.L_3292:
        /*0004*/ 	.word	0x00000082


	//----- nvinfo : EIATTR_SW2861232_WAR
	.align		4
.L_3293:
        /*0008*/ 	.byte	0x01, 0x35
	.zero		2


	//----- nvinfo : EIATTR_PARAM_CBANK
	.align		4
        /*000c*/ 	.byte	0x04, 0x0a
        /*000e*/ 	.short	(.L_3295 - .L_3294)
	.align		4
.L_3294:
        /*0010*/ 	.word	index@(.nv.constant0._Z23gemm_half_q_half_kernelILi2ELi6ELb1ELb1ELi32EEvPK6__halfPKjS4_S2_PS0_iiiiPKtS7_iiiiiibS2_i)
        /*0014*/ 	.short	0x0160
        /*0016*/ 	.short	0x0074


	//----- nvinfo : EIATTR_CBANK_PARAM_SIZE
	.align		4
.L_3295:
        /*0018*/ 	.byte	0x03, 0x19
        /*001a*/ 	.short	0x0074


	//----- nvinfo : EIATTR_KPARAM_INFO
	.align		4
        /*001c*/ 	.byte	0x04, 0x17
        /*001e*/ 	.short	(.L_3297 - .L_3296)
.L_3296:
        /*0020*/ 	.word	0x00000000
        /*0024*/ 	.short	0x0013
        /*0026*/ 	.short	0x0070
        /*0028*/ 	.byte	0x00, 0xf0, 0x11, 0x00


	//----- nvinfo : EIATTR_KPARAM_INFO
	.align		4
.L_3297:
        /*002c*/ 	.byte	0x04, 0x17
        /*002e*/ 	.short	(.L_3299 - .L_3298)
.L_3298:
        /*0030*/ 	.word	0x00000000
        /*0034*/ 	.short	0x0012
        /*0036*/ 	.short	0x0068
        /*0038*/ 	.byte	0x00, 0xf0, 0x21, 0x00


	//----- nvinfo : EIATTR_KPARAM_INFO
	.align		4
.L_3299:
        /*003c*/ 	.byte	0x04, 0x17
        /*003e*/ 	.short	(.L_3301 - .L_3300)
.L_3300:
        /*0040*/ 	.word	0x00000000
        /*0044*/ 	.short	0x0011
        /*0046*/ 	.short	0x0060
        /*0048*/ 	.byte	0x00, 0xf0, 0x05, 0x00


	//----- nvinfo : EIATTR_KPARAM_INFO
	.align		4
.L_3301:
        /*004c*/ 	.byte	0x04, 0x17
        /*004e*/ 	.short	(.L_3303 - .L_3302)
.L_3302:
        /*0050*/ 	.word	0x00000000
        /*0054*/ 	.short	0x0010
        /*0056*/ 	.short	0x005c
        /*0058*/ 	.byte	0x00, 0xf0, 0x11, 0x00


	//----- nvinfo : EIATTR_KPARAM_INFO
	.align		4
.L_3303:
        /*005c*/ 	.byte	0x04, 0x17
        /*005e*/ 	.short	(.L_3305 - .L_3304)
.L_3304:
        /*0060*/ 	.word	0x00000000
        /*0064*/ 	.short	0x000f
        /*0066*/ 	.short	0x0058
        /*0068*/ 	.byte	0x00, 0xf0, 0x11, 0x00


	//----- nvinfo : EIATTR_KPARAM_INFO
	.align		4
.L_3305:
        /*006c*/ 	.byte	0x04, 0x17
        /*006e*/ 	.short	(.L_3307 - .L_3306)
.L_3306:
        /*0070*/ 	.word	0x00000000
        /*0074*/ 	.short	0x000e
        /*0076*/ 	.short	0x0054
        /*0078*/ 	.byte	0x00, 0xf0, 0x11, 0x00


	//----- nvinfo : EIATTR_KPARAM_INFO
	.align		4
.L_3307:
        /*007c*/ 	.byte	0x04, 0x17
        /*007e*/ 	.short	(.L_3309 - .L_3308)
.L_3308:
        /*0080*/ 	.word	0x00000000
        /*0084*/ 	.short	0x000d
        /*0086*/ 	.short	0x0050
        /*0088*/ 	.byte	0x00, 0xf0, 0x11, 0x00


	//----- nvinfo : EIATTR_KPARAM_INFO
	.align		4
.L_3309:
        /*008c*/ 	.byte	0x04, 0x17
        /*008e*/ 	.short	(.L_3311 - .L_3310)
.L_3310:
        /*0090*/ 	.word	0x00000000
        /*0094*/ 	.short	0x000c
        /*0096*/ 	.short	0x004c
        /*0098*/ 	.byte	0x00, 0xf0, 0x11, 0x00


	//----- nvinfo : EIATTR_KPARAM_INFO
	.align		4
.L_3311:
        /*009c*/ 	.byte	0x04, 0x17
        /*009e*/ 	.short	(.L_3313 - .L_3312)
.L_3312:
        /*00a0*/ 	.word	0x00000000
        /*00a4*/ 	.short	0x000b
        /*00a6*/ 	.short	0x0048
        /*00a8*/ 	.byte	0x00, 0xf0, 0x11, 0x00


	//----- nvinfo : EIATTR_KPARAM_INFO
	.align		4
.L_3313:
        /*00ac*/ 	.byte	0x04, 0x17
        /*00ae*/ 	.short	(.L_3315 - .L_3314)
.L_3314:
        /*00b0*/ 	.word	0x00000000
        /*00b4*/ 	.short	0x000a
        /*00b6*/ 	.short	0x0040
        /*00b8*/ 	.byte	0x00, 0xf0, 0x21, 0x00


	//----- nvinfo : EIATTR_KPARAM_INFO
	.align		4
.L_3315:
        /*00bc*/ 	.byte	0x04, 0x17
        /*00be*/ 	.short	(.L_3317 - .L_3316)
.L_3316:
        /*00c0*/ 	.word	0x00000000
        /*00c4*/ 	.short	0x0009
        /*00c6*/ 	.short	0x0038
        /*00c8*/ 	.byte	0x00, 0xf0, 0x21, 0x00


	//----- nvinfo : EIATTR_KPARAM_INFO
	.align		4
.L_3317:
        /*00cc*/ 	.byte	0x04, 0x17
        /*00ce*/ 	.short	(.L_3319 - .L_3318)
.L_3318:
        /*00d0*/ 	.word	0x00000000
        /*00d4*/ 	.short	0x0008
        /*00d6*/ 	.short	0x0034
        /*00d8*/ 	.byte	0x00, 0xf0, 0x11, 0x00


	//----- nvinfo : EIATTR_KPARAM_INFO
	.align		4
.L_3319:
        /*00dc*/ 	.byte	0x04, 0x17
        /*00de*/ 	.short	(.L_3321 - .L_3320)
.L_3320:
        /*00e0*/ 	.word	0x00000000
        /*00e4*/ 	.short	0x0007
        /*00e6*/ 	.short	0x0030
        /*00e8*/ 	.byte	0x00, 0xf0, 0x11, 0x00


	//----- nvinfo : EIATTR_KPARAM_INFO
	.align		4
.L_3321:
        /*00ec*/ 	.byte	0x04, 0x17
        /*00ee*/ 	.short	(.L_3323 - .L_3322)
.L_3322:
        /*00f0*/ 	.word	0x00000000
        /*00f4*/ 	.short	0x0006
        /*00f6*/ 	.short	0x002c
        /*00f8*/ 	.byte	0x00, 0xf0, 0x11, 0x00


	//----- nvinfo : EIATTR_KPARAM_INFO
	.align		4
.L_3323:
        /*00fc*/ 	.byte	0x04, 0x17
        /*00fe*/ 	.short	(.L_3325 - .L_3324)
.L_3324:
        /*0100*/ 	.word	0x00000000
        /*0104*/ 	.short	0x0005
        /*0106*/ 	.short	0x0028
        /*0108*/ 	.byte	0x00, 0xf0, 0x11, 0x00


	//----- nvinfo : EIATTR_KPARAM_INFO
	.align		4
.L_3325:
        /*010c*/ 	.byte	0x04, 0x17
        /*010e*/ 	.short	(.L_3327 - .L_3326)
.L_3326:
        /*0110*/ 	.word	0x00000000
        /*0114*/ 	.short	0x0004
        /*0116*/ 	.short	0x0020
        /*0118*/ 	.byte	0x00, 0xf0, 0x21, 0x00


	//----- nvinfo : EIATTR_KPARAM_INFO
	.align		4
.L_3327:
        /*011c*/ 	.byte	0x04, 0x17
        /*011e*/ 	.short	(.L_3329 - .L_3328)
.L_3328:
        /*0120*/ 	.word	0x00000000
        /*0124*/ 	.short	0x0003
        /*0126*/ 	.short	0x0018
        /*0128*/ 	.byte	0x00, 0xf0, 0x21, 0x00


	//----- nvinfo : EIATTR_KPARAM_INFO
	.align		4
.L_3329:
        /*012c*/ 	.byte	0x04, 0x17
        /*012e*/ 	.short	(.L_3331 - .L_3330)
.L_3330:
        /*0130*/ 	.word	0x00000000
        /*0134*/ 	.short	0x0002
        /*0136*/ 	.short	0x0010
        /*0138*/ 	.byte	0x00, 0xf0, 0x21, 0x00


	//----- nvinfo : EIATTR_KPARAM_INFO
	.align		4
.L_3331:
        /*013c*/ 	.byte	0x04, 0x17
        /*013e*/ 	.short	(.L_3333 - .L_3332)
.L_3332:
        /*0140*/ 	.word	0x00000000
        /*0144*/ 	.short	0x0001
        /*0146*/ 	.short	0x0008
        /*0148*/ 	.byte	0x00, 0xf0, 0x21, 0x00


	//----- nvinfo : EIATTR_KPARAM_INFO
	.align		4
.L_3333:
        /*014c*/ 	.byte	0x04, 0x17
        /*014e*/ 	.short	(.L_3335 - .L_3334)
.L_3334:
        /*0150*/ 	.word	0x00000000
        /*0154*/ 	.short	0x0000
        /*0156*/ 	.short	0x0000
        /*0158*/ 	.byte	0x00, 0xf0, 0x21, 0x00


	//----- nvinfo : EIATTR_MAXREG_COUNT
	.align		4
.L_3335:
        /*015c*/ 	.byte	0x03, 0x1b
        /*015e*/ 	.short	0x00ff


	//----- nvinfo : EIATTR_NUM_BARRIERS
	.align		4
        /*0160*/ 	.byte	0x02, 0x4c
        /*0162*/ 	.byte	0x01
	.zero		1


	//----- nvinfo : EIATTR_MERCURY_ISA_VERSION
	.align		4
        /*0164*/ 	.byte	0x03, 0x5f
        /*0166*/ 	.short	0x0000


	//----- nvinfo : EIATTR_EXIT_INSTR_OFFSETS
	.align		4
        /*0168*/ 	.byte	0x04, 0x1c
        /*016a*/ 	.short	(.L_3337 - .L_3336)


	//   ....[0]....
.L_3336:
        /*016c*/ 	.word	0x000001e0


	//   ....[1]....
        /*0170*/ 	.word	0x000008a0


	//   ....[2]....
        /*0174*/ 	.word	0x00003970


	//   ....[3]....
        /*0178*/ 	.word	0x00003c70


	//   ....[4]....
        /*017c*/ 	.word	0x00003dd0


	//   ....[5]....
        /*0180*/ 	.word	0x00003e70


	//   ....[6]....
        /*0184*/ 	.word	0x00003eb0


	//----- nvinfo : EIATTR_CTAIDZ_USED
	.align		4
.L_3337:
        /*0188*/ 	.byte	0x01, 0x04
	.zero		2


	//----- nvinfo : EIATTR_CRS_STACK_SIZE
	.align		4
        /*018c*/ 	.byte	0x04, 0x1e
        /*018e*/ 	.short	(.L_3339 - .L_3338)
.L_3338:
        /*0190*/ 	.word	0x00000000
.L_3339:


//--------------------- .nv.info._Z23gemm_half_q_half_kernelILi2ELi2ELb1ELb1ELi32EEvPK6__halfPKjS4_S2_PS0_iiiiPKtS7_iiiiiibS2_i --------------------------
	.section	.nv.info._Z23gemm_half_q_half_kernelILi2ELi2ELb1ELb1ELi32EEvPK6__halfPKjS4_S2_PS0_iiiiPKtS7_iiiiiibS2_i,"",@"SHT_CUDA_INFO"
	.sectionflags	@""
	.align	4


	//----- nvinfo : EIATTR_CUDA_API_VERSION
	.align		4
        /*0000*/ 	.byte	0x04, 0x37
        /*0002*/ 	.short	(.L_3341 - .L_3340)
.L_3340:
        /*0004*/ 	.word	0x00000082


	//----- nvinfo : EIATTR_SW2861232_WAR
	.align		4
.L_3341:
        /*0008*/ 	.byte	0x01, 0x35
	.zero		2


	//----- nvinfo : EIATTR_PARAM_CBANK
	.align		4
        /*000c*/ 	.byte	0x04, 0x0a
        /*000e*/ 	.short	(.L_3343 - .L_3342)
	.align		4
.L_3342:
        /*0010*/ 	.word	index@(.nv.constant0._Z23gemm_half_q_half_kernelILi2ELi2ELb1ELb1ELi32EEvPK6__halfPKjS4_S2_PS0_iiiiPKtS7_iiiiiibS2_i)
        /*0014*/ 	.short	0x0160
        /*0016*/ 	.short	0x0074


	//----- nvinfo : EIATTR_CBANK_PARAM_SIZE
	.align		4
.L_3343:
        /*0018*/ 	.byte	0x03, 0x19
        /*001a*/ 	.short	0x0074


	//----- nvinfo : EIATTR_KPARAM_INFO
	.align		4
        /*001c*/ 	.byte	0x04, 0x17
        /*001e*/ 	.short	(.L_3345 - .L_3344)
.L_3344:
        /*0020*/ 	.word	0x00000000
        /*0024*/ 	.short	0x0013
        /*0026*/ 	.short	0x0070
        /*0028*/ 	.byte	0x00, 0xf0, 0x11, 0x00


	//----- nvinfo : EIATTR_KPARAM_INFO
	.align		4
.L_3345:
        /*002c*/ 	.byte	0x04, 0x17
        /*002e*/ 	.short	(.L_3347 - .L_3346)
.L_3346:
        /*0030*/ 	.word	0x00000000
        /*0034*/ 	.short	0x0012
        /*0036*/ 	.short	0x0068
        /*0038*/ 	.byte	0x00, 0xf0, 0x21, 0x00


	//----- nvinfo : EIATTR_KPARAM_INFO
	.align		4
.L_3347:
        /*003c*/ 	.byte	0x04, 0x17
        /*003e*/ 	.short	(.L_3349 - .L_3348)
.L_3348:
        /*0040*/ 	.word	0x00000000
        /*0044*/ 	.short	0x0011
        /*0046*/ 	.short	0x0060
        /*0048*/ 	.byte	0x00, 0xf0, 0x05, 0x00


	//----- nvinfo : EIATTR_KPARAM_INFO
	.align		4
.L_3349:
        /*004c*/ 	.byte	0x04, 0x17
        /*004e*/ 	.short	(.L_3351 - .L_3350)
.L_3350:
        /*0050*/ 	.word	0x00000000
        /*0054*/ 	.short	0x0010
        /*0056*/ 	.short	0x005c
        /*0058*/ 	.byte	0x00, 0xf0, 0x11, 0x00


	//----- nvinfo : EIATTR_KPARAM_INFO
	.align		4
.L_3351:
        /*005c*/ 	.byte	0x04, 0x17
        /*005e*/ 	.short	(.L_3353 - .L_3352)
.L_3352:
        /*0060*/ 	.word	0x00000000
        /*0064*/ 	.short	0x000f
        /*0066*/ 	.short	0x0058
        /*0068*/ 	.byte	0x00, 0xf0, 0x11, 0x00


	//----- nvinfo : EIATTR_KPARAM_INFO
	.align		4
.L_3353:
        /*006c*/ 	.byte	0x04, 0x17
        /*006e*/ 	.short	(.L_3355 - .L_3354)
.L_3354:
        /*0070*/ 	.word	0x00000000
        /*0074*/ 	.short	0x000e
        /*0076*/ 	.short	0x0054
        /*0078*/ 	.byte	0x00, 0xf0, 0x11, 0x00


	//----- nvinfo : EIATTR_KPARAM_INFO
	.align		4
.L_3355:
        /*007c*/ 	.byte	0x04, 0x17
        /*007e*/ 	.short	(.L_3357 - .L_3356)
.L_3356:
        /*0080*/ 	.word	0x00000000
        /*0084*/ 	.short	0x000d
        /*0086*/ 	.short	0x0050
        /*0088*/ 	.byte	0x00, 0xf0, 0x11, 0x00


	//----- nvinfo : EIATTR_KPARAM_INFO
	.align		4
.L_3357:
        /*008c*/ 	.byte	0x04, 0x17
        /*008e*/ 	.short	(.L_3359 - .L_3358)
.L_3358:
        /*0090*/ 	.word	0x00000000
        /*0094*/ 	.short	0x000c
        /*0096*/ 	.short	0x004c
        /*0098*/ 	.byte	0x00, 0xf0, 0x11, 0x00


	//----- nvinfo : EIATTR_KPARAM_INFO
	.align		4
.L_3359:
        /*009c*/ 	.byte	0x04, 0x17
        /*009e*/ 	.short	(.L_3361 - .L_3360)
.L_3360:
        /*00a0*/ 	.word	0x00000000
        /*00a4*/ 	.short	0x000b
        /*00a6*/ 	.short	0x0048
        /*00a8*/ 	.byte	0x00, 0xf0, 0x11, 0x00


	//----- nvinfo : EIATTR_KPARAM_INFO
	.align		4
.L_3361:
        /*00ac*/ 	.byte	0x04, 0x17
        /*00ae*/ 	.short	(.L_3363 - .L_3362)
.L_3362:
        /*00b0*/ 	.word	0x00000000
        /*00b4*/ 	.short	0x000a
        /*00b6*/ 	.short	0x0040
        /*00b8*/ 	.byte	0x00, 0xf0, 0x21, 0x00


	//----- nvinfo : EIATTR_KPARAM_INFO
	.align		4
.L_3363:
        /*00bc*/ 	.byte	0x04, 0x17
        /*00be*/ 	.short	(.L_3365 - .L_3364)
.L_3364:
        /*00c0*/ 	.word	0x00000000
        /*00c4*/ 	.short	0x0009
        /*00c6*/ 	.short	0x0038
        /*00c8*/ 	.byte	0x00, 0xf0, 0x21, 0x00


	//----- nvinfo : EIATTR_KPARAM_INFO
	.align		4
.L_3365:
        /*00cc*/ 	.byte	0x04, 0x17
        /*00ce*/ 	.short	(.L_3367 - .L_3366)
.L_3366:
        /*00d0*/ 	.word	0x00000000
        /*00d4*/ 	.short	0x0008
        /*00d6*/ 	.short	0x0034
        /*00d8*/ 	.byte	0x00, 0xf0, 0x11, 0x00


	//----- nvinfo : EIATTR_KPARAM_INFO
	.align		4
.L_3367:
        /*00dc*/ 	.byte	0x04, 0x17
        /*00de*/ 	.short	(.L_3369 - .L_3368)
.L_3368:
        /*00e0*/ 	.word	0x00000000
        /*00e4*/ 	.short	0x0007
        /*00e6*/ 	.short	0x0030
        /*00e8*/ 	.byte	0x00, 0xf0, 0x11, 0x00


	//----- nvinfo : EIATTR_KPARAM_INFO
	.align		4
.L_3369:
        /*00ec*/ 	.byte	0x04, 0x17
        /*00ee*/ 	.short	(.L_3371 - .L_3370)
.L_3370:
        /*00f0*/ 	.word	0x00000000
        /*00f4*/ 	.short	0x0006
        /*00f6*/ 	.short	0x002c
        /*00f8*/ 	.byte	0x00, 0xf0, 0x11, 0x00


	//----- nvinfo : EIATTR_KPARAM_INFO
	.align		4
.L_3371:
        /*00fc*/ 	.byte	0x04, 0x17
        /*00fe*/ 	.short	(.L_3373 - .L_3372)
.L_3372:
        /*0100*/ 	.word	0x00000000
        /*0104*/ 	.short	0x0005
        /*0106*/ 	.short	0x0028
        /*0108*/ 	.byte	0x00, 0xf0, 0x11, 0x00


	//----- nvinfo : EIATTR_KPARAM_INFO
	.align		4
.L_3373:
        /*010c*/ 	.byte	0x04, 0x17
        /*010e*/ 	.short	(.L_3375 - .L_3374)
.L_3374:
        /*0110*/ 	.word	0x00000000
        /*0114*/ 	.short	0x0004
        /*0116*/ 	.short	0x0020
        /*0118*/ 	.byte	0x00, 0xf0, 0x21, 0x00


	//----- nvinfo : EIATTR_KPARAM_INFO
	.align		4
.L_3375:
        /*011c*/ 	.byte	0x04, 0x17
        /*011e*/ 	.short	(.L_3377 - .L_3376)
.L_3376:
        /*0120*/ 	.word	0x00000000
        /*0124*/ 	.short	0x0003
        /*0126*/ 	.short	0x0018
        /*0128*/ 	.byte	0x00, 0xf0, 0x21, 0x00


	//----- nvinfo : EIATTR_KPARAM_INFO
	.align		4
.L_3377:
        /*012c*/ 	.byte	0x04, 0x17
        /*012e*/ 	.short	(.L_3379 - .L_3378)
.L_3378:
        /*0130*/ 	.word	0x00000000
        /*0134*/ 	.short	0x0002
        /*0136*/ 	.short	0x0010
        /*0138*/ 	.byte	0x00, 0xf0, 0x21, 0x00


	//----- nvinfo : EIATTR_KPARAM_INFO
	.align		4
.L_3379:
        /*013c*/ 	.byte	0x04, 0x17
        /*013e*/ 	.short	(.L_3381 - .L_3380)
.L_3380:
        /*0140*/ 	.word	0x00000000
        /*0144*/ 	.short	0x0001
        /*0146*/ 	.short	0x0008
        /*0148*/ 	.byte	0x00, 0xf0, 0x21, 0x00


	//----- nvinfo : EIATTR_KPARAM_INFO
	.align		4
.L_3381:
        /*014c*/ 	.byte	0x04, 0x17
        /*014e*/ 	.short	(.L_3383 - .L_3382)
.L_3382:
        /*0150*/ 	.word	0x00000000
        /*0154*/ 	.short	0x0000
        /*0156*/ 	.short	0x0000
        /*0158*/ 	.byte	0x00, 0xf0, 0x21, 0x00


	//----- nvinfo : EIATTR_MAXREG_COUNT
	.align		4
.L_3383:
        /*015c*/ 	.byte	0x03, 0x1b
        /*015e*/ 	.short	0x00ff


	//----- nvinfo : EIATTR_NUM_BARRIERS
	.align		4
        /*0160*/ 	.byte	0x02, 0x4c
        /*0162*/ 	.byte	0x01
	.zero		1


	//----- nvinfo : EIATTR_MERCURY_ISA_VERSION
	.align		4
        /*0164*/ 	.byte	0x03, 0x5f
        /*0166*/ 	.short	0x0000


	//----- nvinfo : EIATTR_EXIT_INSTR_OFFSETS
	.align		4
        /*0168*/ 	.byte	0x04, 0x1c
        /*016a*/ 	.short	(.L_3385 - .L_3384)


	//   ....[0]....
.L_3384:
        /*016c*/ 	.word	0x000001e0


	//   ....[1]....
        /*0170*/ 	.word	0x000008a0


	//   ....[2]....
        /*0174*/ 	.word	0x00001f80


	//   ....[3]....
        /*0178*/ 	.word	0x00002280


	//   ....[4]....
        /*017c*/ 	.word	0x000023e0


	//   ....[5]....
        /*0180*/ 	.word	0x00002480


	//   ....[6]....
        /*0184*/ 	.word	0x000024c0


	//----- nvinfo : EIATTR_CTAIDZ_USED
	.align		4
.L_3385:
        /*0188*/ 	.byte	0x01, 0x04
	.zero		2


	//----- nvinfo : EIATTR_CRS_STACK_SIZE
	.align		4
        /*018c*/ 	.byte	0x04, 0x1e
        /*018e*/ 	.short	(.L_3387 - .L_3386)
.L_3386:
        /*0190*/ 	.word	0x00000000
.L_3387:


//--------------------- .nv.info._Z23gemm_half_q_half_kernelILi1ELi32ELb1ELb1ELi64EEvPK6__halfPKjS4_S2_PS0_iiiiPKtS7_iiiiiibS2_i --------------------------
	.section	.nv.info._Z23gemm_half_q_half_kernelILi1ELi32ELb1ELb1ELi64EEvPK6__halfPKjS4_S2_PS0_iiiiPKtS7_iiiiiibS2_i,"",@"SHT_CUDA_INFO"
	.sectionflags	@""
	.align	4


	//----- nvinfo : EIATTR_CUDA_API_VERSION
	.align		4
        /*0000*/ 	.byte	0x04, 0x37
        /*0002*/ 	.short	(.L_3389 - .L_3388)
.L_3388:
        /*0004*/ 	.word	0x00000082


	//----- nvinfo : EIATTR_SW2861232_WAR
	.align		4
.L_3389:
        /*0008*/ 	.byte	0x01, 0x35
	.zero		2


	//----- nvinfo : EIATTR_PARAM_CBANK
	.align		4
        /*000c*/ 	.byte	0x04, 0x0a
        /*000e*/ 	.short	(.L_3391 - .L_3390)
	.align		4
.L_3390:
        /*0010*/ 	.word	index@(.nv.constant0._Z23gemm_half_q_half_kernelILi1ELi32ELb1ELb1ELi64EEvPK6__halfPKjS4_S2_PS0_iiiiPKtS7_iiiiiibS2_i)
        /*0014*/ 	.short	0x0160
        /*0016*/ 	.short	0x0074


	//----- nvinfo : EIATTR_CBANK_PARAM_SIZE
	.align		4
.L_3391:
        /*0018*/ 	.byte	0x03, 0x19
        /*001a*/ 	.short	0x0074


	//----- nvinfo : EIATTR_KPARAM_INFO
	.align		4
        /*001c*/ 	.byte	0x04, 0x17
        /*001e*/ 	.short	(.L_3393 - .L_3392)
.L_3392:
        /*0020*/ 	.word	0x00000000
        /*0024*/ 	.short	0x0013
        /*0026*/ 	.short	0x0070
        /*0028*/ 	.byte	0x00, 0xf0, 0x11, 0x00


	//----- nvinfo : EIATTR_KPARAM_INFO
	.align		4
.L_3393:
        /*002c*/ 	.byte	0x04, 0x17
        /*002e*/ 	.short	(.L_3395 - .L_3394)
.L_3394:
        /*0030*/ 	.word	0x00000000
        /*0034*/ 	.short	0x0012
        /*0036*/ 	.short	0x0068
        /*0038*/ 	.byte	0x00, 0xf0, 0x21, 0x00


	//----- nvinfo : EIATTR_KPARAM_INFO
	.align		4
.L_3395:
        /*003c*/ 	.byte	0x04, 0x17
        /*003e*/ 	.short	(.L_3397 - .L_3396)
.L_3396:
        /*0040*/ 	.word	0x00000000
        /*0044*/ 	.short	0x0011
        /*0046*/ 	.short	0x0060
        /*0048*/ 	.byte	0x00, 0xf0, 0x05, 0x00


	//----- nvinfo : EIATTR_KPARAM_INFO
	.align		4
.L_3397:
        /*004c*/ 	.byte	0x04, 0x17
        /*004e*/ 	.short	(.L_3399 - .L_3398)
.L_3398:
        /*0050*/ 	.word	0x00000000
        /*0054*/ 	.short	0x0010
        /*0056*/ 	.short	0x005c
        /*0058*/ 	.byte	0x00, 0xf0, 0x11, 0x00


	//----- nvinfo : EIATTR_KPARAM_INFO
	.align		4
.L_3399:
        /*005c*/ 	.byte	0x04, 0x17
        /*005e*/ 	.short	(.L_3401 - .L_3400)
.L_3400:
        /*0060*/ 	.word	0x00000000
        /*0064*/ 	.short	0x000f
        /*0066*/ 	.short	0x0058
        /*0068*/ 	.byte	0x00, 0xf0, 0x11, 0x00


	//----- nvinfo : EIATTR_KPARAM_INFO
	.align		4
.L_3401:
        /*006c*/ 	.byte	0x04, 0x17
        /*006e*/ 	.short	(.L_3403 - .L_3402)
.L_3402:
        /*0070*/ 	.word	0x00000000
        /*0074*/ 	.short	0x000e
        /*0076*/ 	.short	0x0054
        /*0078*/ 	.byte	0x00, 0xf0, 0x11, 0x00


	//----- nvinfo : EIATTR_KPARAM_INFO
	.align		4
.L_3403:
        /*007c*/ 	.byte	0x04, 0x17
        /*007e*/ 	.short	(.L_3405 - .L_3404)
.L_3404:
        /*0080*/ 	.word	0x00000000
        /*0084*/ 	.short	0x000d
        /*0086*/ 	.short	0x0050
        /*0088*/ 	.byte	0x00, 0xf0, 0x11, 0x00


	//----- nvinfo : EIATTR_KPARAM_INFO
	.align		4
.L_3405:
        /*008c*/ 	.byte	0x04, 0x17
        /*008e*/ 	.short	(.L_3407 - .L_3406)
.L_3406:
        /*0090*/ 	.word	0x00000000
        /*0094*/ 	.short	0x000c
        /*0096*/ 	.short	0x004c
        /*0098*/ 	.byte	0x00, 0xf0, 0x11, 0x00


	//----- nvinfo : EIATTR_KPARAM_INFO
	.align		4
.L_3407:
        /*009c*/ 	.byte	0x04, 0x17
        /*009e*/ 	.short	(.L_3409 - .L_3408)
.L_3408:
        /*00a0*/ 	.word	0x00000000
        /*00a4*/ 	.short	0x000b
        /*00a6*/ 	.short	0x0048
        /*00a8*/ 	.byte	0x00, 0xf0, 0x11, 0x00


	//----- nvinfo : EIATTR_KPARAM_INFO
	.align		4
.L_3409:
        /*00ac*/ 	.byte	0x04, 0x17
        /*00ae*/ 	.short	(.L_3411 - .L_3410)
.L_3410:
        /*00b0*/ 	.word	0x00000000
        /*00b4*/ 	.short	0x000a
        /*00b6*/ 	.short	0x0040
        /*00b8*/ 	.byte	0x00, 0xf0, 0x21, 0x00


	//----- nvinfo : EIATTR_KPARAM_INFO
	.align		4
.L_3411:
        /*00bc*/ 	.byte	0x04, 0x17
        /*00be*/ 	.short	(.L_3413 - .L_3412)
.L_3412:
        /*00c0*/ 	.word	0x00000000
        /*00c4*/ 	.short	0x0009
        /*00c6*/ 	.short	0x0038
        /*00c8*/ 	.byte	0x00, 0xf0, 0x21, 0x00


	//----- nvinfo : EIATTR_KPARAM_INFO
	.align		4
.L_3413:
        /*00cc*/ 	.byte	0x04, 0x17
        /*00ce*/ 	.short	(.L_3415 - .L_3414)
.L_3414:
        /*00d0*/ 	.word	0x00000000
        /*00d4*/ 	.short	0x0008
        /*00d6*/ 	.short	0x0034
        /*00d8*/ 	.byte	0x00, 0xf0, 0x11, 0x00


	//----- nvinfo : EIATTR_KPARAM_INFO
	.align		4
.L_3415:
        /*00dc*/ 	.byte	0x04, 0x17
        /*00de*/ 	.short	(.L_3417 - .L_3416)
.L_3416:
        /*00e0*/ 	.word	0x00000000
        /*00e4*/ 	.short	0x0007
        /*00e6*/ 	.short	0x0030
        /*00e8*/ 	.byte	0x00, 0xf0, 0x11, 0x00


	//----- nvinfo : EIATTR_KPARAM_INFO
	.align		4
.L_3417:
        /*00ec*/ 	.byte	0x04, 0x17
        /*00ee*/ 	.short	(.L_3419 - .L_3418)
.L_3418:
        /*00f0*/ 	.word	0x00000000
        /*00f4*/ 	.short	0x0006
        /*00f6*/ 	.short	0x002c
        /*00f8*/ 	.byte	0x00, 0xf0, 0x11, 0x00


	//----- nvinfo : EIATTR_KPARAM_INFO
	.align		4
.L_3419:
        /*00fc*/ 	.byte	0x04, 0x17
        /*00fe*/ 	.short	(.L_3421 - .L_3420)
.L_3420:
        /*0100*/ 	.word	0x00000000
        /*0104*/ 	.short	0x0005
        /*0106*/ 	.short	0x0028
        /*0108*/ 	.byte	0x00, 0xf0, 0x11, 0x00


	//----- nvinfo : EIATTR_KPARAM_INFO
	.align		4
.L_3421:
        /*010c*/ 	.byte	0x04, 0x17
        /*010e*/ 	.short	(.L_3423 - .L_3422)
.L_3422:
        /*0110*/ 	.word	0x00000000
        /*0114*/ 	.short	0x0004
        /*0116*/ 	.short	0x0020
        /*0118*/ 	.byte	0x00, 0xf0, 0x21, 0x00


	//----- nvinfo : EIATTR_KPARAM_INFO
	.align		4
.L_3423:
        /*011c*/ 	.byte	0x04, 0x17
        /*011e*/ 	.short	(.L_3425 - .L_3424)
.L_3424:
        /*0120*/ 	.word	0x00000000
        /*0124*/ 	.short	0x0003
        /*0126*/ 	.short	0x0018
        /*0128*/ 	.byte	0x00, 0xf0, 0x21, 0x00


	//----- nvinfo : EIATTR_KPARAM_INFO
	.align		4
.L_3425:
        /*012c*/ 	.byte	0x04, 0x17
        /*012e*/ 	.short	(.L_3427 - .L_3426)
.L_3426:
        /*0130*/ 	.word	0x00000000
        /*0134*/ 	.short	0x0002
        /*0136*/ 	.short	0x0010
        /*0138*/ 	.byte	0x00, 0xf0, 0x21, 0x00


	//----- nvinfo : EIATTR_KPARAM_INFO
	.align		4
.L_3427:
        /*013c*/ 	.byte	0x04, 0x17
        /*013e*/ 	.short	(.L_3429 - .L_3428)
.L_3428:
        /*0140*/ 	.word	0x00000000
        /*0144*/ 	.short	0x0001
        /*0146*/ 	.short	0x0008
        /*0148*/ 	.byte	0x00, 0xf0, 0x21, 0x00


	//----- nvinfo : EIATTR_KPARAM_INFO
	.align		4
.L_3429:
        /*014c*/ 	.byte	0x04, 0x17
        /*014e*/ 	.short	(.L_3431 - .L_3430)
.L_3430:
        /*0150*/ 	.word	0x00000000
        /*0154*/ 	.short	0x0000
        /*0156*/ 	.short	0x0000
        /*0158*/ 	.byte	0x00, 0xf0, 0x21, 0x00


	//----- nvinfo : EIATTR_MAXREG_COUNT
	.align		4
.L_3431:
        /*015c*/ 	.byte	0x03, 0x1b
        /*015e*/ 	.short	0x00ff


	//----- nvinfo : EIATTR_NUM_BARRIERS
	.align		4
        /*0160*/ 	.byte	0x02, 0x4c
        /*0162*/ 	.byte	0x01
	.zero		1


	//----- nvinfo : EIATTR_MERCURY_ISA_VERSION
	.align		4
        /*0164*/ 	.byte	0x03, 0x5f
        /*0166*/ 	.short	0x0000


	//----- nvinfo : EIATTR_EXIT_INSTR_OFFSETS
	.align		4
        /*0168*/ 	.byte	0x04, 0x1c
        /*016a*/ 	.short	(.L_3433 - .L_3432)


	//   ....[0]....
.L_3432:
        /*016c*/ 	.word	0x000000a0


	//   ....[1]....
        /*0170*/ 	.word	0x000002e0


	//   ....[2]....
        /*0174*/ 	.word	0x00002370


	//   ....[3]....
        /*0178*/ 	.word	0x00002530


	//   ....[4]....
        /*017c*/ 	.word	0x000025d0


	//   ....[5]....
        /*0180*/ 	.word	0x00002610


	//----- nvinfo : EIATTR_CTAIDZ_USED
	.align		4
.L_3433:
        /*0184*/ 	.byte	0x01, 0x04
	.zero		2


	//----- nvinfo : EIATTR_CRS_STACK_SIZE
	.align		4
        /*0188*/ 	.byte	0x04, 0x1e
        /*018a*/ 	.short	(.L_3435 - .L_3434)
.L_3434:
        /*018c*/ 	.word	0x00000000
.L_3435:


//--------------------- .nv.info._Z23gemm_half_q_half_kernelILi1ELi48ELb1ELb1ELi64EEvPK6__halfPKjS4_S2_PS0_iiiiPKtS7_iiiiiibS2_i --------------------------
	.section	.nv.info._Z23gemm_half_q_half_kernelILi1ELi48ELb1ELb1ELi64EEvPK6__halfPKjS4_S2_PS0_iiiiPKtS7_iiiiiibS2_i,"",@"SHT_CUDA_INFO"
	.sectionflags	@""
	.align	4


	//----- nvinfo : EIATTR_CUDA_API_VERSION
	.align		4
        /*0000*/ 	.byte	0x04, 0x37
        /*0002*/ 	.short	(.L_3437 - .L_3436)
.L_3436:
        /*0004*/ 	.word	0x00000082


	//----- nvinfo : EIATTR_SW2861232_WAR
	.align		4
.L_3437:
        /*0008*/ 	.byte	0x01, 0x35
	.zero		2


	//----- nvinfo : EIATTR_PARAM_CBANK
	.align		4
        /*000c*/ 	.byte	0x04, 0x0a
        /*000e*/ 	.short	(.L_3439 - .L_3438)
	.align		4
.L_3438:
        /*0010*/ 	.word	index@(.nv.constant0._Z23gemm_half_q_half_kernelILi1ELi48ELb1ELb1ELi64EEvPK6__halfPKjS4_S2_PS0_iiiiPKtS7_iiiiiibS2_i)
        /*0014*/ 	.short	0x0160
        /*0016*/ 	.short	0x0074


	//----- nvinfo : EIATTR_CBANK_PARAM_SIZE
	.align		4
.L_3439:
        /*0018*/ 	.byte	0x03, 0x19
        /*001a*/ 	.short	0x0074


	//----- nvinfo : EIATTR_KPARAM_INFO
	.align		4
        /*001c*/ 	.byte	0x04, 0x17
        /*001e*/ 	.short	(.L_3441 - .L_3440)
.L_3440:
        /*0020*/ 	.word	0x00000000
        /*0024*/ 	.short	0x0013
        /*0026*/ 	.short	0x0070
        /*0028*/ 	.byte	0x00, 0xf0, 0x11, 0x00


	//----- nvinfo : EIATTR_KPARAM_INFO
	.align		4
.L_3441:
        /*002c*/ 	.byte	0x04, 0x17
        /*002e*/ 	.short	(.L_3443 - .L_3442)
.L_3442:
        /*0030*/ 	.word	0x00000000
        /*0034*/ 	.short	0x0012
        /*0036*/ 	.short	0x0068
        /*0038*/ 	.byte	0x00, 0xf0, 0x21, 0x00


	//----- nvinfo : EIATTR_KPARAM_INFO
	.align		4
.L_3443:
        /*003c*/ 	.byte	0x04, 0x17
        /*003e*/ 	.short	(.L_3445 - .L_3444)
.L_3444:
        /*0040*/ 	.word	0x00000000
        /*0044*/ 	.short	0x0011
        /*0046*/ 	.short	0x0060
        /*0048*/ 	.byte	0x00, 0xf0, 0x05, 0x00


	//----- nvinfo : EIATTR_KPARAM_INFO
	.align		4
.L_3445:
        /*004c*/ 	.byte	0x04, 0x17
        /*004e*/ 	.short	(.L_3447 - .L_3446)
.L_3446:
        /*0050*/ 	.word	0x00000000
        /*0054*/ 	.short	0x0010
        /*0056*/ 	.short	0x005c
        /*0058*/ 	.byte	0x00, 0xf0, 0x11, 0x00


	//----- nvinfo : EIATTR_KPARAM_INFO
	.align		4
.L_3447:
        /*005c*/ 	.byte	0x04, 0x17
        /*005e*/ 	.short	(.L_3449 - .L_3448)
.L_3448:
        /*0060*/ 	.word	0x00000000
        /*0064*/ 	.short	0x000f
        /*0066*/ 	.short	0x0058
        /*0068*/ 	.byte	0x00, 0xf0, 0x11, 0x00


	//----- nvinfo : EIATTR_KPARAM_INFO
	.align		4
.L_3449:
        /*006c*/ 	.byte	0x04, 0x17
        /*006e*/ 	.short	(.L_3451 - .L_3450)
.L_3450:
        /*0070*/ 	.word	0x00000000
        /*0074*/ 	.short	0x000e
        /*0076*/ 	.short	0x0054
        /*0078*/ 	.byte	0x00, 0xf0, 0x11, 0x00


	//----- nvinfo : EIATTR_KPARAM_INFO
	.align		4
.L_3451:
        /*007c*/ 	.byte	0x04, 0x17
        /*007e*/ 	.short	(.L_3453 - .L_3452)
.L_3452:
        /*0080*/ 	.word	0x00000000
        /*0084*/ 	.short	0x000d
        /*0086*/ 	.short	0x0050
        /*0088*/ 	.byte	0x00, 0xf0, 0x11, 0x00


	//----- nvinfo : EIATTR_KPARAM_INFO
	.align		4
.L_3453:
        /*008c*/ 	.byte	0x04, 0x17
        /*008e*/ 	.short	(.L_3455 - .L_3454)
.L_3454:
        /*0090*/ 	.word	0x00000000
        /*0094*/ 	.short	0x000c
        /*0096*/ 	.short	0x004c
        /*0098*/ 	.byte	0x00, 0xf0, 0x11, 0x00


	//----- nvinfo : EIATTR_KPARAM_INFO
	.align		4
.L_3455:
        /*009c*/ 	.byte	0x04, 0x17
        /*009e*/ 	.short	(.L_3457 - .L_3456)
.L_3456:
        /*00a0*/ 	.word	0x00000000
        /*00a4*/ 	.short	0x000b
        /*00a6*/ 	.short	0x0048
        /*00a8*/ 	.byte	0x00, 0xf0, 0x11, 0x00


	//----- nvinfo : EIATTR_KPARAM_INFO
	.align		4
.L_3457:
        /*00ac*/ 	.byte	0x04, 0x17
        /*00ae*/ 	.short	(.L_3459 - .L_3458)
.L_3458:
        /*00b0*/ 	.word	0x00000000
        /*00b4*/ 	.short	0x000a
        /*00b6*/ 	.short	0x0040
        /*00b8*/ 	.byte	0x00, 0xf0, 0x21, 0x00


	//----- nvinfo : EIATTR_KPARAM_INFO
	.align		4
.L_3459:
        /*00bc*/ 	.byte	0x04, 0x17
        /*00be*/ 	.short	(.L_3461 - .L_3460)
.L_3460:
        /*00c0*/ 	.word	0x00000000
        /*00c4*/ 	.short	0x0009
        /*00c6*/ 	.short	0x0038
        /*00c8*/ 	.byte	0x00, 0xf0, 0x21, 0x00


	//----- nvinfo : EIATTR_KPARAM_INFO
	.align		4
.L_3461:
        /*00cc*/ 	.byte	0x04, 0x17
        /*00ce*/ 	.short	(.L_3463 - .L_3462)
.L_3462:
        /*00d0*/ 	.word	0x00000000
        /*00d4*/ 	.short	0x0008
        /*00d6*/ 	.short	0x0034
        /*00d8*/ 	.byte	0x00, 0xf0, 0x11, 0x00


	//----- nvinfo : EIATTR_KPARAM_INFO
	.align		4
.L_3463:
        /*00dc*/ 	.byte	0x04, 0x17
        /*00de*/ 	.short	(.L_3465 - .L_3464)
.L_3464:
        /*00e0*/ 	.word	0x00000000
        /*00e4*/ 	.short	0x0007
        /*00e6*/ 	.short	0x0030
        /*00e8*/ 	.byte	0x00, 0xf0, 0x11, 0x00


	//----- nvinfo : EIATTR_KPARAM_INFO
	.align		4
.L_3465:
        /*00ec*/ 	.byte	0x04, 0x17
        /*00ee*/ 	.short	(.L_3467 - .L_3466)
.L_3466:
        /*00f0*/ 	.word	0x00000000
        /*00f4*/ 	.short	0x0006
        /*00f6*/ 	.short	0x002c
        /*00f8*/ 	.byte	0x00, 0xf0, 0x11, 0x00


	//----- nvinfo : EIATTR_KPARAM_INFO
	.align		4
.L_3467:
        /*00fc*/ 	.byte	0x04, 0x17
        /*00fe*/ 	.short	(.L_3469 - .L_3468)
.L_3468:
        /*0100*/ 	.word	0x00000000
        /*0104*/ 	.short	0x0005
        /*0106*/ 	.short	0x0028
        /*0108*/ 	.byte	0x00, 0xf0, 0x11, 0x00


	//----- nvinfo : EIATTR_KPARAM_INFO
	.align		4
.L_3469:
        /*010c*/ 	.byte	0x04, 0x17
        /*010e*/ 	.short	(.L_3471 - .L_3470)
.L_3470:
        /*0110*/ 	.word	0x00000000
        /*0114*/ 	.short	0x0004
        /*0116*/ 	.short	0x0020
        /*0118*/ 	.byte	0x00, 0xf0, 0x21, 0x00


	//----- nvinfo : EIATTR_KPARAM_INFO
	.align		4
.L_3471:
        /*011c*/ 	.byte	0x04, 0x17
        /*011e*/ 	.short	(.L_3473 - .L_3472)
.L_3472:
        /*0120*/ 	.word	0x00000000
        /*0124*/ 	.short	0x0003
        /*0126*/ 	.short	0x0018
        /*0128*/ 	.byte	0x00, 0xf0, 0x21, 0x00


	//----- nvinfo : EIATTR_KPARAM_INFO
	.align		4
.L_3473:
        /*012c*/ 	.byte	0x04, 0x17
        /*012e*/ 	.short	(.L_3475 - .L_3474)
.L_3474:
        /*0130*/ 	.word	0x00000000
        /*0134*/ 	.short	0x0002
        /*0136*/ 	.short	0x0010
        /*0138*/ 	.byte	0x00, 0xf0, 0x21, 0x00


	//----- nvinfo : EIATTR_KPARAM_INFO
	.align		4
.L_3475:
        /*013c*/ 	.byte	0x04, 0x17
        /*013e*/ 	.short	(.L_3477 - .L_3476)
.L_3476:
        /*0140*/ 	.word	0x00000000
        /*0144*/ 	.short	0x0001
        /*0146*/ 	.short	0x0008
        /*0148*/ 	.byte	0x00, 0xf0, 0x21, 0x00


	//----- nvinfo : EIATTR_KPARAM_INFO
	.align		4
.L_3477:
        /*014c*/ 	.byte	0x04, 0x17
        /*014e*/ 	.short	(.L_3479 - .L_3478)
.L_3478:
        /*0150*/ 	.word	0x00000000
        /*0154*/ 	.short	0x0000
        /*0156*/ 	.short	0x0000
        /*0158*/ 	.byte	0x00, 0xf0, 0x21, 0x00


	//----- nvinfo : EIATTR_MAXREG_COUNT
	.align		4
.L_3479:
        /*015c*/ 	.byte	0x03, 0x1b
        /*015e*/ 	.short	0x00ff


	//----- nvinfo : EIATTR_NUM_BARRIERS
	.align		4
        /*0160*/ 	.byte	0x02, 0x4c
        /*0162*/ 	.byte	0x01
	.zero		1


	//----- nvinfo : EIATTR_MERCURY_ISA_VERSION
	.align		4
        /*0164*/ 	.byte	0x03, 0x5f
        /*0166*/ 	.short	0x0000


	//----- nvinfo : EIATTR_EXIT_INSTR_OFFSETS
	.align		4
        /*0168*/ 	.byte	0x04, 0x1c
        /*016a*/ 	.short	(.L_3481 - .L_3480)


	//   ....[0]....
.L_3480:
        /*016c*/ 	.word	0x000000a0


	//   ....[1]....
        /*0170*/ 	.word	0x000002e0


	//   ....[2]....
        /*0174*/ 	.word	0x00003a70


	//   ....[3]....
        /*0178*/ 	.word	0x00003c30


	//   ....[4]....
        /*017c*/ 	.word	0x00003cd0


	//   ....[5]....
        /*0180*/ 	.word	0x00003d10


	//----- nvinfo : EIATTR_CTAIDZ_USED
	.align		4
.L_3481:
        /*0184*/ 	.byte	0x01, 0x04
	.zero		2


	//----- nvinfo : EIATTR_CRS_STACK_SIZE
	.align		4
        /*0188*/ 	.byte	0x04, 0x1e
        /*018a*/ 	.short	(.L_3483 - .L_3482)
.L_3482:
        /*018c*/ 	.word	0x00000000
.L_3483:


//--------------------- .nv.info._Z23gemm_half_q_half_kernelILi1ELi16ELb1ELb1ELi64EEvPK6__halfPKjS4_S2_PS0_iiiiPKtS7_iiiiiibS2_i --------------------------
	.section	.nv.info._Z23gemm_half_q_half_kernelILi1ELi16ELb1ELb1ELi64EEvPK6__halfPKjS4_S2_PS0_iiiiPKtS7_iiiiiibS2_i,"",@"SHT_CUDA_INFO"
	.sectionflags	@""
	.align	4


	//----- nvinfo : EIATTR_CUDA_API_VERSION
	.align		4
        /*0000*/ 	.byte	0x04, 0x37
        /*0002*/ 	.short	(.L_3485 - .L_3484)
.L_3484:
        /*0004*/ 	.word	0x00000082


	//----- nvinfo : EIATTR_SW2861232_WAR
	.align		4
.L_3485:
        /*0008*/ 	.byte	0x01, 0x35
	.zero		2


	//----- nvinfo : EIATTR_PARAM_CBANK
	.align		4
        /*000c*/ 	.byte	0x04, 0x0a
        /*000e*/ 	.short	(.L_3487 - .L_3486)
	.align		4
.L_3486:
        /*0010*/ 	.word	index@(.nv.constant0._Z23gemm_half_q_half_kernelILi1ELi16ELb1ELb1ELi64EEvPK6__halfPKjS4_S2_PS0_iiiiPKtS7_iiiiiibS2_i)
        /*0014*/ 	.short	0x0160
        /*0016*/ 	.short	0x0074


	//----- nvinfo : EIATTR_CBANK_PARAM_SIZE
	.align		4
.L_3487:
        /*0018*/ 	.byte	0x03, 0x19
        /*001a*/ 	.short	0x0074


	//----- nvinfo : EIATTR_KPARAM_INFO
	.align		4
        /*001c*/ 	.byte	0x04, 0x17
        /*001e*/ 	.short	(.L_3489 - .L_3488)
.L_3488:
        /*0020*/ 	.word	0x00000000
        /*0024*/ 	.short	0x0013
        /*0026*/ 	.short	0x0070
        /*0028*/ 	.byte	0x00, 0xf0, 0x11, 0x00


	//----- nvinfo : EIATTR_KPARAM_INFO
	.align		4
.L_3489:
        /*002c*/ 	.byte	0x04, 0x17
        /*002e*/ 	.short	(.L_3491 - .L_3490)
.L_3490:
        /*0030*/ 	.word	0x00000000
        /*0034*/ 	.short	0x0012
        /*0036*/ 	.short	0x0068
        /*0038*/ 	.byte	0x00, 0xf0, 0x21, 0x00


	//----- nvinfo : EIATTR_KPARAM_INFO
	.align		4
.L_3491:
        /*003c*/ 	.byte	0x04, 0x17
        /*003e*/ 	.short	(.L_3493 - .L_3492)
.L_3492:
        /*0040*/ 	.word	0x00000000
        /*0044*/ 	.short	0x0011
        /*0046*/ 	.short	0x0060
        /*0048*/ 	.byte	0x00, 0xf0, 0x05, 0x00


	//----- nvinfo : EIATTR_KPARAM_INFO
	.align		4
.L_3493:
        /*004c*/ 	.byte	0x04, 0x17
        /*004e*/ 	.short	(.L_3495 - .L_3494)
.L_3494:
        /*0050*/ 	.word	0x00000000
        /*0054*/ 	.short	0x0010
        /*0056*/ 	.short	0x005c
        /*0058*/ 	.byte	0x00, 0xf0, 0x11, 0x00


	//----- nvinfo : EIATTR_KPARAM_INFO
	.align		4
.L_3495:
        /*005c*/ 	.byte	0x04, 0x17
        /*005e*/ 	.short	(.L_3497 - .L_3496)
.L_3496:
        /*0060*/ 	.word	0x00000000
        /*0064*/ 	.short	0x000f
        /*0066*/ 	.short	0x0058
        /*0068*/ 	.byte	0x00, 0xf0, 0x11, 0x00


	//----- nvinfo : EIATTR_KPARAM_INFO
	.align		4
.L_3497:
        /*006c*/ 	.byte	0x04, 0x17
        /*006e*/ 	.short	(.L_3499 - .L_3498)
.L_3498:
        /*0070*/ 	.word	0x00000000
        /*0074*/ 	.short	0x000e
        /*0076*/ 	.short	0x0054
        /*0078*/ 	.byte	0x00, 0xf0, 0x11, 0x00


	//----- nvinfo : EIATTR_KPARAM_INFO
	.align		4
.L_3499:
        /*007c*/ 	.byte	0x04, 0x17
        /*007e*/ 	.short	(.L_3501 - .L_3500)
.L_3500:
        /*0080*/ 	.word	0x00000000
        /*0084*/ 	.short	0x000d
        /*0086*/ 	.short	0x0050
        /*0088*/ 	.byte	0x00, 0xf0, 0x11, 0x00


	//----- nvinfo : EIATTR_KPARAM_INFO
	.align		4
.L_3501:
        /*008c*/ 	.byte	0x04, 0x17
        /*008e*/ 	.short	(.L_3503 - .L_3502)
.L_3502:
        /*0090*/ 	.word	0x00000000
        /*0094*/ 	.short	0x000c
        /*0096*/ 	.short	0x004c
        /*0098*/ 	.byte	0x00, 0xf0, 0x11, 0x00


	//----- nvinfo : EIATTR_KPARAM_INFO
	.align		4
.L_3503:
        /*009c*/ 	.byte	0x04, 0x17
        /*009e*/ 	.short	(.L_3505 - .L_3504)
.L_3504:
        /*00a0*/ 	.word	0x00000000
        /*00a4*/ 	.short	0x000b
        /*00a6*/ 	.short	0x0048
        /*00a8*/ 	.byte	0x00, 0xf0, 0x11, 0x00


	//----- nvinfo : EIATTR_KPARAM_INFO
	.align		4
.L_3505:
        /*00ac*/ 	.byte	0x04, 0x17
        /*00ae*/ 	.short	(.L_3507 - .L_3506)
.L_3506:
        /*00b0*/ 	.word	0x00000000
        /*00b4*/ 	.short	0x000a
        /*00b6*/ 	.short	0x0040
        /*00b8*/ 	.byte	0x00, 0xf0, 0x21, 0x00


	//----- nvinfo : EIATTR_KPARAM_INFO
	.align		4
.L_3507:
        /*00bc*/ 	.byte	0x04, 0x17
        /*00be*/ 	.short	(.L_3509 - .L_3508)
.L_3508:
        /*00c0*/ 	.word	0x00000000
        /*00c4*/ 	.short	0x0009
        /*00c6*/ 	.short	0x0038
        /*00c8*/ 	.byte	0x00, 0xf0, 0x21, 0x00


	//----- nvinfo : EIATTR_KPARAM_INFO
	.align		4
.L_3509:
        /*00cc*/ 	.byte	0x04, 0x17
        /*00ce*/ 	.short	(.L_3511 - .L_3510)
.L_3510:
        /*00d0*/ 	.word	0x00000000
        /*00d4*/ 	.short	0x0008
        /*00d6*/ 	.short	0x0034
        /*00d8*/ 	.byte	0x00, 0xf0, 0x11, 0x00


	//----- nvinfo : EIATTR_KPARAM_INFO
	.align		4
.L_3511:
        /*00dc*/ 	.byte	0x04, 0x17
        /*00de*/ 	.short	(.L_3513 - .L_3512)
.L_3512:
        /*00e0*/ 	.word	0x00000000
        /*00e4*/ 	.short	0x0007
        /*00e6*/ 	.short	0x0030
        /*00e8*/ 	.byte	0x00, 0xf0, 0x11, 0x00


	//----- nvinfo : EIATTR_KPARAM_INFO
	.align		4
.L_3513:
        /*00ec*/ 	.byte	0x04, 0x17
        /*00ee*/ 	.short	(.L_3515 - .L_3514)
.L_3514:
        /*00f0*/ 	.word	0x00000000
        /*00f4*/ 	.short	0x0006
        /*00f6*/ 	.short	0x002c
        /*00f8*/ 	.byte	0x00, 0xf0, 0x11, 0x00


	//----- nvinfo : EIATTR_KPARAM_INFO
	.align		4
.L_3515:
        /*00fc*/ 	.byte	0x04, 0x17
        /*00fe*/ 	.short	(.L_3517 - .L_3516)
.L_3516:
        /*0100*/ 	.word	0x00000000
        /*0104*/ 	.short	0x0005
        /*0106*/ 	.short	0x0028
        /*0108*/ 	.byte	0x00, 0xf0, 0x11, 0x00


	//----- nvinfo : EIATTR_KPARAM_INFO
	.align		4
.L_3517:
        /*010c*/ 	.byte	0x04, 0x17
        /*010e*/ 	.short	(.L_3519 - .L_3518)
.L_3518:
        /*0110*/ 	.word	0x00000000
        /*0114*/ 	.short	0x0004
        /*0116*/ 	.short	0x0020
        /*0118*/ 	.byte	0x00, 0xf0, 0x21, 0x00


	//----- nvinfo : EIATTR_KPARAM_INFO
	.align		4
.L_3519:
        /*011c*/ 	.byte	0x04, 0x17
        /*011e*/ 	.short	(.L_3521 - .L_3520)
.L_3520:
        /*0120*/ 	.word	0x00000000
        /*0124*/ 	.short	0x0003
        /*0126*/ 	.short	0x0018
        /*0128*/ 	.byte	0x00, 0xf0, 0x21, 0x00


	//----- nvinfo : EIATTR_KPARAM_INFO
	.align		4
.L_3521:
        /*012c*/ 	.byte	0x04, 0x17
        /*012e*/ 	.short	(.L_3523 - .L_3522)
.L_3522:
        /*0130*/ 	.word	0x00000000
        /*0134*/ 	.short	0x0002
        /*0136*/ 	.short	0x0010
        /*0138*/ 	.byte	0x00, 0xf0, 0x21, 0x00


	//----- nvinfo : EIATTR_KPARAM_INFO
	.align		4
.L_3523:
        /*013c*/ 	.byte	0x04, 0x17
        /*013e*/ 	.short	(.L_3525 - .L_3524)
.L_3524:
        /*0140*/ 	.word	0x00000000
        /*0144*/ 	.short	0x0001
        /*0146*/ 	.short	0x0008
        /*0148*/ 	.byte	0x00, 0xf0, 0x21, 0x00


	//----- nvinfo : EIATTR_KPARAM_INFO
	.align		4
.L_3525:
        /*014c*/ 	.byte	0x04, 0x17
        /*014e*/ 	.short	(.L_3527 - .L_3526)
.L_3526:
        /*0150*/ 	.word	0x00000000
        /*0154*/ 	.short	0x0000
        /*0156*/ 	.short	0x0000
        /*0158*/ 	.byte	0x00, 0xf0, 0x21, 0x00


	//----- nvinfo : EIATTR_MAXREG_COUNT
	.align		4
.L_3527:
        /*015c*/ 	.byte	0x03, 0x1b
        /*015e*/ 	.short	0x00ff


	//----- nvinfo : EIATTR_NUM_BARRIERS
	.align		4
        /*0160*/ 	.byte	0x02, 0x4c
        /*0162*/ 	.byte	0x01
	.zero		1


	//----- nvinfo : EIATTR_MERCURY_ISA_VERSION
	.align		4
        /*0164*/ 	.byte	0x03, 0x5f
        /*0166*/ 	.short	0x0000


	//----- nvinfo : EIATTR_EXIT_INSTR_OFFSETS
	.align		4
        /*0168*/ 	.byte	0x04, 0x1c
        /*016a*/ 	.short	(.L_3529 - .L_3528)


	//   ....[0]....
.L_3528:
        /*016c*/ 	.word	0x000000a0


	//   ....[1]....
        /*0170*/ 	.word	0x000002e0


	//   ....[2]....
        /*0174*/ 	.word	0x00002160


	//   ....[3]....
        /*0178*/ 	.word	0x00002320


	//   ....[4]....
        /*017c*/ 	.word	0x000023c0


	//   ....[5]....
        /*0180*/ 	.word	0x00002400


	//----- nvinfo : EIATTR_CTAIDZ_USED
	.align		4
.L_3529:
        /*0184*/ 	.byte	0x01, 0x04
	.zero		2


	//----- nvinfo : EIATTR_CRS_STACK_SIZE
	.align		4
        /*0188*/ 	.byte	0x04, 0x1e
        /*018a*/ 	.short	(.L_3531 - .L_3530)
.L_3530:
        /*018c*/ 	.word	0x00000000
.L_3531:


//--------------------- .nv.info._Z23gemm_half_q_half_kernelILi1ELi24ELb1ELb1ELi64EEvPK6__halfPKjS4_S2_PS0_iiiiPKtS7_iiiiiibS2_i --------------------------
	.section	.nv.info._Z23gemm_half_q_half_kernelILi1ELi24ELb1ELb1ELi64EEvPK6__halfPKjS4_S2_PS0_iiiiPKtS7_iiiiiibS2_i,"",@"SHT_CUDA_INFO"
	.sectionflags	@""
	.align	4


	//----- nvinfo : EIATTR_CUDA_API_VERSION
	.align		4
        /*0000*/ 	.byte	0x04, 0x37
        /*0002*/ 	.short	(.L_3533 - .L_3532)
.L_3532:
        /*0004*/ 	.word	0x00000082


	//----- nvinfo : EIATTR_SW2861232_WAR
	.align		4
.L_3533:
        /*0008*/ 	.byte	0x01, 0x35
	.zero		2


	//----- nvinfo : EIATTR_PARAM_CBANK
	.align		4
        /*000c*/ 	.byte	0x04, 0x0a
        /*000e*/ 	.short	(.L_3535 - .L_3534)
	.align		4
.L_3534:
        /*0010*/ 	.word	index@(.nv.constant0._Z23gemm_half_q_half_kernelILi1ELi24ELb1ELb1ELi64EEvPK6__halfPKjS4_S2_PS0_iiiiPKtS7_iiiiiibS2_i)
        /*0014*/ 	.short	0x0160
        /*0016*/ 	.short	0x0074


	//----- nvinfo : EIATTR_CBANK_PARAM_SIZE
	.align		4
.L_3535:
        /*0018*/ 	.byte	0x03, 0x19
        /*001a*/ 	.short	0x0074


	//----- nvinfo : EIATTR_KPARAM_INFO
	.align		4
        /*001c*/ 	.byte	0x04, 0x17
        /*001e*/ 	.short	(.L_3537 - .L_3536)
.L_3536:
        /*0020*/ 	.word	0x00000000
        /*0024*/ 	.short	0x0013
        /*0026*/ 	.short	0x0070
        /*0028*/ 	.byte	0x00, 0xf0, 0x11, 0x00


	//----- nvinfo : EIATTR_KPARAM_INFO
	.align		4
.L_3537:
        /*002c*/ 	.byte	0x04, 0x17
        /*002e*/ 	.short	(.L_3539 - .L_3538)
.L_3538:
        /*0030*/ 	.word	0x00000000
        /*0034*/ 	.short	0x0012
        /*0036*/ 	.short	0x0068
        /*0038*/ 	.byte	0x00, 0xf0, 0x21, 0x00


	//----- nvinfo : EIATTR_KPARAM_INFO
	.align		4
.L_3539:
        /*003c*/ 	.byte	0x04, 0x17
        /*003e*/ 	.short	(.L_3541 - .L_3540)
.L_3540:
        /*0040*/ 	.word	0x00000000
        /*0044*/ 	.short	0x0011
        /*0046*/ 	.short	0x0060
        /*0048*/ 	.byte	0x00, 0xf0, 0x05, 0x00


	//----- nvinfo : EIATTR_KPARAM_INFO
	.align		4
.L_3541:
        /*004c*/ 	.byte	0x04, 0x17
        /*004e*/ 	.short	(.L_3543 - .L_3542)
.L_3542:
        /*0050*/ 	.word	0x00000000
        /*0054*/ 	.short	0x0010
        /*0056*/ 	.short	0x005c
        /*0058*/ 	.byte	0x00, 0xf0, 0x11, 0x00


	//----- nvinfo : EIATTR_KPARAM_INFO
	.align		4
.L_3543:
        /*005c*/ 	.byte	0x04, 0x17
        /*005e*/ 	.short	(.L_3545 - .L_3544)
.L_3544:
        /*0060*/ 	.word	0x00000000
        /*0064*/ 	.short	0x000f
        /*0066*/ 	.short	0x0058
        /*0068*/ 	.byte	0x00, 0xf0, 0x11, 0x00


	//----- nvinfo : EIATTR_KPARAM_INFO
	.align		4
.L_3545:
        /*006c*/ 	.byte	0x04, 0x17
        /*006e*/ 	.short	(.L_3547 - .L_3546)
.L_3546:
        /*0070*/ 	.word	0x00000000
        /*0074*/ 	.short	0x000e
        /*0076*/ 	.short	0x0054
        /*0078*/ 	.byte	0x00, 0xf0, 0x11, 0x00


	//----- nvinfo : EIATTR_KPARAM_INFO
	.align		4
.L_3547:
        /*007c*/ 	.byte	0x04, 0x17
        /*007e*/ 	.short	(.L_3549 - .L_3548)
.L_3548:
        /*0080*/ 	.word	0x00000000
        /*0084*/ 	.short	0x000d
        /*0086*/ 	.short	0x0050
        /*0088*/ 	.byte	0x00, 0xf0, 0x11, 0x00


	//----- nvinfo : EIATTR_KPARAM_INFO
	.align		4
.L_3549:
        /*008c*/ 	.byte	0x04, 0x17
        /*008e*/ 	.short	(.L_3551 - .L_3550)
.L_3550:
        /*0090*/ 	.word	0x00000000
        /*0094*/ 	.short	0x000c
        /*0096*/ 	.short	0x004c
        /*0098*/ 	.byte	0x00, 0xf0, 0x11, 0x00


	//----- nvinfo : EIATTR_KPARAM_INFO
	.align		4
.L_3551:
        /*009c*/ 	.byte	0x04, 0x17
        /*009e*/ 	.short	(.L_3553 - .L_3552)
.L_3552:
        /*00a0*/ 	.word	0x00000000
        /*00a4*/ 	.short	0x000b
        /*00a6*/ 	.short	0x0048
        /*00a8*/ 	.byte	0x00, 0xf0, 0x11, 0x00


	//----- nvinfo : EIATTR_KPARAM_INFO
	.align		4
.L_3553:
        /*00ac*/ 	.byte	0x04, 0x17
        /*00ae*/ 	.short	(.L_3555 - .L_3554)
.L_3554:
        /*00b0*/ 	.word	0x00000000
        /*00b4*/ 	.short	0x000a
        /*00b6*/ 	.short	0x0040
        /*00b8*/ 	.byte	0x00, 0xf0, 0x21, 0x00


	//----- nvinfo : EIATTR_KPARAM_INFO
	.align		4
.L_3555:
        /*00bc*/ 	.byte	0x04, 0x17
        /*00be*/ 	.short	(.L_3557 - .L_3556)
.L_3556:
        /*00c0*/ 	.word	0x00000000
        /*00c4*/ 	.short	0x0009
        /*00c6*/ 	.short	0x0038
        /*00c8*/ 	.byte	0x00, 0xf0, 0x21, 0x00


	//----- nvinfo : EIATTR_KPARAM_INFO
	.align		4
.L_3557:
        /*00cc*/ 	.byte	0x04, 0x17
        /*00ce*/ 	.short	(.L_3559 - .L_3558)
.L_3558:
        /*00d0*/ 	.word	0x00000000
        /*00d4*/ 	.short	0x0008
        /*00d6*/ 	.short	0x0034
        /*00d8*/ 	.byte	0x00, 0xf0, 0x11, 0x00


	//----- nvinfo : EIATTR_KPARAM_INFO
	.align		4
.L_3559:
        /*00dc*/ 	.byte	0x04, 0x17
        /*00de*/ 	.short	(.L_3561 - .L_3560)
.L_3560:
        /*00e0*/ 	.word	0x00000000
        /*00e4*/ 	.short	0x0007
        /*00e6*/ 	.short	0x0030
        /*00e8*/ 	.byte	0x00, 0xf0, 0x11, 0x00


	//----- nvinfo : EIATTR_KPARAM_INFO
	.align		4
.L_3561:
        /*00ec*/ 	.byte	0x04, 0x17
        /*00ee*/ 	.short	(.L_3563 - .L_3562)
.L_3562:
        /*00f0*/ 	.word	0x00000000
        /*00f4*/ 	.short	0x0006
        /*00f6*/ 	.short	0x002c
        /*00f8*/ 	.byte	0x00, 0xf0, 0x11, 0x00


	//----- nvinfo : EIATTR_KPARAM_INFO
	.align		4
.L_3563:
        /*00fc*/ 	.byte	0x04, 0x17
        /*00fe*/ 	.short	(.L_3565 - .L_3564)
.L_3564:
        /*0100*/ 	.word	0x00000000
        /*0104*/ 	.short	0x0005
        /*0106*/ 	.short	0x0028
        /*0108*/ 	.byte	0x00, 0xf0, 0x11, 0x00


	//----- nvinfo : EIATTR_KPARAM_INFO
	.align		4
.L_3565:
        /*010c*/ 	.byte	0x04, 0x17
        /*010e*/ 	.short	(.L_3567 - .L_3566)
.L_3566:
        /*0110*/ 	.word	0x00000000
        /*0114*/ 	.short	0x0004
        /*0116*/ 	.short	0x0020
        /*0118*/ 	.byte	0x00, 0xf0, 0x21, 0x00


	//----- nvinfo : EIATTR_KPARAM_INFO
	.align		4
.L_3567:
        /*011c*/ 	.byte	0x04, 0x17
        /*011e*/ 	.short	(.L_3569 - .L_3568)
.L_3568:
        /*0120*/ 	.word	0x00000000
        /*0124*/ 	.short	0x0003
        /*0126*/ 	.short	0x0018
        /*0128*/ 	.byte	0x00, 0xf0, 0x21, 0x00


	//----- nvinfo : EIATTR_KPARAM_INFO
	.align		4
.L_3569:
        /*012c*/ 	.byte	0x04, 0x17
        /*012e*/ 	.short	(.L_3571 - .L_3570)
.L_3570:
        /*0130*/ 	.word	0x00000000
        /*0134*/ 	.short	0x0002
        /*0136*/ 	.short	0x0010
        /*0138*/ 	.byte	0x00, 0xf0, 0x21, 0x00


	//----- nvinfo : EIATTR_KPARAM_INFO
	.align		4
.L_3571:
        /*013c*/ 	.byte	0x04, 0x17
        /*013e*/ 	.short	(.L_3573 - .L_3572)
.L_3572:
        /*0140*/ 	.word	0x00000000
        /*0144*/ 	.short	0x0001
        /*0146*/ 	.short	0x0008
        /*0148*/ 	.byte	0x00, 0xf0, 0x21, 0x00


	//----- nvinfo : EIATTR_KPARAM_INFO
	.align		4
.L_3573:
        /*014c*/ 	.byte	0x04, 0x17
        /*014e*/ 	.short	(.L_3575 - .L_3574)
.L_3574:
        /*0150*/ 	.word	0x00000000
        /*0154*/ 	.short	0x0000
        /*0156*/ 	.short	0x0000
        /*0158*/ 	.byte	0x00, 0xf0, 0x21, 0x00


	//----- nvinfo : EIATTR_MAXREG_COUNT
	.align		4
.L_3575:
        /*015c*/ 	.byte	0x03, 0x1b
        /*015e*/ 	.short	0x00ff


	//----- nvinfo : EIATTR_NUM_BARRIERS
	.align		4
        /*0160*/ 	.byte	0x02, 0x4c
        /*0162*/ 	.byte	0x01
	.zero		1


	//----- nvinfo : EIATTR_MERCURY_ISA_VERSION
	.align		4
        /*0164*/ 	.byte	0x03, 0x5f
        /*0166*/ 	.short	0x0000


	//----- nvinfo : EIATTR_EXIT_INSTR_OFFSETS
	.align		4
        /*0168*/ 	.byte	0x04, 0x1c
        /*016a*/ 	.short	(.L_3577 - .L_3576)


	//   ....[0]....
.L_3576:
        /*016c*/ 	.word	0x000000a0


	//   ....[1]....
        /*0170*/ 	.word	0x000002e0


	//   ....[2]....
        /*0174*/ 	.word	0x00004830


	//   ....[3]....
        /*0178*/ 	.word	0x000049f0


	//   ....[4]....
        /*017c*/ 	.word	0x00004a90


	//   ....[5]....
        /*0180*/ 	.word	0x00004ad0


	//----- nvinfo : EIATTR_CTAIDZ_USED
	.align		4
.L_3577:
        /*0184*/ 	.byte	0x01, 0x04
	.zero		2


	//----- nvinfo : EIATTR_CRS_STACK_SIZE
	.align		4
        /*0188*/ 	.byte	0x04, 0x1e
        /*018a*/ 	.short	(.L_3579 - .L_3578)
.L_3578:
        /*018c*/ 	.word	0x00000000
.L_3579:


//--------------------- .nv.info._Z23gemm_half_q_half_kernelILi1ELi8ELb1ELb1ELi64EEvPK6__halfPKjS4_S2_PS0_iiiiPKtS7_iiiiiibS2_i --------------------------
	.section	.nv.info._Z23gemm_half_q_half_kernelILi1ELi8ELb1ELb1ELi64EEvPK6__halfPKjS4_S2_PS0_iiiiPKtS7_iiiiiibS2_i,"",@"SHT_CUDA_INFO"
	.sectionflags	@""
	.align	4


	//----- nvinfo : EIATTR_CUDA_API_VERSION
	.align		4
        /*0000*/ 	.byte	0x04, 0x37
        /*0002*/ 	.short	(.L_3581 - .L_3580)
.L_3580:
        /*0004*/ 	.word	0x00000082


	//----- nvinfo : EIATTR_SW2861232_WAR
	.align		4
.L_3581:
        /*0008*/ 	.byte	0x01, 0x35
	.zero		2


	//----- nvinfo : EIATTR_PARAM_CBANK
	.align		4
        /*000c*/ 	.byte	0x04, 0x0a
        /*000e*/ 	.short	(.L_3583 - .L_3582)
	.align		4
.L_3582:
        /*0010*/ 	.word	index@(.nv.constant0._Z23gemm_half_q_half_kernelILi1ELi8ELb1ELb1ELi64EEvPK6__halfPKjS4_S2_PS0_iiiiPKtS7_iiiiiibS2_i)
        /*0014*/ 	.short	0x0160
        /*0016*/ 	.short	0x0074


	//----- nvinfo : EIATTR_CBANK_PARAM_SIZE
	.align		4
.L_3583:
        /*0018*/ 	.byte	0x03, 0x19
        /*001a*/ 	.short	0x0074


	//----- nvinfo : EIATTR_KPARAM_INFO
	.align		4
        /*001c*/ 	.byte	0x04, 0x17
        /*001e*/ 	.short	(.L_3585 - .L_3584)
.L_3584:
        /*0020*/ 	.word	0x00000000
        /*0024*/ 	.short	0x0013
        /*0026*/ 	.short	0x0070
        /*0028*/ 	.byte	0x00, 0xf0, 0x11, 0x00


	//----- nvinfo : EIATTR_KPARAM_INFO
	.align		4
.L_3585:
        /*002c*/ 	.byte	0x04, 0x17
        /*002e*/ 	.short	(.L_3587 - .L_3586)
.L_3586:
        /*0030*/ 	.word	0x00000000
        /*0034*/ 	.short	0x0012
        /*0036*/ 	.short	0x0068
        /*0038*/ 	.byte	0x00, 0xf0, 0x21, 0x00


	//----- nvinfo : EIATTR_KPARAM_INFO
	.align		4
.L_3587:
        /*003c*/ 	.byte	0x04, 0x17
        /*003e*/ 	.short	(.L_3589 - .L_3588)
.L_3588:
        /*0040*/ 	.word	0x00000000
        /*0044*/ 	.short	0x0011
        /*0046*/ 	.short	0x0060
        /*0048*/ 	.byte	0x00, 0xf0, 0x05, 0x00


	//----- nvinfo : EIATTR_KPARAM_INFO
	.align		4
.L_3589:
        /*004c*/ 	.byte	0x04, 0x17
        /*004e*/ 	.short	(.L_3591 - .L_3590)
.L_3590:
        /*0050*/ 	.word	0x00000000
        /*0054*/ 	.short	0x0010
        /*0056*/ 	.short	0x005c
        /*0058*/ 	.byte	0x00, 0xf0, 0x11, 0x00


	//----- nvinfo : EIATTR_KPARAM_INFO
	.align		4
.L_3591:
        /*005c*/ 	.byte	0x04, 0x17
        /*005e*/ 	.short	(.L_3593 - .L_3592)
.L_3592:
        /*0060*/ 	.word	0x00000000
        /*0064*/ 	.short	0x000f
        /*0066*/ 	.short	0x0058
        /*0068*/ 	.byte	0x00, 0xf0, 0x11, 0x00


	//----- nvinfo : EIATTR_KPARAM_INFO
	.align		4
.L_3593:
        /*006c*/ 	.byte	0x04, 0x17
        /*006e*/ 	.short	(.L_3595 - .L_3594)
.L_3594:
        /*0070*/ 	.word	0x00000000
        /*0074*/ 	.short	0x000e
        /*0076*/ 	.short	0x0054
        /*0078*/ 	.byte	0x00, 0xf0, 0x11, 0x00


	//----- nvinfo : EIATTR_KPARAM_INFO
	.align		4
.L_3595:
        /*007c*/ 	.byte	0x04, 0x17
        /*007e*/ 	.short	(.L_3597 - .L_3596)
.L_3596:
        /*0080*/ 	.word	0x00000000
        /*0084*/ 	.short	0x000d
        /*0086*/ 	.short	0x0050
        /*0088*/ 	.byte	0x00, 0xf0, 0x11, 0x00


	//----- nvinfo : EIATTR_KPARAM_INFO
	.align		4
.L_3597:
        /*008c*/ 	.byte	0x04, 0x17
        /*008e*/ 	.short	(.L_3599 - .L_3598)
.L_3598:
        /*0090*/ 	.word	0x00000000
        /*0094*/ 	.short	0x000c
        /*0096*/ 	.short	0x004c
        /*0098*/ 	.byte	0x00, 0xf0, 0x11, 0x00


	//----- nvinfo : EIATTR_KPARAM_INFO
	.align		4
.L_3599:
        /*009c*/ 	.byte	0x04, 0x17
        /*009e*/ 	.short	(.L_3601 - .L_3600)
.L_3600:
        /*00a0*/ 	.word	0x00000000
        /*00a4*/ 	.short	0x000b
        /*00a6*/ 	.short	0x0048
        /*00a8*/ 	.byte	0x00, 0xf0, 0x11, 0x00


	//----- nvinfo : EIATTR_KPARAM_INFO
	.align		4
.L_3601:
        /*00ac*/ 	.byte	0x04, 0x17
        /*00ae*/ 	.short	(.L_3603 - .L_3602)
.L_3602:
        /*00b0*/ 	.word	0x00000000
        /*00b4*/ 	.short	0x000a
        /*00b6*/ 	.short	0x0040
        /*00b8*/ 	.byte	0x00, 0xf0, 0x21, 0x00


	//----- nvinfo : EIATTR_KPARAM_INFO
	.align		4
.L_3603:
        /*00bc*/ 	.byte	0x04, 0x17
        /*00be*/ 	.short	(.L_3605 - .L_3604)
.L_3604:
        /*00c0*/ 	.word	0x00000000
        /*00c4*/ 	.short	0x0009
        /*00c6*/ 	.short	0x0038
        /*00c8*/ 	.byte	0x00, 0xf0, 0x21, 0x00


	//----- nvinfo : EIATTR_KPARAM_INFO
	.align		4
.L_3605:
        /*00cc*/ 	.byte	0x04, 0x17
        /*00ce*/ 	.short	(.L_3607 - .L_3606)
.L_3606:
        /*00d0*/ 	.word	0x00000000
        /*00d4*/ 	.short	0x0008
        /*00d6*/ 	.short	0x0034
        /*00d8*/ 	.byte	0x00, 0xf0, 0x11, 0x00


	//----- nvinfo : EIATTR_KPARAM_INFO
	.align		4
.L_3607:
        /*00dc*/ 	.byte	0x04, 0x17
        /*00de*/ 	.short	(.L_3609 - .L_3608)
.L_3608:
        /*00e0*/ 	.word	0x00000000
        /*00e4*/ 	.short	0x0007
        /*00e6*/ 	.short	0x0030
        /*00e8*/ 	.byte	0x00, 0xf0, 0x11, 0x00


	//----- nvinfo : EIATTR_KPARAM_INFO
	.align		4
.L_3609:
        /*00ec*/ 	.byte	0x04, 0x17
        /*00ee*/ 	.short	(.L_3611 - .L_3610)
.L_3610:
        /*00f0*/ 	.word	0x00000000
        /*00f4*/ 	.short	0x0006
        /*00f6*/ 	.short	0x002c
        /*00f8*/ 	.byte	0x00, 0xf0, 0x11, 0x00


	//----- nvinfo : EIATTR_KPARAM_INFO
	.align		4
.L_3611:
        /*00fc*/ 	.byte	0x04, 0x17
        /*00fe*/ 	.short	(.L_3613 - .L_3612)
.L_3612:
        /*0100*/ 	.word	0x00000000
        /*0104*/ 	.short	0x0005
        /*0106*/ 	.short	0x0028
        /*0108*/ 	.byte	0x00, 0xf0, 0x11, 0x00


	//----- nvinfo : EIATTR_KPARAM_INFO
	.align		4
.L_3613:
        /*010c*/ 	.byte	0x04, 0x17
        /*010e*/ 	.short	(.L_3615 - .L_3614)
.L_3614:
        /*0110*/ 	.word	0x00000000
        /*0114*/ 	.short	0x0004
        /*0116*/ 	.short	0x0020
        /*0118*/ 	.byte	0x00, 0xf0, 0x21, 0x00


	//----- nvinfo : EIATTR_KPARAM_INFO
	.align		4
.L_3615:
        /*011c*/ 	.byte	0x04, 0x17
        /*011e*/ 	.short	(.L_3617 - .L_3616)
.L_3616:
        /*0120*/ 	.word	0x00000000
        /*0124*/ 	.short	0x0003
        /*0126*/ 	.short	0x0018
        /*0128*/ 	.byte	0x00, 0xf0, 0x21, 0x00


	//----- nvinfo : EIATTR_KPARAM_INFO
	.align		4
.L_3617:
        /*012c*/ 	.byte	0x04, 0x17
        /*012e*/ 	.short	(.L_3619 - .L_3618)
.L_3618:
        /*0130*/ 	.word	0x00000000
        /*0134*/ 	.short	0x0002
        /*0136*/ 	.short	0x0010
        /*0138*/ 	.byte	0x00, 0xf0, 0x21, 0x00


	//----- nvinfo : EIATTR_KPARAM_INFO
	.align		4
.L_3619:
        /*013c*/ 	.byte	0x04, 0x17
        /*013e*/ 	.short	(.L_3621 - .L_3620)
.L_3620:
        /*0140*/ 	.word	0x00000000
        /*0144*/ 	.short	0x0001
        /*0146*/ 	.short	0x0008
        /*0148*/ 	.byte	0x00, 0xf0, 0x21, 0x00


	//----- nvinfo : EIATTR_KPARAM_INFO
	.align		4
.L_3621:
        /*014c*/ 	.byte	0x04, 0x17
        /*014e*/ 	.short	(.L_3623 - .L_3622)
.L_3622:
        /*0150*/ 	.word	0x00000000
        /*0154*/ 	.short	0x0000
        /*0156*/ 	.short	0x0000
        /*0158*/ 	.byte	0x00, 0xf0, 0x21, 0x00


	//----- nvinfo : EIATTR_MAXREG_COUNT
	.align		4
.L_3623:
        /*015c*/ 	.byte	0x03, 0x1b
        /*015e*/ 	.short	0x00ff


	//----- nvinfo : EIATTR_NUM_BARRIERS
	.align		4
        /*0160*/ 	.byte	0x02, 0x4c
        /*0162*/ 	.byte	0x01
	.zero		1


	//----- nvinfo : EIATTR_MERCURY_ISA_VERSION
	.align		4
        /*0164*/ 	.byte	0x03, 0x5f
        /*0166*/ 	.short	0x0000


	//----- nvinfo : EIATTR_EXIT_INSTR_OFFSETS
	.align		4
        /*0168*/ 	.byte	0x04, 0x1c
        /*016a*/ 	.short	(.L_3625 - .L_3624)


	//   ....[0]....
.L_3624:
        /*016c*/ 	.word	0x000000a0


	//   ....[1]....
        /*0170*/ 	.word	0x000002e0


	//   ....[2]....
        /*0174*/ 	.word	0x000030f0


	//   ....[3]....
        /*0178*/ 	.word	0x000032b0


	//   ....[4]....
        /*017c*/ 	.word	0x00003350


	//   ....[5]....
        /*0180*/ 	.word	0x00003390


	//----- nvinfo : EIATTR_CTAIDZ_USED
	.align		4
.L_3625:
        /*0184*/ 	.byte	0x01, 0x04
	.zero		2


	//----- nvinfo : EIATTR_CRS_STACK_SIZE
	.align		4
        /*0188*/ 	.byte	0x04, 0x1e
        /*018a*/ 	.short	(.L_3627 - .L_3626)
.L_3626:
        /*018c*/ 	.word	0x00000000
.L_3627:


//--------------------- .nv.info._Z23gemm_half_q_half_kernelILi1ELi12ELb1ELb1ELi64EEvPK6__halfPKjS4_S2_PS0_iiiiPKtS7_iiiiiibS2_i --------------------------
	.section	.nv.info._Z23gemm_half_q_half_kernelILi1ELi12ELb1ELb1ELi64EEvPK6__halfPKjS4_S2_PS0_iiiiPKtS7_iiiiiibS2_i,"",@"SHT_CUDA_INFO"
	.sectionflags	@""
	.align	4


	//----- nvinfo : EIATTR_CUDA_API_VERSION
	.align		4
        /*0000*/ 	.byte	0x04, 0x37
        /*0002*/ 	.short	(.L_3629 - .L_3628)
.L_3628:
        /*0004*/ 	.word	0x00000082


	//----- nvinfo : EIATTR_SW2861232_WAR
	.align		4
.L_3629:
        /*0008*/ 	.byte	0x01, 0x35
	.zero		2


	//----- nvinfo : EIATTR_PARAM_CBANK
	.align		4
        /*000c*/ 	.byte	0x04, 0x0a
        /*000e*/ 	.short	(.L_3631 - .L_3630)
	.align		4
.L_3630:
        /*0010*/ 	.word	index@(.nv.constant0._Z23gemm_half_q_half_kernelILi1ELi12ELb1ELb1ELi64EEvPK6__halfPKjS4_S2_PS0_iiiiPKtS7_iiiiiibS2_i)
        /*0014*/ 	.short	0x0160
        /*0016*/ 	.short	0x0074


	//----- nvinfo : EIATTR_CBANK_PARAM_SIZE
	.align		4
.L_3631:
        /*0018*/ 	.byte	0x03, 0x19
        /*001a*/ 	.short	0x0074


	//----- nvinfo : EIATTR_KPARAM_INFO
	.align		4
        /*001c*/ 	.byte	0x04, 0x17
        /*001e*/ 	.short	(.L_3633 - .L_3632)
.L_3632:
        /*0020*/ 	.word	0x00000000
        /*0024*/ 	.short	0x0013
        /*0026*/ 	.short	0x0070
        /*0028*/ 	.byte	0x00, 0xf0, 0x11, 0x00


	//----- nvinfo : EIATTR_KPARAM_INFO
	.align		4
.L_3633:
        /*002c*/ 	.byte	0x04, 0x17
        /*002e*/ 	.short	(.L_3635 - .L_3634)
.L_3634:
        /*0030*/ 	.word	0x00000000
        /*0034*/ 	.short	0x0012
        /*0036*/ 	.short	0x0068
        /*0038*/ 	.byte	0x00, 0xf0, 0x21, 0x00


	//----- nvinfo : EIATTR_KPARAM_INFO
	.align		4
.L_3635:
        /*003c*/ 	.byte	0x04, 0x17
        /*003e*/ 	.short	(.L_3637 - .L_3636)
.L_3636:
        /*0040*/ 	.word	0x00000000
        /*0044*/ 	.short	0x0011
        /*0046*/ 	.short	0x0060
        /*0048*/ 	.byte	0x00, 0xf0, 0x05, 0x00


	//----- nvinfo : EIATTR_KPARAM_INFO
	.align		4
.L_3637:
        /*004c*/ 	.byte	0x04, 0x17
        /*004e*/ 	.short	(.L_3639 - .L_3638)
.L_3638:
        /*0050*/ 	.word	0x00000000
        /*0054*/ 	.short	0x0010
        /*0056*/ 	.short	0x005c
        /*0058*/ 	.byte	0x00, 0xf0, 0x11, 0x00


	//----- nvinfo : EIATTR_KPARAM_INFO
	.align		4
.L_3639:
        /*005c*/ 	.byte	0x04, 0x17
        /*005e*/ 	.short	(.L_3641 - .L_3640)
.L_3640:
        /*0060*/ 	.word	0x00000000
        /*0064*/ 	.short	0x000f
        /*0066*/ 	.short	0x0058
        /*0068*/ 	.byte	0x00, 0xf0, 0x11, 0x00


	//----- nvinfo : EIATTR_KPARAM_INFO
	.align		4
.L_3641:
        /*006c*/ 	.byte	0x04, 0x17
        /*006e*/ 	.short	(.L_3643 - .L_3642)
.L_3642:
        /*0070*/ 	.word	0x00000000
        /*0074*/ 	.short	0x000e
        /*0076*/ 	.short	0x0054
        /*0078*/ 	.byte	0x00, 0xf0, 0x11, 0x00


	//----- nvinfo : EIATTR_KPARAM_INFO
	.align		4
.L_3643:
        /*007c*/ 	.byte	0x04, 0x17
        /*007e*/ 	.short	(.L_3645 - .L_3644)
.L_3644:
        /*0080*/ 	.word	0x00000000
        /*0084*/ 	.short	0x000d
        /*0086*/ 	.short	0x0050
        /*0088*/ 	.byte	0x00, 0xf0, 0x11, 0x00


	//----- nvinfo : EIATTR_KPARAM_INFO
	.align		4
.L_3645:
        /*008c*/ 	.byte	0x04, 0x17
        /*008e*/ 	.short	(.L_3647 - .L_3646)
.L_3646:
        /*0090*/ 	.word	0x00000000
        /*0094*/ 	.short	0x000c
        /*0096*/ 	.short	0x004c
        /*0098*/ 	.byte	0x00, 0xf0, 0x11, 0x00


	//----- nvinfo : EIATTR_KPARAM_INFO
	.align		4
.L_3647:
        /*009c*/ 	.byte	0x04, 0x17
        /*009e*/ 	.short	(.L_3649 - .L_3648)
.L_3648:
        /*00a0*/ 	.word	0x00000000
        /*00a4*/ 	.short	0x000b
        /*00a6*/ 	.short	0x0048
        /*00a8*/ 	.byte	0x00, 0xf0, 0x11, 0x00


	//----- nvinfo : EIATTR_KPARAM_INFO
	.align		4
.L_3649:
        /*00ac*/ 	.byte	0x04, 0x17
        /*00ae*/ 	.short	(.L_3651 - .L_3650)
.L_3650:
        /*00b0*/ 	.word	0x00000000
        /*00b4*/ 	.short	0x000a
        /*00b6*/ 	.short	0x0040
        /*00b8*/ 	.byte	0x00, 0xf0, 0x21, 0x00


	//----- nvinfo : EIATTR_KPARAM_INFO
	.align		4
.L_3651:
        /*00bc*/ 	.byte	0x04, 0x17
        /*00be*/ 	.short	(.L_3653 - .L_3652)
.L_3652:
        /*00c0*/ 	.word	0x00000000
        /*00c4*/ 	.short	0x0009
        /*00c6*/ 	.short	0x0038
        /*00c8*/ 	.byte	0x00, 0xf0, 0x21, 0x00


	//----- nvinfo : EIATTR_KPARAM_INFO
	.align		4
.L_3653:
        /*00cc*/ 	.byte	0x04, 0x17
        /*00ce*/ 	.short	(.L_3655 - .L_3654)
.L_3654:
        /*00d0*/ 	.word	0x00000000
        /*00d4*/ 	.short	0x0008
        /*00d6*/ 	.short	0x0034
        /*00d8*/ 	.byte	0x00, 0xf0, 0x11, 0x00


	//----- nvinfo : EIATTR_KPARAM_INFO
	.align		4
.L_3655:
        /*00dc*/ 	.byte	0x04, 0x17
        /*00de*/ 	.short	(.L_3657 - .L_3656)
.L_3656:
        /*00e0*/ 	.word	0x00000000
        /*00e4*/ 	.short	0x0007
        /*00e6*/ 	.short	0x0030
        /*00e8*/ 	.byte	0x00, 0xf0, 0x11, 0x00


	//----- nvinfo : EIATTR_KPARAM_INFO
	.align		4
.L_3657:
        /*00ec*/ 	.byte	0x04, 0x17
        /*00ee*/ 	.short	(.L_3659 - .L_3658)
.L_3658:
        /*00f0*/ 	.word	0x00000000
        /*00f4*/ 	.short	0x0006
        /*00f6*/ 	.short	0x002c
        /*00f8*/ 	.byte	0x00, 0xf0, 0x11, 0x00


	//----- nvinfo : EIATTR_KPARAM_INFO
	.align		4
.L_3659:
        /*00fc*/ 	.byte	0x04, 0x17
        /*00fe*/ 	.short	(.L_3661 - .L_3660)
.L_3660:
        /*0100*/ 	.word	0x00000000
        /*0104*/ 	.short	0x0005
        /*0106*/ 	.short	0x0028
        /*0108*/ 	.byte	0x00, 0xf0, 0x11, 0x00


	//----- nvinfo : EIATTR_KPARAM_INFO
	.align		4
.L_3661:
        /*010c*/ 	.byte	0x04, 0x17
        /*010e*/ 	.short	(.L_3663 - .L_3662)
.L_3662:
        /*0110*/ 	.word	0x00000000
        /*0114*/ 	.short	0x0004
        /*0116*/ 	.short	0x0020
        /*0118*/ 	.byte	0x00, 0xf0, 0x21, 0x00


	//----- nvinfo : EIATTR_KPARAM_INFO
	.align		4
.L_3663:
        /*011c*/ 	.byte	0x04, 0x17
        /*011e*/ 	.short	(.L_3665 - .L_3664)
.L_3664:
        /*0120*/ 	.word	0x00000000
        /*0124*/ 	.short	0x0003
        /*0126*/ 	.short	0x0018
        /*0128*/ 	.byte	0x00, 0xf0, 0x21, 0x00


	//----- nvinfo : EIATTR_KPARAM_INFO
	.align		4
.L_3665:
        /*012c*/ 	.byte	0x04, 0x17
        /*012e*/ 	.short	(.L_3667 - .L_3666)
.L_3666:
        /*0130*/ 	.word	0x00000000
        /*0134*/ 	.short	0x0002
        /*0136*/ 	.short	0x0010
        /*0138*/ 	.byte	0x00, 0xf0, 0x21, 0x00


	//----- nvinfo : EIATTR_KPARAM_INFO
	.align		4
.L_3667:
        /*013c*/ 	.byte	0x04, 0x17
        /*013e*/ 	.short	(.L_3669 - .L_3668)
.L_3668:
        /*0140*/ 	.word	0x00000000
        /*0144*/ 	.short	0x0001
        /*0146*/ 	.short	0x0008
        /*0148*/ 	.byte	0x00, 0xf0, 0x21, 0x00


	//----- nvinfo : EIATTR_KPARAM_INFO
	.align		4
.L_3669:
        /*014c*/ 	.byte	0x04, 0x17
        /*014e*/ 	.short	(.L_3671 - .L_3670)
.L_3670:
        /*0150*/ 	.word	0x00000000
        /*0154*/ 	.short	0x0000
        /*0156*/ 	.short	0x0000
        /*0158*/ 	.byte	0x00, 0xf0, 0x21, 0x00


	//----- nvinfo : EIATTR_MAXREG_COUNT
	.align		4
.L_3671:
        /*015c*/ 	.byte	0x03, 0x1b
        /*015e*/ 	.short	0x00ff


	//----- nvinfo : EIATTR_NUM_BARRIERS
	.align		4
        /*0160*/ 	.byte	0x02, 0x4c
        /*0162*/ 	.byte	0x01
	.zero		1


	//----- nvinfo : EIATTR_MERCURY_ISA_VERSION
	.align		4
        /*0164*/ 	.byte	0x03, 0x5f
        /*0166*/ 	.short	0x0000


	//----- nvinfo : EIATTR_EXIT_INSTR_OFFSETS
	.align		4
        /*0168*/ 	.byte	0x04, 0x1c
        /*016a*/ 	.short	(.L_3673 - .L_3672)


	//   ....[0]....
.L_3672:
        /*016c*/ 	.word	0x000000a0


	//   ....[1]....
        /*0170*/ 	.word	0x000002e0


	//   ....[2]....
        /*0174*/ 	.word	0x00004650


	//   ....[3]....
        /*0178*/ 	.word	0x00004810


	//   ....[4]....
        /*017c*/ 	.word	0x000048b0


	//   ....[5]....
        /*0180*/ 	.word	0x000048f0


	//----- nvinfo : EIATTR_CTAIDZ_USED
	.align		4
.L_3673:
        /*0184*/ 	.byte	0x01, 0x04
	.zero		2


	//----- nvinfo : EIATTR_CRS_STACK_SIZE
	.align		4
        /*0188*/ 	.byte	0x04, 0x1e
        /*018a*/ 	.short	(.L_3675 - .L_3674)
.L_3674:
        /*018c*/ 	.word	0x00000000
.L_3675:


//--------------------- .nv.info._Z23gemm_half_q_half_kernelILi1ELi14ELb1ELb1ELi64EEvPK6__halfPKjS4_S2_PS0_iiiiPKtS7_iiiiiibS2_i --------------------------
	.section	.nv.info._Z23gemm_half_q_half_kernelILi1ELi14ELb1ELb1ELi64EEvPK6__halfPKjS4_S2_PS0_iiiiPKtS7_iiiiiibS2_i,"",@"SHT_CUDA_INFO"
	.sectionflags	@""
	.align	4


	//----- nvinfo : EIATTR_CUDA_API_VERSION
	.align		4
        /*0000*/ 	.byte	0x04, 0x37
        /*0002*/ 	.short	(.L_3677 - .L_3676)
.L_3676:
        /*0004*/ 	.word	0x00000082


	//----- nvinfo : EIATTR_SW2861232_WAR
	.align		4
.L_3677:
        /*0008*/ 	.byte	0x01, 0x35
	.zero		2


	//----- nvinfo : EIATTR_PARAM_CBANK
	.align		4
        /*000c*/ 	.byte	0x04, 0x0a
        /*000e*/ 	.short	(.L_3679 - .L_3678)
	.align		4
.L_3678:
        /*0010*/ 	.word	index@(.nv.constant0._Z23gemm_half_q_half_kernelILi1ELi14ELb1ELb1ELi64EEvPK6__halfPKjS4_S2_PS0_iiiiPKtS7_iiiiiibS2_i)
        /*0014*/ 	.short	0x0160
        /*0016*/ 	.short	0x0074


	//----- nvinfo : EIATTR_CBANK_PARAM_SIZE
	.align		4
.L_3679:
        /*0018*/ 	.byte	0x03, 0x19
        /*001a*/ 	.short	0x0074


	//----- nvinfo : EIATTR_KPARAM_INFO
	.align		4
        /*001c*/ 	.byte	0x04, 0x17
        /*001e*/ 	.short	(.L_3681 - .L_3680)
.L_3680:
        /*0020*/ 	.word	0x00000000
        /*0024*/ 	.short	0x0013
        /*0026*/ 	.short	0x0070
        /*0028*/ 	.byte	0x00, 0xf0, 0x11, 0x00


	//----- nvinfo : EIATTR_KPARAM_INFO
	.align		4
.L_3681:
        /*002c*/ 	.byte	0x04, 0x17
        /*002e*/ 	.short	(.L_3683 - .L_3682)
.L_3682:
        /*0030*/ 	.word	0x00000000
        /*0034*/ 	.short	0x0012
        /*0036*/ 	.short	0x0068
        /*0038*/ 	.byte	0x00, 0xf0, 0x21, 0x00


	//----- nvinfo : EIATTR_KPARAM_INFO
	.align		4
.L_3683:
        /*003c*/ 	.byte	0x04, 0x17
        /*003e*/ 	.short	(.L_3685 - .L_3684)
.L_3684:
        /*0040*/ 	.word	0x00000000
        /*0044*/ 	.short	0x0011
        /*0046*/ 	.short	0x0060
        /*0048*/ 	.byte	0x00, 0xf0, 0x05, 0x00


	//----- nvinfo : EIATTR_KPARAM_INFO
	.align		4
.L_3685:
        /*004c*/ 	.byte	0x04, 0x17
        /*004e*/ 	.short	(.L_3687 - .L_3686)
.L_3686:
        /*0050*/ 	.word	0x00000000
        /*0054*/ 	.short	0x0010
        /*0056*/ 	.short	0x005c
        /*0058*/ 	.byte	0x00, 0xf0, 0x11, 0x00


	//----- nvinfo : EIATTR_KPARAM_INFO
	.align		4
.L_3687:
        /*005c*/ 	.byte	0x04, 0x17
        /*005e*/ 	.short	(.L_3689 - .L_3688)
.L_3688:
        /*0060*/ 	.word	0x00000000
        /*0064*/ 	.short	0x000f
        /*0066*/ 	.short	0x0058
        /*0068*/ 	.byte	0x00, 0xf0, 0x11, 0x00


	//----- nvinfo : EIATTR_KPARAM_INFO
	.align		4
.L_3689:
        /*006c*/ 	.byte	0x04, 0x17
        /*006e*/ 	.short	(.L_3691 - .L_3690)
.L_3690:
        /*0070*/ 	.word	0x00000000
        /*0074*/ 	.short	0x000e
        /*0076*/ 	.short	0x0054
        /*0078*/ 	.byte	0x00, 0xf0, 0x11, 0x00


	//----- nvinfo : EIATTR_KPARAM_INFO
	.align		4
.L_3691:
        /*007c*/ 	.byte	0x04, 0x17
        /*007e*/ 	.short	(.L_3693 - .L_3692)
.L_3692:
        /*0080*/ 	.word	0x00000000
        /*0084*/ 	.short	0x000d
        /*0086*/ 	.short	0x0050
        /*0088*/ 	.byte	0x00, 0xf0, 0x11, 0x00


	//----- nvinfo : EIATTR_KPARAM_INFO
	.align		4
.L_3693:
        /*008c*/ 	.byte	0x04, 0x17
        /*008e*/ 	.short	(.L_3695 - .L_3694)
.L_3694:
        /*0090*/ 	.word	0x00000000
        /*0094*/ 	.short	0x000c
        /*0096*/ 	.short	0x004c
        /*0098*/ 	.byte	0x00, 0xf0, 0x11, 0x00


	//----- nvinfo : EIATTR_KPARAM_INFO
	.align		4
.L_3695:
        /*009c*/ 	.byte	0x04, 0x17
        /*009e*/ 	.short	(.L_3697 - .L_3696)
.L_3696:
        /*00a0*/ 	.word	0x00000000
        /*00a4*/ 	.short	0x000b
        /*00a6*/ 	.short	0x0048
        /*00a8*/ 	.byte	0x00, 0xf0, 0x11, 0x00


	//----- nvinfo : EIATTR_KPARAM_INFO
	.align		4
.L_3697:
        /*00ac*/ 	.byte	0x04, 0x17
        /*00ae*/ 	.short	(.L_3699 - .L_3698)
.L_3698:
        /*00b0*/ 	.word	0x00000000
        /*00b4*/ 	.short	0x000a
        /*00b6*/ 	.short	0x0040
        /*00b8*/ 	.byte	0x00, 0xf0, 0x21, 0x00


	//----- nvinfo : EIATTR_KPARAM_INFO
	.align		4
.L_3699:
        /*00bc*/ 	.byte	0x04, 0x17
        /*00be*/ 	.short	(.L_3701 - .L_3700)
.L_3700:
        /*00c0*/ 	.word	0x00000000
        /*00c4*/ 	.short	0x0009
        /*00c6*/ 	.short	0x0038
        /*00c8*/ 	.byte	0x00, 0xf0, 0x21, 0x00


	//----- nvinfo : EIATTR_KPARAM_INFO
	.align		4
.L_3701:
        /*00cc*/ 	.byte	0x04, 0x17
        /*00ce*/ 	.short	(.L_3703 - .L_3702)
.L_3702:
        /*00d0*/ 	.word	0x00000000
        /*00d4*/ 	.short	0x0008
        /*00d6*/ 	.short	0x0034
        /*00d8*/ 	.byte	0x00, 0xf0, 0x11, 0x00


	//----- nvinfo : EIATTR_KPARAM_INFO
	.align		4
.L_3703:
        /*00dc*/ 	.byte	0x04, 0x17
        /*00de*/ 	.short	(.L_3705 - .L_3704)
.L_3704:
        /*00e0*/ 	.word	0x00000000
        /*00e4*/ 	.short	0x0007
        /*00e6*/ 	.short	0x0030
        /*00e8*/ 	.byte	0x00, 0xf0, 0x11, 0x00


	//----- nvinfo : EIATTR_KPARAM_INFO
	.align		4
.L_3705:
        /*00ec*/ 	.byte	0x04, 0x17
        /*00ee*/ 	.short	(.L_3707 - .L_3706)
.L_3706:
        /*00f0*/ 	.word	0x00000000
        /*00f4*/ 	.short	0x0006
        /*00f6*/ 	.short	0x002c
        /*00f8*/ 	.byte	0x00, 0xf0, 0x11, 0x00


	//----- nvinfo : EIATTR_KPARAM_INFO
	.align		4
.L_3707:
        /*00fc*/ 	.byte	0x04, 0x17
        /*00fe*/ 	.short	(.L_3709 - .L_3708)
.L_3708:
        /*0100*/ 	.word	0x00000000
        /*0104*/ 	.short	0x0005
        /*0106*/ 	.short	0x0028
        /*0108*/ 	.byte	0x00, 0xf0, 0x11, 0x00


	//----- nvinfo : EIATTR_KPARAM_INFO
	.align		4
.L_3709:
        /*010c*/ 	.byte	0x04, 0x17
        /*010e*/ 	.short	(.L_3711 - .L_3710)
.L_3710:
        /*0110*/ 	.word	0x00000000
        /*0114*/ 	.short	0x0004
        /*0116*/ 	.short	0x0020
        /*0118*/ 	.byte	0x00, 0xf0, 0x21, 0x00


	//----- nvinfo : EIATTR_KPARAM_INFO
	.align		4
.L_3711:
        /*011c*/ 	.byte	0x04, 0x17
        /*011e*/ 	.short	(.L_3713 - .L_3712)
.L_3712:
        /*0120*/ 	.word	0x00000000
        /*0124*/ 	.short	0x0003
        /*0126*/ 	.short	0x0018
        /*0128*/ 	.byte	0x00, 0xf0, 0x21, 0x00


	//----- nvinfo : EIATTR_KPARAM_INFO
	.align		4
.L_3713:
        /*012c*/ 	.byte	0x04, 0x17
        /*012e*/ 	.short	(.L_3715 - .L_3714)
.L_3714:
        /*0130*/ 	.word	0x00000000
        /*0134*/ 	.short	0x0002
        /*0136*/ 	.short	0x0010
        /*0138*/ 	.byte	0x00, 0xf0, 0x21, 0x00


	//----- nvinfo : EIATTR_KPARAM_INFO
	.align		4
.L_3715:
        /*013c*/ 	.byte	0x04, 0x17
        /*013e*/ 	.short	(.L_3717 - .L_3716)
.L_3716:
        /*0140*/ 	.word	0x00000000
        /*0144*/ 	.short	0x0001
        /*0146*/ 	.short	0x0008
        /*0148*/ 	.byte	0x00, 0xf0, 0x21, 0x00


	//----- nvinfo : EIATTR_KPARAM_INFO
	.align		4
.L_3717:
        /*014c*/ 	.byte	0x04, 0x17
        /*014e*/ 	.short	(.L_3719 - .L_3718)
.L_3718:
        /*0150*/ 	.word	0x00000000
        /*0154*/ 	.short	0x0000
        /*0156*/ 	.short	0x0000
        /*0158*/ 	.byte	0x00, 0xf0, 0x21, 0x00


	//----- nvinfo : EIATTR_MAXREG_COUNT
	.align		4
.L_3719:
        /*015c*/ 	.byte	0x03, 0x1b
        /*015e*/ 	.short	0x00ff


	//----- nvinfo : EIATTR_NUM_BARRIERS
	.align		4
        /*0160*/ 	.byte	0x02, 0x4c
        /*0162*/ 	.byte	0x01
	.zero		1


	//----- nvinfo : EIATTR_MERCURY_ISA_VERSION
	.align		4
        /*0164*/ 	.byte	0x03, 0x5f
        /*0166*/ 	.short	0x0000


	//----- nvinfo : EIATTR_EXIT_INSTR_OFFSETS
	.align		4
        /*0168*/ 	.byte	0x04, 0x1c
        /*016a*/ 	.short	(.L_3721 - .L_3720)


	//   ....[0]....
.L_3720:
        /*016c*/ 	.word	0x000000b0


	//   ....[1]....
        /*0170*/ 	.word	0x000002f0


	//   ....[2]....
        /*0174*/ 	.word	0x00005040


	//   ....[3]....
        /*0178*/ 	.word	0x00005200


	//   ....[4]....
        /*017c*/ 	.word	0x000052a0


	//   ....[5]....
        /*0180*/ 	.word	0x000052e0


	//----- nvinfo : EIATTR_CTAIDZ_USED
	.align		4
.L_3721:
        /*0184*/ 	.byte	0x01, 0x04
	.zero		2


	//----- nvinfo : EIATTR_CRS_STACK_SIZE
	.align		4
        /*0188*/ 	.byte	0x04, 0x1e
        /*018a*/ 	.short	(.L_3723 - .L_3722)
.L_3722:
        /*018c*/ 	.word	0x00000000
.L_3723:


//--------------------- .nv.info._Z23gemm_half_q_half_kernelILi1ELi4ELb1ELb1ELi64EEvPK6__halfPKjS4_S2_PS0_iiiiPKtS7_iiiiiibS2_i --------------------------
	.section	.nv.info._Z23gemm_half_q_half_kernelILi1ELi4ELb1ELb1ELi64EEvPK6__halfPKjS4_S2_PS0_iiiiPKtS7_iiiiiibS2_i,"",@"SHT_CUDA_INFO"
	.sectionflags	@""
	.align	4


	//----- nvinfo : EIATTR_CUDA_API_VERSION
	.align		4
        /*0000*/ 	.byte	0x04, 0x37
        /*0002*/ 	.short	(.L_3725 - .L_3724)
.L_3724:
        /*0004*/ 	.word	0x00000082


	//----- nvinfo : EIATTR_SW2861232_WAR
	.align		4
.L_3725:
        /*0008*/ 	.byte	0x01, 0x35
	.zero		2


	//----- nvinfo : EIATTR_PARAM_CBANK
	.align		4
        /*000c*/ 	.byte	0x04, 0x0a
        /*000e*/ 	.short	(.L_3727 - .L_3726)
	.align		4
.L_3726:
        /*0010*/ 	.word	index@(.nv.constant0._Z23gemm_half_q_half_kernelILi1ELi4ELb1ELb1ELi64EEvPK6__halfPKjS4_S2_PS0_iiiiPKtS7_iiiiiibS2_i)
        /*0014*/ 	.short	0x0160
        /*0016*/ 	.short	0x0074


	//----- nvinfo : EIATTR_CBANK_PARAM_SIZE
	.align		4
.L_3727:
        /*0018*/ 	.byte	0x03, 0x19
        /*001a*/ 	.short	0x0074


	//----- nvinfo : EIATTR_KPARAM_INFO
	.align		4
        /*001c*/ 	.byte	0x04, 0x17
        /*001e*/ 	.short	(.L_3729 - .L_3728)
.L_3728:
        /*0020*/ 	.word	0x00000000
        /*0024*/ 	.short	0x0013
        /*0026*/ 	.short	0x0070
        /*0028*/ 	.byte	0x00, 0xf0, 0x11, 0x00


	//----- nvinfo : EIATTR_KPARAM_INFO
	.align		4
.L_3729:
        /*002c*/ 	.byte	0x04, 0x17
        /*002e*/ 	.short	(.L_3731 - .L_3730)
.L_3730:
        /*0030*/ 	.word	0x00000000
        /*0034*/ 	.short	0x0012
        /*0036*/ 	.short	0x0068
        /*0038*/ 	.byte	0x00, 0xf0, 0x21, 0x00


	//----- nvinfo : EIATTR_KPARAM_INFO
	.align		4
.L_3731:
        /*003c*/ 	.byte	0x04, 0x17
        /*003e*/ 	.short	(.L_3733 - .L_3732)
.L_3732:
        /*0040*/ 	.word	0x00000000
        /*0044*/ 	.short	0x0011
        /*0046*/ 	.short	0x0060
        /*0048*/ 	.byte	0x00, 0xf0, 0x05, 0x00


	//----- nvinfo : EIATTR_KPARAM_INFO
	.align		4
.L_3733:
        /*004c*/ 	.byte	0x04, 0x17
        /*004e*/ 	.short	(.L_3735 - .L_3734)
.L_3734:
        /*0050*/ 	.word	0x00000000
        /*0054*/ 	.short	0x0010
        /*0056*/ 	.short	0x005c
        /*0058*/ 	.byte	0x00, 0xf0, 0x11, 0x00


	//----- nvinfo : EIATTR_KPARAM_INFO
	.align		4
.L_3735:
        /*005c*/ 	.byte	0x04, 0x17
        /*005e*/ 	.short	(.L_3737 - .L_3736)
.L_3736:
        /*0060*/ 	.word	0x00000000
        /*0064*/ 	.short	0x000f
        /*0066*/ 	.short	0x0058
        /*0068*/ 	.byte	0x00, 0xf0, 0x11, 0x00


	//----- nvinfo : EIATTR_KPARAM_INFO
	.align		4
.L_3737:
        /*006c*/ 	.byte	0x04, 0x17
        /*006e*/ 	.short	(.L_3739 - .L_3738)
.L_3738:
        /*0070*/ 	.word	0x00000000
        /*0074*/ 	.short	0x000e
        /*0076*/ 	.short	0x0054
        /*0078*/ 	.byte	0x00, 0xf0, 0x11, 0x00


	//----- nvinfo : EIATTR_KPARAM_INFO
	.align		4
.L_3739:
        /*007c*/ 	.byte	0x04, 0x17
        /*007e*/ 	.short	(.L_3741 - .L_3740)
.L_3740:
        /*0080*/ 	.word	0x00000000
        /*0084*/ 	.short	0x000d
        /*0086*/ 	.short	0x0050
        /*0088*/ 	.byte	0x00, 0xf0, 0x11, 0x00


	//----- nvinfo : EIATTR_KPARAM_INFO
	.align		4
.L_3741:
        /*008c*/ 	.byte	0x04, 0x17
        /*008e*/ 	.short	(.L_3743 - .L_3742)
.L_3742:
        /*0090*/ 	.word	0x00000000
        /*0094*/ 	.short	0x000c
        /*0096*/ 	.short	0x004c
        /*0098*/ 	.byte	0x00, 0xf0, 0x11, 0x00


	//----- nvinfo : EIATTR_KPARAM_INFO
	.align		4
.L_3743:
        /*009c*/ 	.byte	0x04, 0x17
        /*009e*/ 	.short	(.L_3745 - .L_3744)
.L_3744:
        /*00a0*/ 	.word	0x00000000
        /*00a4*/ 	.short	0x000b
        /*00a6*/ 	.short	0x0048
        /*00a8*/ 	.byte	0x00, 0xf0, 0x11, 0x00


	//----- nvinfo : EIATTR_KPARAM_INFO
	.align		4
.L_3745:
        /*00ac*/ 	.byte	0x04, 0x17
        /*00ae*/ 	.short	(.L_3747 - .L_3746)
.L_3746:
        /*00b0*/ 	.word	0x00000000
        /*00b4*/ 	.short	0x000a
        /*00b6*/ 	.short	0x0040
        /*00b8*/ 	.byte	0x00, 0xf0, 0x21, 0x00


	//----- nvinfo : EIATTR_KPARAM_INFO
	.align		4
.L_3747:
        /*00bc*/ 	.byte	0x04, 0x17
        /*00be*/ 	.short	(.L_3749 - .L_3748)
.L_3748:
        /*00c0*/ 	.word	0x00000000
        /*00c4*/ 	.short	0x0009
        /*00c6*/ 	.short	0x0038
        /*00c8*/ 	.byte	0x00, 0xf0, 0x21, 0x00


	//----- nvinfo : EIATTR_KPARAM_INFO
	.align		4
.L_3749:
        /*00cc*/ 	.byte	0x04, 0x17
        /*00ce*/ 	.short	(.L_3751 - .L_3750)
.L_3750:
        /*00d0*/ 	.word	0x00000000
        /*00d4*/ 	.short	0x0008
        /*00d6*/ 	.short	0x0034
        /*00d8*/ 	.byte	0x00, 0xf0, 0x11, 0x00


	//----- nvinfo : EIATTR_KPARAM_INFO
	.align		4
.L_3751:
        /*00dc*/ 	.byte	0x04, 0x17
        /*00de*/ 	.short	(.L_3753 - .L_3752)
.L_3752:
        /*00e0*/ 	.word	0x00000000
        /*00e4*/ 	.short	0x0007
        /*00e6*/ 	.short	0x0030
        /*00e8*/ 	.byte	0x00, 0xf0, 0x11, 0x00


	//----- nvinfo : EIATTR_KPARAM_INFO
	.align		4
.L_3753:
        /*00ec*/ 	.byte	0x04, 0x17
        /*00ee*/ 	.short	(.L_3755 - .L_3754)
.L_3754:
        /*00f0*/ 	.word	0x00000000
        /*00f4*/ 	.short	0x0006
        /*00f6*/ 	.short	0x002c
        /*00f8*/ 	.byte	0x00, 0xf0, 0x11, 0x00


	//----- nvinfo : EIATTR_KPARAM_INFO
	.align		4
.L_3755:
        /*00fc*/ 	.byte	0x04, 0x17
        /*00fe*/ 	.short	(.L_3757 - .L_3756)
.L_3756:
        /*0100*/ 	.word	0x00000000
        /*0104*/ 	.short	0x0005
        /*0106*/ 	.short	0x0028
        /*0108*/ 	.byte	0x00, 0xf0, 0x11, 0x00


	//----- nvinfo : EIATTR_KPARAM_INFO
	.align		4
.L_3757:
        /*010c*/ 	.byte	0x04, 0x17
        /*010e*/ 	.short	(.L_3759 - .L_3758)
.L_3758:
        /*0110*/ 	.word	0x00000000
        /*0114*/ 	.short	0x0004
        /*0116*/ 	.short	0x0020
        /*0118*/ 	.byte	0x00, 0xf0, 0x21, 0x00


	//----- nvinfo : EIATTR_KPARAM_INFO
	.align		4
.L_3759:
        /*011c*/ 	.byte	0x04, 0x17
        /*011e*/ 	.short	(.L_3761 - .L_3760)
.L_3760:
        /*0120*/ 	.word	0x00000000
        /*0124*/ 	.short	0x0003
        /*0126*/ 	.short	0x0018
        /*0128*/ 	.byte	0x00, 0xf0, 0x21, 0x00


	//----- nvinfo : EIATTR_KPARAM_INFO
	.align		4
.L_3761:
        /*012c*/ 	.byte	0x04, 0x17
        /*012e*/ 	.short	(.L_3763 - .L_3762)
.L_3762:
        /*0130*/ 	.word	0x00000000
        /*0134*/ 	.short	0x0002
        /*0136*/ 	.short	0x0010
        /*0138*/ 	.byte	0x00, 0xf0, 0x21, 0x00


	//----- nvinfo : EIATTR_KPARAM_INFO
	.align		4
.L_3763:
        /*013c*/ 	.byte	0x04, 0x17
        /*013e*/ 	.short	(.L_3765 - .L_3764)
.L_3764:
        /*0140*/ 	.word	0x00000000
        /*0144*/ 	.short	0x0001
        /*0146*/ 	.short	0x0008
        /*0148*/ 	.byte	0x00, 0xf0, 0x21, 0x00


	//----- nvinfo : EIATTR_KPARAM_INFO
	.align		4
.L_3765:
        /*014c*/ 	.byte	0x04, 0x17
        /*014e*/ 	.short	(.L_3767 - .L_3766)
.L_3766:
        /*0150*/ 	.word	0x00000000
        /*0154*/ 	.short	0x0000
        /*0156*/ 	.short	0x0000
        /*0158*/ 	.byte	0x00, 0xf0, 0x21, 0x00


	//----- nvinfo : EIATTR_MAXREG_COUNT
	.align		4
.L_3767:
        /*015c*/ 	.byte	0x03, 0x1b
        /*015e*/ 	.short	0x00ff


	//----- nvinfo : EIATTR_NUM_BARRIERS
	.align		4
        /*0160*/ 	.byte	0x02, 0x4c
        /*0162*/ 	.byte	0x01
	.zero		1


	//----- nvinfo : EIATTR_MERCURY_ISA_VERSION
	.align		4
        /*0164*/ 	.byte	0x03, 0x5f
        /*0166*/ 	.short	0x0000


	//----- nvinfo : EIATTR_EXIT_INSTR_OFFSETS
	.align		4
        /*0168*/ 	.byte	0x04, 0x1c
        /*016a*/ 	.short	(.L_3769 - .L_3768)


	//   ....[0]....
.L_3768:
        /*016c*/ 	.word	0x000000a0


	//   ....[1]....
        /*0170*/ 	.word	0x000002e0


	//   ....[2]....
        /*0174*/ 	.word	0x00001fa0


	//   ....[3]....
        /*0178*/ 	.word	0x00002160


	//   ....[4]....
        /*017c*/ 	.word	0x00002200


	//   ....[5]....
        /*0180*/ 	.word	0x00002240


	//----- nvinfo : EIATTR_CTAIDZ_USED
	.align		4
.L_3769:
        /*0184*/ 	.byte	0x01, 0x04
	.zero		2


	//----- nvinfo : EIATTR_CRS_STACK_SIZE
	.align		4
        /*0188*/ 	.byte	0x04, 0x1e
        /*018a*/ 	.short	(.L_3771 - .L_3770)
.L_3770:
        /*018c*/ 	.word	0x00000000
.L_3771:


//--------------------- .nv.info._Z23gemm_half_q_half_kernelILi1ELi6ELb1ELb1ELi64EEvPK6__halfPKjS4_S2_PS0_iiiiPKtS7_iiiiiibS2_i --------------------------
	.section	.nv.info._Z23gemm_half_q_half_kernelILi1ELi6ELb1ELb1ELi64EEvPK6__halfPKjS4_S2_PS0_iiiiPKtS7_iiiiiibS2_i,"",@"SHT_CUDA_INFO"
	.sectionflags	@""
	.align	4


	//----- nvinfo : EIATTR_CUDA_API_VERSION
	.align		4
        /*0000*/ 	.byte	0x04, 0x37
        /*0002*/ 	.short	(.L_3773 - .L_3772)
.L_3772:
        /*0004*/ 	.word	0x00000082


	//----- nvinfo : EIATTR_SW2861232_WAR
	.align		4
.L_3773:
        /*0008*/ 	.byte	0x01, 0x35
	.zero		2


	//----- nvinfo : EIATTR_PARAM_CBANK
	.align		4
        /*000c*/ 	.byte	0x04, 0x0a
        /*000e*/ 	.short	(.L_3775 - .L_3774)
	.align		4
.L_3774:
        /*0010*/ 	.word	index@(.nv.constant0._Z23gemm_half_q_half_kernelILi1ELi6ELb1ELb1ELi64EEvPK6__halfPKjS4_S2_PS0_iiiiPKtS7_iiiiiibS2_i)
        /*0014*/ 	.short	0x0160
        /*0016*/ 	.short	0x0074


	//----- nvinfo : EIATTR_CBANK_PARAM_SIZE
	.align		4
.L_3775:
        /*0018*/ 	.byte	0x03, 0x19
        /*001a*/ 	.short	0x0074


	//----- nvinfo : EIATTR_KPARAM_INFO
	.align		4
        /*001c*/ 	.byte	0x04, 0x17
        /*001e*/ 	.short	(.L_3777 - .L_3776)
.L_3776:
        /*0020*/ 	.word	0x00000000
        /*0024*/ 	.short	0x0013
        /*0026*/ 	.short	0x0070
        /*0028*/ 	.byte	0x00, 0xf0, 0x11, 0x00


	//----- nvinfo : EIATTR_KPARAM_INFO
	.align		4
.L_3777:
        /*002c*/ 	.byte	0x04, 0x17
        /*002e*/ 	.short	(.L_3779 - .L_3778)
.L_3778:
        /*0030*/ 	.word	0x00000000
        /*0034*/ 	.short	0x0012
        /*0036*/ 	.short	0x0068
        /*0038*/ 	.byte	0x00, 0xf0, 0x21, 0x00


	//----- nvinfo : EIATTR_KPARAM_INFO
	.align		4
.L_3779:
        /*003c*/ 	.byte	0x04, 0x17
        /*003e*/ 	.short	(.L_3781 - .L_3780)
.L_3780:
        /*0040*/ 	.word	0x00000000
        /*0044*/ 	.short	0x0011
        /*0046*/ 	.short	0x0060
        /*0048*/ 	.byte	0x00, 0xf0, 0x05, 0x00


	//----- nvinfo : EIATTR_KPARAM_INFO
	.align		4
.L_3781:
        /*004c*/ 	.byte	0x04, 0x17
        /*004e*/ 	.short	(.L_3783 - .L_3782)
.L_3782:
        /*0050*/ 	.word	0x00000000
        /*0054*/ 	.short	0x0010
        /*0056*/ 	.short	0x005c
        /*0058*/ 	.byte	0x00, 0xf0, 0x11, 0x00


	//----- nvinfo : EIATTR_KPARAM_INFO
	.align		4
.L_3783:
        /*005c*/ 	.byte	0x04, 0x17
        /*005e*/ 	.short	(.L_3785 - .L_3784)
.L_3784:
        /*0060*/ 	.word	0x00000000
        /*0064*/ 	.short	0x000f
        /*0066*/ 	.short	0x0058
        /*0068*/ 	.byte	0x00, 0xf0, 0x11, 0x00


	//----- nvinfo : EIATTR_KPARAM_INFO
	.align		4
.L_3785:
        /*006c*/ 	.byte	0x04, 0x17
        /*006e*/ 	.short	(.L_3787 - .L_3786)
.L_3786:
        /*0070*/ 	.word	0x00000000
        /*0074*/ 	.short	0x000e
        /*0076*/ 	.short	0x0054
        /*0078*/ 	.byte	0x00, 0xf0, 0x11, 0x00


	//----- nvinfo : EIATTR_KPARAM_INFO
	.align		4
.L_3787:
        /*007c*/ 	.byte	0x04, 0x17
        /*007e*/ 	.short	(.L_3789 - .L_3788)
.L_3788:
        /*0080*/ 	.word	0x00000000
        /*0084*/ 	.short	0x000d
        /*0086*/ 	.short	0x0050
        /*0088*/ 	.byte	0x00, 0xf0, 0x11, 0x00


	//----- nvinfo : EIATTR_KPARAM_INFO
	.align		4
.L_3789:
        /*008c*/ 	.byte	0x04, 0x17
        /*008e*/ 	.short	(.L_3791 - .L_3790)
.L_3790:
        /*0090*/ 	.word	0x00000000
        /*0094*/ 	.short	0x000c
        /*0096*/ 	.short	0x004c
        /*0098*/ 	.byte	0x00, 0xf0, 0x11, 0x00


	//----- nvinfo : EIATTR_KPARAM_INFO
	.align		4
.L_3791:
        /*009c*/ 	.byte	0x04, 0x17
        /*009e*/ 	.short	(.L_3793 - .L_3792)
.L_3792:
        /*00a0*/ 	.word	0x00000000
        /*00a4*/ 	.short	0x000b
        /*00a6*/ 	.short	0x0048
        /*00a8*/ 	.byte	0x00, 0xf0, 0x11, 0x00


	//----- nvinfo : EIATTR_KPARAM_INFO
	.align		4
.L_3793:
        /*00ac*/ 	.byte	0x04, 0x17
        /*00ae*/ 	.short	(.L_3795 - .L_3794)
.L_3794:
        /*00b0*/ 	.word	0x00000000
        /*00b4*/ 	.short	0x000a
        /*00b6*/ 	.short	0x0040
        /*00b8*/ 	.byte	0x00, 0xf0, 0x21, 0x00


	//----- nvinfo : EIATTR_KPARAM_INFO
	.align		4
.L_3795:
        /*00bc*/ 	.byte	0x04, 0x17
        /*00be*/ 	.short	(.L_3797 - .L_3796)
.L_3796:
        /*00c0*/ 	.word	0x00000000
        /*00c4*/ 	.short	0x0009
        /*00c6*/ 	.short	0x0038
        /*00c8*/ 	.byte	0x00, 0xf0, 0x21, 0x00


	//----- nvinfo : EIATTR_KPARAM_INFO
	.align		4
.L_3797:
        /*00cc*/ 	.byte	0x04, 0x17
        /*00ce*/ 	.short	(.L_3799 - .L_3798)
.L_3798:
        /*00d0*/ 	.word	0x00000000
        /*00d4*/ 	.short	0x0008
        /*00d6*/ 	.short	0x0034
        /*00d8*/ 	.byte	0x00, 0xf0, 0x11, 0x00


	//----- nvinfo : EIATTR_KPARAM_INFO
	.align		4
.L_3799:
        /*00dc*/ 	.byte	0x04, 0x17
        /*00de*/ 	.short	(.L_3801 - .L_3800)
.L_3800:
        /*00e0*/ 	.word	0x00000000
        /*00e4*/ 	.short	0x0007
        /*00e6*/ 	.short	0x0030
        /*00e8*/ 	.byte	0x00, 0xf0, 0x11, 0x00


	//----- nvinfo : EIATTR_KPARAM_INFO
	.align		4
.L_3801:
        /*00ec*/ 	.byte	0x04, 0x17
        /*00ee*/ 	.short	(.L_3803 - .L_3802)
.L_3802:
        /*00f0*/ 	.word	0x00000000
        /*00f4*/ 	.short	0x0006
        /*00f6*/ 	.short	0x002c
        /*00f8*/ 	.byte	0x00, 0xf0, 0x11, 0x00


	//----- nvinfo : EIATTR_KPARAM_INFO
	.align		4
.L_3803:
        /*00fc*/ 	.byte	0x04, 0x17
        /*00fe*/ 	.short	(.L_3805 - .L_3804)
.L_3804:
        /*0100*/ 	.word	0x00000000
        /*0104*/ 	.short	0x0005
        /*0106*/ 	.short	0x0028
        /*0108*/ 	.byte	0x00, 0xf0, 0x11, 0x00


	//----- nvinfo : EIATTR_KPARAM_INFO
	.align		4
.L_3805:
        /*010c*/ 	.byte	0x04, 0x17
        /*010e*/ 	.short	(.L_3807 - .L_3806)
.L_3806:
        /*0110*/ 	.word	0x00000000
        /*0114*/ 	.short	0x0004
        /*0116*/ 	.short	0x0020
        /*0118*/ 	.byte	0x00, 0xf0, 0x21, 0x00


	//----- nvinfo : EIATTR_KPARAM_INFO
	.align		4
.L_3807:
        /*011c*/ 	.byte	0x04, 0x17
        /*011e*/ 	.short	(.L_3809 - .L_3808)
.L_3808:
        /*0120*/ 	.word	0x00000000
        /*0124*/ 	.short	0x0003
        /*0126*/ 	.short	0x0018
        /*0128*/ 	.byte	0x00, 0xf0, 0x21, 0x00


	//----- nvinfo : EIATTR_KPARAM_INFO
	.align		4
.L_3809:
        /*012c*/ 	.byte	0x04, 0x17
        /*012e*/ 	.short	(.L_3811 - .L_3810)
.L_3810:
        /*0130*/ 	.word	0x00000000
        /*0134*/ 	.short	0x0002
        /*0136*/ 	.short	0x0010
        /*0138*/ 	.byte	0x00, 0xf0, 0x21, 0x00


	//----- nvinfo : EIATTR_KPARAM_INFO
	.align		4
.L_3811:
        /*013c*/ 	.byte	0x04, 0x17
        /*013e*/ 	.short	(.L_3813 - .L_3812)
.L_3812:
        /*0140*/ 	.word	0x00000000
        /*0144*/ 	.short	0x0001
        /*0146*/ 	.short	0x0008
        /*0148*/ 	.byte	0x00, 0xf0, 0x21, 0x00


	//----- nvinfo : EIATTR_KPARAM_INFO
	.align		4
.L_3813:
        /*014c*/ 	.byte	0x04, 0x17
        /*014e*/ 	.short	(.L_3815 - .L_3814)
.L_3814:
        /*0150*/ 	.word	0x00000000
        /*0154*/ 	.short	0x0000
        /*0156*/ 	.short	0x0000
        /*0158*/ 	.byte	0x00, 0xf0, 0x21, 0x00


	//----- nvinfo : EIATTR_MAXREG_COUNT
	.align		4
.L_3815:
        /*015c*/ 	.byte	0x03, 0x1b
        /*015e*/ 	.short	0x00ff


	//----- nvinfo : EIATTR_NUM_BARRIERS
	.align		4
        /*0160*/ 	.byte	0x02, 0x4c
        /*0162*/ 	.byte	0x01
	.zero		1


	//----- nvinfo : EIATTR_MERCURY_ISA_VERSION
	.align		4
        /*0164*/ 	.byte	0x03, 0x5f
        /*0166*/ 	.short	0x0000


	//----- nvinfo : EIATTR_EXIT_INSTR_OFFSETS
	.align		4
        /*0168*/ 	.byte	0x04, 0x1c
        /*016a*/ 	.short	(.L_3817 - .L_3816)


	//   ....[0]....
.L_3816:
        /*016c*/ 	.word	0x000000a0


	//   ....[1]....
        /*0170*/ 	.word	0x000002e0


	//   ....[2]....
        /*0174*/ 	.word	0x00002b40


	//   ....[3]....
        /*0178*/ 	.word	0x00002d00


	//   ....[4]....
        /*017c*/ 	.word	0x00002da0


	//   ....[5]....
        /*0180*/ 	.word	0x00002de0


	//----- nvinfo : EIATTR_CTAIDZ_USED
	.align		4
.L_3817:
        /*0184*/ 	.byte	0x01, 0x04
	.zero		2


	//----- nvinfo : EIATTR_CRS_STACK_SIZE
	.align		4
        /*0188*/ 	.byte	0x04, 0x1e
        /*018a*/ 	.short	(.L_3819 - .L_3818)
.L_3818:
        /*018c*/ 	.word	0x00000000
.L_3819:


//--------------------- .nv.info._Z23gemm_half_q_half_kernelILi1ELi2ELb1ELb1ELi64EEvPK6__halfPKjS4_S2_PS0_iiiiPKtS7_iiiiiibS2_i --------------------------
	.section	.nv.info._Z23gemm_half_q_half_kernelILi1ELi2ELb1ELb1ELi64EEvPK6__halfPKjS4_S2_PS0_iiiiPKtS7_iiiiiibS2_i,"",@"SHT_CUDA_INFO"
	.sectionflags	@""
	.align	4


	//----- nvinfo : EIATTR_CUDA_API_VERSION
	.align		4
        /*0000*/ 	.byte	0x04, 0x37
        /*0002*/ 	.short	(.L_3821 - .L_3820)
.L_3820:
        /*0004*/ 	.word	0x00000082


	//----- nvinfo : EIATTR_SW2861232_WAR
	.align		4
.L_3821:
        /*0008*/ 	.byte	0x01, 0x35
	.zero		2


	//----- nvinfo : EIATTR_PARAM_CBANK
	.align		4
        /*000c*/ 	.byte	0x04, 0x0a
        /*000e*/ 	.short	(.L_3823 - .L_3822)
	.align		4
.L_3822:
        /*0010*/ 	.word	index@(.nv.constant0._Z23gemm_half_q_half_kernelILi1ELi2ELb1ELb1ELi64EEvPK6__halfPKjS4_S2_PS0_iiiiPKtS7_iiiiiibS2_i)
        /*0014*/ 	.short	0x0160
        /*0016*/ 	.short	0x0074


	//----- nvinfo : EIATTR_CBANK_PARAM_SIZE
	.align		4
.L_3823:
        /*0018*/ 	.byte	0x03, 0x19
        /*001a*/ 	.short	0x0074


	//----- nvinfo : EIATTR_KPARAM_INFO
	.align		4
        /*001c*/ 	.byte	0x04, 0x17
        /*001e*/ 	.short	(.L_3825 - .L_3824)
.L_3824:
        /*0020*/ 	.word	0x00000000
        /*0024*/ 	.short	0x0013
        /*0026*/ 	.short	0x0070
        /*0028*/ 	.byte	0x00, 0xf0, 0x11, 0x00


	//----- nvinfo : EIATTR_KPARAM_INFO
	.align		4
.L_3825:
        /*002c*/ 	.byte	0x04, 0x17
        /*002e*/ 	.short	(.L_3827 - .L_3826)
.L_3826:
        /*0030*/ 	.word	0x00000000
        /*0034*/ 	.short	0x0012
        /*0036*/ 	.short	0x0068
        /*0038*/ 	.byte	0x00, 0xf0, 0x21, 0x00


	//----- nvinfo : EIATTR_KPARAM_INFO
	.align		4
.L_3827:
        /*003c*/ 	.byte	0x04, 0x17
        /*003e*/ 	.short	(.L_3829 - .L_3828)
.L_3828:
        /*0040*/ 	.word	0x00000000
        /*0044*/ 	.short	0x0011
        /*0046*/ 	.short	0x0060
        /*0048*/ 	.byte	0x00, 0xf0, 0x05, 0x00


	//----- nvinfo : EIATTR_KPARAM_INFO
	.align		4
.L_3829:
        /*004c*/ 	.byte	0x04, 0x17
        /*004e*/ 	.short	(.L_3831 - .L_3830)
.L_3830:
        /*0050*/ 	.word	0x00000000
        /*0054*/ 	.short	0x0010
        /*0056*/ 	.short	0x005c
        /*0058*/ 	.byte	0x00, 0xf0, 0x11, 0x00


	//----- nvinfo : EIATTR_KPARAM_INFO
	.align		4
.L_3831:
        /*005c*/ 	.byte	0x04, 0x17
        /*005e*/ 	.short	(.L_3833 - .L_3832)
.L_3832:
        /*0060*/ 	.word	0x00000000
        /*0064*/ 	.short	0x000f
        /*0066*/ 	.short	0x0058
        /*0068*/ 	.byte	0x00, 0xf0, 0x11, 0x00


	//----- nvinfo : EIATTR_KPARAM_INFO
	.align		4
.L_3833:
        /*006c*/ 	.byte	0x04, 0x17
        /*006e*/ 	.short	(.L_3835 - .L_3834)
.L_3834:
        /*0070*/ 	.word	0x00000000
        /*0074*/ 	.short	0x000e
        /*0076*/ 	.short	0x0054
        /*0078*/ 	.byte	0x00, 0xf0, 0x11, 0x00


	//----- nvinfo : EIATTR_KPARAM_INFO
	.align		4
.L_3835:
        /*007c*/ 	.byte	0x04, 0x17
        /*007e*/ 	.short	(.L_3837 - .L_3836)
.L_3836:
        /*0080*/ 	.word	0x00000000
        /*0084*/ 	.short	0x000d
        /*0086*/ 	.short	0x0050
        /*0088*/ 	.byte	0x00, 0xf0, 0x11, 0x00


	//----- nvinfo : EIATTR_KPARAM_INFO
	.align		4
.L_3837:
        /*008c*/ 	.byte	0x04, 0x17
        /*008e*/ 	.short	(.L_3839 - .L_3838)
.L_3838:
        /*0090*/ 	.word	0x00000000
        /*0094*/ 	.short	0x000c
        /*0096*/ 	.short	0x004c
        /*0098*/ 	.byte	0x00, 0xf0, 0x11, 0x00


	//----- nvinfo : EIATTR_KPARAM_INFO
	.align		4
.L_3839:
        /*009c*/ 	.byte	0x04, 0x17
        /*009e*/ 	.short	(.L_3841 - .L_3840)
.L_3840:
        /*00a0*/ 	.word	0x00000000
        /*00a4*/ 	.short	0x000b
        /*00a6*/ 	.short	0x0048
        /*00a8*/ 	.byte	0x00, 0xf0, 0x11, 0x00


	//----- nvinfo : EIATTR_KPARAM_INFO
	.align		4
.L_3841:
        /*00ac*/ 	.byte	0x04, 0x17
        /*00ae*/ 	.short	(.L_3843 - .L_3842)
.L_3842:
        /*00b0*/ 	.word	0x00000000
        /*00b4*/ 	.short	0x000a
        /*00b6*/ 	.short	0x0040
        /*00b8*/ 	.byte	0x00, 0xf0, 0x21, 0x00


	//----- nvinfo : EIATTR_KPARAM_INFO
	.align		4
.L_3843:
        /*00bc*/ 	.byte	0x04, 0x17
        /*00be*/ 	.short	(.L_3845 - .L_3844)
.L_3844:
        /*00c0*/ 	.word	0x00000000
        /*00c4*/ 	.short	0x0009
        /*00c6*/ 	.short	0x0038
        /*00c8*/ 	.byte	0x00, 0xf0, 0x21, 0x00


	//----- nvinfo : EIATTR_KPARAM_INFO
	.align		4
.L_3845:
        /*00cc*/ 	.byte	0x04, 0x17
        /*00ce*/ 	.short	(.L_3847 - .L_3846)
.L_3846:
        /*00d0*/ 	.word	0x00000000
        /*00d4*/ 	.short	0x0008
        /*00d6*/ 	.short	0x0034
        /*00d8*/ 	.byte	0x00, 0xf0, 0x11, 0x00


	//----- nvinfo : EIATTR_KPARAM_INFO
	.align		4
.L_3847:
        /*00dc*/ 	.byte	0x04, 0x17
        /*00de*/ 	.short	(.L_3849 - .L_3848)
.L_3848:
        /*00e0*/ 	.word	0x00000000
        /*00e4*/ 	.short	0x0007
        /*00e6*/ 	.short	0x0030
        /*00e8*/ 	.byte	0x00, 0xf0, 0x11, 0x00


	//----- nvinfo : EIATTR_KPARAM_INFO
	.align		4
.L_3849:
        /*00ec*/ 	.byte	0x04, 0x17
        /*00ee*/ 	.short	(.L_3851 - .L_3850)
.L_3850:
        /*00f0*/ 	.word	0x00000000
        /*00f4*/ 	.short	0x0006
        /*00f6*/ 	.short	0x002c
        /*00f8*/ 	.byte	0x00, 0xf0, 0x11, 0x00


	//----- nvinfo : EIATTR_KPARAM_INFO
	.align		4
.L_3851:
        /*00fc*/ 	.byte	0x04, 0x17
        /*00fe*/ 	.short	(.L_3853 - .L_3852)
.L_3852:
        /*0100*/ 	.word	0x00000000
        /*0104*/ 	.short	0x0005
        /*0106*/ 	.short	0x0028
        /*0108*/ 	.byte	0x00, 0xf0, 0x11, 0x00


	//----- nvinfo : EIATTR_KPARAM_INFO
	.align		4
.L_3853:
        /*010c*/ 	.byte	0x04, 0x17
        /*010e*/ 	.short	(.L_3855 - .L_3854)
.L_3854:
        /*0110*/ 	.word	0x00000000
        /*0114*/ 	.short	0x0004
        /*0116*/ 	.short	0x0020
        /*0118*/ 	.byte	0x00, 0xf0, 0x21, 0x00


	//----- nvinfo : EIATTR_KPARAM_INFO
	.align		4
.L_3855:
        /*011c*/ 	.byte	0x04, 0x17
        /*011e*/ 	.short	(.L_3857 - .L_3856)
.L_3856:
        /*0120*/ 	.word	0x00000000
        /*0124*/ 	.short	0x0003
        /*0126*/ 	.short	0x0018
        /*0128*/ 	.byte	0x00, 0xf0, 0x21, 0x00


	//----- nvinfo : EIATTR_KPARAM_INFO
	.align		4
.L_3857:
        /*012c*/ 	.byte	0x04, 0x17
        /*012e*/ 	.short	(.L_3859 - .L_3858)
.L_3858:
        /*0130*/ 	.word	0x00000000
        /*0134*/ 	.short	0x0002
        /*0136*/ 	.short	0x0010
        /*0138*/ 	.byte	0x00, 0xf0, 0x21, 0x00


	//----- nvinfo : EIATTR_KPARAM_INFO
	.align		4
.L_3859:
        /*013c*/ 	.byte	0x04, 0x17
        /*013e*/ 	.short	(.L_3861 - .L_3860)
.L_3860:
        /*0140*/ 	.word	0x00000000
        /*0144*/ 	.short	0x0001
        /*0146*/ 	.short	0x0008
        /*0148*/ 	.byte	0x00, 0xf0, 0x21, 0x00


	//----- nvinfo : EIATTR_KPARAM_INFO
	.align		4
.L_3861:
        /*014c*/ 	.byte	0x04, 0x17
        /*014e*/ 	.short	(.L_3863 - .L_3862)
.L_3862:
        /*0150*/ 	.word	0x00000000
        /*0154*/ 	.short	0x0000
        /*0156*/ 	.short	0x0000
        /*0158*/ 	.byte	0x00, 0xf0, 0x21, 0x00


	//----- nvinfo : EIATTR_MAXREG_COUNT
	.align		4
.L_3863:
        /*015c*/ 	.byte	0x03, 0x1b
        /*015e*/ 	.short	0x00ff


	//----- nvinfo : EIATTR_NUM_BARRIERS
	.align		4
        /*0160*/ 	.byte	0x02, 0x4c
        /*0162*/ 	.byte	0x01
	.zero		1


	//----- nvinfo : EIATTR_MERCURY_ISA_VERSION
	.align		4
        /*0164*/ 	.byte	0x03, 0x5f
        /*0166*/ 	.short	0x0000


	//----- nvinfo : EIATTR_EXIT_INSTR_OFFSETS
	.align		4
        /*0168*/ 	.byte	0x04, 0x1c
        /*016a*/ 	.short	(.L_3865 - .L_3864)


	//   ....[0]....
.L_3864:
        /*016c*/ 	.word	0x000000a0


	//   ....[1]....
        /*0170*/ 	.word	0x000002e0


	//   ....[2]....
        /*0174*/ 	.word	0x00001610


	//   ....[3]....
        /*0178*/ 	.word	0x000017d0


	//   ....[4]....
        /*017c*/ 	.word	0x00001870


	//   ....[5]....
        /*0180*/ 	.word	0x000018b0


	//----- nvinfo : EIATTR_CTAIDZ_USED
	.align		4
.L_3865:
        /*0184*/ 	.byte	0x01, 0x04
	.zero		2


	//----- nvinfo : EIATTR_CRS_STACK_SIZE
	.align		4
        /*0188*/ 	.byte	0x04, 0x1e
        /*018a*/ 	.short	(.L_3867 - .L_3866)
.L_3866:
        /*018c*/ 	.word	0x00000000
.L_3867:


//--------------------- .nv.info._Z23gemm_half_q_half_kernelILi1ELi32ELb1ELb1ELi32EEvPK6__halfPKjS4_S2_PS0_iiiiPKtS7_iiiiiibS2_i --------------------------
	.section	.nv.info._Z23gemm_half_q_half_kernelILi1ELi32ELb1ELb1ELi32EEvPK6__halfPKjS4_S2_PS0_iiiiPKtS7_iiiiiibS2_i,"",@"SHT_CUDA_INFO"
	.sectionflags	@""
	.align	4


	//----- nvinfo : EIATTR_CUDA_API_VERSION
	.align		4
        /*0000*/ 	.byte	0x04, 0x37
        /*0002*/ 	.short	(.L_3869 - .L_3868)
.L_3868:
        /*0004*/ 	.word	0x00000082


	//----- nvinfo : EIATTR_SW2861232_WAR
	.align		4
.L_3869:
        /*0008*/ 	.byte	0x01, 0x35
	.zero		2


	//----- nvinfo : EIATTR_PARAM_CBANK
	.align		4
        /*000c*/ 	.byte	0x04, 0x0a
        /*000e*/ 	.short	(.L_3871 - .L_3870)
	.align		4
.L_3870:
        /*0010*/ 	.word	index@(.nv.constant0._Z23gemm_half_q_half_kernelILi1ELi32ELb1ELb1ELi32EEvPK6__halfPKjS4_S2_PS0_iiiiPKtS7_iiiiiibS2_i)
        /*0014*/ 	.short	0x0160
        /*0016*/ 	.short	0x0074


	//----- nvinfo : EIATTR_CBANK_PARAM_SIZE
	.align		4
.L_3871:
        /*0018*/ 	.byte	0x03, 0x19
        /*001a*/ 	.short	0x0074


	//----- nvinfo : EIATTR_KPARAM_INFO
	.align		4
        /*001c*/ 	.byte	0x04, 0x17
        /*001e*/ 	.short	(.L_3873 - .L_3872)
.L_3872:
        /*0020*/ 	.word	0x00000000
        /*0024*/ 	.short	0x0013
        /*0026*/ 	.short	0x0070
        /*0028*/ 	.byte	0x00, 0xf0, 0x11, 0x00


	//----- nvinfo : EIATTR_KPARAM_INFO
	.align		4
.L_3873:
        /*002c*/ 	.byte	0x04, 0x17
        /*002e*/ 	.short	(.L_3875 - .L_3874)
.L_3874:
        /*0030*/ 	.word	0x00000000
        /*0034*/ 	.short	0x0012
        /*0036*/ 	.short	0x0068
        /*0038*/ 	.byte	0x00, 0xf0, 0x21, 0x00


	//----- nvinfo : EIATTR_KPARAM_INFO
	.align		4
.L_3875:
        /*003c*/ 	.byte	0x04, 0x17
        /*003e*/ 	.short	(.L_3877 - .L_3876)
.L_3876:
        /*0040*/ 	.word	0x00000000
        /*0044*/ 	.short	0x0011
        /*0046*/ 	.short	0x0060
        /*0048*/ 	.byte	0x00, 0xf0, 0x05, 0x00


	//----- nvinfo : EIATTR_KPARAM_INFO
	.align		4
.L_3877:
        /*004c*/ 	.byte	0x04, 0x17
        /*004e*/ 	.short	(.L_3879 - .L_3878)
.L_3878:
        /*0050*/ 	.word	0x00000000
        /*0054*/ 	.short	0x0010
        /*0056*/ 	.short	0x005c
        /*0058*/ 	.byte	0x00, 0xf0, 0x11, 0x00


	//----- nvinfo : EIATTR_KPARAM_INFO
	.align		4
.L_3879:
        /*005c*/ 	.byte	0x04, 0x17
        /*005e*/ 	.short	(.L_3881 - .L_3880)
.L_3880:
        /*0060*/ 	.word	0x00000000
        /*0064*/ 	.short	0x000f
        /*0066*/ 	.short	0x0058
        /*0068*/ 	.byte	0x00, 0xf0, 0x11, 0x00


	//----- nvinfo : EIATTR_KPARAM_INFO
	.align		4
.L_3881:
        /*006c*/ 	.byte	0x04, 0x17
        /*006e*/ 	.short	(.L_3883 - .L_3882)
.L_3882:
        /*0070*/ 	.word	0x00000000
        /*0074*/ 	.short	0x000e
        /*0076*/ 	.short	0x0054
        /*0078*/ 	.byte	0x00, 0xf0, 0x11, 0x00


	//----- nvinfo : EIATTR_KPARAM_INFO
	.align		4
.L_3883:
        /*007c*/ 	.byte	0x04, 0x17
        /*007e*/ 	.short	(.L_3885 - .L_3884)
.L_3884:
        /*0080*/ 	.word	0x00000000
        /*0084*/ 	.short	0x000d
        /*0086*/ 	.short	0x0050
        /*0088*/ 	.byte	0x00, 0xf0, 0x11, 0x00


	//----- nvinfo : EIATTR_KPARAM_INFO
	.align		4
.L_3885:
        /*008c*/ 	.byte	0x04, 0x17
        /*008e*/ 	.short	(.L_3887 - .L_3886)
.L_3886:
        /*0090*/ 	.word	0x00000000
        /*0094*/ 	.short	0x000c
        /*0096*/ 	.short	0x004c
        /*0098*/ 	.byte	0x00, 0xf0, 0x11, 0x00


	//----- nvinfo : EIATTR_KPARAM_INFO
	.align		4
.L_3887:
        /*009c*/ 	.byte	0x04, 0x17
        /*009e*/ 	.short	(.L_3889 - .L_3888)
.L_3888:
        /*00a0*/ 	.word	0x00000000
        /*00a4*/ 	.short	0x000b
        /*00a6*/ 	.short	0x0048
        /*00a8*/ 	.byte	0x00, 0xf0, 0x11, 0x00


	//----- nvinfo : EIATTR_KPARAM_INFO
	.align		4
.L_3889:
        /*00ac*/ 	.byte	0x04, 0x17
        /*00ae*/ 	.short	(.L_3891 - .L_3890)
.L_3890:
        /*00b0*/ 	.word	0x00000000
        /*00b4*/ 	.short	0x000a
        /*00b6*/ 	.short	0x0040
        /*00b8*/ 	.byte	0x00, 0xf0, 0x21, 0x00


	//----- nvinfo : EIATTR_KPARAM_INFO
	.align		4
.L_3891:
        /*00bc*/ 	.byte	0x04, 0x17
        /*00be*/ 	.short	(.L_3893 - .L_3892)
.L_3892:
        /*00c0*/ 	.word	0x00000000
        /*00c4*/ 	.short	0x0009
        /*00c6*/ 	.short	0x0038
        /*00c8*/ 	.byte	0x00, 0xf0, 0x21, 0x00


	//----- nvinfo : EIATTR_KPARAM_INFO
	.align		4
.L_3893:
        /*00cc*/ 	.byte	0x04, 0x17
        /*00ce*/ 	.short	(.L_3895 - .L_3894)
.L_3894:
        /*00d0*/ 	.word	0x00000000
        /*00d4*/ 	.short	0x0008
        /*00d6*/ 	.short	0x0034
        /*00d8*/ 	.byte	0x00, 0xf0, 0x11, 0x00


	//----- nvinfo : EIATTR_KPARAM_INFO
	.align		4
.L_3895:
        /*00dc*/ 	.byte	0x04, 0x17
        /*00de*/ 	.short	(.L_3897 - .L_3896)
.L_3896:
        /*00e0*/ 	.word	0x00000000
        /*00e4*/ 	.short	0x0007
        /*00e6*/ 	.short	0x0030
        /*00e8*/ 	.byte	0x00, 0xf0, 0x11, 0x00


	//----- nvinfo : EIATTR_KPARAM_INFO
	.align		4
.L_3897:
        /*00ec*/ 	.byte	0x04, 0x17
        /*00ee*/ 	.short	(.L_3899 - .L_3898)
.L_3898:
        /*00f0*/ 	.word	0x00000000
        /*00f4*/ 	.short	0x0006
        /*00f6*/ 	.short	0x002c
        /*00f8*/ 	.byte	0x00, 0xf0, 0x11, 0x00


	//----- nvinfo : EIATTR_KPARAM_INFO
	.align		4
.L_3899:
        /*00fc*/ 	.byte	0x04, 0x17
        /*00fe*/ 	.short	(.L_3901 - .L_3900)
.L_3900:
        /*0100*/ 	.word	0x00000000
        /*0104*/ 	.short	0x0005
        /*0106*/ 	.short	0x0028
        /*0108*/ 	.byte	0x00, 0xf0, 0x11, 0x00


	//----- nvinfo : EIATTR_KPARAM_INFO
	.align		4
.L_3901:
        /*010c*/ 	.byte	0x04, 0x17
        /*010e*/ 	.short	(.L_3903 - .L_3902)
.L_3902:
        /*0110*/ 	.word	0x00000000
        /*0114*/ 	.short	0x0004
        /*0116*/ 	.short	0x0020
        /*0118*/ 	.byte	0x00, 0xf0, 0x21, 0x00


	//----- nvinfo : EIATTR_KPARAM_INFO
	.align		4
.L_3903:
        /*011c*/ 	.byte	0x04, 0x17
        /*011e*/ 	.short	(.L_3905 - .L_3904)
.L_3904:
        /*0120*/ 	.word	0x00000000
        /*0124*/ 	.short	0x0003
        /*0126*/ 	.short	0x0018
        /*0128*/ 	.byte	0x00, 0xf0, 0x21, 0x00


	//----- nvinfo : EIATTR_KPARAM_INFO
	.align		4
.L_3905:
        /*012c*/ 	.byte	0x04, 0x17
        /*012e*/ 	.short	(.L_3907 - .L_3906)
.L_3906:
        /*0130*/ 	.word	0x00000000
        /*0134*/ 	.short	0x0002
        /*0136*/ 	.short	0x0010
        /*0138*/ 	.byte	0x00, 0xf0, 0x21, 0x00


	//----- nvinfo : EIATTR_KPARAM_INFO
	.align		4
.L_3907:
        /*013c*/ 	.byte	0x04, 0x17
        /*013e*/ 	.short	(.L_3909 - .L_3908)
.L_3908:
        /*0140*/ 	.word	0x00000000
        /*0144*/ 	.short	0x0001
        /*0146*/ 	.short	0x0008
        /*0148*/ 	.byte	0x00, 0xf0, 0x21, 0x00


	//----- nvinfo : EIATTR_KPARAM_INFO
	.align		4
.L_3909:
        /*014c*/ 	.byte	0x04, 0x17
        /*014e*/ 	.short	(.L_3911 - .L_3910)
.L_3910:
        /*0150*/ 	.word	0x00000000
        /*0154*/ 	.short	0x0000
        /*0156*/ 	.short	0x0000
        /*0158*/ 	.byte	0x00, 0xf0, 0x21, 0x00


	//----- nvinfo : EIATTR_MAXREG_COUNT
	.align		4
.L_3911:
        /*015c*/ 	.byte	0x03, 0x1b
        /*015e*/ 	.short	0x00ff


	//----- nvinfo : EIATTR_NUM_BARRIERS
	.align		4
        /*0160*/ 	.byte	0x02, 0x4c
        /*0162*/ 	.byte	0x01
	.zero		1


	//----- nvinfo : EIATTR_MERCURY_ISA_VERSION
	.align		4
        /*0164*/ 	.byte	0x03, 0x5f
        /*0166*/ 	.short	0x0000


	//----- nvinfo : EIATTR_EXIT_INSTR_OFFSETS
	.align		4
        /*0168*/ 	.byte	0x04, 0x1c
        /*016a*/ 	.short	(.L_3913 - .L_3912)


	//   ....[0]....
.L_3912:
        /*016c*/ 	.word	0x00000090


	//   ....[1]....
        /*0170*/ 	.word	0x000002d0


	//   ....[2]....
        /*0174*/ 	.word	0x00002280


	//   ....[3]....
        /*0178*/ 	.word	0x00002430


	//   ....[4]....
        /*017c*/ 	.word	0x000024d0


	//   ....[5]....
        /*0180*/ 	.word	0x00002510


	//----- nvinfo : EIATTR_CTAIDZ_USED
	.align		4
.L_3913:
        /*0184*/ 	.byte	0x01, 0x04
	.zero		2


	//----- nvinfo : EIATTR_CRS_STACK_SIZE
	.align		4
        /*0188*/ 	.byte	0x04, 0x1e
        /*018a*/ 	.short	(.L_3915 - .L_3914)
.L_3914:
        /*018c*/ 	.word	0x00000000
.L_3915:


//--------------------- .nv.info._Z23gemm_half_q_half_kernelILi1ELi48ELb1ELb1ELi32EEvPK6__halfPKjS4_S2_PS0_iiiiPKtS7_iiiiiibS2_i --------------------------
	.section	.nv.info._Z23gemm_half_q_half_kernelILi1ELi48ELb1ELb1ELi32EEvPK6__halfPKjS4_S2_PS0_iiiiPKtS7_iiiiiibS2_i,"",@"SHT_CUDA_INFO"
	.sectionflags	@""
	.align	4


	//----- nvinfo : EIATTR_CUDA_API_VERSION
	.align		4
        /*0000*/ 	.byte	0x04, 0x37
        /*0002*/ 	.short	(.L_3917 - .L_3916)
.L_3916:
        /*0004*/ 	.word	0x00000082


	//----- nvinfo : EIATTR_SW2861232_WAR
	.align		4
.L_3917:
        /*0008*/ 	.byte	0x01, 0x35
	.zero		2


	//----- nvinfo : EIATTR_PARAM_CBANK
	.align		4
        /*000c*/ 	.byte	0x04, 0x0a
        /*000e*/ 	.short	(.L_3919 - .L_3918)
	.align		4
.L_3918:
        /*0010*/ 	.word	index@(.nv.constant0._Z23gemm_half_q_half_kernelILi1ELi48ELb1ELb1ELi32EEvPK6__halfPKjS4_S2_PS0_iiiiPKtS7_iiiiiibS2_i)
        /*0014*/ 	.short	0x0160
        /*0016*/ 	.short	0x0074


	//----- nvinfo : EIATTR_CBANK_PARAM_SIZE
	.align		4
.L_3919:
        /*0018*/ 	.byte	0x03, 0x19
        /*001a*/ 	.short	0x0074


	//----- nvinfo : EIATTR_KPARAM_INFO
	.align		4
        /*001c*/ 	.byte	0x04, 0x17
        /*001e*/ 	.short	(.L_3921 - .L_3920)
.L_3920:
        /*0020*/ 	.word	0x00000000
        /*0024*/ 	.short	0x0013
        /*0026*/ 	.short	0x0070
        /*0028*/ 	.byte	0x00, 0xf0, 0x11, 0x00


	//----- nvinfo : EIATTR_KPARAM_INFO
	.align		4
.L_3921:
        /*002c*/ 	.byte	0x04, 0x17
        /*002e*/ 	.short	(.L_3923 - .L_3922)
.L_3922:
        /*0030*/ 	.word	0x00000000
        /*0034*/ 	.short	0x0012
        /*0036*/ 	.short	0x0068
        /*0038*/ 	.byte	0x00, 0xf0, 0x21, 0x00


	//----- nvinfo : EIATTR_KPARAM_INFO
	.align		4
.L_3923:
        /*003c*/ 	.byte	0x04, 0x17
        /*003e*/ 	.short	(.L_3925 - .L_3924)
.L_3924:
        /*0040*/ 	.word	0x00000000
        /*0044*/ 	.short	0x0011
        /*0046*/ 	.short	0x0060
        /*0048*/ 	.byte	0x00, 0xf0, 0x05, 0x00


	//----- nvinfo : EIATTR_KPARAM_INFO
	.align		4
.L_3925:
        /*004c*/ 	.byte	0x04, 0x17
        /*004e*/ 	.short	(.L_3927 - .L_3926)
.L_3926:
        /*0050*/ 	.word	0x00000000
        /*0054*/ 	.short	0x0010
        /*0056*/ 	.short	0x005c
        /*0058*/ 	.byte	0x00, 0xf0, 0x11, 0x00


	//----- nvinfo : EIATTR_KPARAM_INFO
	.align		4
.L_3927:
        /*005c*/ 	.byte	0x04, 0x17
        /*005e*/ 	.short	(.L_3929 - .L_3928)
.L_3928:
        /*0060*/ 	.word	0x00000000
        /*0064*/ 	.short	0x000f
        /*0066*/ 	.short	0x0058
        /*0068*/ 	.byte	0x00, 0xf0, 0x11, 0x00


	//----- nvinfo : EIATTR_KPARAM_INFO
	.align		4
.L_3929:
        /*006c*/ 	.byte	0x04, 0x17
        /*006e*/ 	.short	(.L_3931 - .L_3930)
.L_3930:
        /*0070*/ 	.word	0x00000000
        /*0074*/ 	.short	0x000e
        /*0076*/ 	.short	0x0054
        /*0078*/ 	.byte	0x00, 0xf0, 0x11, 0x00


	//----- nvinfo : EIATTR_KPARAM_INFO
	.align		4
.L_3931:
        /*007c*/ 	.byte	0x04, 0x17
        /*007e*/ 	.short	(.L_3933 - .L_3932)
.L_3932:
        /*0080*/ 	.word	0x00000000
        /*0084*/ 	.short	0x000d
        /*0086*/ 	.short	0x0050
        /*0088*/ 	.byte	0x00, 0xf0, 0x11, 0x00


	//----- nvinfo : EIATTR_KPARAM_INFO
	.align		4
.L_3933:
        /*008c*/ 	.byte	0x04, 0x17
        /*008e*/ 	.short	(.L_3935 - .L_3934)
.L_3934:
        /*0090*/ 	.word	0x00000000
        /*0094*/ 	.short	0x000c
        /*0096*/ 	.short	0x004c
        /*0098*/ 	.byte	0x00, 0xf0, 0x11, 0x00


	//----- nvinfo : EIATTR_KPARAM_INFO
	.align		4
.L_3935:
        /*009c*/ 	.byte	0x04, 0x17
        /*009e*/ 	.short	(.L_3937 - .L_3936)
.L_3936:
        /*00a0*/ 	.word	0x00000000
        /*00a4*/ 	.short	0x000b
        /*00a6*/ 	.short	0x0048
        /*00a8*/ 	.byte	0x00, 0xf0, 0x11, 0x00


	//----- nvinfo : EIATTR_KPARAM_INFO
	.align		4
.L_3937:
        /*00ac*/ 	.byte	0x04, 0x17
        /*00ae*/ 	.short	(.L_3939 - .L_3938)
.L_3938:
        /*00b0*/ 	.word	0x00000000
        /*00b4*/ 	.short	0x000a
        /*00b6*/ 	.short	0x0040
        /*00b8*/ 	.byte	0x00, 0xf0, 0x21, 0x00


	//----- nvinfo : EIATTR_KPARAM_INFO
	.align		4
.L_3939:
        /*00bc*/ 	.byte	0x04, 0x17
        /*00be*/ 	.short	(.L_3941 - .L_3940)
.L_3940:
        /*00c0*/ 	.word	0x00000000
        /*00c4*/ 	.short	0x0009
        /*00c6*/ 	.short	0x0038
        /*00c8*/ 	.byte	0x00, 0xf0, 0x21, 0x00


	//----- nvinfo : EIATTR_KPARAM_INFO
	.align		4
.L_3941:
        /*00cc*/ 	.byte	0x04, 0x17
        /*00ce*/ 	.short	(.L_3943 - .L_3942)
.L_3942:
        /*00d0*/ 	.word	0x00000000
        /*00d4*/ 	.short	0x0008
        /*00d6*/ 	.short	0x0034
        /*00d8*/ 	.byte	0x00, 0xf0, 0x11, 0x00


	//----- nvinfo : EIATTR_KPARAM_INFO
	.align		4
.L_3943:
        /*00dc*/ 	.byte	0x04, 0x17
        /*00de*/ 	.short	(.L_3945 - .L_3944)
.L_3944:
        /*00e0*/ 	.word	0x00000000
        /*00e4*/ 	.short	0x0007
        /*00e6*/ 	.short	0x0030
        /*00e8*/ 	.byte	0x00, 0xf0, 0x11, 0x00


	//----- nvinfo : EIATTR_KPARAM_INFO
	.align		4
.L_3945:
        /*00ec*/ 	.byte	0x04, 0x17
        /*00ee*/ 	.short	(.L_3947 - .L_3946)
.L_3946:
        /*00f0*/ 	.word	0x00000000
        /*00f4*/ 	.short	0x0006
        /*00f6*/ 	.short	0x002c
        /*00f8*/ 	.byte	0x00, 0xf0, 0x11, 0x00


	//----- nvinfo : EIATTR_KPARAM_INFO
	.align		4
.L_3947:
        /*00fc*/ 	.byte	0x04, 0x17
        /*00fe*/ 	.short	(.L_3949 - .L_3948)
.L_3948:
        /*0100*/ 	.word	0x00000000
        /*0104*/ 	.short	0x0005
        /*0106*/ 	.short	0x0028
        /*0108*/ 	.byte	0x00, 0xf0, 0x11, 0x00


	//----- nvinfo : EIATTR_KPARAM_INFO
	.align		4
.L_3949:
        /*010c*/ 	.byte	0x04, 0x17
        /*010e*/ 	.short	(.L_3951 - .L_3950)
.L_3950:
        /*0110*/ 	.word	0x00000000
        /*0114*/ 	.short	0x0004
        /*0116*/ 	.short	0x0020
        /*0118*/ 	.byte	0x00, 0xf0, 0x21, 0x00


	//----- nvinfo : EIATTR_KPARAM_INFO
	.align		4
.L_3951:
        /*011c*/ 	.byte	0x04, 0x17
        /*011e*/ 	.short	(.L_3953 - .L_3952)
.L_3952:
        /*0120*/ 	.word	0x00000000
        /*0124*/ 	.short	0x0003
        /*0126*/ 	.short	0x0018
        /*0128*/ 	.byte	0x00, 0xf0, 0x21, 0x00


	//----- nvinfo : EIATTR_KPARAM_INFO
	.align		4
.L_3953:
        /*012c*/ 	.byte	0x04, 0x17
        /*012e*/ 	.short	(.L_3955 - .L_3954)
.L_3954:
        /*0130*/ 	.word	0x00000000
        /*0134*/ 	.short	0x0002
        /*0136*/ 	.short	0x0010
        /*0138*/ 	.byte	0x00, 0xf0, 0x21, 0x00


	//----- nvinfo : EIATTR_KPARAM_INFO
	.align		4
.L_3955:
        /*013c*/ 	.byte	0x04, 0x17
        /*013e*/ 	.short	(.L_3957 - .L_3956)
.L_3956:
        /*0140*/ 	.word	0x00000000
        /*0144*/ 	.short	0x0001
        /*0146*/ 	.short	0x0008
        /*0148*/ 	.byte	0x00, 0xf0, 0x21, 0x00


	//----- nvinfo : EIATTR_KPARAM_INFO
	.align		4
.L_3957:
        /*014c*/ 	.byte	0x04, 0x17
        /*014e*/ 	.short	(.L_3959 - .L_3958)
.L_3958:
        /*0150*/ 	.word	0x00000000
        /*0154*/ 	.short	0x0000
        /*0156*/ 	.short	0x0000
        /*0158*/ 	.byte	0x00, 0xf0, 0x21, 0x00


	//----- nvinfo : EIATTR_MAXREG_COUNT
	.align		4
.L_3959:
        /*015c*/ 	.byte	0x03, 0x1b
        /*015e*/ 	.short	0x00ff


	//----- nvinfo : EIATTR_NUM_BARRIERS
	.align		4
        /*0160*/ 	.byte	0x02, 0x4c
        /*0162*/ 	.byte	0x01
	.zero		1


	//----- nvinfo : EIATTR_MERCURY_ISA_VERSION
	.align		4
        /*0164*/ 	.byte	0x03, 0x5f
        /*0166*/ 	.short	0x0000


	//----- nvinfo : EIATTR_EXIT_INSTR_OFFSETS
	.align		4
        /*0168*/ 	.byte	0x04, 0x1c
        /*016a*/ 	.short	(.L_3961 - .L_3960)


	//   ....[0]....
.L_3960:
        /*016c*/ 	.word	0x000000a0


	//   ....[1]....
        /*0170*/ 	.word	0x000002e0


	//   ....[2]....
        /*0174*/ 	.word	0x000038d0


	//   ....[3]....
        /*0178*/ 	.word	0x00003a80


	//   ....[4]....
        /*017c*/ 	.word	0x00003b20


	//   ....[5]....
        /*0180*/ 	.word	0x00003b60


	//----- nvinfo : EIATTR_CTAIDZ_USED
	.align		4
.L_3961:
        /*0184*/ 	.byte	0x01, 0x04
	.zero		2


	//----- nvinfo : EIATTR_CRS_STACK_SIZE
	.align		4
        /*0188*/ 	.byte	0x04, 0x1e
        /*018a*/ 	.short	(.L_3963 - .L_3962)
.L_3962:
        /*018c*/ 	.word	0x00000000
.L_3963:


//--------------------- .nv.info._Z23gemm_half_q_half_kernelILi1ELi16ELb1ELb1ELi32EEvPK6__halfPKjS4_S2_PS0_iiiiPKtS7_iiiiiibS2_i --------------------------
	.section	.nv.info._Z23gemm_half_q_half_kernelILi1ELi16ELb1ELb1ELi32EEvPK6__halfPKjS4_S2_PS0_iiiiPKtS7_iiiiiibS2_i,"",@"SHT_CUDA_INFO"
	.sectionflags	@""
	.align	4


	//----- nvinfo : EIATTR_CUDA_API_VERSION
	.align		4
        /*0000*/ 	.byte	0x04, 0x37
        /*0002*/ 	.short	(.L_3965 - .L_3964)
.L_3964:
        /*0004*/ 	.word	0x00000082


	//----- nvinfo : EIATTR_SW2861232_WAR
	.align		4
.L_3965:
        /*0008*/ 	.byte	0x01, 0x35
	.zero		2


	//----- nvinfo : EIATTR_PARAM_CBANK
	.align		4
        /*000c*/ 	.byte	0x04, 0x0a
        /*000e*/ 	.short	(.L_3967 - .L_3966)
	.align		4
.L_3966:
        /*0010*/ 	.word	index@(.nv.constant0._Z23gemm_half_q_half_kernelILi1ELi16ELb1ELb1ELi32EEvPK6__halfPKjS4_S2_PS0_iiiiPKtS7_iiiiiibS2_i)
        /*0014*/ 	.short	0x0160
        /*0016*/ 	.short	0x0074


	//----- nvinfo : EIATTR_CBANK_PARAM_SIZE
	.align		4
.L_3967:
        /*0018*/ 	.byte	0x03, 0x19
        /*001a*/ 	.short	0x0074


	//----- nvinfo : EIATTR_KPARAM_INFO
	.align		4
        /*001c*/ 	.byte	0x04, 0x17
        /*001e*/ 	.short	(.L_3969 - .L_3968)
.L_3968:
        /*0020*/ 	.word	0x00000000
        /*0024*/ 	.short	0x0013
        /*0026*/ 	.short	0x0070
        /*0028*/ 	.byte	0x00, 0xf0, 0x11, 0x00


	//----- nvinfo : EIATTR_KPARAM_INFO
	.align		4
.L_3969:
        /*002c*/ 	.byte	0x04, 0x17
        /*002e*/ 	.short	(.L_3971 - .L_3970)
.L_3970:
        /*0030*/ 	.word	0x00000000
        /*0034*/ 	.short	0x0012
        /*0036*/ 	.short	0x0068
        /*0038*/ 	.byte	0x00, 0xf0, 0x21, 0x00


	//----- nvinfo : EIATTR_KPARAM_INFO
	.align		4
.L_3971:
        /*003c*/ 	.byte	0x04, 0x17
        /*003e*/ 	.short	(.L_3973 - .L_3972)
.L_3972:
        /*0040*/ 	.word	0x00000000
        /*0044*/ 	.short	0x0011
        /*0046*/ 	.short	0x0060
        /*0048*/ 	.byte	0x00, 0xf0, 0x05, 0x00


	//----- nvinfo : EIATTR_KPARAM_INFO
	.align		4
.L_3973:
        /*004c*/ 	.byte	0x04, 0x17
        /*004e*/ 	.short	(.L_3975 - .L_3974)
.L_3974:
        /*0050*/ 	.word	0x00000000
        /*0054*/ 	.short	0x0010
        /*0056*/ 	.short	0x005c
        /*0058*/ 	.byte	0x00, 0xf0, 0x11, 0x00


	//----- nvinfo : EIATTR_KPARAM_INFO
	.align		4
.L_3975:
        /*005c*/ 	.byte	0x04, 0x17
        /*005e*/ 	.short	(.L_3977 - .L_3976)
.L_3976:
        /*0060*/ 	.word	0x00000000
        /*0064*/ 	.short	0x000f
        /*0066*/ 	.short	0x0058
        /*0068*/ 	.byte	0x00, 0xf0, 0x11, 0x00


	//----- nvinfo : EIATTR_KPARAM_INFO
	.align		4
.L_3977:
        /*006c*/ 	.byte	0x04, 0x17
        /*006e*/ 	.short	(.L_3979 - .L_3978)
.L_3978:
        /*0070*/ 	.word	0x00000000
        /*0074*/ 	.short	0x000e
        /*0076*/ 	.short	0x0054
        /*0078*/ 	.byte	0x00, 0xf0, 0x11, 0x00


	//----- nvinfo : EIATTR_KPARAM_INFO
	.align		4
.L_3979:
        /*007c*/ 	.byte	0x04, 0x17
        /*007e*/ 	.short	(.L_3981 - .L_3980)
.L_3980:
        /*0080*/ 	.word	0x00000000
        /*0084*/ 	.short	0x000d
        /*0086*/ 	.short	0x0050
        /*0088*/ 	.byte	0x00, 0xf0, 0x11, 0x00


	//----- nvinfo : EIATTR_KPARAM_INFO
	.align		4
.L_3981:
        /*008c*/ 	.byte	0x04, 0x17
        /*008e*/ 	.short	(.L_3983 - .L_3982)
.L_3982:
        /*0090*/ 	.word	0x00000000
        /*0094*/ 	.short	0x000c
        /*0096*/ 	.short	0x004c
        /*0098*/ 	.byte	0x00, 0xf0, 0x11, 0x00


	//----- nvinfo : EIATTR_KPARAM_INFO
	.align		4
.L_3983:
        /*009c*/ 	.byte	0x04, 0x17
        /*009e*/ 	.short	(.L_3985 - .L_3984)
.L_3984:
        /*00a0*/ 	.word	0x00000000
        /*00a4*/ 	.short	0x000b
        /*00a6*/ 	.short	0x0048
        /*00a8*/ 	.byte	0x00, 0xf0, 0x11, 0x00


	//----- nvinfo : EIATTR_KPARAM_INFO
	.align		4
.L_3985:
        /*00ac*/ 	.byte	0x04, 0x17
        /*00ae*/ 	.short	(.L_3987 - .L_3986)
.L_3986:
        /*00b0*/ 	.word	0x00000000
        /*00b4*/ 	.short	0x000a
        /*00b6*/ 	.short	0x0040
        /*00b8*/ 	.byte	0x00, 0xf0, 0x21, 0x00


	//----- nvinfo : EIATTR_KPARAM_INFO
	.align		4
.L_3987:
        /*00bc*/ 	.byte	0x04, 0x17
        /*00be*/ 	.short	(.L_3989 - .L_3988)
.L_3988:
        /*00c0*/ 	.word	0x00000000
        /*00c4*/ 	.short	0x0009
        /*00c6*/ 	.short	0x0038
        /*00c8*/ 	.byte	0x00, 0xf0, 0x21, 0x00


	//----- nvinfo : EIATTR_KPARAM_INFO
	.align		4
.L_3989:
        /*00cc*/ 	.byte	0x04, 0x17
        /*00ce*/ 	.short	(.L_3991 - .L_3990)
.L_3990:
        /*00d0*/ 	.word	0x00000000
        /*00d4*/ 	.short	0x0008
        /*00d6*/ 	.short	0x0034
        /*00d8*/ 	.byte	0x00, 0xf0, 0x11, 0x00


	//----- nvinfo : EIATTR_KPARAM_INFO
	.align		4
.L_3991:
        /*00dc*/ 	.byte	0x04, 0x17
        /*00de*/ 	.short	(.L_3993 - .L_3992)
.L_3992:
        /*00e0*/ 	.word	0x00000000
        /*00e4*/ 	.short	0x0007
        /*00e6*/ 	.short	0x0030
        /*00e8*/ 	.byte	0x00, 0xf0, 0x11, 0x00


	//----- nvinfo : EIATTR_KPARAM_INFO
	.align		4
.L_3993:
        /*00ec*/ 	.byte	0x04, 0x17
        /*00ee*/ 	.short	(.L_3995 - .L_3994)
.L_3994:
        /*00f0*/ 	.word	0x00000000
        /*00f4*/ 	.short	0x0006
        /*00f6*/ 	.short	0x002c
        /*00f8*/ 	.byte	0x00, 0xf0, 0x11, 0x00


	//----- nvinfo : EIATTR_KPARAM_INFO
	.align		4
.L_3995:
        /*00fc*/ 	.byte	0x04, 0x17
        /*00fe*/ 	.short	(.L_3997 - .L_3996)
.L_3996:
        /*0100*/ 	.word	0x00000000
        /*0104*/ 	.short	0x0005
        /*0106*/ 	.short	0x0028
        /*0108*/ 	.byte	0x00, 0xf0, 0x11, 0x00


	//----- nvinfo : EIATTR_KPARAM_INFO
	.align		4
.L_3997:
        /*010c*/ 	.byte	0x04, 0x17
        /*010e*/ 	.short	(.L_3999 - .L_3998)
.L_3998:
        /*0110*/ 	.word	0x00000000
        /*0114*/ 	.short	0x0004
        /*0116*/ 	.short	0x0020
        /*0118*/ 	.byte	0x00, 0xf0, 0x21, 0x00


	//----- nvinfo : EIATTR_KPARAM_INFO
	.align		4
.L_3999:
        /*011c*/ 	.byte	0x04, 0x17
        /*011e*/ 	.short	(.L_4001 - .L_4000)
.L_4000:
        /*0120*/ 	.word	0x00000000
        /*0124*/ 	.short	0x0003
        /*0126*/ 	.short	0x0018
        /*0128*/ 	.byte	0x00, 0xf0, 0x21, 0x00


	//----- nvinfo : EIATTR_KPARAM_INFO
	.align		4
.L_4001:
        /*012c*/ 	.byte	0x04, 0x17
        /*012e*/ 	.short	(.L_4003 - .L_4002)
.L_4002:
        /*0130*/ 	.word	0x00000000
        /*0134*/ 	.short	0x0002
        /*0136*/ 	.short	0x0010
        /*0138*/ 	.byte	0x00, 0xf0, 0x21, 0x00


	//----- nvinfo : EIATTR_KPARAM_INFO
	.align		4
.L_4003:
        /*013c*/ 	.byte	0x04, 0x17
        /*013e*/ 	.short	(.L_4005 - .L_4004)
.L_4004:
        /*0140*/ 	.word	0x00000000
        /*0144*/ 	.short	0x0001
        /*0146*/ 	.short	0x0008
        /*0148*/ 	.byte	0x00, 0xf0, 0x21, 0x00


	//----- nvinfo : EIATTR_KPARAM_INFO
	.align		4
.L_4005:
        /*014c*/ 	.byte	0x04, 0x17
        /*014e*/ 	.short	(.L_4007 - .L_4006)
.L_4006:
        /*0150*/ 	.word	0x00000000
        /*0154*/ 	.short	0x0000
        /*0156*/ 	.short	0x0000
        /*0158*/ 	.byte	0x00, 0xf0, 0x21, 0x00


	//----- nvinfo : EIATTR_MAXREG_COUNT
	.align		4
.L_4007:
        /*015c*/ 	.byte	0x03, 0x1b
        /*015e*/ 	.short	0x00ff


	//----- nvinfo : EIATTR_NUM_BARRIERS
	.align		4
        /*0160*/ 	.byte	0x02, 0x4c
        /*0162*/ 	.byte	0x01
	.zero		1


	//----- nvinfo : EIATTR_MERCURY_ISA_VERSION
	.align		4
        /*0164*/ 	.byte	0x03, 0x5f
        /*0166*/ 	.short	0x0000


	//----- nvinfo : EIATTR_EXIT_INSTR_OFFSETS
	.align		4
        /*0168*/ 	.byte	0x04, 0x1c
        /*016a*/ 	.short	(.L_4009 - .L_4008)


	//   ....[0]....
.L_4008:
        /*016c*/ 	.word	0x000000a0


	//   ....[1]....
        /*0170*/ 	.word	0x000002e0


	//   ....[2]....
        /*0174*/ 	.word	0x000020b0


	//   ....[3]....
        /*0178*/ 	.word	0x00002260


	//   ....[4]....
        /*017c*/ 	.word	0x00002300


	//   ....[5]....
        /*0180*/ 	.word	0x00002340


	//----- nvinfo : EIATTR_CTAIDZ_USED
	.align		4
.L_4009:
        /*0184*/ 	.byte	0x01, 0x04
	.zero		2


	//----- nvinfo : EIATTR_CRS_STACK_SIZE
	.align		4
        /*0188*/ 	.byte	0x04, 0x1e
        /*018a*/ 	.short	(.L_4011 - .L_4010)
.L_4010:
        /*018c*/ 	.word	0x00000000
.L_4011:


//--------------------- .nv.info._Z23gemm_half_q_half_kernelILi1ELi24ELb1ELb1ELi32EEvPK6__halfPKjS4_S2_PS0_iiiiPKtS7_iiiiiibS2_i --------------------------
	.section	.nv.info._Z23gemm_half_q_half_kernelILi1ELi24ELb1ELb1ELi32EEvPK6__halfPKjS4_S2_PS0_iiiiPKtS7_iiiiiibS2_i,"",@"SHT_CUDA_INFO"
	.sectionflags	@""
	.align	4


	//----- nvinfo : EIATTR_CUDA_API_VERSION
	.align		4
        /*0000*/ 	.byte	0x04, 0x37
        /*0002*/ 	.short	(.L_4013 - .L_4012)
.L_4012:
        /*0004*/ 	.word	0x00000082


	//----- nvinfo : EIATTR_SW2861232_WAR
	.align		4
.L_4013:
        /*0008*/ 	.byte	0x01, 0x35
	.zero		2


	//----- nvinfo : EIATTR_PARAM_CBANK
	.align		4
        /*000c*/ 	.byte	0x04, 0x0a
        /*000e*/ 	.short	(.L_4015 - .L_4014)
	.align		4
.L_4014:
        /*0010*/ 	.word	index@(.nv.constant0._Z23gemm_half_q_half_kernelILi1ELi24ELb1ELb1ELi32EEvPK6__halfPKjS4_S2_PS0_iiiiPKtS7_iiiiiibS2_i)
        /*0014*/ 	.short	0x0160
        /*0016*/ 	.short	0x0074


	//----- nvinfo : EIATTR_CBANK_PARAM_SIZE
	.align		4
.L_4015:
        /*0018*/ 	.byte	0x03, 0x19
        /*001a*/ 	.short	0x0074


	//----- nvinfo : EIATTR_KPARAM_INFO
	.align		4
        /*001c*/ 	.byte	0x04, 0x17
        /*001e*/ 	.short	(.L_4017 - .L_4016)
.L_4016:
        /*0020*/ 	.word	0x00000000
        /*0024*/ 	.short	0x0013
        /*0026*/ 	.short	0x0070
        /*0028*/ 	.byte	0x00, 0xf0, 0x11, 0x00


	//----- nvinfo : EIATTR_KPARAM_INFO
	.align		4
.L_4017:
        /*002c*/ 	.byte	0x04, 0x17
        /*002e*/ 	.short	(.L_4019 - .L_4018)
.L_4018:
        /*0030*/ 	.word	0x00000000
        /*0034*/ 	.short	0x0012
        /*0036*/ 	.short	0x0068
        /*0038*/ 	.byte	0x00, 0xf0, 0x21, 0x00


	//----- nvinfo : EIATTR_KPARAM_INFO
	.align		4
.L_4019:
        /*003c*/ 	.byte	0x04, 0x17
        /*003e*/ 	.short	(.L_4021 - .L_4020)
.L_4020:
        /*0040*/ 	.word	0x00000000
        /*0044*/ 	.short	0x0011
        /*0046*/ 	.short	0x0060
        /*0048*/ 	.byte	0x00, 0xf0, 0x05, 0x00


	//----- nvinfo : EIATTR_KPARAM_INFO
	.align		4
.L_4021:
        /*004c*/ 	.byte	0x04, 0x17
        /*004e*/ 	.short	(.L_4023 - .L_4022)
.L_4022:
        /*0050*/ 	.word	0x00000000
        /*0054*/ 	.short	0x0010
        /*0056*/ 	.short	0x005c
        /*0058*/ 	.byte	0x00, 0xf0, 0x11, 0x00


	//----- nvinfo : EIATTR_KPARAM_INFO
	.align		4
.L_4023:
        /*005c*/ 	.byte	0x04, 0x17
        /*005e*/ 	.short	(.L_4025 - .L_4024)
.L_4024:
        /*0060*/ 	.word	0x00000000
        /*0064*/ 	.short	0x000f
        /*0066*/ 	.short	0x0058
        /*0068*/ 	.byte	0x00, 0xf0, 0x11, 0x00


	//----- nvinfo : EIATTR_KPARAM_INFO
	.align		4
.L_4025:
        /*006c*/ 	.byte	0x04, 0x17
        /*006e*/ 	.short	(.L_4027 - .L_4026)
.L_4026:
        /*0070*/ 	.word	0x00000000
        /*0074*/ 	.short	0x000e
        /*0076*/ 	.short	0x0054
        /*0078*/ 	.byte	0x00, 0xf0, 0x11, 0x00


	//----- nvinfo : EIATTR_KPARAM_INFO
	.align		4
.L_4027:
        /*007c*/ 	.byte	0x04, 0x17
        /*007e*/ 	.short	(.L_4029 - .L_4028)
.L_4028:
        /*0080*/ 	.word	0x00000000
        /*0084*/ 	.short	0x000d
        /*0086*/ 	.short	0x0050
        /*0088*/ 	.byte	0x00, 0xf0, 0x11, 0x00


	//----- nvinfo : EIATTR_KPARAM_INFO
	.align		4
.L_4029:
        /*008c*/ 	.byte	0x04, 0x17
        /*008e*/ 	.short	(.L_4031 - .L_4030)
.L_4030:
        /*0090*/ 	.word	0x00000000
        /*0094*/ 	.short	0x000c
        /*0096*/ 	.short	0x004c
        /*0098*/ 	.byte	0x00, 0xf0, 0x11, 0x00


	//----- nvinfo : EIATTR_KPARAM_INFO
	.align		4
.L_4031:
        /*009c*/ 	.byte	0x04, 0x17
        /*009e*/ 	.short	(.L_4033 - .L_4032)
.L_4032:
        /*00a0*/ 	.word	0x00000000
        /*00a4*/ 	.short	0x000b
        /*00a6*/ 	.short	0x0048
        /*00a8*/ 	.byte	0x00, 0xf0, 0x11, 0x00


	//----- nvinfo : EIATTR_KPARAM_INFO
	.align		4
.L_4033:
        /*00ac*/ 	.byte	0x04, 0x17
        /*00ae*/ 	.short	(.L_4035 - .L_4034)
.L_4034:
        /*00b0*/ 	.word	0x00000000
        /*00b4*/ 	.short	0x000a
        /*00b6*/ 	.short	0x0040
        /*00b8*/ 	.byte	0x00, 0xf0, 0x21, 0x00


	//----- nvinfo : EIATTR_KPARAM_INFO
	.align		4
.L_4035:
        /*00bc*/ 	.byte	0x04, 0x17
        /*00be*/ 	.short	(.L_4037 - .L_4036)
.L_4036:
        /*00c0*/ 	.word	0x00000000
        /*00c4*/ 	.short	0x0009
        /*00c6*/ 	.short	0x0038
        /*00c8*/ 	.byte	0x00, 0xf0, 0x21, 0x00


	//----- nvinfo : EIATTR_KPARAM_INFO
	.align		4
.L_4037:
        /*00cc*/ 	.byte	0x04, 0x17
        /*00ce*/ 	.short	(.L_4039 - .L_4038)
.L_4038:
        /*00d0*/ 	.word	0x00000000
        /*00d4*/ 	.short	0x0008
        /*00d6*/ 	.short	0x0034
        /*00d8*/ 	.byte	0x00, 0xf0, 0x11, 0x00


	//----- nvinfo : EIATTR_KPARAM_INFO
	.align		4
.L_4039:
        /*00dc*/ 	.byte	0x04, 0x17
        /*00de*/ 	.short	(.L_4041 - .L_4040)
.L_4040:
        /*00e0*/ 	.word	0x00000000
        /*00e4*/ 	.short	0x0007
        /*00e6*/ 	.short	0x0030
        /*00e8*/ 	.byte	0x00, 0xf0, 0x11, 0x00


	//----- nvinfo : EIATTR_KPARAM_INFO
	.align		4
.L_4041:
        /*00ec*/ 	.byte	0x04, 0x17
        /*00ee*/ 	.short	(.L_4043 - .L_4042)
.L_4042:
        /*00f0*/ 	.word	0x00000000
        /*00f4*/ 	.short	0x0006
        /*00f6*/ 	.short	0x002c
        /*00f8*/ 	.byte	0x00, 0xf0, 0x11, 0x00


	//----- nvinfo : EIATTR_KPARAM_INFO
	.align		4
.L_4043:
        /*00fc*/ 	.byte	0x04, 0x17
        /*00fe*/ 	.short	(.L_4045 - .L_4044)
.L_4044:
        /*0100*/ 	.word	0x00000000
        /*0104*/ 	.short	0x0005
        /*0106*/ 	.short	0x0028
        /*0108*/ 	.byte	0x00, 0xf0, 0x11, 0x00


	//----- nvinfo : EIATTR_KPARAM_INFO
	.align		4
.L_4045:
        /*010c*/ 	.byte	0x04, 0x17
        /*010e*/ 	.short	(.L_4047 - .L_4046)
.L_4046:
        /*0110*/ 	.word	0x00000000
        /*0114*/ 	.short	0x0004
        /*0116*/ 	.short	0x0020
        /*0118*/ 	.byte	0x00, 0xf0, 0x21, 0x00


	//----- nvinfo : EIATTR_KPARAM_INFO
	.align		4
.L_4047:
        /*011c*/ 	.byte	0x04, 0x17
        /*011e*/ 	.short	(.L_4049 - .L_4048)
.L_4048:
        /*0120*/ 	.word	0x00000000
        /*0124*/ 	.short	0x0003
        /*0126*/ 	.short	0x0018
        /*0128*/ 	.byte	0x00, 0xf0, 0x21, 0x00


	//----- nvinfo : EIATTR_KPARAM_INFO
	.align		4
.L_4049:
        /*012c*/ 	.byte	0x04, 0x17
        /*012e*/ 	.short	(.L_4051 - .L_4050)
.L_4050:
        /*0130*/ 	.word	0x00000000
        /*0134*/ 	.short	0x0002
        /*0136*/ 	.short	0x0010
        /*0138*/ 	.byte	0x00, 0xf0, 0x21, 0x00


	//----- nvinfo : EIATTR_KPARAM_INFO
	.align		4
.L_4051:
        /*013c*/ 	.byte	0x04, 0x17
        /*013e*/ 	.short	(.L_4053 - .L_4052)
.L_4052:
        /*0140*/ 	.word	0x00000000
        /*0144*/ 	.short	0x0001
        /*0146*/ 	.short	0x0008
        /*0148*/ 	.byte	0x00, 0xf0, 0x21, 0x00


	//----- nvinfo : EIATTR_KPARAM_INFO
	.align		4
.L_4053:
        /*014c*/ 	.byte	0x04, 0x17
        /*014e*/ 	.short	(.L_4055 - .L_4054)
.L_4054:
        /*0150*/ 	.word	0x00000000
        /*0154*/ 	.short	0x0000
        /*0156*/ 	.short	0x0000
        /*0158*/ 	.byte	0x00, 0xf0, 0x21, 0x00


	//----- nvinfo : EIATTR_MAXREG_COUNT
	.align		4
.L_4055:
        /*015c*/ 	.byte	0x03, 0x1b
        /*015e*/ 	.short	0x00ff


	//----- nvinfo : EIATTR_NUM_BARRIERS
	.align		4
        /*0160*/ 	.byte	0x02, 0x4c
        /*0162*/ 	.byte	0x01
	.zero		1


	//----- nvinfo : EIATTR_MERCURY_ISA_VERSION
	.align		4
        /*0164*/ 	.byte	0x03, 0x5f
        /*0166*/ 	.short	0x0000


	//----- nvinfo : EIATTR_EXIT_INSTR_OFFSETS
	.align		4
        /*0168*/ 	.byte	0x04, 0x1c
        /*016a*/ 	.short	(.L_4057 - .L_4056)


	//   ....[0]....
.L_4056:
        /*016c*/ 	.word	0x000000a0


	//   ....[1]....
        /*0170*/ 	.word	0x000002e0


	//   ....[2]....
        /*0174*/ 	.word	0x000044f0


	//   ....[3]....
        /*0178*/ 	.word	0x000046b0


	//   ....[4]....
        /*017c*/ 	.word	0x00004750


	//   ....[5]....
        /*0180*/ 	.word	0x00004790


	//----- nvinfo : EIATTR_CTAIDZ_USED
	.align		4
.L_4057:
        /*0184*/ 	.byte	0x01, 0x04
	.zero		2


	//----- nvinfo : EIATTR_CRS_STACK_SIZE
	.align		4
        /*0188*/ 	.byte	0x04, 0x1e
        /*018a*/ 	.short	(.L_4059 - .L_4058)
.L_4058:
        /*018c*/ 	.word	0x00000000
.L_4059:


//--------------------- .nv.info._Z23gemm_half_q_half_kernelILi1ELi8ELb1ELb1ELi32EEvPK6__halfPKjS4_S2_PS0_iiiiPKtS7_iiiiiibS2_i --------------------------
	.section	.nv.info._Z23gemm_half_q_half_kernelILi1ELi8ELb1ELb1ELi32EEvPK6__halfPKjS4_S2_PS0_iiiiPKtS7_iiiiiibS2_i,"",@"SHT_CUDA_INFO"
	.sectionflags	@""
	.align	4


	//----- nvinfo : EIATTR_CUDA_API_VERSION
	.align		4
        /*0000*/ 	.byte	0x04, 0x37
        /*0002*/ 	.short	(.L_4061 - .L_4060)
.L_4060:
        /*0004*/ 	.word	0x00000082


	//----- nvinfo : EIATTR_SW2861232_WAR
	.align		4
.L_4061:
        /*0008*/ 	.byte	0x01, 0x35
	.zero		2


	//----- nvinfo : EIATTR_PARAM_CBANK
	.align		4
        /*000c*/ 	.byte	0x04, 0x0a
        /*000e*/ 	.short	(.L_4063 - .L_4062)
	.align		4
.L_4062:
        /*0010*/ 	.word	index@(.nv.constant0._Z23gemm_half_q_half_kernelILi1ELi8ELb1ELb1ELi32EEvPK6__halfPKjS4_S2_PS0_iiiiPKtS7_iiiiiibS2_i)
        /*0014*/ 	.short	0x0160
        /*0016*/ 	.short	0x0074


	//----- nvinfo : EIATTR_CBANK_PARAM_SIZE
	.align		4
.L_4063:
        /*0018*/ 	.byte	0x03, 0x19
        /*001a*/ 	.short	0x0074


	//----- nvinfo : EIATTR_KPARAM_INFO
	.align		4
        /*001c*/ 	.byte	0x04, 0x17
        /*001e*/ 	.short	(.L_4065 - .L_4064)
.L_4064:
        /*0020*/ 	.word	0x00000000
        /*0024*/ 	.short	0x0013
        /*0026*/ 	.short	0x0070
        /*0028*/ 	.byte	0x00, 0xf0, 0x11, 0x00


	//----- nvinfo : EIATTR_KPARAM_INFO
	.align		4
.L_4065:
        /*002c*/ 	.byte	0x04, 0x17
        /*002e*/ 	.short	(.L_4067 - .L_4066)
.L_4066:
        /*0030*/ 	.word	0x00000000
        /*0034*/ 	.short	0x0012
        /*0036*/ 	.short	0x0068
        /*0038*/ 	.byte	0x00, 0xf0, 0x21, 0x00


	//----- nvinfo : EIATTR_KPARAM_INFO
	.align		4
.L_4067:
        /*003c*/ 	.byte	0x04, 0x17
        /*003e*/ 	.short	(.L_4069 - .L_4068)
.L_4068:
        /*0040*/ 	.word	0x00000000
        /*0044*/ 	.short	0x0011
        /*0046*/ 	.short	0x0060
        /*0048*/ 	.byte	0x00, 0xf0, 0x05, 0x00


	//----- nvinfo : EIATTR_KPARAM_INFO
	.align		4
.L_4069:
        /*004c*/ 	.byte	0x04, 0x17
        /*004e*/ 	.short	(.L_4071 - .L_4070)
.L_4070:
        /*0050*/ 	.word	0x00000000
        /*0054*/ 	.short	0x0010
        /*0056*/ 	.short	0x005c
        /*0058*/ 	.byte	0x00, 0xf0, 0x11, 0x00


	//----- nvinfo : EIATTR_KPARAM_INFO
	.align		4
.L_4071:
        /*005c*/ 	.byte	0x04, 0x17
        /*005e*/ 	.short	(.L_4073 - .L_4072)
.L_4072:
        /*0060*/ 	.word	0x00000000
        /*0064*/ 	.short	0x000f
        /*0066*/ 	.short	0x0058
        /*0068*/ 	.byte	0x00, 0xf0, 0x11, 0x00


	//----- nvinfo : EIATTR_KPARAM_INFO
	.align		4
.L_4073:
        /*006c*/ 	.byte	0x04, 0x17
        /*006e*/ 	.short	(.L_4075 - .L_4074)
.L_4074:
        /*0070*/ 	.word	0x00000000
        /*0074*/ 	.short	0x000e
        /*0076*/ 	.short	0x0054
        /*0078*/ 	.byte	0x00, 0xf0, 0x11, 0x00


	//----- nvinfo : EIATTR_KPARAM_INFO
	.align		4
.L_4075:
        /*007c*/ 	.byte	0x04, 0x17
        /*007e*/ 	.short	(.L_4077 - .L_4076)
.L_4076:
        /*0080*/ 	.word	0x00000000
        /*0084*/ 	.short	0x000d
        /*0086*/ 	.short	0x0050
        /*0088*/ 	.byte	0x00, 0xf0, 0x11, 0x00


	//----- nvinfo : EIATTR_KPARAM_INFO
	.align		4
.L_4077:
        /*008c*/ 	.byte	0x04, 0x17
        /*008e*/ 	.short	(.L_4079 - .L_4078)
.L_4078:
        /*0090*/ 	.word	0x00000000
        /*0094*/ 	.short	0x000c
        /*0096*/ 	.short	0x004c
        /*0098*/ 	.byte	0x00, 0xf0, 0x11, 0x00


	//----- nvinfo : EIATTR_KPARAM_INFO
	.align		4
.L_4079:
        /*009c*/ 	.byte	0x04, 0x17
        /*009e*/ 	.short	(.L_4081 - .L_4080)
.L_4080:
        /*00a0*/ 	.word	0x00000000
        /*00a4*/ 	.short	0x000b
        /*00a6*/ 	.short	0x0048
        /*00a8*/ 	.byte	0x00, 0xf0, 0x11, 0x00


	//----- nvinfo : EIATTR_KPARAM_INFO
	.align		4
.L_4081:
        /*00ac*/ 	.byte	0x04, 0x17
        /*00ae*/ 	.short	(.L_4083 - .L_4082)
.L_4082:
        /*00b0*/ 	.word	0x00000000
        /*00b4*/ 	.short	0x000a
        /*00b6*/ 	.short	0x0040
        /*00b8*/ 	.byte	0x00, 0xf0, 0x21, 0x00


	//----- nvinfo : EIATTR_KPARAM_INFO
	.align		4
.L_4083:
        /*00bc*/ 	.byte	0x04, 0x17
        /*00be*/ 	.short	(.L_4085 - .L_4084)
.L_4084:
        /*00c0*/ 	.word	0x00000000
        /*00c4*/ 	.short	0x0009
        /*00c6*/ 	.short	0x0038
        /*00c8*/ 	.byte	0x00, 0xf0, 0x21, 0x00


	//----- nvinfo : EIATTR_KPARAM_INFO
	.align		4
.L_4085:
        /*00cc*/ 	.byte	0x04, 0x17
        /*00ce*/ 	.short	(.L_4087 - .L_4086)
.L_4086:
        /*00d0*/ 	.word	0x00000000
        /*00d4*/ 	.short	0x0008
        /*00d6*/ 	.short	0x0034
        /*00d8*/ 	.byte	0x00, 0xf0, 0x11, 0x00


	//----- nvinfo : EIATTR_KPARAM_INFO
	.align		4
.L_4087:
        /*00dc*/ 	.byte	0x04, 0x17
        /*00de*/ 	.short	(.L_4089 - .L_4088)
.L_4088:
        /*00e0*/ 	.word	0x00000000
        /*00e4*/ 	.short	0x0007
        /*00e6*/ 	.short	0x0030
        /*00e8*/ 	.byte	0x00, 0xf0, 0x11, 0x00


	//----- nvinfo : EIATTR_KPARAM_INFO
	.align		4
.L_4089:
        /*00ec*/ 	.byte	0x04, 0x17
        /*00ee*/ 	.short	(.L_4091 - .L_4090)
.L_4090:
        /*00f0*/ 	.word	0x00000000
        /*00f4*/ 	.short	0x0006
        /*00f6*/ 	.short	0x002c
        /*00f8*/ 	.byte	0x00, 0xf0, 0x11, 0x00


	//----- nvinfo : EIATTR_KPARAM_INFO
	.align		4
.L_4091:
        /*00fc*/ 	.byte	0x04, 0x17
        /*00fe*/ 	.short	(.L_4093 - .L_4092)
.L_4092:
        /*0100*/ 	.word	0x00000000
        /*0104*/ 	.short	0x0005
        /*0106*/ 	.short	0x0028
        /*0108*/ 	.byte	0x00, 0xf0, 0x11, 0x00


	//----- nvinfo : EIATTR_KPARAM_INFO
	.align		4
.L_4093:
        /*010c*/ 	.byte	0x04, 0x17
        /*010e*/ 	.short	(.L_4095 - .L_4094)
.L_4094:
        /*0110*/ 	.word	0x00000000
        /*0114*/ 	.short	0x0004
        /*0116*/ 	.short	0x0020
        /*0118*/ 	.byte	0x00, 0xf0, 0x21, 0x00


	//----- nvinfo : EIATTR_KPARAM_INFO
	.align		4
.L_4095:
        /*011c*/ 	.byte	0x04, 0x17
        /*011e*/ 	.short	(.L_4097 - .L_4096)
.L_4096:
        /*0120*/ 	.word	0x00000000
        /*0124*/ 	.short	0x0003
        /*0126*/ 	.short	0x0018
        /*0128*/ 	.byte	0x00, 0xf0, 0x21, 0x00


	//----- nvinfo : EIATTR_KPARAM_INFO
	.align		4
.L_4097:
        /*012c*/ 	.byte	0x04, 0x17
        /*012e*/ 	.short	(.L_4099 - .L_4098)
.L_4098:
        /*0130*/ 	.word	0x00000000
        /*0134*/ 	.short	0x0002
        /*0136*/ 	.short	0x0010
        /*0138*/ 	.byte	0x00, 0xf0, 0x21, 0x00


	//----- nvinfo : EIATTR_KPARAM_INFO
	.align		4
.L_4099:
        /*013c*/ 	.byte	0x04, 0x17
        /*013e*/ 	.short	(.L_4101 - .L_4100)
.L_4100:
        /*0140*/ 	.word	0x00000000
        /*0144*/ 	.short	0x0001
        /*0146*/ 	.short	0x0008
        /*0148*/ 	.byte	0x00, 0xf0, 0x21, 0x00


	//----- nvinfo : EIATTR_KPARAM_INFO
	.align		4
.L_4101:
        /*014c*/ 	.byte	0x04, 0x17
        /*014e*/ 	.short	(.L_4103 - .L_4102)
.L_4102:
        /*0150*/ 	.word	0x00000000
        /*0154*/ 	.short	0x0000
        /*0156*/ 	.short	0x0000
        /*0158*/ 	.byte	0x00, 0xf0, 0x21, 0x00


	//----- nvinfo : EIATTR_MAXREG_COUNT
	.align		4
.L_4103:
        /*015c*/ 	.byte	0x03, 0x1b
        /*015e*/ 	.short	0x00ff


	//----- nvinfo : EIATTR_NUM_BARRIERS
	.align		4
        /*0160*/ 	.byte	0x02, 0x4c
        /*0162*/ 	.byte	0x01
	.zero		1


	//----- nvinfo : EIATTR_MERCURY_ISA_VERSION
	.align		4
        /*0164*/ 	.byte	0x03, 0x5f
        /*0166*/ 	.short	0x0000


	//----- nvinfo : EIATTR_EXIT_INSTR_OFFSETS
	.align		4
        /*0168*/ 	.byte	0x04, 0x1c
        /*016a*/ 	.short	(.L_4105 - .L_4104)


	//   ....[0]....
.L_4104:
        /*016c*/ 	.word	0x00000090


	//   ....[1]....
        /*0170*/ 	.word	0x000002d0


	//   ....[2]....
        /*0174*/ 	.word	0x00002ef0


	//   ....[3]....
        /*0178*/ 	.word	0x000030b0


	//   ....[4]....
        /*017c*/ 	.word	0x00003150


	//   ....[5]....
        /*0180*/ 	.word	0x00003190


	//----- nvinfo : EIATTR_CTAIDZ_USED
	.align		4
.L_4105:
        /*0184*/ 	.byte	0x01, 0x04
	.zero		2


	//----- nvinfo : EIATTR_CRS_STACK_SIZE
	.align		4
        /*0188*/ 	.byte	0x04, 0x1e
        /*018a*/ 	.short	(.L_4107 - .L_4106)
.L_4106:
        /*018c*/ 	.word	0x00000000
.L_4107:


//--------------------- .nv.info._Z23gemm_half_q_half_kernelILi1ELi12ELb1ELb1ELi32EEvPK6__halfPKjS4_S2_PS0_iiiiPKtS7_iiiiiibS2_i --------------------------
	.section	.nv.info._Z23gemm_half_q_half_kernelILi1ELi12ELb1ELb1ELi32EEvPK6__halfPKjS4_S2_PS0_iiiiPKtS7_iiiiiibS2_i,"",@"SHT_CUDA_INFO"
	.sectionflags	@""
	.align	4


	//----- nvinfo : EIATTR_CUDA_API_VERSION
	.align		4
        /*0000*/ 	.byte	0x04, 0x37
        /*0002*/ 	.short	(.L_4109 - .L_4108)
.L_4108:
        /*0004*/ 	.word	0x00000082


	//----- nvinfo : EIATTR_SW2861232_WAR
	.align		4
.L_4109:
        /*0008*/ 	.byte	0x01, 0x35
	.zero		2


	//----- nvinfo : EIATTR_PARAM_CBANK
	.align		4
        /*000c*/ 	.byte	0x04, 0x0a
        /*000e*/ 	.short	(.L_4111 - .L_4110)
	.align		4
.L_4110:
        /*0010*/ 	.word	index@(.nv.constant0._Z23gemm_half_q_half_kernelILi1ELi12ELb1ELb1ELi32EEvPK6__halfPKjS4_S2_PS0_iiiiPKtS7_iiiiiibS2_i)
        /*0014*/ 	.short	0x0160
        /*0016*/ 	.short	0x0074


	//----- nvinfo : EIATTR_CBANK_PARAM_SIZE
	.align		4
.L_4111:
        /*0018*/ 	.byte	0x03, 0x19
        /*001a*/ 	.short	0x0074


	//----- nvinfo : EIATTR_KPARAM_INFO
	.align		4
        /*001c*/ 	.byte	0x04, 0x17
        /*001e*/ 	.short	(.L_4113 - .L_4112)
.L_4112:
        /*0020*/ 	.word	0x00000000
        /*0024*/ 	.short	0x0013
        /*0026*/ 	.short	0x0070
        /*0028*/ 	.byte	0x00, 0xf0, 0x11, 0x00


	//----- nvinfo : EIATTR_KPARAM_INFO
	.align		4
.L_4113:
        /*002c*/ 	.byte	0x04, 0x17
        /*002e*/ 	.short	(.L_4115 - .L_4114)
.L_4114:
        /*0030*/ 	.word	0x00000000
        /*0034*/ 	.short	0x0012
        /*0036*/ 	.short	0x0068
        /*0038*/ 	.byte	0x00, 0xf0, 0x21, 0x00


	//----- nvinfo : EIATTR_KPARAM_INFO
	.align		4
.L_4115:
        /*003c*/ 	.byte	0x04, 0x17
        /*003e*/ 	.short	(.L_4117 - .L_4116)
.L_4116:
        /*0040*/ 	.word	0x00000000
        /*0044*/ 	.short	0x0011
        /*0046*/ 	.short	0x0060
        /*0048*/ 	.byte	0x00, 0xf0, 0x05, 0x00


	//----- nvinfo : EIATTR_KPARAM_INFO
	.align		4
.L_4117:
        /*004c*/ 	.byte	0x04, 0x17
        /*004e*/ 	.short	(.L_4119 - .L_4118)
.L_4118:
        /*0050*/ 	.word	0x00000000
        /*0054*/ 	.short	0x0010
        /*0056*/ 	.short	0x005c
        /*0058*/ 	.byte	0x00, 0xf0, 0x11, 0x00


	//----- nvinfo : EIATTR_KPARAM_INFO
	.align		4
.L_4119:
        /*005c*/ 	.byte	0x04, 0x17
        /*005e*/ 	.short	(.L_4121 - .L_4120)
.L_4120:
        /*0060*/ 	.word	0x00000000
        /*0064*/ 	.short	0x000f
        /*0066*/ 	.short	0x0058
        /*0068*/ 	.byte	0x00, 0xf0, 0x11, 0x00


	//----- nvinfo : EIATTR_KPARAM_INFO
	.align		4
.L_4121:
        /*006c*/ 	.byte	0x04, 0x17
        /*006e*/ 	.short	(.L_4123 - .L_4122)
.L_4122:
        /*0070*/ 	.word	0x00000000
        /*0074*/ 	.short	0x000e
        /*0076*/ 	.short	0x0054
        /*0078*/ 	.byte	0x00, 0xf0, 0x11, 0x00


	//----- nvinfo : EIATTR_KPARAM_INFO
	.align		4
.L_4123:
        /*007c*/ 	.byte	0x04, 0x17
        /*007e*/ 	.short	(.L_4125 - .L_4124)
.L_4124:
        /*0080*/ 	.word	0x00000000
        /*0084*/ 	.short	0x000d
        /*0086*/ 	.short	0x0050
        /*0088*/ 	.byte	0x00, 0xf0, 0x11, 0x00


	//----- nvinfo : EIATTR_KPARAM_INFO
	.align		4
.L_4125:
        /*008c*/ 	.byte	0x04, 0x17
        /*008e*/ 	.short	(.L_4127 - .L_4126)
.L_4126:
        /*0090*/ 	.word	0x00000000
        /*0094*/ 	.short	0x000c
        /*0096*/ 	.short	0x004c
        /*0098*/ 	.byte	0x00, 0xf0, 0x11, 0x00


	//----- nvinfo : EIATTR_KPARAM_INFO
	.align		4
.L_4127:
        /*009c*/ 	.byte	0x04, 0x17
        /*009e*/ 	.short	(.L_4129 - .L_4128)
.L_4128:
        /*00a0*/ 	.word	0x00000000
        /*00a4*/ 	.short	0x000b
        /*00a6*/ 	.short	0x0048
        /*00a8*/ 	.byte	0x00, 0xf0, 0x11, 0x00


	//----- nvinfo : EIATTR_KPARAM_INFO
	.align		4
.L_4129:
        /*00ac*/ 	.byte	0x04, 0x17
        /*00ae*/ 	.short	(.L_4131 - .L_4130)
.L_4130:
        /*00b0*/ 	.word	0x00000000
        /*00b4*/ 	.short	0x000a
        /*00b6*/ 	.short	0x0040
        /*00b8*/ 	.byte	0x00, 0xf0, 0x21, 0x00


	//----- nvinfo : EIATTR_KPARAM_INFO
	.align		4
.L_4131:
        /*00bc*/ 	.byte	0x04, 0x17
        /*00be*/ 	.short	(.L_4133 - .L_4132)
.L_4132:
        /*00c0*/ 	.word	0x00000000
        /*00c4*/ 	.short	0x0009
        /*00c6*/ 	.short	0x0038
        /*00c8*/ 	.byte	0x00, 0xf0, 0x21, 0x00


	//----- nvinfo : EIATTR_KPARAM_INFO
	.align		4
.L_4133:
        /*00cc*/ 	.byte	0x04, 0x17
        /*00ce*/ 	.short	(.L_4135 - .L_4134)
.L_4134:
        /*00d0*/ 	.word	0x00000000
        /*00d4*/ 	.short	0x0008
        /*00d6*/ 	.short	0x0034
        /*00d8*/ 	.byte	0x00, 0xf0, 0x11, 0x00


	//----- nvinfo : EIATTR_KPARAM_INFO
	.align		4
.L_4135:
        /*00dc*/ 	.byte	0x04, 0x17
        /*00de*/ 	.short	(.L_4137 - .L_4136)
.L_4136:
        /*00e0*/ 	.word	0x00000000
        /*00e4*/ 	.short	0x0007
        /*00e6*/ 	.short	0x0030
        /*00e8*/ 	.byte	0x00, 0xf0, 0x11, 0x00


	//----- nvinfo : EIATTR_KPARAM_INFO
	.align		4
.L_4137:
        /*00ec*/ 	.byte	0x04, 0x17
        /*00ee*/ 	.short	(.L_4139 - .L_4138)
.L_4138:
        /*00f0*/ 	.word	0x00000000
        /*00f4*/ 	.short	0x0006
        /*00f6*/ 	.short	0x002c
        /*00f8*/ 	.byte	0x00, 0xf0, 0x11, 0x00


	//----- nvinfo : EIATTR_KPARAM_INFO
	.align		4
.L_4139:
        /*00fc*/ 	.byte	0x04, 0x17
        /*00fe*/ 	.short	(.L_4141 - .L_4140)
.L_4140:
        /*0100*/ 	.word	0x00000000
        /*0104*/ 	.short	0x0005
        /*0106*/ 	.short	0x0028
        /*0108*/ 	.byte	0x00, 0xf0, 0x11, 0x00


	//----- nvinfo : EIATTR_KPARAM_INFO
	.align		4
.L_4141:
        /*010c*/ 	.byte	0x04, 0x17
        /*010e*/ 	.short	(.L_4143 - .L_4142)
.L_4142:
        /*0110*/ 	.word	0x00000000
        /*0114*/ 	.short	0x0004
        /*0116*/ 	.short	0x0020
        /*0118*/ 	.byte	0x00, 0xf0, 0x21, 0x00


	//----- nvinfo : EIATTR_KPARAM_INFO
	.align		4
.L_4143:
        /*011c*/ 	.byte	0x04, 0x17
        /*011e*/ 	.short	(.L_4145 - .L_4144)
.L_4144:
        /*0120*/ 	.word	0x00000000
        /*0124*/ 	.short	0x0003
        /*0126*/ 	.short	0x0018
        /*0128*/ 	.byte	0x00, 0xf0, 0x21, 0x00


	//----- nvinfo : EIATTR_KPARAM_INFO
	.align		4
.L_4145:
        /*012c*/ 	.byte	0x04, 0x17
        /*012e*/ 	.short	(.L_4147 - .L_4146)
.L_4146:
        /*0130*/ 	.word	0x00000000
        /*0134*/ 	.short	0x0002
        /*0136*/ 	.short	0x0010
        /*0138*/ 	.byte	0x00, 0xf0, 0x21, 0x00


	//----- nvinfo : EIATTR_KPARAM_INFO
	.align		4
.L_4147:
        /*013c*/ 	.byte	0x04, 0x17
        /*013e*/ 	.short	(.L_4149 - .L_4148)
.L_4148:
        /*0140*/ 	.word	0x00000000
        /*0144*/ 	.short	0x0001
        /*0146*/ 	.short	0x0008
        /*0148*/ 	.byte	0x00, 0xf0, 0x21, 0x00


	//----- nvinfo : EIATTR_KPARAM_INFO
	.align		4
.L_4149:
        /*014c*/ 	.byte	0x04, 0x17
        /*014e*/ 	.short	(.L_4151 - .L_4150)
.L_4150:
        /*0150*/ 	.word	0x00000000
        /*0154*/ 	.short	0x0000
        /*0156*/ 	.short	0x0000
        /*0158*/ 	.byte	0x00, 0xf0, 0x21, 0x00


	//----- nvinfo : EIATTR_MAXREG_COUNT
	.align		4
.L_4151:
        /*015c*/ 	.byte	0x03, 0x1b
        /*015e*/ 	.short	0x00ff


	//----- nvinfo : EIATTR_NUM_BARRIERS
	.align		4
        /*0160*/ 	.byte	0x02, 0x4c
        /*0162*/ 	.byte	0x01
	.zero		1


	//----- nvinfo : EIATTR_MERCURY_ISA_VERSION
	.align		4
        /*0164*/ 	.byte	0x03, 0x5f
        /*0166*/ 	.short	0x0000


	//----- nvinfo : EIATTR_EXIT_INSTR_OFFSETS
	.align		4
        /*0168*/ 	.byte	0x04, 0x1c
        /*016a*/ 	.short	(.L_4153 - .L_4152)


	//   ....[0]....
.L_4152:
        /*016c*/ 	.word	0x000000a0


	//   ....[1]....
        /*0170*/ 	.word	0x000002e0


	//   ....[2]....
        /*0174*/ 	.word	0x00004390


	//   ....[3]....
        /*0178*/ 	.word	0x00004540


	//   ....[4]....
        /*017c*/ 	.word	0x000045e0


	//   ....[5]....
        /*0180*/ 	.word	0x00004620


	//----- nvinfo : EIATTR_CTAIDZ_USED
	.align		4
.L_4153:
        /*0184*/ 	.byte	0x01, 0x04
	.zero		2


	//----- nvinfo : EIATTR_CRS_STACK_SIZE
	.align		4
        /*0188*/ 	.byte	0x04, 0x1e
        /*018a*/ 	.short	(.L_4155 - .L_4154)
.L_4154:
        /*018c*/ 	.word	0x00000000
.L_4155:


//--------------------- .nv.info._Z23gemm_half_q_half_kernelILi1ELi14ELb1ELb1ELi32EEvPK6__halfPKjS4_S2_PS0_iiiiPKtS7_iiiiiibS2_i --------------------------
	.section	.nv.info._Z23gemm_half_q_half_kernelILi1ELi14ELb1ELb1ELi32EEvPK6__halfPKjS4_S2_PS0_iiiiPKtS7_iiiiiibS2_i,"",@"SHT_CUDA_INFO"
	.sectionflags	@""
	.align	4


	//----- nvinfo : EIATTR_CUDA_API_VERSION
	.align		4
        /*0000*/ 	.byte	0x04, 0x37
        /*0002*/ 	.short	(.L_4157 - .L_4156)
.L_4156:
        /*0004*/ 	.word	0x00000082


	//----- nvinfo : EIATTR_SW2861232_WAR
	.align		4
.L_4157:
        /*0008*/ 	.byte	0x01, 0x35
	.zero		2


	//----- nvinfo : EIATTR_PARAM_CBANK
	.align		4
        /*000c*/ 	.byte	0x04, 0x0a
        /*000e*/ 	.short	(.L_4159 - .L_4158)
	.align		4
.L_4158:
        /*0010*/ 	.word	index@(.nv.constant0._Z23gemm_half_q_half_kernelILi1ELi14ELb1ELb1ELi32EEvPK6__halfPKjS4_S2_PS0_iiiiPKtS7_iiiiiibS2_i)
        /*0014*/ 	.short	0x0160
        /*0016*/ 	.short	0x0074


	//----- nvinfo : EIATTR_CBANK_PARAM_SIZE
	.align		4
.L_4159:
        /*0018*/ 	.byte	0x03, 0x19
        /*001a*/ 	.short	0x0074


	//----- nvinfo : EIATTR_KPARAM_INFO
	.align		4
        /*001c*/ 	.byte	0x04, 0x17
        /*001e*/ 	.short	(.L_4161 - .L_4160)
.L_4160:
        /*0020*/ 	.word	0x00000000
        /*0024*/ 	.short	0x0013
        /*0026*/ 	.short	0x0070
        /*0028*/ 	.byte	0x00, 0xf0, 0x11, 0x00


	//----- nvinfo : EIATTR_KPARAM_INFO
	.align		4
.L_4161:
        /*002c*/ 	.byte	0x04, 0x17
        /*002e*/ 	.short	(.L_4163 - .L_4162)
.L_4162:
        /*0030*/ 	.word	0x00000000
        /*0034*/ 	.short	0x0012
        /*0036*/ 	.short	0x0068
        /*0038*/ 	.byte	0x00, 0xf0, 0x21, 0x00


	//----- nvinfo : EIATTR_KPARAM_INFO
	.align		4
.L_4163:
        /*003c*/ 	.byte	0x04, 0x17
        /*003e*/ 	.short	(.L_4165 - .L_4164)
.L_4164:
        /*0040*/ 	.word	0x00000000
        /*0044*/ 	.short	0x0011
        /*0046*/ 	.short	0x0060
        /*0048*/ 	.byte	0x00, 0xf0, 0x05, 0x00


	//----- nvinfo : EIATTR_KPARAM_INFO
	.align		4
.L_4165:
        /*004c*/ 	.byte	0x04, 0x17
        /*004e*/ 	.short	(.L_4167 - .L_4166)
.L_4166:
        /*0050*/ 	.word	0x00000000
        /*0054*/ 	.short	0x0010
        /*0056*/ 	.short	0x005c
        /*0058*/ 	.byte	0x00, 0xf0, 0x11, 0x00


	//----- nvinfo : EIATTR_KPARAM_INFO
	.align		4
.L_4167:
        /*005c*/ 	.byte	0x04, 0x17
        /*005e*/ 	.short	(.L_4169 - .L_4168)
.L_4168:
        /*0060*/ 	.word	0x00000000
        /*0064*/ 	.short	0x000f
        /*0066*/ 	.short	0x0058
        /*0068*/ 	.byte	0x00, 0xf0, 0x11, 0x00


	//----- nvinfo : EIATTR_KPARAM_INFO
	.align		4
.L_4169:
        /*006c*/ 	.byte	0x04, 0x17
        /*006e*/ 	.short	(.L_4171 - .L_4170)
.L_4170:
        /*0070*/ 	.word	0x00000000
        /*0074*/ 	.short	0x000e
        /*0076*/ 	.short	0x0054
        /*0078*/ 	.byte	0x00, 0xf0, 0x11, 0x00


	//----- nvinfo : EIATTR_KPARAM_INFO
	.align		4
.L_4171:
        /*007c*/ 	.byte	0x04, 0x17
        /*007e*/ 	.short	(.L_4173 - .L_4172)
.L_4172:
        /*0080*/ 	.word	0x00000000
        /*0084*/ 	.short	0x000d
        /*0086*/ 	.short	0x0050
        /*0088*/ 	.byte	0x00, 0xf0, 0x11, 0x00


	//----- nvinfo : EIATTR_KPARAM_INFO
	.align		4
.L_4173:
        /*008c*/ 	.byte	0x04, 0x17
        /*008e*/ 	.short	(.L_4175 - .L_4174)
.L_4174:
        /*0090*/ 	.word	0x00000000
        /*0094*/ 	.short	0x000c
        /*0096*/ 	.short	0x004c
        /*0098*/ 	.byte	0x00, 0xf0, 0x11, 0x00


	//----- nvinfo : EIATTR_KPARAM_INFO
	.align		4
.L_4175:
        /*009c*/ 	.byte	0x04, 0x17
        /*009e*/ 	.short	(.L_4177 - .L_4176)
.L_4176:
        /*00a0*/ 	.word	0x00000000
        /*00a4*/ 	.short	0x000b
        /*00a6*/ 	.short	0x0048
        /*00a8*/ 	.byte	0x00, 0xf0, 0x11, 0x00


	//----- nvinfo : EIATTR_KPARAM_INFO
	.align		4
.L_4177:
        /*00ac*/ 	.byte	0x04, 0x17
        /*00ae*/ 	.short	(.L_4179 - .L_4178)
.L_4178:
        /*00b0*/ 	.word	0x00000000
        /*00b4*/ 	.short	0x000a
        /*00b6*/ 	.short	0x0040
        /*00b8*/ 	.byte	0x00, 0xf0, 0x21, 0x00


	//----- nvinfo : EIATTR_KPARAM_INFO
	.align		4
.L_4179:
        /*00bc*/ 	.byte	0x04, 0x17
        /*00be*/ 	.short	(.L_4181 - .L_4180)
.L_4180:
        /*00c0*/ 	.word	0x00000000
        /*00c4*/ 	.short	0x0009
        /*00c6*/ 	.short	0x0038
        /*00c8*/ 	.byte	0x00, 0xf0, 0x21, 0x00


	//----- nvinfo : EIATTR_KPARAM_INFO
	.align		4
.L_4181:
        /*00cc*/ 	.byte	0x04, 0x17
        /*00ce*/ 	.short	(.L_4183 - .L_4182)
.L_4182:
        /*00d0*/ 	.word	0x00000000
        /*00d4*/ 	.short	0x0008
        /*00d6*/ 	.short	0x0034
        /*00d8*/ 	.byte	0x00, 0xf0, 0x11, 0x00


	//----- nvinfo : EIATTR_KPARAM_INFO
	.align		4
.L_4183:
        /*00dc*/ 	.byte	0x04, 0x17
        /*00de*/ 	.short	(.L_4185 - .L_4184)
.L_4184:
        /*00e0*/ 	.word	0x00000000
        /*00e4*/ 	.short	0x0007
        /*00e6*/ 	.short	0x0030
        /*00e8*/ 	.byte	0x00, 0xf0, 0x11, 0x00


	//----- nvinfo : EIATTR_KPARAM_INFO
	.align		4
.L_4185:
        /*00ec*/ 	.byte	0x04, 0x17
        /*00ee*/ 	.short	(.L_4187 - .L_4186)
.L_4186:
        /*00f0*/ 	.word	0x00000000
        /*00f4*/ 	.short	0x0006
        /*00f6*/ 	.short	0x002c
        /*00f8*/ 	.byte	0x00, 0xf0, 0x11, 0x00


	//----- nvinfo : EIATTR_KPARAM_INFO
	.align		4
.L_4187:
        /*00fc*/ 	.byte	0x04, 0x17
        /*00fe*/ 	.short	(.L_4189 - .L_4188)
.L_4188:
        /*0100*/ 	.word	0x00000000
        /*0104*/ 	.short	0x0005
        /*0106*/ 	.short	0x0028
        /*0108*/ 	.byte	0x00, 0xf0, 0x11, 0x00


	//----- nvinfo : EIATTR_KPARAM_INFO
	.align		4
.L_4189:
        /*010c*/ 	.byte	0x04, 0x17
        /*010e*/ 	.short	(.L_4191 - .L_4190)
.L_4190:
        /*0110*/ 	.word	0x00000000
        /*0114*/ 	.short	0x0004
        /*0116*/ 	.short	0x0020
        /*0118*/ 	.byte	0x00, 0xf0, 0x21, 0x00


	//----- nvinfo : EIATTR_KPARAM_INFO
	.align		4
.L_4191:
        /*011c*/ 	.byte	0x04, 0x17
        /*011e*/ 	.short	(.L_4193 - .L_4192)
.L_4192:
        /*0120*/ 	.word	0x00000000
        /*0124*/ 	.short	0x0003
        /*0126*/ 	.short	0x0018
        /*0128*/ 	.byte	0x00, 0xf0, 0x21, 0x00


	//----- nvinfo : EIATTR_KPARAM_INFO
	.align		4
.L_4193:
        /*012c*/ 	.byte	0x04, 0x17
        /*012e*/ 	.short	(.L_4195 - .L_4194)
.L_4194:
        /*0130*/ 	.word	0x00000000
        /*0134*/ 	.short	0x0002
        /*0136*/ 	.short	0x0010
        /*0138*/ 	.byte	0x00, 0xf0, 0x21, 0x00


	//----- nvinfo : EIATTR_KPARAM_INFO
	.align		4
.L_4195:
        /*013c*/ 	.byte	0x04, 0x17
        /*013e*/ 	.short	(.L_4197 - .L_4196)
.L_4196:
        /*0140*/ 	.word	0x00000000
        /*0144*/ 	.short	0x0001
        /*0146*/ 	.short	0x0008
        /*0148*/ 	.byte	0x00, 0xf0, 0x21, 0x00


	//----- nvinfo : EIATTR_KPARAM_INFO
	.align		4
.L_4197:
        /*014c*/ 	.byte	0x04, 0x17
        /*014e*/ 	.short	(.L_4199 - .L_4198)
.L_4198:
        /*0150*/ 	.word	0x00000000
        /*0154*/ 	.short	0x0000
        /*0156*/ 	.short	0x0000
        /*0158*/ 	.byte	0x00, 0xf0, 0x21, 0x00


	//----- nvinfo : EIATTR_MAXREG_COUNT
	.align		4
.L_4199:
        /*015c*/ 	.byte	0x03, 0x1b
        /*015e*/ 	.short	0x00ff


	//----- nvinfo : EIATTR_NUM_BARRIERS
	.align		4
        /*0160*/ 	.byte	0x02, 0x4c
        /*0162*/ 	.byte	0x01
	.zero		1


	//----- nvinfo : EIATTR_MERCURY_ISA_VERSION
	.align		4
        /*0164*/ 	.byte	0x03, 0x5f
        /*0166*/ 	.short	0x0000


	//----- nvinfo : EIATTR_EXIT_INSTR_OFFSETS
	.align		4
        /*0168*/ 	.byte	0x04, 0x1c
        /*016a*/ 	.short	(.L_4201 - .L_4200)


	//   ....[0]....
.L_4200:
        /*016c*/ 	.word	0x000000b0


	//   ....[1]....
        /*0170*/ 	.word	0x000002f0


	//   ....[2]....
        /*0174*/ 	.word	0x00004db0


	//   ....[3]....
        /*0178*/ 	.word	0x00004f70


	//   ....[4]....
        /*017c*/ 	.word	0x00005010


	//   ....[5]....
        /*0180*/ 	.word	0x00005050


	//----- nvinfo : EIATTR_CTAIDZ_USED
	.align		4
.L_4201:
        /*0184*/ 	.byte	0x01, 0x04
	.zero		2


	//----- nvinfo : EIATTR_CRS_STACK_SIZE
	.align		4
        /*0188*/ 	.byte	0x04, 0x1e
        /*018a*/ 	.short	(.L_4203 - .L_4202)
.L_4202:
        /*018c*/ 	.word	0x00000000
.L_4203:


//--------------------- .nv.info._Z23gemm_half_q_half_kernelILi1ELi4ELb1ELb1ELi32EEvPK6__halfPKjS4_S2_PS0_iiiiPKtS7_iiiiiibS2_i --------------------------
	.section	.nv.info._Z23gemm_half_q_half_kernelILi1ELi4ELb1ELb1ELi32EEvPK6__halfPKjS4_S2_PS0_iiiiPKtS7_iiiiiibS2_i,"",@"SHT_CUDA_INFO"
	.sectionflags	@""
	.align	4


	//----- nvinfo : EIATTR_CUDA_API_VERSION
	.align		4
        /*0000*/ 	.byte	0x04, 0x37
        /*0002*/ 	.short	(.L_4205 - .L_4204)
.L_4204:
        /*0004*/ 	.word	0x00000082


	//----- nvinfo : EIATTR_SW2861232_WAR
	.align		4
.L_4205:
        /*0008*/ 	.byte	0x01, 0x35
	.zero		2


	//----- nvinfo : EIATTR_PARAM_CBANK
	.align		4
        /*000c*/ 	.byte	0x04, 0x0a
        /*000e*/ 	.short	(.L_4207 - .L_4206)
	.align		4
.L_4206:
        /*0010*/ 	.word	index@(.nv.constant0._Z23gemm_half_q_half_kernelILi1ELi4ELb1ELb1ELi32EEvPK6__halfPKjS4_S2_PS0_iiiiPKtS7_iiiiiibS2_i)
        /*0014*/ 	.short	0x0160
        /*0016*/ 	.short	0x0074


	//----- nvinfo : EIATTR_CBANK_PARAM_SIZE
	.align		4
.L_4207:
        /*0018*/ 	.byte	0x03, 0x19
        /*001a*/ 	.short	0x0074


	//----- nvinfo : EIATTR_KPARAM_INFO
	.align		4
        /*001c*/ 	.byte	0x04, 0x17
        /*001e*/ 	.short	(.L_4209 - .L_4208)
.L_4208:
        /*0020*/ 	.word	0x00000000
        /*0024*/ 	.short	0x0013
        /*0026*/ 	.short	0x0070
        /*0028*/ 	.byte	0x00, 0xf0, 0x11, 0x00


	//----- nvinfo : EIATTR_KPARAM_INFO
	.align		4
.L_4209:
        /*002c*/ 	.byte	0x04, 0x17
        /*002e*/ 	.short	(.L_4211 - .L_4210)
.L_4210:
        /*0030*/ 	.word	0x00000000
        /*0034*/ 	.short	0x0012
        /*0036*/ 	.short	0x0068
        /*0038*/ 	.byte	0x00, 0xf0, 0x21, 0x00


	//----- nvinfo : EIATTR_KPARAM_INFO
	.align		4
.L_4211:
        /*003c*/ 	.byte	0x04, 0x17
        /*003e*/ 	.short	(.L_4213 - .L_4212)
.L_4212:
        /*0040*/ 	.word	0x00000000
        /*0044*/ 	.short	0x0011
        /*0046*/ 	.short	0x0060
        /*0048*/ 	.byte	0x00, 0xf0, 0x05, 0x00


	//----- nvinfo : EIATTR_KPARAM_INFO
	.align		4
.L_4213:
        /*004c*/ 	.byte	0x04, 0x17
        /*004e*/ 	.short	(.L_4215 - .L_4214)
.L_4214:
        /*0050*/ 	.word	0x00000000
        /*0054*/ 	.short	0x0010
        /*0056*/ 	.short	0x005c
        /*0058*/ 	.byte	0x00, 0xf0, 0x11, 0x00


	//----- nvinfo : EIATTR_KPARAM_INFO
	.align		4
.L_4215:
        /*005c*/ 	.byte	0x04, 0x17
        /*005e*/ 	.short	(.L_4217 - .L_4216)
.L_4216:
        /*0060*/ 	.word	0x00000000
        /*0064*/ 	.short	0x000f
        /*0066*/ 	.short	0x0058
        /*0068*/ 	.byte	0x00, 0xf0, 0x11, 0x00


	//----- nvinfo : EIATTR_KPARAM_INFO
	.align		4
.L_4217:
        /*006c*/ 	.byte	0x04, 0x17
        /*006e*/ 	.short	(.L_4219 - .L_4218)
.L_4218:
        /*0070*/ 	.word	0x00000000
        /*0074*/ 	.short	0x000e
        /*0076*/ 	.short	0x0054
        /*0078*/ 	.byte	0x00, 0xf0, 0x11, 0x00


	//----- nvinfo : EIATTR_KPARAM_INFO
	.align		4
.L_4219:
        /*007c*/ 	.byte	0x04, 0x17
        /*007e*/ 	.short	(.L_4221 - .L_4220)
.L_4220:
        /*0080*/ 	.word	0x00000000
        /*0084*/ 	.short	0x000d
        /*0086*/ 	.short	0x0050
        /*0088*/ 	.byte	0x00, 0xf0, 0x11, 0x00


	//----- nvinfo : EIATTR_KPARAM_INFO
	.align		4
.L_4221:
        /*008c*/ 	.byte	0x04, 0x17
        /*008e*/ 	.short	(.L_4223 - .L_4222)
.L_4222:
        /*0090*/ 	.word	0x00000000
        /*0094*/ 	.short	0x000c
        /*0096*/ 	.short	0x004c
        /*0098*/ 	.byte	0x00, 0xf0, 0x11, 0x00


	//----- nvinfo : EIATTR_KPARAM_INFO
	.align		4
.L_4223:
        /*009c*/ 	.byte	0x04, 0x17
        /*009e*/ 	.short	(.L_4225 - .L_4224)
.L_4224:
        /*00a0*/ 	.word	0x00000000
        /*00a4*/ 	.short	0x000b
        /*00a6*/ 	.short	0x0048
        /*00a8*/ 	.byte	0x00, 0xf0, 0x11, 0x00


	//----- nvinfo : EIATTR_KPARAM_INFO
	.align		4
.L_4225:
        /*00ac*/ 	.byte	0x04, 0x17
        /*00ae*/ 	.short	(.L_4227 - .L_4226)
.L_4226:
        /*00b0*/ 	.word	0x00000000
        /*00b4*/ 	.short	0x000a
        /*00b6*/ 	.short	0x0040
        /*00b8*/ 	.byte	0x00, 0xf0, 0x21, 0x00


	//----- nvinfo : EIATTR_KPARAM_INFO
	.align		4
.L_4227:
        /*00bc*/ 	.byte	0x04, 0x17
        /*00be*/ 	.short	(.L_4229 - .L_4228)
.L_4228:
        /*00c0*/ 	.word	0x00000000
        /*00c4*/ 	.short	0x0009
        /*00c6*/ 	.short	0x0038
        /*00c8*/ 	.byte	0x00, 0xf0, 0x21, 0x00


	//----- nvinfo : EIATTR_KPARAM_INFO
	.align		4
.L_4229:
        /*00cc*/ 	.byte	0x04, 0x17
        /*00ce*/ 	.short	(.L_4231 - .L_4230)
.L_4230:
        /*00d0*/ 	.word	0x00000000
        /*00d4*/ 	.short	0x0008
        /*00d6*/ 	.short	0x0034
        /*00d8*/ 	.byte	0x00, 0xf0, 0x11, 0x00


	//----- nvinfo : EIATTR_KPARAM_INFO
	.align		4
.L_4231:
        /*00dc*/ 	.byte	0x04, 0x17
        /*00de*/ 	.short	(.L_4233 - .L_4232)
.L_4232:
        /*00e0*/ 	.word	0x00000000
        /*00e4*/ 	.short	0x0007
        /*00e6*/ 	.short	0x0030
        /*00e8*/ 	.byte	0x00, 0xf0, 0x11, 0x00


	//----- nvinfo : EIATTR_KPARAM_INFO
	.align		4
.L_4233:
        /*00ec*/ 	.byte	0x04, 0x17
        /*00ee*/ 	.short	(.L_4235 - .L_4234)
.L_4234:
        /*00f0*/ 	.word	0x00000000
        /*00f4*/ 	.short	0x0006
        /*00f6*/ 	.short	0x002c
        /*00f8*/ 	.byte	0x00, 0xf0, 0x11, 0x00


	//----- nvinfo : EIATTR_KPARAM_INFO
	.align		4
.L_4235:
        /*00fc*/ 	.byte	0x04, 0x17
        /*00fe*/ 	.short	(.L_4237 - .L_4236)
.L_4236:
        /*0100*/ 	.word	0x00000000
        /*0104*/ 	.short	0x0005
        /*0106*/ 	.short	0x0028
        /*0108*/ 	.byte	0x00, 0xf0, 0x11, 0x00


	//----- nvinfo : EIATTR_KPARAM_INFO
	.align		4
.L_4237:
        /*010c*/ 	.byte	0x04, 0x17
        /*010e*/ 	.short	(.L_4239 - .L_4238)
.L_4238:
        /*0110*/ 	.word	0x00000000
        /*0114*/ 	.short	0x0004
        /*0116*/ 	.short	0x0020
        /*0118*/ 	.byte	0x00, 0xf0, 0x21, 0x00


	//----- nvinfo : EIATTR_KPARAM_INFO
	.align		4
.L_4239:
        /*011c*/ 	.byte	0x04, 0x17
        /*011e*/ 	.short	(.L_4241 - .L_4240)
.L_4240:
        /*0120*/ 	.word	0x00000000
        /*0124*/ 	.short	0x0003
        /*0126*/ 	.short	0x0018
        /*0128*/ 	.byte	0x00, 0xf0, 0x21, 0x00


	//----- nvinfo : EIATTR_KPARAM_INFO
	.align		4
.L_4241:
        /*012c*/ 	.byte	0x04, 0x17
        /*012e*/ 	.short	(.L_4243 - .L_4242)
.L_4242:
        /*0130*/ 	.word	0x00000000
        /*0134*/ 	.short	0x0002
        /*0136*/ 	.short	0x0010
        /*0138*/ 	.byte	0x00, 0xf0, 0x21, 0x00


	//----- nvinfo : EIATTR_KPARAM_INFO
	.align		4
.L_4243:
        /*013c*/ 	.byte	0x04, 0x17
        /*013e*/ 	.short	(.L_4245 - .L_4244)
.L_4244:
        /*0140*/ 	.word	0x00000000
        /*0144*/ 	.short	0x0001
        /*0146*/ 	.short	0x0008
        /*0148*/ 	.byte	0x00, 0xf0, 0x21, 0x00


	//----- nvinfo : EIATTR_KPARAM_INFO
	.align		4
.L_4245:
        /*014c*/ 	.byte	0x04, 0x17
        /*014e*/ 	.short	(.L_4247 - .L_4246)
.L_4246:
        /*0150*/ 	.word	0x00000000
        /*0154*/ 	.short	0x0000
        /*0156*/ 	.short	0x0000
        /*0158*/ 	.byte	0x00, 0xf0, 0x21, 0x00


	//----- nvinfo : EIATTR_MAXREG_COUNT
	.align		4
.L_4247:
        /*015c*/ 	.byte	0x03, 0x1b
        /*015e*/ 	.short	0x00ff


	//----- nvinfo : EIATTR_NUM_BARRIERS
	.align		4
        /*0160*/ 	.byte	0x02, 0x4c
        /*0162*/ 	.byte	0x01
	.zero		1


	//----- nvinfo : EIATTR_MERCURY_ISA_VERSION
	.align		4
        /*0164*/ 	.byte	0x03, 0x5f
        /*0166*/ 	.short	0x0000


	//----- nvinfo : EIATTR_EXIT_INSTR_OFFSETS
	.align		4
        /*0168*/ 	.byte	0x04, 0x1c
        /*016a*/ 	.short	(.L_4249 - .L_4248)


	//   ....[0]....
.L_4248:
        /*016c*/ 	.word	0x000000a0


	//   ....[1]....
        /*0170*/ 	.word	0x000002e0


	//   ....[2]....
        /*0174*/ 	.word	0x00001f10


	//   ....[3]....
        /*0178*/ 	.word	0x000020c0


	//   ....[4]....
        /*017c*/ 	.word	0x00002160


	//   ....[5]....
        /*0180*/ 	.word	0x000021a0


	//----- nvinfo : EIATTR_CTAIDZ_USED
	.align		4
.L_4249:
        /*0184*/ 	.byte	0x01, 0x04
	.zero		2


	//----- nvinfo : EIATTR_CRS_STACK_SIZE
	.align		4
        /*0188*/ 	.byte	0x04, 0x1e
        /*018a*/ 	.short	(.L_4251 - .L_4250)
.L_4250:
        /*018c*/ 	.word	0x00000000
.L_4251:


//--------------------- .nv.info._Z23gemm_half_q_half_kernelILi1ELi6ELb1ELb1ELi32EEvPK6__halfPKjS4_S2_PS0_iiiiPKtS7_iiiiiibS2_i --------------------------
	.section	.nv.info._Z23gemm_half_q_half_kernelILi1ELi6ELb1ELb1ELi32EEvPK6__halfPKjS4_S2_PS0_iiiiPKtS7_iiiiiibS2_i,"",@"SHT_CUDA_INFO"
	.sectionflags	@""
	.align	4


	//----- nvinfo : EIATTR_CUDA_API_VERSION
	.align		4
        /*0000*/ 	.byte	0x04, 0x37
        /*0002*/ 	.short	(.L_4253 - .L_4252)
.L_4252:
        /*0004*/ 	.word	0x00000082


	//----- nvinfo : EIATTR_SW2861232_WAR
	.align		4
.L_4253:
        /*0008*/ 	.byte	0x01, 0x35
	.zero		2


	//----- nvinfo : EIATTR_PARAM_CBANK
	.align		4
        /*000c*/ 	.byte	0x04, 0x0a
        /*000e*/ 	.short	(.L_4255 - .L_4254)
	.align		4
.L_4254:
        /*0010*/ 	.word	index@(.nv.constant0._Z23gemm_half_q_half_kernelILi1ELi6ELb1ELb1ELi32EEvPK6__halfPKjS4_S2_PS0_iiiiPKtS7_iiiiiibS2_i)
        /*0014*/ 	.short	0x0160
        /*0016*/ 	.short	0x0074


	//----- nvinfo : EIATTR_CBANK_PARAM_SIZE
	.align		4
.L_4255:
        /*0018*/ 	.byte	0x03, 0x19
        /*001a*/ 	.short	0x0074


	//----- nvinfo : EIATTR_KPARAM_INFO
	.align		4
        /*001c*/ 	.byte	0x04, 0x17
        /*001e*/ 	.short	(.L_4257 - .L_4256)
.L_4256:
        /*0020*/ 	.word	0x00000000
        /*0024*/ 	.short	0x0013
        /*0026*/ 	.short	0x0070
        /*0028*/ 	.byte	0x00, 0xf0, 0x11, 0x00


	//----- nvinfo : EIATTR_KPARAM_INFO
	.align		4
.L_4257:
        /*002c*/ 	.byte	0x04, 0x17
        /*002e*/ 	.short	(.L_4259 - .L_4258)
.L_4258:
        /*0030*/ 	.word	0x00000000
        /*0034*/ 	.short	0x0012
        /*0036*/ 	.short	0x0068
        /*0038*/ 	.byte	0x00, 0xf0, 0x21, 0x00


	//----- nvinfo : EIATTR_KPARAM_INFO
	.align		4
.L_4259:
        /*003c*/ 	.byte	0x04, 0x17
        /*003e*/ 	.short	(.L_4261 - .L_4260)
.L_4260:
        /*0040*/ 	.word	0x00000000
        /*0044*/ 	.short	0x0011
        /*0046*/ 	.short	0x0060
        /*0048*/ 	.byte	0x00, 0xf0, 0x05, 0x00


	//----- nvinfo : EIATTR_KPARAM_INFO
	.align		4
.L_4261:
        /*004c*/ 	.byte	0x04, 0x17
        /*004e*/ 	.short	(.L_4263 - .L_4262)
.L_4262:
        /*0050*/ 	.word	0x00000000
        /*0054*/ 	.short	0x0010
        /*0056*/ 	.short	0x005c
        /*0058*/ 	.byte	0x00, 0xf0, 0x11, 0x00


	//----- nvinfo : EIATTR_KPARAM_INFO
	.align		4
.L_4263:
        /*005c*/ 	.byte	0x04, 0x17
        /*005e*/ 	.short	(.L_4265 - .L_4264)
.L_4264:
        /*0060*/ 	.word	0x00000000
        /*0064*/ 	.short	0x000f
        /*0066*/ 	.short	0x0058
        /*0068*/ 	.byte	0x00, 0xf0, 0x11, 0x00


	//----- nvinfo : EIATTR_KPARAM_INFO
	.align		4
.L_4265:
        /*006c*/ 	.byte	0x04, 0x17
        /*006e*/ 	.short	(.L_4267 - .L_4266)
.L_4266:
        /*0070*/ 	.word	0x00000000
        /*0074*/ 	.short	0x000e
        /*0076*/ 	.short	0x0054
        /*0078*/ 	.byte	0x00, 0xf0, 0x11, 0x00


	//----- nvinfo : EIATTR_KPARAM_INFO
	.align		4
.L_4267:
        /*007c*/ 	.byte	0x04, 0x17
        /*007e*/ 	.short	(.L_4269 - .L_4268)
.L_4268:
        /*0080*/ 	.word	0x00000000
        /*0084*/ 	.short	0x000d
        /*0086*/ 	.short	0x0050
        /*0088*/ 	.byte	0x00, 0xf0, 0x11, 0x00


	//----- nvinfo : EIATTR_KPARAM_INFO
	.align		4
.L_4269:
        /*008c*/ 	.byte	0x04, 0x17
        /*008e*/ 	.short	(.L_4271 - .L_4270)
.L_4270:
        /*0090*/ 	.word	0x00000000
        /*0094*/ 	.short	0x000c
        /*0096*/ 	.short	0x004c
        /*0098*/ 	.byte	0x00, 0xf0, 0x11, 0x00


	//----- nvinfo : EIATTR_KPARAM_INFO
	.align		4
.L_4271:
        /*009c*/ 	.byte	0x04, 0x17
        /*009e*/ 	.short	(.L_4273 - .L_4272)
.L_4272:
        /*00a0*/ 	.word	0x00000000
        /*00a4*/ 	.short	0x000b
        /*00a6*/ 	.short	0x0048
        /*00a8*/ 	.byte	0x00, 0xf0, 0x11, 0x00


	//----- nvinfo : EIATTR_KPARAM_INFO
	.align		4
.L_4273:
        /*00ac*/ 	.byte	0x04, 0x17
        /*00ae*/ 	.short	(.L_4275 - .L_4274)
.L_4274:
        /*00b0*/ 	.word	0x00000000
        /*00b4*/ 	.short	0x000a
        /*00b6*/ 	.short	0x0040
        /*00b8*/ 	.byte	0x00, 0xf0, 0x21, 0x00


	//----- nvinfo : EIATTR_KPARAM_INFO
	.align		4
.L_4275:
        /*00bc*/ 	.byte	0x04, 0x17
        /*00be*/ 	.short	(.L_4277 - .L_4276)
.L_4276:
        /*00c0*/ 	.word	0x00000000
        /*00c4*/ 	.short	0x0009
        /*00c6*/ 	.short	0x0038
        /*00c8*/ 	.byte	0x00, 0xf0, 0x21, 0x00


	//----- nvinfo : EIATTR_KPARAM_INFO
	.align		4
.L_4277:
        /*00cc*/ 	.byte	0x04, 0x17
        /*00ce*/ 	.short	(.L_4279 - .L_4278)
.L_4278:
        /*00d0*/ 	.word	0x00000000
        /*00d4*/ 	.short	0x0008
        /*00d6*/ 	.short	0x0034
        /*00d8*/ 	.byte	0x00, 0xf0, 0x11, 0x00


	//----- nvinfo : EIATTR_KPARAM_INFO
	.align		4
.L_4279:
        /*00dc*/ 	.byte	0x04, 0x17
        /*00de*/ 	.short	(.L_4281 - .L_4280)
.L_4280:
        /*00e0*/ 	.word	0x00000000
        /*00e4*/ 	.short	0x0007
        /*00e6*/ 	.short	0x0030
        /*00e8*/ 	.byte	0x00, 0xf0, 0x11, 0x00


	//----- nvinfo : EIATTR_KPARAM_INFO
	.align		4
.L_4281:
        /*00ec*/ 	.byte	0x04, 0x17
        /*00ee*/ 	.short	(.L_4283 - .L_4282)
.L_4282:
        /*00f0*/ 	.word	0x00000000
        /*00f4*/ 	.short	0x0006
        /*00f6*/ 	.short	0x002c
        /*00f8*/ 	.byte	0x00, 0xf0, 0x11, 0x00


	//----- nvinfo : EIATTR_KPARAM_INFO
	.align		4
.L_4283:
        /*00fc*/ 	.byte	0x04, 0x17
        /*00fe*/ 	.short	(.L_4285 - .L_4284)
.L_4284:
        /*0100*/ 	.word	0x00000000
        /*0104*/ 	.short	0x0005
        /*0106*/ 	.short	0x0028
        /*0108*/ 	.byte	0x00, 0xf0, 0x11, 0x00


	//----- nvinfo : EIATTR_KPARAM_INFO
	.align		4
.L_4285:
        /*010c*/ 	.byte	0x04, 0x17
        /*010e*/ 	.short	(.L_4287 - .L_4286)
.L_4286:
        /*0110*/ 	.word	0x00000000
        /*0114*/ 	.short	0x0004
        /*0116*/ 	.short	0x0020
        /*0118*/ 	.byte	0x00, 0xf0, 0x21, 0x00


	//----- nvinfo : EIATTR_KPARAM_INFO
	.align		4
.L_4287:
        /*011c*/ 	.byte	0x04, 0x17
        /*011e*/ 	.short	(.L_4289 - .L_4288)
.L_4288:
        /*0120*/ 	.word	0x00000000
        /*0124*/ 	.short	0x0003
        /*0126*/ 	.short	0x0018
        /*0128*/ 	.byte	0x00, 0xf0, 0x21, 0x00


	//----- nvinfo : EIATTR_KPARAM_INFO
	.align		4
.L_4289:
        /*012c*/ 	.byte	0x04, 0x17
        /*012e*/ 	.short	(.L_4291 - .L_4290)
.L_4290:
        /*0130*/ 	.word	0x00000000
        /*0134*/ 	.short	0x0002
        /*0136*/ 	.short	0x0010
        /*0138*/ 	.byte	0x00, 0xf0, 0x21, 0x00


	//----- nvinfo : EIATTR_KPARAM_INFO
	.align		4
.L_4291:
        /*013c*/ 	.byte	0x04, 0x17
        /*013e*/ 	.short	(.L_4293 - .L_4292)
.L_4292:
        /*0140*/ 	.word	0x00000000
        /*0144*/ 	.short	0x0001
        /*0146*/ 	.short	0x0008
        /*0148*/ 	.byte	0x00, 0xf0, 0x21, 0x00


	//----- nvinfo : EIATTR_KPARAM_INFO
	.align		4
.L_4293:
        /*014c*/ 	.byte	0x04, 0x17
        /*014e*/ 	.short	(.L_4295 - .L_4294)
.L_4294:
        /*0150*/ 	.word	0x00000000
        /*0154*/ 	.short	0x0000
        /*0156*/ 	.short	0x0000
        /*0158*/ 	.byte	0x00, 0xf0, 0x21, 0x00


	//----- nvinfo : EIATTR_MAXREG_COUNT
	.align		4
.L_4295:
        /*015c*/ 	.byte	0x03, 0x1b
        /*015e*/ 	.short	0x00ff


	//----- nvinfo : EIATTR_NUM_BARRIERS
	.align		4
        /*0160*/ 	.byte	0x02, 0x4c
        /*0162*/ 	.byte	0x01
	.zero		1


	//----- nvinfo : EIATTR_MERCURY_ISA_VERSION
	.align		4
        /*0164*/ 	.byte	0x03, 0x5f
        /*0166*/ 	.short	0x0000


	//----- nvinfo : EIATTR_EXIT_INSTR_OFFSETS
	.align		4
        /*0168*/ 	.byte	0x04, 0x1c
        /*016a*/ 	.short	(.L_4297 - .L_4296)


	//   ....[0]....
.L_4296:
        /*016c*/ 	.word	0x000000a0


	//   ....[1]....
        /*0170*/ 	.word	0x000002e0


	//   ....[2]....
        /*0174*/ 	.word	0x00002960


	//   ....[3]....
        /*0178*/ 	.word	0x00002b20


	//   ....[4]....
        /*017c*/ 	.word	0x00002bc0


	//   ....[5]....
        /*0180*/ 	.word	0x00002c00


	//----- nvinfo : EIATTR_CTAIDZ_USED
	.align		4
.L_4297:
        /*0184*/ 	.byte	0x01, 0x04
	.zero		2


	//----- nvinfo : EIATTR_CRS_STACK_SIZE
	.align		4
        /*0188*/ 	.byte	0x04, 0x1e
        /*018a*/ 	.short	(.L_4299 - .L_4298)
.L_4298:
        /*018c*/ 	.word	0x00000000
.L_4299:


//--------------------- .nv.info._Z23gemm_half_q_half_kernelILi1ELi2ELb1ELb1ELi32EEvPK6__halfPKjS4_S2_PS0_iiiiPKtS7_iiiiiibS2_i --------------------------
	.section	.nv.info._Z23gemm_half_q_half_kernelILi1ELi2ELb1ELb1ELi32EEvPK6__halfPKjS4_S2_PS0_iiiiPKtS7_iiiiiibS2_i,"",@"SHT_CUDA_INFO"
	.sectionflags	@""
	.align	4


	//----- nvinfo : EIATTR_CUDA_API_VERSION
	.align		4
        /*0000*/ 	.byte	0x04, 0x37
        /*0002*/ 	.short	(.L_4301 - .L_4300)
.L_4300:
        /*0004*/ 	.word	0x00000082


	//----- nvinfo : EIATTR_SW2861232_WAR
	.align		4
.L_4301:
        /*0008*/ 	.byte	0x01, 0x35
	.zero		2


	//----- nvinfo : EIATTR_PARAM_CBANK
	.align		4
        /*000c*/ 	.byte	0x04, 0x0a
        /*000e*/ 	.short	(.L_4303 - .L_4302)
	.align		4
.L_4302:
        /*0010*/ 	.word	index@(.nv.constant0._Z23gemm_half_q_half_kernelILi1ELi2ELb1ELb1ELi32EEvPK6__halfPKjS4_S2_PS0_iiiiPKtS7_iiiiiibS2_i)
        /*0014*/ 	.short	0x0160
        /*0016*/ 	.short	0x0074


	//----- nvinfo : EIATTR_CBANK_PARAM_SIZE
	.align		4
.L_4303:
        /*0018*/ 	.byte	0x03, 0x19
        /*001a*/ 	.short	0x0074


	//----- nvinfo : EIATTR_KPARAM_INFO
	.align		4
        /*001c*/ 	.byte	0x04, 0x17
        /*001e*/ 	.short	(.L_4305 - .L_4304)
.L_4304:
        /*0020*/ 	.word	0x00000000
        /*0024*/ 	.short	0x0013
        /*0026*/ 	.short	0x0070
        /*0028*/ 	.byte	0x00, 0xf0, 0x11, 0x00


	//----- nvinfo : EIATTR_KPARAM_INFO
	.align		4
.L_4305:
        /*002c*/ 	.byte	0x04, 0x17
        /*002e*/ 	.short	(.L_4307 - .L_4306)
.L_4306:
        /*0030*/ 	.word	0x00000000
        /*0034*/ 	.short	0x0012
        /*0036*/ 	.short	0x0068
        /*0038*/ 	.byte	0x00, 0xf0, 0x21, 0x00


	//----- nvinfo : EIATTR_KPARAM_INFO
	.align		4
.L_4307:
        /*003c*/ 	.byte	0x04, 0x17
        /*003e*/ 	.short	(.L_4309 - .L_4308)
.L_4308:
        /*0040*/ 	.word	0x00000000
        /*0044*/ 	.short	0x0011
        /*0046*/ 	.short	0x0060
        /*0048*/ 	.byte	0x00, 0xf0, 0x05, 0x00


	//----- nvinfo : EIATTR_KPARAM_INFO
	.align		4
.L_4309:
        /*004c*/ 	.byte	0x04, 0x17
        /*004e*/ 	.short	(.L_4311 - .L_4310)
.L_4310:
        /*0050*/ 	.word	0x00000000
        /*0054*/ 	.short	0x0010
        /*0056*/ 	.short	0x005c
        /*0058*/ 	.byte	0x00, 0xf0, 0x11, 0x00


	//----- nvinfo : EIATTR_KPARAM_INFO
	.align		4
.L_4311:
        /*005c*/ 	.byte	0x04, 0x17
        /*005e*/ 	.short	(.L_4313 - .L_4312)
.L_4312:
        /*0060*/ 	.word	0x00000000
        /*0064*/ 	.short	0x000f
        /*0066*/ 	.short	0x0058
        /*0068*/ 	.byte	0x00, 0xf0, 0x11, 0x00


	//----- nvinfo : EIATTR_KPARAM_INFO
	.align		4
.L_4313:
        /*006c*/ 	.byte	0x04, 0x17
        /*006e*/ 	.short	(.L_4315 - .L_4314)
.L_4314:
        /*0070*/ 	.word	0x00000000
        /*0074*/ 	.short	0x000e
        /*0076*/ 	.short	0x0054
        /*0078*/ 	.byte	0x00, 0xf0, 0x11, 0x00


	//----- nvinfo : EIATTR_KPARAM_INFO
	.align		4
.L_4315:
        /*007c*/ 	.byte	0x04, 0x17
        /*007e*/ 	.short	(.L_4317 - .L_4316)
.L_4316:
        /*0080*/ 	.word	0x00000000
        /*0084*/ 	.short	0x000d
        /*0086*/ 	.short	0x0050
        /*0088*/ 	.byte	0x00, 0xf0, 0x11, 0x00


	//----- nvinfo : EIATTR_KPARAM_INFO
	.align		4
.L_4317:
        /*008c*/ 	.byte	0x04, 0x17
        /*008e*/ 	.short	(.L_4319 - .L_4318)
.L_4318:
        /*0090*/ 	.word	0x00000000
        /*0094*/ 	.short	0x000c
        /*0096*/ 	.short	0x004c
        /*0098*/ 	.byte	0x00, 0xf0, 0x11, 0x00


	//----- nvinfo : EIATTR_KPARAM_INFO
	.align		4
.L_4319:
        /*009c*/ 	.byte	0x04, 0x17
        /*009e*/ 	.short	(.L_4321 - .L_4320)
.L_4320:
        /*00a0*/ 	.word	0x00000000
        /*00a4*/ 	.short	0x000b
        /*00a6*/ 	.short	0x0048
        /*00a8*/ 	.byte	0x00, 0xf0, 0x11, 0x00


	//----- nvinfo : EIATTR_KPARAM_INFO
	.align		4
.L_4321:
        /*00ac*/ 	.byte	0x04, 0x17
        /*00ae*/ 	.short	(.L_4323 - .L_4322)
.L_4322:
        /*00b0*/ 	.word	0x00000000
        /*00b4*/ 	.short	0x000a
        /*00b6*/ 	.short	0x0040
        /*00b8*/ 	.byte	0x00, 0xf0, 0x21, 0x00


	//----- nvinfo : EIATTR_KPARAM_INFO
	.align		4
.L_4323:
        /*00bc*/ 	.byte	0x04, 0x17
        /*00be*/ 	.short	(.L_4325 - .L_4324)
.L_4324:
        /*00c0*/ 	.word	0x00000000
        /*00c4*/ 	.short	0x0009
        /*00c6*/ 	.short	0x0038
        /*00c8*/ 	.byte	0x00, 0xf0, 0x21, 0x00


	//----- nvinfo : EIATTR_KPARAM_INFO
	.align		4
.L_4325:
        /*00cc*/ 	.byte	0x04, 0x17
        /*00ce*/ 	.short	(.L_4327 - .L_4326)
.L_4326:
        /*00d0*/ 	.word	0x00000000
        /*00d4*/ 	.short	0x0008
        /*00d6*/ 	.short	0x0034
        /*00d8*/ 	.byte	0x00, 0xf0, 0x11, 0x00


	//----- nvinfo : EIATTR_KPARAM_INFO
	.align		4
.L_4327:
        /*00dc*/ 	.byte	0x04, 0x17
        /*00de*/ 	.short	(.L_4329 - .L_4328)
.L_4328:
        /*00e0*/ 	.word	0x00000000
        /*00e4*/ 	.short	0x0007
        /*00e6*/ 	.short	0x0030
        /*00e8*/ 	.byte	0x00, 0xf0, 0x11, 0x00


	//----- nvinfo : EIATTR_KPARAM_INFO
	.align		4
.L_4329:
        /*00ec*/ 	.byte	0x04, 0x17
        /*00ee*/ 	.short	(.L_4331 - .L_4330)
.L_4330:
        /*00f0*/ 	.word	0x00000000
        /*00f4*/ 	.short	0x0006
        /*00f6*/ 	.short	0x002c
        /*00f8*/ 	.byte	0x00, 0xf0, 0x11, 0x00


	//----- nvinfo : EIATTR_KPARAM_INFO
	.align		4
.L_4331:
        /*00fc*/ 	.byte	0x04, 0x17
        /*00fe*/ 	.short	(.L_4333 - .L_4332)
.L_4332:
        /*0100*/ 	.word	0x00000000
        /*0104*/ 	.short	0x0005
        /*0106*/ 	.short	0x0028
        /*0108*/ 	.byte	0x00, 0xf0, 0x11, 0x00


	//----- nvinfo : EIATTR_KPARAM_INFO
	.align		4
.L_4333:
        /*010c*/ 	.byte	0x04, 0x17
        /*010e*/ 	.short	(.L_4335 - .L_4334)
.L_4334:
        /*0110*/ 	.word	0x00000000
        /*0114*/ 	.short	0x0004
        /*0116*/ 	.short	0x0020
        /*0118*/ 	.byte	0x00, 0xf0, 0x21, 0x00


	//----- nvinfo : EIATTR_KPARAM_INFO
	.align		4
.L_4335:
        /*011c*/ 	.byte	0x04, 0x17
        /*011e*/ 	.short	(.L_4337 - .L_4336)
.L_4336:
        /*0120*/ 	.word	0x00000000
        /*0124*/ 	.short	0x0003
        /*0126*/ 	.short	0x0018
        /*0128*/ 	.byte	0x00, 0xf0, 0x21, 0x00


	//----- nvinfo : EIATTR_KPARAM_INFO
	.align		4
.L_4337:
        /*012c*/ 	.byte	0x04, 0x17
        /*012e*/ 	.short	(.L_4339 - .L_4338)
.L_4338:
        /*0130*/ 	.word	0x00000000
        /*0134*/ 	.short	0x0002
        /*0136*/ 	.short	0x0010
        /*0138*/ 	.byte	0x00, 0xf0, 0x21, 0x00


	//----- nvinfo : EIATTR_KPARAM_INFO
	.align		4
.L_4339:
        /*013c*/ 	.byte	0x04, 0x17
        /*013e*/ 	.short	(.L_4341 - .L_4340)
.L_4340:
        /*0140*/ 	.word	0x00000000
        /*0144*/ 	.short	0x0001
        /*0146*/ 	.short	0x0008
        /*0148*/ 	.byte	0x00, 0xf0, 0x21, 0x00


	//----- nvinfo : EIATTR_KPARAM_INFO
	.align		4
.L_4341:
        /*014c*/ 	.byte	0x04, 0x17
        /*014e*/ 	.short	(.L_4343 - .L_4342)
.L_4342:
        /*0150*/ 	.word	0x00000000
        /*0154*/ 	.short	0x0000
        /*0156*/ 	.short	0x0000
        /*0158*/ 	.byte	0x00, 0xf0, 0x21, 0x00


	//----- nvinfo : EIATTR_MAXREG_COUNT
	.align		4
.L_4343:
        /*015c*/ 	.byte	0x03, 0x1b
        /*015e*/ 	.short	0x00ff


	//----- nvinfo : EIATTR_NUM_BARRIERS
	.align		4
        /*0160*/ 	.byte	0x02, 0x4c
        /*0162*/ 	.byte	0x01
	.zero		1


	//----- nvinfo : EIATTR_MERCURY_ISA_VERSION
	.align		4
        /*0164*/ 	.byte	0x03, 0x5f
        /*0166*/ 	.short	0x0000


	//----- nvinfo : EIATTR_EXIT_INSTR_OFFSETS
	.align		4
        /*0168*/ 	.byte	0x04, 0x1c
        /*016a*/ 	.short	(.L_4345 - .L_4344)


	//   ....[0]....
.L_4344:
        /*016c*/ 	.word	0x000000b0


	//   ....[1]....
        /*0170*/ 	.word	0x000002e0


	//   ....[2]....
        /*0174*/ 	.word	0x000014c0


	//   ....[3]....
        /*0178*/ 	.word	0x00001630


	//   ....[4]....
        /*017c*/ 	.word	0x000016d0


	//   ....[5]....
        /*0180*/ 	.word	0x00001710


	//----- nvinfo : EIATTR_CTAIDZ_USED
	.align		4
.L_4345:
        /*0184*/ 	.byte	0x01, 0x04
	.zero		2


	//----- nvinfo : EIATTR_CRS_STACK_SIZE
	.align		4
        /*0188*/ 	.byte	0x04, 0x1e
        /*018a*/ 	.short	(.L_4347 - .L_4346)
.L_4346:
        /*018c*/ 	.word	0x00000000
.L_4347:


//--------------------- .nv.callgraph             --------------------------
	.section	.nv.callgraph,"",@"SHT_CUDA_CALLGRAPH"
	.align	4
	.sectionentsize	8
	.align		4
        /*0000*/ 	.word	0x00000000
	.align		4
        /*0004*/ 	.word	0xffffffff
	.align		4
        /*0008*/ 	.word	0x00000000
	.align		4
        /*000c*/ 	.word	0xfffffffe
	.align		4
        /*0010*/ 	.word	0x00000000
	.align		4
        /*0014*/ 	.word	0xfffffffd
	.align		4
        /*0018*/ 	.word	0x00000000
	.align		4
        /*001c*/ 	.word	0xfffffffc


//--------------------- .nv.rel.action            --------------------------
	.section	.nv.rel.action,"",@"SHT_CUDA_RELOCINFO"
	.align	8
	.sectionentsize	8
        /*0000*/ 	.byte	0x73, 0x00, 0x00, 0x00, 0x00, 0x00, 0x00, 0x00, 0x00, 0x00, 0x00, 0x11, 0x25, 0x00, 0x05, 0x36


//--------------------- .nv.constant4             --------------------------
	.section	.nv.constant4,"a",@progbits
	.align	8
	.align		8
.nv.constant4:
        /*0000*/ 	.dword	_ZN46_INTERNAL_62e1fee1_15_unit_exl2_3a_cu_db99ab474cuda3std3__45__cpo5beginE
	.align		8
        /*0008*/ 	.dword	_ZN46_INTERNAL_62e1fee1_15_unit_exl2_3a_cu_db99ab474cuda3std3__45__cpo3endE
	.align		8
        /*0010*/ 	.dword	_ZN46_INTERNAL_62e1fee1_15_unit_exl2_3a_cu_db99ab474cuda3std3__45__cpo6cbeginE
	.align		8
        /*0018*/ 	.dword	_ZN46_INTERNAL_62e1fee1_15_unit_exl2_3a_cu_db99ab474cuda3std3__45__cpo4cendE
	.align		8
        /*0020*/ 	.dword	_ZN46_INTERNAL_62e1fee1_15_unit_exl2_3a_cu_db99ab474cuda3std3__45__cpo6rbeginE
	.align		8
        /*0028*/ 	.dword	_ZN46_INTERNAL_62e1fee1_15_unit_exl2_3a_cu_db99ab474cuda3std3__45__cpo4rendE
	.align		8
        /*0030*/ 	.dword	_ZN46_INTERNAL_62e1fee1_15_unit_exl2_3a_cu_db99ab474cuda3std3__45__cpo7crbeginE
	.align		8
        /*0038*/ 	.dword	_ZN46_INTERNAL_62e1fee1_15_unit_exl2_3a_cu_db99ab474cuda3std3__45__cpo5crendE
	.align		8
        /*0040*/ 	.dword	_ZN46_INTERNAL_62e1fee1_15_unit_exl2_3a_cu_db99ab474cuda3std3__448_GLOBAL__N__62e1fee1_15_unit_exl2_3a_cu_db99ab476ignoreE
	.align		8
        /*0048*/ 	.dword	_ZN46_INTERNAL_62e1fee1_15_unit_exl2_3a_cu_db99ab474cuda3std3__419piecewise_constructE
	.align		8
        /*0050*/ 	.dword	_ZN46_INTERNAL_62e1fee1_15_unit_exl2_3a_cu_db99ab474cuda3std3__48in_placeE
	.align		8
        /*0058*/ 	.dword	_ZN46_INTERNAL_62e1fee1_15_unit_exl2_3a_cu_db99ab474cuda3std3__420unreachable_sentinelE
	.align		8
        /*0060*/ 	.dword	_ZN46_INTERNAL_62e1fee1_15_unit_exl2_3a_cu_db99ab474cuda3std6ranges3__45__cpo4swapE
	.align		8
        /*0068*/ 	.dword	_ZN46_INTERNAL_62e1fee1_15_unit_exl2_3a_cu_db99ab474cuda3std6ranges3__45__cpo9iter_moveE
	.align		8
        /*0070*/ 	.dword	_ZN46_INTERNAL_62e1fee1_15_unit_exl2_3a_cu_db99ab474cuda3std6ranges3__45__cpo5beginE
	.align		8
        /*0078*/ 	.dword	_ZN46_INTERNAL_62e1fee1_15_unit_exl2_3a_cu_db99ab474cuda3std6ranges3__45__cpo3endE
	.align		8
        /*0080*/ 	.dword	_ZN46_INTERNAL_62e1fee1_15_unit_exl2_3a_cu_db99ab474cuda3std6ranges3__45__cpo6cbeginE
	.align		8
        /*0088*/ 	.dword	_ZN46_INTERNAL_62e1fee1_15_unit_exl2_3a_cu_db99ab474cuda3std6ranges3__45__cpo4cendE
	.align		8
        /*0090*/ 	.dword	_ZN46_INTERNAL_62e1fee1_15_unit_exl2_3a_cu_db99ab474cuda3std6ranges3__45__cpo7advanceE
	.align		8
        /*0098*/ 	.dword	_ZN46_INTERNAL_62e1fee1_15_unit_exl2_3a_cu_db99ab474cuda3std6ranges3__45__cpo9iter_swapE
	.align		8
        /*00a0*/ 	.dword	_ZN46_INTERNAL_62e1fee1_15_unit_exl2_3a_cu_db99ab474cuda3std6ranges3__45__cpo4nextE
	.align		8
        /*00a8*/ 	.dword	_ZN46_INTERNAL_62e1fee1_15_unit_exl2_3a_cu_db99ab474cuda3std6ranges3__45__cpo4prevE
	.align		8
        /*00b0*/ 	.dword	_ZN46_INTERNAL_62e1fee1_15_unit_exl2_3a_cu_db99ab474cuda3std6ranges3__45__cpo4dataE
	.align		8
        /*00b8*/ 	.dword	_ZN46_INTERNAL_62e1fee1_15_unit_exl2_3a_cu_db99ab474cuda3std6ranges3__45__cpo5cdataE
	.align		8
        /*00c0*/ 	.dword	_ZN46_INTERNAL_62e1fee1_15_unit_exl2_3a_cu_db99ab474cuda3std6ranges3__45__cpo4sizeE
	.align		8
        /*00c8*/ 	.dword	_ZN46_INTERNAL_62e1fee1_15_unit_exl2_3a_cu_db99ab474cuda3std6ranges3__45__cpo5ssizeE
	.align		8
        /*00d0*/ 	.dword	_ZN46_INTERNAL_62e1fee1_15_unit_exl2_3a_cu_db99ab474cuda3std6ranges3__45__cpo8distanceE
	.align		8
        /*00d8*/ 	.dword	_ZN46_INTERNAL_62e1fee1_15_unit_exl2_3a_cu_db99ab476thrust23THRUST_300001_SM_800_NS6system6detail10sequential3seqE


//--------------------- .nv.constant0._Z23gemm_half_q_half_kernelILi4ELi32ELb1ELb1ELi64EEvPK6__halfPKjS4_S2_PS0_iiiiPKtS7_iiiiiibS2_i --------------------------
	.section	.nv.constant0._Z23gemm_half_q_half_kernelILi4ELi32ELb1ELb1ELi64EEvPK6__halfPKjS4_S2_PS0_iiiiPKtS7_iiiiiibS2_i,"a",@progbits
	.sectionflags	@""
	.align	4
.nv.constant0._Z23gemm_half_q_half_kernelILi4ELi32ELb1ELb1ELi64EEvPK6__halfPKjS4_S2_PS0_iiiiPKtS7_iiiiiibS2_i:
	.zero		468


//--------------------- .nv.constant0._Z23gemm_half_q_half_kernelILi4ELi48ELb1ELb1ELi64EEvPK6__halfPKjS4_S2_PS0_iiiiPKtS7_iiiiiibS2_i --------------------------
	.section	.nv.constant0._Z23gemm_half_q_half_kernelILi4ELi48ELb1ELb1ELi64EEvPK6__halfPKjS4_S2_PS0_iiiiPKtS7_iiiiiibS2_i,"a",@progbits
	.sectionflags	@""
	.align	4
.nv.constant0._Z23gemm_half_q_half_kernelILi4ELi48ELb1ELb1ELi64EEvPK6__halfPKjS4_S2_PS0_iiiiPKtS7_iiiiiibS2_i:
	.zero		468


//--------------------- .nv.constant0._Z23gemm_half_q_half_kernelILi4ELi16ELb1ELb1ELi64EEvPK6__halfPKjS4_S2_PS0_iiiiPKtS7_iiiiiibS2_i --------------------------
	.section	.nv.constant0._Z23gemm_half_q_half_kernelILi4ELi16ELb1ELb1ELi64EEvPK6__halfPKjS4_S2_PS0_iiiiPKtS7_iiiiiibS2_i,"a",@progbits
	.sectionflags	@""
	.align	4
.nv.constant0._Z23gemm_half_q_half_kernelILi4ELi16ELb1ELb1ELi64EEvPK6__halfPKjS4_S2_PS0_iiiiPKtS7_iiiiiibS2_i:
	.zero		468


//--------------------- .nv.constant0._Z23gemm_half_q_half_kernelILi4ELi24ELb1ELb1ELi64EEvPK6__halfPKjS4_S2_PS0_iiiiPKtS7_iiiiiibS2_i --------------------------
	.section	.nv.constant0._Z23gemm_half_q_half_kernelILi4ELi24ELb1ELb1ELi64EEvPK6__halfPKjS4_S2_PS0_iiiiPKtS7_iiiiiibS2_i,"a",@progbits
	.sectionflags	@""
	.align	4
.nv.constant0._Z23gemm_half_q_half_kernelILi4ELi24ELb1ELb1ELi64EEvPK6__halfPKjS4_S2_PS0_iiiiPKtS7_iiiiiibS2_i:
	.zero		468


//--------------------- .nv.constant0._Z23gemm_half_q_half_kernelILi4ELi8ELb1ELb1ELi64EEvPK6__halfPKjS4_S2_PS0_iiiiPKtS7_iiiiiibS2_i --------------------------
	.section	.nv.constant0._Z23gemm_half_q_half_kernelILi4ELi8ELb1ELb1ELi64EEvPK6__halfPKjS4_S2_PS0_iiiiPKtS7_iiiiiibS2_i,"a",@progbits
	.sectionflags	@""
	.align	4
.nv.constant0._Z23gemm_half_q_half_kernelILi4ELi8ELb1ELb1ELi64EEvPK6__halfPKjS4_S2_PS0_iiiiPKtS7_iiiiiibS2_i:
	.zero		468


//--------------------- .nv.constant0._Z23gemm_half_q_half_kernelILi4ELi12ELb1ELb1ELi64EEvPK6__halfPKjS4_S2_PS0_iiiiPKtS7_iiiiiibS2_i --------------------------
	.section	.nv.constant0._Z23gemm_half_q_half_kernelILi4ELi12ELb1ELb1ELi64EEvPK6__halfPKjS4_S2_PS0_iiiiPKtS7_iiiiiibS2_i,"a",@progbits
	.sectionflags	@""
	.align	4
.nv.constant0._Z23gemm_half_q_half_kernelILi4ELi12ELb1ELb1ELi64EEvPK6__halfPKjS4_S2_PS0_iiiiPKtS7_iiiiiibS2_i:
	.zero		468


//--------------------- .nv.constant0._Z23gemm_half_q_half_kernelILi4ELi14ELb1ELb1ELi64EEvPK6__halfPKjS4_S2_PS0_iiiiPKtS7_iiiiiibS2_i --------------------------
	.section	.nv.constant0._Z23gemm_half_q_half_kernelILi4ELi14ELb1ELb1ELi64EEvPK6__halfPKjS4_S2_PS0_iiiiPKtS7_iiiiiibS2_i,"a",@progbits
	.sectionflags	@""
	.align	4
.nv.constant0._Z23gemm_half_q_half_kernelILi4ELi14ELb1ELb1ELi64EEvPK6__halfPKjS4_S2_PS0_iiiiPKtS7_iiiiiibS2_i:
	.zero		468


//--------------------- .nv.constant0._Z23gemm_half_q_half_kernelILi4ELi4ELb1ELb1ELi64EEvPK6__halfPKjS4_S2_PS0_iiiiPKtS7_iiiiiibS2_i --------------------------
	.section	.nv.constant0._Z23gemm_half_q_half_kernelILi4ELi4ELb1ELb1ELi64EEvPK6__halfPKjS4_S2_PS0_iiiiPKtS7_iiiiiibS2_i,"a",@progbits
	.sectionflags	@""
	.align	4
.nv.constant0._Z23gemm_half_q_half_kernelILi4ELi4ELb1ELb1ELi64EEvPK6__halfPKjS4_S2_PS0_iiiiPKtS7_iiiiiibS2_i:
	.zero		468


//--------------------- .nv.constant0._Z23gemm_half_q_half_kernelILi4ELi6ELb1ELb1ELi64EEvPK6__halfPKjS4_S2_PS0_iiiiPKtS7_iiiiiibS2_i --------------------------
	.section	.nv.constant0._Z23gemm_half_q_half_kernelILi4ELi6ELb1ELb1ELi64EEvPK6__halfPKjS4_S2_PS0_iiiiPKtS7_iiiiiibS2_i,"a",@progbits
	.sectionflags	@""
	.align	4
.nv.constant0._Z23gemm_half_q_half_kernelILi4ELi6ELb1ELb1ELi64EEvPK6__halfPKjS4_S2_PS0_iiiiPKtS7_iiiiiibS2_i:
	.zero		468


//--------------------- .nv.constant0._Z23gemm_half_q_half_kernelILi4ELi2ELb1ELb1ELi64EEvPK6__halfPKjS4_S2_PS0_iiiiPKtS7_iiiiiibS2_i --------------------------
	.section	.nv.constant0._Z23gemm_half_q_half_kernelILi4ELi2ELb1ELb1ELi64EEvPK6__halfPKjS4_S2_PS0_iiiiPKtS7_iiiiiibS2_i,"a",@progbits
	.sectionflags	@""
	.align	4
.nv.constant0._Z23gemm_half_q_half_kernelILi4ELi2ELb1ELb1ELi64EEvPK6__halfPKjS4_S2_PS0_iiiiPKtS7_iiiiiibS2_i:
	.zero		468


//--------------------- .nv.constant0._Z23gemm_half_q_half_kernelILi4ELi32ELb1ELb1ELi32EEvPK6__halfPKjS4_S2_PS0_iiiiPKtS7_iiiiiibS2_i --------------------------
	.section	.nv.constant0._Z23gemm_half_q_half_kernelILi4ELi32ELb1ELb1ELi32EEvPK6__halfPKjS4_S2_PS0_iiiiPKtS7_iiiiiibS2_i,"a",@progbits
	.sectionflags	@""
	.align	4
.nv.constant0._Z23gemm_half_q_half_kernelILi4ELi32ELb1ELb1ELi32EEvPK6__halfPKjS4_S2_PS0_iiiiPKtS7_iiiiiibS2_i:
	.zero		468


//--------------------- .nv.constant0._Z23gemm_half_q_half_kernelILi4ELi48ELb1ELb1ELi32EEvPK6__halfPKjS4_S2_PS0_iiiiPKtS7_iiiiiibS2_i --------------------------
	.section	.nv.constant0._Z23gemm_half_q_half_kernelILi4ELi48ELb1ELb1ELi32EEvPK6__halfPKjS4_S2_PS0_iiiiPKtS7_iiiiiibS2_i,"a",@progbits
	.sectionflags	@""
	.align	4
.nv.constant0._Z23gemm_half_q_half_kernelILi4ELi48ELb1ELb1ELi32EEvPK6__halfPKjS4_S2_PS0_iiiiPKtS7_iiiiiibS2_i:
	.zero		468


//--------------------- .nv.constant0._Z23gemm_half_q_half_kernelILi4ELi16ELb1ELb1ELi32EEvPK6__halfPKjS4_S2_PS0_iiiiPKtS7_iiiiiibS2_i --------------------------
	.section	.nv.constant0._Z23gemm_half_q_half_kernelILi4ELi16ELb1ELb1ELi32EEvPK6__halfPKjS4_S2_PS0_iiiiPKtS7_iiiiiibS2_i,"a",@progbits
	.sectionflags	@""
	.align	4
.nv.constant0._Z23gemm_half_q_half_kernelILi4ELi16ELb1ELb1ELi32EEvPK6__halfPKjS4_S2_PS0_iiiiPKtS7_iiiiiibS2_i:
	.zero		468


//--------------------- .nv.constant0._Z23gemm_half_q_half_kernelILi4ELi24ELb1ELb1ELi32EEvPK6__halfPKjS4_S2_PS0_iiiiPKtS7_iiiiiibS2_i --------------------------
	.section	.nv.constant0._Z23gemm_half_q_half_kernelILi4ELi24ELb1ELb1ELi32EEvPK6__halfPKjS4_S2_PS0_iiiiPKtS7_iiiiiibS2_i,"a",@progbits
	.sectionflags	@""
	.align	4
.nv.constant0._Z23gemm_half_q_half_kernelILi4ELi24ELb1ELb1ELi32EEvPK6__halfPKjS4_S2_PS0_iiiiPKtS7_iiiiiibS2_i:
	.zero		468


//--------------------- .nv.constant0._Z23gemm_half_q_half_kernelILi4ELi8ELb1ELb1ELi32EEvPK6__halfPKjS4_S2_PS0_iiiiPKtS7_iiiiiibS2_i --------------------------
	.section	.nv.constant0._Z23gemm_half_q_half_kernelILi4ELi8ELb1ELb1ELi32EEvPK6__halfPKjS4_S2_PS0_iiiiPKtS7_iiiiiibS2_i,"a",@progbits
	.sectionflags	@""
	.align	4
.nv.constant0._Z23gemm_half_q_half_kernelILi4ELi8ELb1ELb1ELi32EEvPK6__halfPKjS4_S2_PS0_iiiiPKtS7_iiiiiibS2_i:
	.zero		468


//--------------------- .nv.constant0._Z23gemm_half_q_half_kernelILi4ELi12ELb1ELb1ELi32EEvPK6__halfPKjS4_S2_PS0_iiiiPKtS7_iiiiiibS2_i --------------------------
	.section	.nv.constant0._Z23gemm_half_q_half_kernelILi4ELi12ELb1ELb1ELi32EEvPK6__halfPKjS4_S2_PS0_iiiiPKtS7_iiiiiibS2_i,"a",@progbits
	.sectionflags	@""
	.align	4
.nv.constant0._Z23gemm_half_q_half_kernelILi4ELi12ELb1ELb1ELi32EEvPK6__halfPKjS4_S2_PS0_iiiiPKtS7_iiiiiibS2_i:
	.zero		468


//--------------------- .nv.constant0._Z23gemm_half_q_half_kernelILi4ELi14ELb1ELb1ELi32EEvPK6__halfPKjS4_S2_PS0_iiiiPKtS7_iiiiiibS2_i --------------------------
	.section	.nv.constant0._Z23gemm_half_q_half_kernelILi4ELi14ELb1ELb1ELi32EEvPK6__halfPKjS4_S2_PS0_iiiiPKtS7_iiiiiibS2_i,"a",@progbits
	.sectionflags	@""
	.align	4
.nv.constant0._Z23gemm_half_q_half_kernelILi4ELi14ELb1ELb1ELi32EEvPK6__halfPKjS4_S2_PS0_iiiiPKtS7_iiiiiibS2_i:
	.zero		468


//--------------------- .nv.constant0._Z23gemm_half_q_half_kernelILi4ELi4ELb1ELb1ELi32EEvPK6__halfPKjS4_S2_PS0_iiiiPKtS7_iiiiiibS2_i --------------------------
	.section	.nv.constant0._Z23gemm_half_q_half_kernelILi4ELi4ELb1ELb1ELi32EEvPK6__halfPKjS4_S2_PS0_iiiiPKtS7_iiiiiibS2_i,"a",@progbits
	.sectionflags	@""
	.align	4
.nv.constant0._Z23gemm_half_q_half_kernelILi4ELi4ELb1ELb1ELi32EEvPK6__halfPKjS4_S2_PS0_iiiiPKtS7_iiiiiibS2_i:
	.zero		468


//--------------------- .nv.constant0._Z23gemm_half_q_half_kernelILi4ELi6ELb1ELb1ELi32EEvPK6__halfPKjS4_S2_PS0_iiiiPKtS7_iiiiiibS2_i --------------------------
	.section	.nv.constant0._Z23gemm_half_q_half_kernelILi4ELi6ELb1ELb1ELi32EEvPK6__halfPKjS4_S2_PS0_iiiiPKtS7_iiiiiibS2_i,"a",@progbits
	.sectionflags	@""
	.align	4
.nv.constant0._Z23gemm_half_q_half_kernelILi4ELi6ELb1ELb1ELi32EEvPK6__halfPKjS4_S2_PS0_iiiiPKtS7_iiiiiibS2_i:
	.zero		468


//--------------------- .nv.constant0._Z23gemm_half_q_half_kernelILi4ELi2ELb1ELb1ELi32EEvPK6__halfPKjS4_S2_PS0_iiiiPKtS7_iiiiiibS2_i --------------------------
	.section	.nv.constant0._Z23gemm_half_q_half_kernelILi4ELi2ELb1ELb1ELi32EEvPK6__halfPKjS4_S2_PS0_iiiiPKtS7_iiiiiibS2_i,"a",@progbits
	.sectionflags	@""
	.align	4
.nv.constant0._Z23gemm_half_q_half_kernelILi4ELi2ELb1ELb1ELi32EEvPK6__halfPKjS4_S2_PS0_iiiiPKtS7_iiiiiibS2_i:
	.zero		468


//--------------------- .nv.constant0._Z23gemm_half_q_half_kernelILi3ELi32ELb1ELb1ELi64EEvPK6__halfPKjS4_S2_PS0_iiiiPKtS7_iiiiiibS2_i --------------------------
	.section	.nv.constant0._Z23gemm_half_q_half_kernelILi3ELi32ELb1ELb1ELi64EEvPK6__halfPKjS4_S2_PS0_iiiiPKtS7_iiiiiibS2_i,"a",@progbits
	.sectionflags	@""
	.align	4
.nv.constant0._Z23gemm_half_q_half_kernelILi3ELi32ELb1ELb1ELi64EEvPK6__halfPKjS4_S2_PS0_iiiiPKtS7_iiiiiibS2_i:
	.zero		468


//--------------------- .nv.constant0._Z23gemm_half_q_half_kernelILi3ELi48ELb1ELb1ELi64EEvPK6__halfPKjS4_S2_PS0_iiiiPKtS7_iiiiiibS2_i --------------------------
	.section	.nv.constant0._Z23gemm_half_q_half_kernelILi3ELi48ELb1ELb1ELi64EEvPK6__halfPKjS4_S2_PS0_iiiiPKtS7_iiiiiibS2_i,"a",@progbits
	.sectionflags	@""
	.align	4
.nv.constant0._Z23gemm_half_q_half_kernelILi3ELi48ELb1ELb1ELi64EEvPK6__halfPKjS4_S2_PS0_iiiiPKtS7_iiiiiibS2_i:
	.zero		468


//--------------------- .nv.constant0._Z23gemm_half_q_half_kernelILi3ELi16ELb1ELb1ELi64EEvPK6__halfPKjS4_S2_PS0_iiiiPKtS7_iiiiiibS2_i --------------------------
	.section	.nv.constant0._Z23gemm_half_q_half_kernelILi3ELi16ELb1ELb1ELi64EEvPK6__halfPKjS4_S2_PS0_iiiiPKtS7_iiiiiibS2_i,"a",@progbits
	.sectionflags	@""
	.align	4
.nv.constant0._Z23gemm_half_q_half_kernelILi3ELi16ELb1ELb1ELi64EEvPK6__halfPKjS4_S2_PS0_iiiiPKtS7_iiiiiibS2_i:
	.zero		468


//--------------------- .nv.constant0._Z23gemm_half_q_half_kernelILi3ELi24ELb1ELb1ELi64EEvPK6__halfPKjS4_S2_PS0_iiiiPKtS7_iiiiiibS2_i --------------------------
	.section	.nv.constant0._Z23gemm_half_q_half_kernelILi3ELi24ELb1ELb1ELi64EEvPK6__halfPKjS4_S2_PS0_iiiiPKtS7_iiiiiibS2_i,"a",@progbits
	.sectionflags	@""
	.align	4
.nv.constant0._Z23gemm_half_q_half_kernelILi3ELi24ELb1ELb1ELi64EEvPK6__halfPKjS4_S2_PS0_iiiiPKtS7_iiiiiibS2_i:
	.zero		468


//--------------------- .nv.constant0._Z23gemm_half_q_half_kernelILi3ELi8ELb1ELb1ELi64EEvPK6__halfPKjS4_S2_PS0_iiiiPKtS7_iiiiiibS2_i --------------------------
	.section	.nv.constant0._Z23gemm_half_q_half_kernelILi3ELi8ELb1ELb1ELi64EEvPK6__halfPKjS4_S2_PS0_iiiiPKtS7_iiiiiibS2_i,"a",@progbits
	.sectionflags	@""
	.align	4
.nv.constant0._Z23gemm_half_q_half_kernelILi3ELi8ELb1ELb1ELi64EEvPK6__halfPKjS4_S2_PS0_iiiiPKtS7_iiiiiibS2_i:
	.zero		468


//--------------------- .nv.constant0._Z23gemm_half_q_half_kernelILi3ELi12ELb1ELb1ELi64EEvPK6__halfPKjS4_S2_PS0_iiiiPKtS7_iiiiiibS2_i --------------------------
	.section	.nv.constant0._Z23gemm_half_q_half_kernelILi3ELi12ELb1ELb1ELi64EEvPK6__halfPKjS4_S2_PS0_iiiiPKtS7_iiiiiibS2_i,"a",@progbits
	.sectionflags	@""
	.align	4
.nv.constant0._Z23gemm_half_q_half_kernelILi3ELi12ELb1ELb1ELi64EEvPK6__halfPKjS4_S2_PS0_iiiiPKtS7_iiiiiibS2_i:
	.zero		468


//--------------------- .nv.constant0._Z23gemm_half_q_half_kernelILi3ELi14ELb1ELb1ELi64EEvPK6__halfPKjS4_S2_PS0_iiiiPKtS7_iiiiiibS2_i --------------------------
	.section	.nv.constant0._Z23gemm_half_q_half_kernelILi3ELi14ELb1ELb1ELi64EEvPK6__halfPKjS4_S2_PS0_iiiiPKtS7_iiiiiibS2_i,"a",@progbits
	.sectionflags	@""
	.align	4
.nv.constant0._Z23gemm_half_q_half_kernelILi3ELi14ELb1ELb1ELi64EEvPK6__halfPKjS4_S2_PS0_iiiiPKtS7_iiiiiibS2_i:
	.zero		468


//--------------------- .nv.constant0._Z23gemm_half_q_half_kernelILi3ELi4ELb1ELb1ELi64EEvPK6__halfPKjS4_S2_PS0_iiiiPKtS7_iiiiiibS2_i --------------------------
	.section	.nv.constant0._Z23gemm_half_q_half_kernelILi3ELi4ELb1ELb1ELi64EEvPK6__halfPKjS4_S2_PS0_iiiiPKtS7_iiiiiibS2_i,"a",@progbits
	.sectionflags	@""
	.align	4
.nv.constant0._Z23gemm_half_q_half_kernelILi3ELi4ELb1ELb1ELi64EEvPK6__halfPKjS4_S2_PS0_iiiiPKtS7_iiiiiibS2_i:
	.zero		468


//--------------------- .nv.constant0._Z23gemm_half_q_half_kernelILi3ELi6ELb1ELb1ELi64EEvPK6__halfPKjS4_S2_PS0_iiiiPKtS7_iiiiiibS2_i --------------------------
	.section	.nv.constant0._Z23gemm_half_q_half_kernelILi3ELi6ELb1ELb1ELi64EEvPK6__halfPKjS4_S2_PS0_iiiiPKtS7_iiiiiibS2_i,"a",@progbits
	.sectionflags	@""
	.align	4
.nv.constant0._Z23gemm_half_q_half_kernelILi3ELi6ELb1ELb1ELi64EEvPK6__halfPKjS4_S2_PS0_iiiiPKtS7_iiiiiibS2_i:
	.zero		468


//--------------------- .nv.constant0._Z23gemm_half_q_half_kernelILi3ELi2ELb1ELb1ELi64EEvPK6__halfPKjS4_S2_PS0_iiiiPKtS7_iiiiiibS2_i --------------------------
	.section	.nv.constant0._Z23gemm_half_q_half_kernelILi3ELi2ELb1ELb1ELi64EEvPK6__halfPKjS4_S2_PS0_iiiiPKtS7_iiiiiibS2_i,"a",@progbits
	.sectionflags	@""
	.align	4
.nv.constant0._Z23gemm_half_q_half_kernelILi3ELi2ELb1ELb1ELi64EEvPK6__halfPKjS4_S2_PS0_iiiiPKtS7_iiiiiibS2_i:
	.zero		468


//--------------------- .nv.constant0._Z23gemm_half_q_half_kernelILi3ELi32ELb1ELb1ELi32EEvPK6__halfPKjS4_S2_PS0_iiiiPKtS7_iiiiiibS2_i --------------------------
	.section	.nv.constant0._Z23gemm_half_q_half_kernelILi3ELi32ELb1ELb1ELi32EEvPK6__halfPKjS4_S2_PS0_iiiiPKtS7_iiiiiibS2_i,"a",@progbits
	.sectionflags	@""
	.align	4
.nv.constant0._Z23gemm_half_q_half_kernelILi3ELi32ELb1ELb1ELi32EEvPK6__halfPKjS4_S2_PS0_iiiiPKtS7_iiiiiibS2_i:
	.zero		468


//--------------------- .nv.constant0._Z23gemm_half_q_half_kernelILi3ELi48ELb1ELb1ELi32EEvPK6__halfPKjS4_S2_PS0_iiiiPKtS7_iiiiiibS2_i --------------------------
	.section	.nv.constant0._Z23gemm_half_q_half_kernelILi3ELi48ELb1ELb1ELi32EEvPK6__halfPKjS4_S2_PS0_iiiiPKtS7_iiiiiibS2_i,"a",@progbits
	.sectionflags	@""
	.align	4
.nv.constant0._Z23gemm_half_q_half_kernelILi3ELi48ELb1ELb1ELi32EEvPK6__halfPKjS4_S2_PS0_iiiiPKtS7_iiiiiibS2_i:
	.zero		468


//--------------------- .nv.constant0._Z23gemm_half_q_half_kernelILi3ELi16ELb1ELb1ELi32EEvPK6__halfPKjS4_S2_PS0_iiiiPKtS7_iiiiiibS2_i --------------------------
	.section	.nv.constant0._Z23gemm_half_q_half_kernelILi3ELi16ELb1ELb1ELi32EEvPK6__halfPKjS4_S2_PS0_iiiiPKtS7_iiiiiibS2_i,"a",@progbits
	.sectionflags	@""
	.align	4
.nv.constant0._Z23gemm_half_q_half_kernelILi3ELi16ELb1ELb1ELi32EEvPK6__halfPKjS4_S2_PS0_iiiiPKtS7_iiiiiibS2_i:
	.zero		468


//--------------------- .nv.constant0._Z23gemm_half_q_half_kernelILi3ELi24ELb1ELb1ELi32EEvPK6__halfPKjS4_S2_PS0_iiiiPKtS7_iiiiiibS2_i --------------------------
	.section	.nv.constant0._Z23gemm_half_q_half_kernelILi3ELi24ELb1ELb1ELi32EEvPK6__halfPKjS4_S2_PS0_iiiiPKtS7_iiiiiibS2_i,"a",@progbits
	.sectionflags	@""
	.align	4
.nv.constant0._Z23gemm_half_q_half_kernelILi3ELi24ELb1ELb1ELi32EEvPK6__halfPKjS4_S2_PS0_iiiiPKtS7_iiiiiibS2_i:
	.zero		468


//--------------------- .nv.constant0._Z23gemm_half_q_half_kernelILi3ELi8ELb1ELb1ELi32EEvPK6__halfPKjS4_S2_PS0_iiiiPKtS7_iiiiiibS2_i --------------------------
	.section	.nv.constant0._Z23gemm_half_q_half_kernelILi3ELi8ELb1ELb1ELi32EEvPK6__halfPKjS4_S2_PS0_iiiiPKtS7_iiiiiibS2_i,"a",@progbits
	.sectionflags	@""
	.align	4
.nv.constant0._Z23gemm_half_q_half_kernelILi3ELi8ELb1ELb1ELi32EEvPK6__halfPKjS4_S2_PS0_iiiiPKtS7_iiiiiibS2_i:
	.zero		468


//--------------------- .nv.constant0._Z23gemm_half_q_half_kernelILi3ELi12ELb1ELb1ELi32EEvPK6__halfPKjS4_S2_PS0_iiiiPKtS7_iiiiiibS2_i --------------------------
	.section	.nv.constant0._Z23gemm_half_q_half_kernelILi3ELi12ELb1ELb1ELi32EEvPK6__halfPKjS4_S2_PS0_iiiiPKtS7_iiiiiibS2_i,"a",@progbits
	.sectionflags	@""
	.align	4
.nv.constant0._Z23gemm_half_q_half_kernelILi3ELi12ELb1ELb1ELi32EEvPK6__halfPKjS4_S2_PS0_iiiiPKtS7_iiiiiibS2_i:
	.zero		468


//--------------------- .nv.constant0._Z23gemm_half_q_half_kernelILi3ELi14ELb1ELb1ELi32EEvPK6__halfPKjS4_S2_PS0_iiiiPKtS7_iiiiiibS2_i --------------------------
	.section	.nv.constant0._Z23gemm_half_q_half_kernelILi3ELi14ELb1ELb1ELi32EEvPK6__halfPKjS4_S2_PS0_iiiiPKtS7_iiiiiibS2_i,"a",@progbits
	.sectionflags	@""
	.align	4
.nv.constant0._Z23gemm_half_q_half_kernelILi3ELi14ELb1ELb1ELi32EEvPK6__halfPKjS4_S2_PS0_iiiiPKtS7_iiiiiibS2_i:
	.zero		468


//--------------------- .nv.constant0._Z23gemm_half_q_half_kernelILi3ELi4ELb1ELb1ELi32EEvPK6__halfPKjS4_S2_PS0_iiiiPKtS7_iiiiiibS2_i --------------------------
	.section	.nv.constant0._Z23gemm_half_q_half_kernelILi3ELi4ELb1ELb1ELi32EEvPK6__halfPKjS4_S2_PS0_iiiiPKtS7_iiiiiibS2_i,"a",@progbits
	.sectionflags	@""
	.align	4
.nv.constant0._Z23gemm_half_q_half_kernelILi3ELi4ELb1ELb1ELi32EEvPK6__halfPKjS4_S2_PS0_iiiiPKtS7_iiiiiibS2_i:
	.zero		468


//--------------------- .nv.constant0._Z23gemm_half_q_half_kernelILi3ELi6ELb1ELb1ELi32EEvPK6__halfPKjS4_S2_PS0_iiiiPKtS7_iiiiiibS2_i --------------------------
	.section	.nv.constant0._Z23gemm_half_q_half_kernelILi3ELi6ELb1ELb1ELi32EEvPK6__halfPKjS4_S2_PS0_iiiiPKtS7_iiiiiibS2_i,"a",@progbits
	.sectionflags	@""
	.align	4
.nv.constant0._Z23gemm_half_q_half_kernelILi3ELi6ELb1ELb1ELi32EEvPK6__halfPKjS4_S2_PS0_iiiiPKtS7_iiiiiibS2_i:
	.zero		468


//--------------------- .nv.constant0._Z23gemm_half_q_half_kernelILi3ELi2ELb1ELb1ELi32EEvPK6__halfPKjS4_S2_PS0_iiiiPKtS7_iiiiiibS2_i --------------------------
	.section	.nv.constant0._Z23gemm_half_q_half_kernelILi3ELi2ELb1ELb1ELi32EEvPK6__halfPKjS4_S2_PS0_iiiiPKtS7_iiiiiibS2_i,"a",@progbits
	.sectionflags	@""
	.align	4
.nv.constant0._Z23gemm_half_q_half_kernelILi3ELi2ELb1ELb1ELi32EEvPK6__halfPKjS4_S2_PS0_iiiiPKtS7_iiiiiibS2_i:
	.zero		468


//--------------------- .nv.constant0._Z23gemm_half_q_half_kernelILi2ELi32ELb1ELb1ELi64EEvPK6__halfPKjS4_S2_PS0_iiiiPKtS7_iiiiiibS2_i --------------------------
	.section	.nv.constant0._Z23gemm_half_q_half_kernelILi2ELi32ELb1ELb1ELi64EEvPK6__halfPKjS4_S2_PS0_iiiiPKtS7_iiiiiibS2_i,"a",@progbits
	.sectionflags	@""
	.align	4
.nv.constant0._Z23gemm_half_q_half_kernelILi2ELi32ELb1ELb1ELi64EEvPK6__halfPKjS4_S2_PS0_iiiiPKtS7_iiiiiibS2_i:
	.zero		468


//--------------------- .nv.constant0._Z23gemm_half_q_half_kernelILi2ELi48ELb1ELb1ELi64EEvPK6__halfPKjS4_S2_PS0_iiiiPKtS7_iiiiiibS2_i --------------------------
	.section	.nv.constant0._Z23gemm_half_q_half_kernelILi2ELi48ELb1ELb1ELi64EEvPK6__halfPKjS4_S2_PS0_iiiiPKtS7_iiiiiibS2_i,"a",@progbits
	.sectionflags	@""
	.align	4
.nv.constant0._Z23gemm_half_q_half_kernelILi2ELi48ELb1ELb1ELi64EEvPK6__halfPKjS4_S2_PS0_iiiiPKtS7_iiiiiibS2_i:
	.zero		468


//--------------------- .nv.constant0._Z23gemm_half_q_half_kernelILi2ELi16ELb1ELb1ELi64EEvPK6__halfPKjS4_S2_PS0_iiiiPKtS7_iiiiiibS2_i --------------------------
	.section	.nv.constant0._Z23gemm_half_q_half_kernelILi2ELi16ELb1ELb1ELi64EEvPK6__halfPKjS4_S2_PS0_iiiiPKtS7_iiiiiibS2_i,"a",@progbits
	.sectionflags	@""
	.align	4
.nv.constant0._Z23gemm_half_q_half_kernelILi2ELi16ELb1ELb1ELi64EEvPK6__halfPKjS4_S2_PS0_iiiiPKtS7_iiiiiibS2_i:
	.zero		468


//--------------------- .nv.constant0._Z23gemm_half_q_half_kernelILi2ELi24ELb1ELb1ELi64EEvPK6__halfPKjS4_S2_PS0_iiiiPKtS7_iiiiiibS2_i --------------------------
	.section	.nv.constant0._Z23gemm_half_q_half_kernelILi2ELi24ELb1ELb1ELi64EEvPK6__halfPKjS4_S2_PS0_iiiiPKtS7_iiiiiibS2_i,"a",@progbits
	.sectionflags	@""
	.align	4
.nv.constant0._Z23gemm_half_q_half_kernelILi2ELi24ELb1ELb1ELi64EEvPK6__halfPKjS4_S2_PS0_iiiiPKtS7_iiiiiibS2_i:
	.zero		468


//--------------------- .nv.constant0._Z23gemm_half_q_half_kernelILi2ELi8ELb1ELb1ELi64EEvPK6__halfPKjS4_S2_PS0_iiiiPKtS7_iiiiiibS2_i --------------------------
	.section	.nv.constant0._Z23gemm_half_q_half_kernelILi2ELi8ELb1ELb1ELi64EEvPK6__halfPKjS4_S2_PS0_iiiiPKtS7_iiiiiibS2_i,"a",@progbits
	.sectionflags	@""
	.align	4
.nv.constant0._Z23gemm_half_q_half_kernelILi2ELi8ELb1ELb1ELi64EEvPK6__halfPKjS4_S2_PS0_iiiiPKtS7_iiiiiibS2_i:
	.zero		468


//--------------------- .nv.constant0._Z23gemm_half_q_half_kernelILi2ELi12ELb1ELb1ELi64EEvPK6__halfPKjS4_S2_PS0_iiiiPKtS7_iiiiiibS2_i --------------------------
	.section	.nv.constant0._Z23gemm_half_q_half_kernelILi2ELi12ELb1ELb1ELi64EEvPK6__halfPKjS4_S2_PS0_iiiiPKtS7_iiiiiibS2_i,"a",@progbits
	.sectionflags	@""
	.align	4
.nv.constant0._Z23gemm_half_q_half_kernelILi2ELi12ELb1ELb1ELi64EEvPK6__halfPKjS4_S2_PS0_iiiiPKtS7_iiiiiibS2_i:
	.zero		468


//--------------------- .nv.constant0._Z23gemm_half_q_half_kernelILi2ELi14ELb1ELb1ELi64EEvPK6__halfPKjS4_S2_PS0_iiiiPKtS7_iiiiiibS2_i --------------------------
	.section	.nv.constant0._Z23gemm_half_q_half_kernelILi2ELi14ELb1ELb1ELi64EEvPK6__halfPKjS4_S2_PS0_iiiiPKtS7_iiiiiibS2_i,"a",@progbits
	.sectionflags	@""
	.align	4
.nv.constant0._Z23gemm_half_q_half_kernelILi2ELi14ELb1ELb1ELi64EEvPK6__halfPKjS4_S2_PS0_iiiiPKtS7_iiiiiibS2_i:
	.zero		468


//--------------------- .nv.constant0._Z23gemm_half_q_half_kernelILi2ELi4ELb1ELb1ELi64EEvPK6__halfPKjS4_S2_PS0_iiiiPKtS7_iiiiiibS2_i --------------------------
	.section	.nv.constant0._Z23gemm_half_q_half_kernelILi2ELi4ELb1ELb1ELi64EEvPK6__halfPKjS4_S2_PS0_iiiiPKtS7_iiiiiibS2_i,"a",@progbits
	.sectionflags	@""
	.align	4
.nv.constant0._Z23gemm_half_q_half_kernelILi2ELi4ELb1ELb1ELi64EEvPK6__halfPKjS4_S2_PS0_iiiiPKtS7_iiiiiibS2_i:
	.zero		468


//--------------------- .nv.constant0._Z23gemm_half_q_half_kernelILi2ELi6ELb1ELb1ELi64EEvPK6__halfPKjS4_S2_PS0_iiiiPKtS7_iiiiiibS2_i --------------------------
	.section	.nv.constant0._Z23gemm_half_q_half_kernelILi2ELi6ELb1ELb1ELi64EEvPK6__halfPKjS4_S2_PS0_iiiiPKtS7_iiiiiibS2_i,"a",@progbits
	.sectionflags	@""
	.align	4
.nv.constant0._Z23gemm_half_q_half_kernelILi2ELi6ELb1ELb1ELi64EEvPK6__halfPKjS4_S2_PS0_iiiiPKtS7_iiiiiibS2_i:
	.zero		468


//--------------------- .nv.constant0._Z23gemm_half_q_half_kernelILi2ELi2ELb1ELb1ELi64EEvPK6__halfPKjS4_S2_PS0_iiiiPKtS7_iiiiiibS2_i --------------------------
	.section	.nv.constant0._Z23gemm_half_q_half_kernelILi2ELi2ELb1ELb1ELi64EEvPK6__halfPKjS4_S2_PS0_iiiiPKtS7_iiiiiibS2_i,"a",@progbits
	.sectionflags	@""
	.align	4
.nv.constant0._Z23gemm_half_q_half_kernelILi2ELi2ELb1ELb1ELi64EEvPK6__halfPKjS4_S2_PS0_iiiiPKtS7_iiiiiibS2_i:
	.zero		468


//--------------------- .nv.constant0._Z23gemm_half_q_half_kernelILi2ELi32ELb1ELb1ELi32EEvPK6__halfPKjS4_S2_PS0_iiiiPKtS7_iiiiiibS2_i --------------------------
	.section	.nv.constant0._Z23gemm_half_q_half_kernelILi2ELi32ELb1ELb1ELi32EEvPK6__halfPKjS4_S2_PS0_iiiiPKtS7_iiiiiibS2_i,"a",@progbits
	.sectionflags	@""
	.align	4
.nv.constant0._Z23gemm_half_q_half_kernelILi2ELi32ELb1ELb1ELi32EEvPK6__halfPKjS4_S2_PS0_iiiiPKtS7_iiiiiibS2_i:
	.zero		468


//--------------------- .nv.constant0._Z23gemm_half_q_half_kernelILi2ELi48ELb1ELb1ELi32EEvPK6__halfPKjS4_S2_PS0_iiiiPKtS7_iiiiiibS2_i --------------------------
	.section	.nv.constant0._Z23gemm_half_q_half_kernelILi2ELi48ELb1ELb1ELi32EEvPK6__halfPKjS4_S2_PS0_iiiiPKtS7_iiiiiibS2_i,"a",@progbits
	.sectionflags	@""
	.align	4
.nv.constant0._Z23gemm_half_q_half_kernelILi2ELi48ELb1ELb1ELi32EEvPK6__halfPKjS4_S2_PS0_iiiiPKtS7_iiiiiibS2_i:
	.zero		468


//--------------------- .nv.constant0._Z23gemm_half_q_half_kernelILi2ELi16ELb1ELb1ELi32EEvPK6__halfPKjS4_S2_PS0_iiiiPKtS7_iiiiiibS2_i --------------------------
	.section	.nv.constant0._Z23gemm_half_q_half_kernelILi2ELi16ELb1ELb1ELi32EEvPK6__halfPKjS4_S2_PS0_iiiiPKtS7_iiiiiibS2_i,"a",@progbits
	.sectionflags	@""
	.align	4
.nv.constant0._Z23gemm_half_q_half_kernelILi2ELi16ELb1ELb1ELi32EEvPK6__halfPKjS4_S2_PS0_iiiiPKtS7_iiiiiibS2_i:
	.zero		468


//--------------------- .nv.constant0._Z23gemm_half_q_half_kernelILi2ELi24ELb1ELb1ELi32EEvPK6__halfPKjS4_S2_PS0_iiiiPKtS7_iiiiiibS2_i --------------------------
	.section	.nv.constant0._Z23gemm_half_q_half_kernelILi2ELi24ELb1ELb1ELi32EEvPK6__halfPKjS4_S2_PS0_iiiiPKtS7_iiiiiibS2_i,"a",@progbits
	.sectionflags	@""
	.align	4
.nv.constant0._Z23gemm_half_q_half_kernelILi2ELi24ELb1ELb1ELi32EEvPK6__halfPKjS4_S2_PS0_iiiiPKtS7_iiiiiibS2_i:
	.zero		468


//--------------------- .nv.constant0._Z23gemm_half_q_half_kernelILi2ELi8ELb1ELb1ELi32EEvPK6__halfPKjS4_S2_PS0_iiiiPKtS7_iiiiiibS2_i --------------------------
	.section	.nv.constant0._Z23gemm_half_q_half_kernelILi2ELi8ELb1ELb1ELi32EEvPK6__halfPKjS4_S2_PS0_iiiiPKtS7_iiiiiibS2_i,"a",@progbits
	.sectionflags	@""
	.align	4
.nv.constant0._Z23gemm_half_q_half_kernelILi2ELi8ELb1ELb1ELi32EEvPK6__halfPKjS4_S2_PS0_iiiiPKtS7_iiiiiibS2_i:
	.zero		468


//--------------------- .nv.constant0._Z23gemm_half_q_half_kernelILi2ELi12ELb1ELb1ELi32EEvPK6__halfPKjS4_S2_PS0_iiiiPKtS7_iiiiiibS2_i --------------------------
	.section	.nv.constant0._Z23gemm_half_q_half_kernelILi2ELi12ELb1ELb1ELi32EEvPK6__halfPKjS4_S2_PS0_iiiiPKtS7_iiiiiibS2_i,"a",@progbits
	.sectionflags	@""
	.align	4
.nv.constant0._Z23gemm_half_q_half_kernelILi2ELi12ELb1ELb1ELi32EEvPK6__halfPKjS4_S2_PS0_iiiiPKtS7_iiiiiibS2_i:
	.zero		468


//--------------------- .nv.constant0._Z23gemm_half_q_half_kernelILi2ELi14ELb1ELb1ELi32EEvPK6__halfPKjS4_S2_PS0_iiiiPKtS7_iiiiiibS2_i --------------------------
	.section	.nv.constant0._Z23gemm_half_q_half_kernelILi2ELi14ELb1ELb1ELi32EEvPK6__halfPKjS4_S2_PS0_iiiiPKtS7_iiiiiibS2_i,"a",@progbits
	.sectionflags	@""
	.align	4
.nv.constant0._Z23gemm_half_q_half_kernelILi2ELi14ELb1ELb1ELi32EEvPK6__halfPKjS4_S2_PS0_iiiiPKtS7_iiiiiibS2_i:
	.zero		468


//--------------------- .nv.constant0._Z23gemm_half_q_half_kernelILi2ELi4ELb1ELb1ELi32EEvPK6__halfPKjS4_S2_PS0_iiiiPKtS7_iiiiiibS2_i --------------------------
	.section	.nv.constant0._Z23gemm_half_q_half_kernelILi2ELi4ELb1ELb1ELi32EEvPK6__halfPKjS4_S2_PS0_iiiiPKtS7_iiiiiibS2_i,"a",@progbits
	.sectionflags	@""
	.align	4
.nv.constant0._Z23gemm_half_q_half_kernelILi2ELi4ELb1ELb1ELi32EEvPK6__halfPKjS4_S2_PS0_iiiiPKtS7_iiiiiibS2_i:
	.zero		468


//--------------------- .nv.constant0._Z23gemm_half_q_half_kernelILi2ELi6ELb1ELb1ELi32EEvPK6__halfPKjS4_S2_PS0_iiiiPKtS7_iiiiiibS2_i --------------------------
	.section	.nv.constant0._Z23gemm_half_q_half_kernelILi2ELi6ELb1ELb1ELi32EEvPK6__halfPKjS4_S2_PS0_iiiiPKtS7_iiiiiibS2_i,"a",@progbits
	.sectionflags	@""
	.align	4
.nv.constant0._Z23gemm_half_q_half_kernelILi2ELi6ELb1ELb1ELi32EEvPK6__halfPKjS4_S2_PS0_iiiiPKtS7_iiiiiibS2_i:
	.zero		468


//--------------------- .nv.constant0._Z23gemm_half_q_half_kernelILi2ELi2ELb1ELb1ELi32EEvPK6__halfPKjS4_S2_PS0_iiiiPKtS7_iiiiiibS2_i --------------------------
	.section	.nv.constant0._Z23gemm_half_q_half_kernelILi2ELi2ELb1ELb1ELi32EEvPK6__halfPKjS4_S2_PS0_iiiiPKtS7_iiiiiibS2_i,"a",@progbits
	.sectionflags	@""
	.align	4
.nv.constant0._Z23gemm_half_q_half_kernelILi2ELi2ELb1ELb1ELi32EEvPK6__halfPKjS4_S2_PS0_iiiiPKtS7_iiiiiibS2_i:
	.zero		468


//--------------------- .nv.constant0._Z23gemm_half_q_half_kernelILi1ELi32ELb1ELb1ELi64EEvPK6__halfPKjS4_S2_PS0_iiiiPKtS7_iiiiiibS2_i --------------------------
	.section	.nv.constant0._Z23gemm_half_q_half_kernelILi1ELi32ELb1ELb1ELi64EEvPK6__halfPKjS4_S2_PS0_iiiiPKtS7_iiiiiibS2_i,"a",@progbits
	.sectionflags	@""
	.align	4
.nv.constant0._Z23gemm_half_q_half_kernelILi1ELi32ELb1ELb1ELi64EEvPK6__halfPKjS4_S2_PS0_iiiiPKtS7_iiiiiibS2_i:
	.zero		468


//--------------------- .nv.constant0._Z23gemm_half_q_half_kernelILi1ELi48ELb1ELb1ELi64EEvPK6__halfPKjS4_S2_PS0_iiiiPKtS7_iiiiiibS2_i --------------------------
	.section	.nv.constant0._Z23gemm_half_q_half_kernelILi1ELi48ELb1ELb1ELi64EEvPK6__halfPKjS4_S2_PS0_iiiiPKtS7_iiiiiibS2_i,"a",@progbits
	.sectionflags	@""
	.align	4
.nv.constant0._Z23gemm_half_q_half_kernelILi1ELi48ELb1ELb1ELi64EEvPK6__halfPKjS4_S2_PS0_iiiiPKtS7_iiiiiibS2_i:
	.zero		468


//--------------------- .nv.constant0._Z23gemm_half_q_half_kernelILi1ELi16ELb1ELb1ELi64EEvPK6__halfPKjS4_S2_PS0_iiiiPKtS7_iiiiiibS2_i --------------------------
	.section	.nv.constant0._Z23gemm_half_q_half_kernelILi1ELi16ELb1ELb1ELi64EEvPK6__halfPKjS4_S2_PS0_iiiiPKtS7_iiiiiibS2_i,"a",@progbits
	.sectionflags	@""
	.align	4
.nv.constant0._Z23gemm_half_q_half_kernelILi1ELi16ELb1ELb1ELi64EEvPK6__halfPKjS4_S2_PS0_iiiiPKtS7_iiiiiibS2_i:
	.zero		468


//--------------------- .nv.constant0._Z23gemm_half_q_half_kernelILi1ELi24ELb1ELb1ELi64EEvPK6__halfPKjS4_S2_PS0_iiiiPKtS7_iiiiiibS2_i --------------------------
	.section	.nv.constant0._Z23gemm_half_q_half_kernelILi1ELi24ELb1ELb1ELi64EEvPK6__halfPKjS4_S2_PS0_iiiiPKtS7_iiiiiibS2_i,"a",@progbits
	.sectionflags	@""
	.align	4
.nv.constant0._Z23gemm_half_q_half_kernelILi1ELi24ELb1ELb1ELi64EEvPK6__halfPKjS4_S2_PS0_iiiiPKtS7_iiiiiibS2_i:
	.zero		468


//--------------------- .nv.constant0._Z23gemm_half_q_half_kernelILi1ELi8ELb1ELb1ELi64EEvPK6__halfPKjS4_S2_PS0_iiiiPKtS7_iiiiiibS2_i --------------------------
	.section	.nv.constant0._Z23gemm_half_q_half_kernelILi1ELi8ELb1ELb1ELi64EEvPK6__halfPKjS4_S2_PS0_iiiiPKtS7_iiiiiibS2_i,"a",@progbits
	.sectionflags	@""
	.align	4
.nv.constant0._Z23gemm_half_q_half_kernelILi1ELi8ELb1ELb1ELi64EEvPK6__halfPKjS4_S2_PS0_iiiiPKtS7_iiiiiibS2_i:
	.zero		468


//--------------------- .nv.constant0._Z23gemm_half_q_half_kernelILi1ELi12ELb1ELb1ELi64EEvPK6__halfPKjS4_S2_PS0_iiiiPKtS7_iiiiiibS2_i --------------------------
	.section	.nv.constant0._Z23gemm_half_q_half_kernelILi1ELi12ELb1ELb1ELi64EEvPK6__halfPKjS4_S2_PS0_iiiiPKtS7_iiiiiibS2_i,"a",@progbits
	.sectionflags	@""
	.align	4
.nv.constant0._Z23gemm_half_q_half_kernelILi1ELi12ELb1ELb1ELi64EEvPK6__halfPKjS4_S2_PS0_iiiiPKtS7_iiiiiibS2_i:
	.zero		468


//--------------------- .nv.constant0._Z23gemm_half_q_half_kernelILi1ELi14ELb1ELb1ELi64EEvPK6__halfPKjS4_S2_PS0_iiiiPKtS7_iiiiiibS2_i --------------------------
	.section	.nv.constant0._Z23gemm_half_q_half_kernelILi1ELi14ELb1ELb1ELi64EEvPK6__halfPKjS4_S2_PS0_iiiiPKtS7_iiiiiibS2_i,"a",@progbits
	.sectionflags	@""
	.align	4
.nv.constant0._Z23gemm_half_q_half_kernelILi1ELi14ELb1ELb1ELi64EEvPK6__halfPKjS4_S2_PS0_iiiiPKtS7_iiiiiibS2_i:
	.zero		468


//--------------------- .nv.constant0._Z23gemm_half_q_half_kernelILi1ELi4ELb1ELb1ELi64EEvPK6__halfPKjS4_S2_PS0_iiiiPKtS7_iiiiiibS2_i --------------------------
	.section	.nv.constant0._Z23gemm_half_q_half_kernelILi1ELi4ELb1ELb1ELi64EEvPK6__halfPKjS4_S2_PS0_iiiiPKtS7_iiiiiibS2_i,"a",@progbits
	.sectionflags	@""
	.align	4
.nv.constant0._Z23gemm_half_q_half_kernelILi1ELi4ELb1ELb1ELi64EEvPK6__halfPKjS4_S2_PS0_iiiiPKtS7_iiiiiibS2_i:
	.zero		468


//--------------------- .nv.constant0._Z23gemm_half_q_half_kernelILi1ELi6ELb1ELb1ELi64EEvPK6__halfPKjS4_S2_PS0_iiiiPKtS7_iiiiiibS2_i --------------------------
	.section	.nv.constant0._Z23gemm_half_q_half_kernelILi1ELi6ELb1ELb1ELi64EEvPK6__halfPKjS4_S2_PS0_iiiiPKtS7_iiiiiibS2_i,"a",@progbits
	.sectionflags	@""
	.align	4
.nv.constant0._Z23gemm_half_q_half_kernelILi1ELi6ELb1ELb1ELi64EEvPK6__halfPKjS4_S2_PS0_iiiiPKtS7_iiiiiibS2_i:
	.zero		468


//--------------------- .nv.constant0._Z23gemm_half_q_half_kernelILi1ELi2ELb1ELb1ELi64EEvPK6__halfPKjS4_S2_PS0_iiiiPKtS7_iiiiiibS2_i --------------------------
	.section	.nv.constant0._Z23gemm_half_q_half_kernelILi1ELi2ELb1ELb1ELi64EEvPK6__halfPKjS4_S2_PS0_iiiiPKtS7_iiiiiibS2_i,"a",@progbits
	.sectionflags	@""
	.align	4
.nv.constant0._Z23gemm_half_q_half_kernelILi1ELi2ELb1ELb1ELi64EEvPK6__halfPKjS4_S2_PS0_iiiiPKtS7_iiiiiibS2_i:
	.zero		468


//--------------------- .nv.constant0._Z23gemm_half_q_half_kernelILi1ELi32ELb1ELb1ELi32EEvPK6__halfPKjS4_S2_PS0_iiiiPKtS7_iiiiiibS2_i --------------------------
	.section	.nv.constant0._Z23gemm_half_q_half_kernelILi1ELi32ELb1ELb1ELi32EEvPK6__halfPKjS4_S2_PS0_iiiiPKtS7_iiiiiibS2_i,"a",@progbits
	.sectionflags	@""
	.align	4
.nv.constant0._Z23gemm_half_q_half_kernelILi1ELi32ELb1ELb1ELi32EEvPK6__halfPKjS4_S2_PS0_iiiiPKtS7_iiiiiibS2_i:
	.zero		468


//--------------------- .nv.constant0._Z23gemm_half_q_half_kernelILi1ELi48ELb1ELb1ELi32EEvPK6__halfPKjS4_S2_PS0_iiiiPKtS7_iiiiiibS2_i --------------------------
	.section	.nv.constant0._Z23gemm_half_q_half_kernelILi1ELi48ELb1ELb1ELi32EEvPK6__halfPKjS4_S2_PS0_iiiiPKtS7_iiiiiibS2_i,"a",@progbits
	.sectionflags	@""
	.align	4
.nv.constant0._Z23gemm_half_q_half_kernelILi1ELi48ELb1ELb1ELi32EEvPK6__halfPKjS4_S2_PS0_iiiiPKtS7_iiiiiibS2_i:
	.zero		468


//--------------------- .nv.constant0._Z23gemm_half_q_half_kernelILi1ELi16ELb1ELb1ELi32EEvPK6__halfPKjS4_S2_PS0_iiiiPKtS7_iiiiiibS2_i --------------------------
	.section	.nv.constant0._Z23gemm_half_q_half_kernelILi1ELi16ELb1ELb1ELi32EEvPK6__halfPKjS4_S2_PS0_iiiiPKtS7_iiiiiibS2_i,"a",@progbits
	.sectionflags	@""
	.align	4
.nv.constant0._Z23gemm_half_q_half_kernelILi1ELi16ELb1ELb1ELi32EEvPK6__halfPKjS4_S2_PS0_iiiiPKtS7_iiiiiibS2_i:
	.zero		468


//--------------------- .nv.constant0._Z23gemm_half_q_half_kernelILi1ELi24ELb1ELb1ELi32EEvPK6__halfPKjS4_S2_PS0_iiiiPKtS7_iiiiiibS2_i --------------------------
	.section	.nv.constant0._Z23gemm_half_q_half_kernelILi1ELi24ELb1ELb1ELi32EEvPK6__halfPKjS4_S2_PS0_iiiiPKtS7_iiiiiibS2_i,"a",@progbits
	.sectionflags	@""
	.align	4
.nv.constant0._Z23gemm_half_q_half_kernelILi1ELi24ELb1ELb1ELi32EEvPK6__halfPKjS4_S2_PS0_iiiiPKtS7_iiiiiibS2_i:
	.zero		468


//--------------------- .nv.constant0._Z23gemm_half_q_half_kernelILi1ELi8ELb1ELb1ELi32EEvPK6__halfPKjS4_S2_PS0_iiiiPKtS7_iiiiiibS2_i --------------------------
	.section	.nv.constant0._Z23gemm_half_q_half_kernelILi1ELi8ELb1ELb1ELi32EEvPK6__halfPKjS4_S2_PS0_iiiiPKtS7_iiiiiibS2_i,"a",@progbits
	.sectionflags	@""
	.align	4
.nv.constant0._Z23gemm_half_q_half_kernelILi1ELi8ELb1ELb1ELi32EEvPK6__halfPKjS4_S2_PS0_iiiiPKtS7_iiiiiibS2_i:
	.zero		468


//--------------------- .nv.constant0._Z23gemm_half_q_half_kernelILi1ELi12ELb1ELb1ELi32EEvPK6__halfPKjS4_S2_PS0_iiiiPKtS7_iiiiiibS2_i --------------------------
	.section	.nv.constant0._Z23gemm_half_q_half_kernelILi1ELi12ELb1ELb1ELi32EEvPK6__halfPKjS4_S2_PS0_iiiiPKtS7_iiiiiibS2_i,"a",@progbits
	.sectionflags	@""
	.align	4
.nv.constant0._Z23gemm_half_q_half_kernelILi1ELi12ELb1ELb1ELi32EEvPK6__halfPKjS4_S2_PS0_iiiiPKtS7_iiiiiibS2_i:
	.zero		468


//--------------------- .nv.constant0._Z23gemm_half_q_half_kernelILi1ELi14ELb1ELb1ELi32EEvPK6__halfPKjS4_S2_PS0_iiiiPKtS7_iiiiiibS2_i --------------------------
	.section	.nv.constant0._Z23gemm_half_q_half_kernelILi1ELi14ELb1ELb1ELi32EEvPK6__halfPKjS4_S2_PS0_iiiiPKtS7_iiiiiibS2_i,"a",@progbits
	.sectionflags	@""
	.align	4
.nv.constant0._Z23gemm_half_q_half_kernelILi1ELi14ELb1ELb1ELi32EEvPK6__halfPKjS4_S2_PS0_iiiiPKtS7_iiiiiibS2_i:
	.zero		468


//--------------------- .nv.constant0._Z23gemm_half_q_half_kernelILi1ELi4ELb1ELb1ELi32EEvPK6__halfPKjS4_S2_PS0_iiiiPKtS7_iiiiiibS2_i --------------------------
	.section	.nv.constant0._Z23gemm_half_q_half_kernelILi1ELi4ELb1ELb1ELi32EEvPK6__halfPKjS4_S2_PS0_iiiiPKtS7_iiiiiibS2_i,"a",@progbits
	.sectionflags	@""
	.align	4
.nv.constant0._Z23gemm_half_q_half_kernelILi1ELi4ELb1ELb1ELi32EEvPK6__halfPKjS4_S2_PS0_iiiiPKtS7_iiiiiibS2_i:
	.zero		468


//--------------------- .nv.constant0._Z23gemm_half_q_half_kernelILi1ELi6ELb1ELb1ELi32EEvPK6__halfPKjS4_S2_PS0_iiiiPKtS7_iiiiiibS2_i --------------------------
	.section	.nv.constant0._Z23gemm_half_q_half_kernelILi1ELi6ELb1ELb1ELi32EEvPK6__halfPKjS4_S2_PS0_iiiiPKtS7_iiiiiibS2_i,"a",@progbits
	.sectionflags	@""
	.align	4
.nv.constant0._Z23gemm_half_q_half_kernelILi1ELi6ELb1ELb1ELi32EEvPK6__halfPKjS4_S2_PS0_iiiiPKtS7_iiiiiibS2_i:
	.zero		468


//--------------------- .nv.constant0._Z23gemm_half_q_half_kernelILi1ELi2ELb1ELb1ELi32EEvPK6__halfPKjS4_S2_PS0_iiiiPKtS7_iiiiiibS2_i --------------------------
	.section	.nv.constant0._Z23gemm_half_q_half_kernelILi1ELi2ELb1ELb1ELi32EEvPK6__halfPKjS4_S2_PS0_iiiiPKtS7_iiiiiibS2_i,"a",@progbits
	.sectionflags	@""
	.align	4
.nv.constant0._Z23gemm_half_q_half_kernelILi1ELi2ELb1ELb1ELi32EEvPK6__halfPKjS4_S2_PS0_iiiiPKtS7_iiiiiibS2_i:
	.zero		468


//--------------------- .text._Z23gemm_half_q_half_kernelILi4ELi32ELb1ELb1ELi64EEvPK6__halfPKjS4_S2_PS0_iiiiPKtS7_iiiiiibS2_i --------------------------
	.section	.text._Z23gemm_half_q_half_kernelILi4ELi32ELb1ELb1ELi64EEvPK6__halfPKjS4_S2_PS0_iiiiPKtS7_iiiiiibS2_i,"ax",@progbits
	.sectioninfo	@"SHI_REGISTERS=70"
	.align	128
        .global         _Z23gemm_half_q_half_kernelILi4ELi32ELb1ELb1ELi64EEvPK6__halfPKjS4_S2_PS0_iiiiPKtS7_iiiiiibS2_i
        .type           _Z23gemm_half_q_half_kernelILi4ELi32ELb1ELb1ELi64EEvPK6__halfPKjS4_S2_PS0_iiiiPKtS7_iiiiiibS2_i,@function
        .size           _Z23gemm_half_q_half_kernelILi4ELi32ELb1ELb1ELi64EEvPK6__halfPKjS4_S2_PS0_iiiiPKtS7_iiiiiibS2_i,(.L_x_3260 - _Z23gemm_half_q_half_kernelILi4ELi32ELb1ELb1ELi64EEvPK6__halfPKjS4_S2_PS0_iiiiPKtS7_iiiiiibS2_i)
        .other          _Z23gemm_half_q_half_kernelILi4ELi32ELb1ELb1ELi64EEvPK6__halfPKjS4_S2_PS0_iiiiPKtS7_iiiiiibS2_i,@"STO_CUDA_ENTRY STV_DEFAULT"
_Z23gemm_half_q_half_kernelILi4ELi32ELb1ELb1ELi64EEvPK6__halfPKjS4_S2_PS0_iiiiPKtS7_iiiiiibS2_i:
.text._Z23gemm_half_q_half_kernelILi4ELi32ELb1ELb1ELi64EEvPK6__halfPKjS4_S2_PS0_iiiiPKtS7_iiiiiibS2_i:
[----:B------:R-:W-:Y:S02]  /*0000*/  IMAD.MOV.U32 R1, RZ, RZ, c[0x0][0x28] ;  /* 0x00000a00ff017624 */ /* 0x000fe400078e00ff */
[----:B------:R-:W0:Y:S01]  /*0010*/  S2R R3, SR_CTAID.Y ;  /* 0x0000000000037919 */ /* 0x000e220000002600 */
[----:B------:R-:W-:Y:S01]  /*0020*/  IMAD.MOV.U32 R4, RZ, RZ, -0x4 ;  /* 0xfffffffcff047424 */ /* 0x000fe200078e00ff */
[----:B------:R-:W-:Y:S01]  /*0030*/  ULDC.64 UR6, c[0x0][0x118] ;  /* 0x0000460000067ab9 */ /* 0x000fe20000000a00 */
[----:B------:R-:W-:Y:S01]  /*0040*/  IADD3 R1, R1, -0x10, RZ ;  /* 0xfffffff001017810 */ /* 0x000fe20007ffe0ff */
[----:B------:R-:W1:Y:S01]  /*0050*/  S2R R0, SR_CTAID.Z ;  /* 0x0000000000007919 */ /* 0x000e620000002700 */
[----:B------:R-:W-:Y:S02]  /*0060*/  PRMT R57, RZ, 0x7610, R57 ;  /* 0x00007610ff397816 */ /* 0x000fe40000000039 */
[----:B------:R-:W-:Y:S01]  /*0070*/  PRMT R56, RZ, 0x7610, R56 ;  /* 0x00007610ff387816 */ /* 0x000fe20000000038 */
[----:B------:R-:W2:Y:S01]  /*0080*/  S2R R5, SR_CTAID.X ;  /* 0x0000000000057919 */ /* 0x000ea20000002500 */
[----:B------:R-:W-:Y:S02]  /*0090*/  PRMT R55, RZ, 0x7610, R55 ;  /* 0x00007610ff377816 */ /* 0x000fe40000000037 */
[----:B------:R-:W-:Y:S01]  /*00a0*/  PRMT R54, RZ, 0x7610, R54 ;  /* 0x00007610ff367816 */ /* 0x000fe20000000036 */
[----:B------:R-:W3:Y:S01]  /*00b0*/  S2R R2, SR_TID.X ;  /* 0x0000000000027919 */ /* 0x000ee20000002100 */
[----:B0-----:R-:W-:Y:S01]  /*00c0*/  IMAD R9, R3, R4, c[0x0][0x188] ;  /* 0x0000620003097624 */ /* 0x001fe200078e0204 */
[----:B------:R-:W-:Y:S01]  /*00d0*/  PRMT R4, RZ, 0x7610, R4 ;  /* 0x00007610ff047816 */ /* 0x000fe20000000004 */
[----:B-1----:R-:W-:-:S03]  /*00e0*/  IMAD.SHL.U32 R59, R0, 0x40, RZ ;  /* 0x00000040003b7824 */ /* 0x002fc600078e00ff */
[C---:B------:R-:W-:Y:S02]  /*00f0*/  ISETP.GE.AND P1, PT, R9.reuse, 0x1, PT ;  /* 0x000000010900780c */ /* 0x040fe40003f26270 */
[----:B------:R-:W-:Y:S01]  /*0100*/  IMNMX R60, R9, 0x4, PT ;  /* 0x00000004093c7817 */ /* 0x000fe20003800200 */
[----:B--2---:R-:W-:Y:S01]  /*0110*/  IMAD.SHL.U32 R5, R5, 0x100, RZ ;  /* 0x0000010005057824 */ /* 0x004fe200078e00ff */
[----:B------:R-:W-:-:S03]  /*0120*/  IADD3 R58, R59, 0x40, RZ ;  /* 0x000000403b3a7810 */ /* 0x000fc60007ffe0ff */
[----:B---3--:R-:W-:Y:S01]  /*0130*/  IMAD R11, R2, 0x4, R5 ;  /* 0x00000004020b7824 */ /* 0x008fe200078e0205 */
[----:B------:R-:W-:-:S05]  /*0140*/  IMNMX R58, R58, c[0x0][0x190], PT ;  /* 0x000064003a3a7a17 */ /* 0x000fca0003800200 */
[----:B------:R-:W-:Y:S05]  /*0150*/  @!P1 BRA `(.L_x_0) ;  /* 0x000001b000009947 */ /* 0x000fea0003800000 */
[----:B------:R-:W-:Y:S02]  /*0160*/  IMAD.MOV.U32 R6, RZ, RZ, c[0x0][0x1c8] ;  /* 0x00007200ff067624 */ /* 0x000fe400078e00ff */
[----:B------:R-:W-:-:S05]  /*0170*/  IMAD.MOV.U32 R7, RZ, RZ, c[0x0][0x1cc] ;  /* 0x00007300ff077624 */ /* 0x000fca00078e00ff */
[----:B------:R-:W2:Y:S01]  /*0180*/  LDG.E.U16 R54, [R6.64] ;  /* 0x0000000606367981 */ /* 0x000ea2000c1e1500 */
[----:B------:R-:W-:Y:S02]  /*0190*/  ISETP.GE.AND P0, PT, R60, 0x2, PT ;  /* 0x000000023c00780c */ /* 0x000fe40003f06270 */
[----:B--2---:R-:W-:-:S11]  /*01a0*/  PRMT R4, R54, 0x7610, R4 ;  /* 0x0000761036047816 */ /* 0x004fd60000000004 */
[----:B------:R-:W-:Y:S05]  /*01b0*/  @!P0 BRA `(.L_x_0) ;  /* 0x0000015000008947 */ /* 0x000fea0003800000 */
[----:B------:R-:W-:-:S04]  /*01c0*/  IMAD.MOV.U32 R8, RZ, RZ, c[0x0][0x1d0] ;  /* 0x00007400ff087624 */ /* 0x000fc800078e00ff */
[----:B------:R-:W-:Y:S01]  /*01d0*/  IMAD.SHL.U32 R13, R8, 0x2, RZ ;  /* 0x00000002080d7824 */ /* 0x000fe200078e00ff */
[----:B------:R-:W-:-:S04]  /*01e0*/  SHF.R.S32.HI R15, RZ, 0x1f, R8 ;  /* 0x0000001fff0f7819 */ /* 0x000fc80000011408 */
[----:B------:R-:W-:Y:S02]  /*01f0*/  SHF.L.U64.HI R17, R8, 0x1, R15 ;  /* 0x0000000108117819 */ /* 0x000fe4000001020f */
[----:B------:R-:W-:-:S04]  /*0200*/  IADD3 R6, P0, R13, c[0x0][0x1c8], RZ ;  /* 0x000072000d067a10 */ /* 0x000fc80007f1e0ff */
[----:B------:R-:W-:-:S05]  /*0210*/  IADD3.X R7, R17, c[0x0][0x1cc], RZ, P0, !PT ;  /* 0x0000730011077a10 */ /* 0x000fca00007fe4ff */
[----:B------:R-:W2:Y:S01]  /*0220*/  LDG.E.U16 R55, [R6.64] ;  /* 0x0000000606377981 */ /* 0x000ea2000c1e1500 */
[----:B------:R-:W-:Y:S02]  /*0230*/  ISETP.NE.AND P0, PT, R60, 0x2, PT ;  /* 0x000000023c00780c */ /* 0x000fe40003f05270 */
[----:B------:R-:W-:Y:S02]  /*0240*/  PRMT R56, RZ, 0x7610, R56 ;  /* 0x00007610ff387816 */ /* 0x000fe40000000038 */
[----:B--2---:R-:W-:-:S09]  /*0250*/  LOP3.LUT R4, R55, R54, RZ, 0xfc, !PT ;  /* 0x0000003637047212 */ /* 0x004fd200078efcff */
[----:B------:R-:W-:Y:S05]  /*0260*/  @!P0 BRA `(.L_x_0) ;  /* 0x000000a000008947 */ /* 0x000fea0003800000 */
[----:B------:R-:W-:Y:S02]  /*0270*/  ISETP.GE.AND P0, PT, R60, 0x4, PT ;  /* 0x000000043c00780c */ /* 0x000fe40003f06270 */
[----:B------:R-:W-:-:S05]  /*0280*/  IADD3 R12, P2, R6, R13, RZ ;  /* 0x0000000d060c7210 */ /* 0x000fca0007f5e0ff */
[----:B------:R-:W-:-:S05]  /*0290*/  IMAD.X R13, R7, 0x1, R17, P2 ;  /* 0x00000001070d7824 */ /* 0x000fca00010e0611 */
[----:B------:R-:W2:Y:S01]  /*02a0*/  LDG.E.U16 R56, [R12.64] ;  /* 0x000000060c387981 */ /* 0x000ea2000c1e1500 */
[----:B------:R-:W-:-:S04]  /*02b0*/  @P0 LEA R6, P2, R8, R6, 0x2 ;  /* 0x0000000608060211 */ /* 0x000fc800078410ff */
[----:B------:R-:W-:-:S05]  /*02c0*/  @P0 LEA.HI.X R7, R8, R7, R15, 0x2, P2 ;  /* 0x0000000708070211 */ /* 0x000fca00010f140f */
[----:B------:R-:W3:Y:S01]  /*02d0*/  @P0 LDG.E.U16 R57, [R6.64] ;  /* 0x0000000606390981 */ /* 0x000ee2000c1e1500 */
[----:B--2---:R-:W-:-:S04]  /*02e0*/  LOP3.LUT R4, R56, R4, RZ, 0xfc, !PT ;  /* 0x0000000438047212 */ /* 0x004fc800078efcff */
[----:B---3--:R-:W-:-:S04]  /*02f0*/  @P0 LOP3.LUT R8, R57, R4, RZ, 0xfc, !PT ;  /* 0x0000000439080212 */ /* 0x008fc800078efcff */
[----:B------:R-:W-:-:S04]  /*0300*/  @P0 PRMT R4, R8, 0x7610, R4 ;  /* 0x0000761008040816 */ /* 0x000fc80000000004 */
.L_x_0:
[----:B------:R-:W-:-:S04]  /*0310*/  PRMT R4, R4, 0x9910, RZ ;  /* 0x0000991004047816 */ /* 0x000fc800000000ff */
[----:B------:R-:W-:-:S13]  /*0320*/  ISETP.NE.AND P0, PT, R4, RZ, PT ;  /* 0x000000ff0400720c */ /* 0x000fda0003f05270 */
[----:B------:R-:W-:Y:S05]  /*0330*/  @!P0 EXIT ;  /* 0x000000000000894d */ /* 0x000fea0003800000 */
[----:B------:R-:W-:Y:S01]  /*0340*/  IMAD.IADD R7, R59, 0x1, R2 ;  /* 0x000000013b077824 */ /* 0x000fe200078e0202 */
[----:B------:R-:W-:Y:S04]  /*0350*/  BSSY B0, `(.L_x_1) ;  /* 0x0000066000007945 */ /* 0x000fe80003800000 */
[----:B------:R-:W-:-:S13]  /*0360*/  ISETP.GE.OR P0, PT, R7, R58, !P1 ;  /* 0x0000003a0700720c */ /* 0x000fda0004f06670 */
[----:B------:R-:W-:Y:S05]  /*0370*/  @P0 BRA `(.L_x_2) ;  /* 0x0000063000000947 */ /* 0x000fea0003800000 */
[----:B------:R-:W-:Y:S02]  /*0380*/  ISETP.NE.U32.AND P0, PT, RZ, c[0x0][0x1a0], PT ;  /* 0x00006800ff007a0c */ /* 0x000fe40003f05070 */
[----:B------:R-:W-:Y:S02]  /*0390*/  SHF.R.S32.HI R6, RZ, 0x1f, R7 ;  /* 0x0000001fff067819 */ /* 0x000fe40000011407 */
[----:B------:R-:W-:-:S13]  /*03a0*/  ISETP.NE.AND.EX P0, PT, RZ, c[0x0][0x1a4], PT, P0 ;  /* 0x00006900ff007a0c */ /* 0x000fda0003f05300 */
[----:B------:R-:W-:Y:S05]  /*03b0*/  @!P0 BRA `(.L_x_3) ;  /* 0x0000032000008947 */ /* 0x000fea0003800000 */
[----:B------:R-:W-:-:S04]  /*03c0*/  LEA R12, P0, R7, c[0x0][0x1a0], 0x1 ;  /* 0x00006800070c7a11 */ /* 0x000fc800078008ff */
[----:B------:R-:W-:-:S05]  /*03d0*/  LEA.HI.X R13, R7, c[0x0][0x1a4], R6, 0x1, P0 ;  /* 0x00006900070d7a11 */ /* 0x000fca00000f0c06 */
[----:B------:R-:W2:Y:S01]  /*03e0*/  LDG.E.U16.CONSTANT R12, [R12.64] ;  /* 0x000000060c0c7981 */ /* 0x000ea2000c1e9500 */
[----:B------:R-:W-:Y:S01]  /*03f0*/  IMAD R4, R3, c[0x0][0x190], RZ ;  /* 0x0000640003047a24 */ /* 0x000fe200078e02ff */
[----:B------:R-:W-:Y:S01]  /*0400*/  ISETP.GT.AND P2, PT, R60, 0x3, PT ;  /* 0x000000033c00780c */ /* 0x000fe20003f44270 */
[----:B------:R-:W-:Y:S02]  /*0410*/  IMAD.MOV.U32 R19, RZ, RZ, RZ ;  /* 0x000000ffff137224 */ /* 0x000fe400078e00ff */
[----:B------:R-:W-:-:S05]  /*0420*/  IMAD.SHL.U32 R7, R4, 0x4, RZ ;  /* 0x0000000404077824 */ /* 0x000fca00078e00ff */
[----:B--2---:R-:W-:-:S04]  /*0430*/  IADD3 R4, P0, R12, R7, RZ ;  /* 0x000000070c047210 */ /* 0x004fc80007f1e0ff */
[----:B------:R-:W-:Y:S02]  /*0440*/  LEA.HI.X.SX32 R7, R7, RZ, 0x1, P0 ;  /* 0x000000ff07077211 */ /* 0x000fe400000f0eff */
[----:B------:R-:W-:-:S04]  /*0450*/  LEA R6, P0, R4, c[0x0][0x160], 0x1 ;  /* 0x0000580004067a11 */ /* 0x000fc800078008ff */
[----:B------:R-:W-:Y:S01]  /*0460*/  LEA.HI.X R7, R4, c[0x0][0x164], R7, 0x1, P0 ;  /* 0x0000590004077a11 */ /* 0x000fe200000f0c07 */
[----:B------:R-:W-:Y:S01]  /*0470*/  IMAD.SHL.U32 R4, R2, 0x2, RZ ;  /* 0x0000000202047824 */ /* 0x000fe200078e00ff */
[----:B------:R-:W-:Y:S01]  /*0480*/  PLOP3.LUT P0, PT, PT, PT, PT, 0x80, 0x0 ;  /* 0x000000000000781c */ /* 0x000fe20003f0f070 */
[----:B------:R-:W-:Y:S05]  /*0490*/  @!P2 BRA `(.L_x_4) ;  /* 0x000001300000a947 */ /* 0x000fea0003800000 */
[----:B------:R-:W-:Y:S02]  /*04a0*/  PLOP3.LUT P0, PT, PT, PT, PT, 0x8, 0x0 ;  /* 0x000000000000781c */ /* 0x000fe40003f0e170 */
[----:B------:R-:W-:-:S05]  /*04b0*/  IADD3 R8, R60, -0x3, RZ ;  /* 0xfffffffd3c087810 */ /* 0x000fca0007ffe0ff */
.L_x_5:
[----:B------:R-:W-:Y:S01]  /*04c0*/  IMAD.MOV.U32 R25, RZ, RZ, c[0x0][0x190] ;  /* 0x00006400ff197624 */ /* 0x000fe200078e00ff */
[----:B------:R0:W2:Y:S03]  /*04d0*/  LDG.E.U16.CONSTANT R21, [R6.64] ;  /* 0x0000000606157981 */ /* 0x0000a6000c1e9500 */
[----:B------:R-:W-:-:S06]  /*04e0*/  IMAD.WIDE R12, R25, 0x2, R6 ;  /* 0x00000002190c7825 */ /* 0x000fcc00078e0206 */
[C---:B------:R-:W-:Y:S02]  /*04f0*/  IMAD.WIDE R14, R25.reuse, 0x2, R12 ;  /* 0x00000002190e7825 */ /* 0x040fe400078e020c */
[----:B------:R-:W3:Y:S04]  /*0500*/  LDG.E.U16.CONSTANT R13, [R12.64] ;  /* 0x000000060c0d7981 */ /* 0x000ee8000c1e9500 */
[----:B------:R-:W-:Y:S02]  /*0510*/  IMAD.WIDE R16, R25, 0x2, R14 ;  /* 0x0000000219107825 */ /* 0x000fe400078e020e */
[----:B------:R-:W4:Y:S04]  /*0520*/  LDG.E.U16.CONSTANT R15, [R14.64] ;  /* 0x000000060e0f7981 */ /* 0x000f28000c1e9500 */
[----:B------:R-:W5:Y:S01]  /*0530*/  LDG.E.U16.CONSTANT R23, [R16.64] ;  /* 0x0000000610177981 */ /* 0x000f62000c1e9500 */
[----:B------:R-:W-:-:S04]  /*0540*/  IADD3 R19, R19, 0x4, RZ ;  /* 0x0000000413137810 */ /* 0x000fc80007ffe0ff */
[----:B------:R-:W-:Y:S01]  /*0550*/  ISETP.GE.AND P2, PT, R19, R8, PT ;  /* 0x000000081300720c */ /* 0x000fe20003f46270 */
[----:B0-----:R-:W-:Y:S01]  /*0560*/  IMAD.WIDE R6, R25, 0x2, R16 ;  /* 0x0000000219067825 */ /* 0x001fe200078e0210 */
[----:B--2---:R-:W-:Y:S04]  /*0570*/  STS.U16 [R4], R21 ;  /* 0x0000001504007388 */ /* 0x004fe80000000400 */
[----:B---3--:R-:W-:Y:S04]  /*0580*/  STS.U16 [R4+0x80], R13 ;  /* 0x0000800d04007388 */ /* 0x008fe80000000400 */
[----:B----4-:R-:W-:Y:S04]  /*0590*/  STS.U16 [R4+0x100], R15 ;  /* 0x0001000f04007388 */ /* 0x010fe80000000400 */
[----:B-----5:R0:W-:Y:S02]  /*05a0*/  STS.U16 [R4+0x180], R23 ;  /* 0x0001801704007388 */ /* 0x0201e40000000400 */
[----:B0-----:R-:W-:Y:S01]  /*05b0*/  IADD3 R4, R4, 0x200, RZ ;  /* 0x0000020004047810 */ /* 0x001fe20007ffe0ff */
[----:B------:R-:W-:Y:S05]  /*05c0*/  @!P2 BRA `(.L_x_5) ;  /* 0xfffffef00000a947 */ /* 0x000fea000383ffff */
.L_x_4:
[----:B------:R-:W-:-:S05]  /*05d0*/  IMAD.IADD R8, R60, 0x1, -R19 ;  /* 0x000000013c087824 */ /* 0x000fca00078e0a13 */
[----:B------:R-:W-:-:S13]  /*05e0*/  ISETP.GT.AND P2, PT, R8, 0x1, PT ;  /* 0x000000010800780c */ /* 0x000fda0003f44270 */
[----:B------:R-:W-:Y:S01]  /*05f0*/  @P2 IMAD.MOV.U32 R21, RZ, RZ, c[0x0][0x190] ;  /* 0x00006400ff152624 */ /* 0x000fe200078e00ff */
[----:B------:R0:W2:Y:S03]  /*0600*/  @P2 LDG.E.U16.CONSTANT R15, [R6.64] ;  /* 0x00000006060f2981 */ /* 0x0000a6000c1e9500 */
[----:B------:R-:W-:-:S05]  /*0610*/  @P2 IMAD.WIDE R12, R21, 0x2, R6 ;  /* 0x00000002150c2825 */ /* 0x000fca00078e0206 */
[----:B------:R-:W3:Y:S01]  /*0620*/  @P2 LDG.E.U16.CONSTANT R17, [R12.64] ;  /* 0x000000060c112981 */ /* 0x000ee2000c1e9500 */
[----:B------:R-:W-:Y:S02]  /*0630*/  @P2 PLOP3.LUT P0, PT, PT, PT, PT, 0x8, 0x0 ;  /* 0x000000000000281c */ /* 0x000fe40003f0e170 */
[----:B------:R-:W-:-:S11]  /*0640*/  @P2 IADD3 R19, R19, 0x2, RZ ;  /* 0x0000000213132810 */ /* 0x000fd60007ffe0ff */
[----:B------:R-:W-:Y:S01]  /*0650*/  ISETP.LT.OR P0, PT, R19, R60, P0 ;  /* 0x0000003c1300720c */ /* 0x000fe20000701670 */
[----:B0-----:R-:W-:Y:S01]  /*0660*/  @P2 IMAD.WIDE R6, R21, 0x2, R12 ;  /* 0x0000000215062825 */ /* 0x001fe200078e020c */
[----:B--2---:R-:W-:Y:S04]  /*0670*/  @P2 STS.U16 [R4], R15 ;  /* 0x0000000f04002388 */ /* 0x004fe80000000400 */
[----:B---3--:R0:W-:Y:S02]  /*0680*/  @P2 STS.U16 [R4+0x80], R17 ;  /* 0x0000801104002388 */ /* 0x0081e40000000400 */
[----:B0-----:R-:W-:-:S05]  /*0690*/  @P2 IADD3 R4, R4, 0x100, RZ ;  /* 0x0000010004042810 */ /* 0x001fca0007ffe0ff */
[----:B------:R-:W-:Y:S05]  /*06a0*/  @!P0 BRA `(.L_x_2) ;  /* 0x0000030000008947 */ /* 0x000fea0003800000 */
[----:B------:R-:W2:Y:S04]  /*06b0*/  LDG.E.U16.CONSTANT R7, [R6.64] ;  /* 0x0000000606077981 */ /* 0x000ea8000c1e9500 */
[----:B--2---:R0:W-:Y:S01]  /*06c0*/  STS.U16 [R4], R7 ;  /* 0x0000000704007388 */ /* 0x0041e20000000400 */
[----:B------:R-:W-:Y:S05]  /*06d0*/  BRA `(.L_x_2) ;  /* 0x000002d000007947 */ /* 0x000fea0003800000 */
.L_x_3:
[----:B------:R-:W-:Y:S01]  /*06e0*/  IMAD R4, R3, c[0x0][0x190], RZ ;  /* 0x0000640003047a24 */ /* 0x000fe200078e02ff */
[----:B------:R-:W-:Y:S01]  /*06f0*/  ISETP.GT.AND P2, PT, R60, 0x3, PT ;  /* 0x000000033c00780c */ /* 0x000fe20003f44270 */
[----:B------:R-:W-:Y:S02]  /*0700*/  IMAD.MOV.U32 R19, RZ, RZ, RZ ;  /* 0x000000ffff137224 */ /* 0x000fe400078e00ff */
[----:B------:R-:W-:-:S05]  /*0710*/  IMAD.SHL.U32 R8, R4, 0x4, RZ ;  /* 0x0000000404087824 */ /* 0x000fca00078e00ff */
[----:B------:R-:W-:-:S04]  /*0720*/  IADD3 R4, P0, R7, R8, RZ ;  /* 0x0000000807047210 */ /* 0x000fc80007f1e0ff */
[----:B------:R-:W-:Y:S02]  /*0730*/  LEA.HI.X.SX32 R7, R8, R6, 0x1, P0 ;  /* 0x0000000608077211 */ /* 0x000fe400000f0eff */
[----:B------:R-:W-:-:S04]  /*0740*/  LEA R6, P0, R4, c[0x0][0x160], 0x1 ;  /* 0x0000580004067a11 */ /* 0x000fc800078008ff */
[----:B------:R-:W-:Y:S01]  /*0750*/  LEA.HI.X R7, R4, c[0x0][0x164], R7, 0x1, P0 ;  /* 0x0000590004077a11 */ /* 0x000fe200000f0c07 */
[----:B------:R-:W-:Y:S01]  /*0760*/  IMAD.SHL.U32 R4, R2, 0x2, RZ ;  /* 0x0000000202047824 */ /* 0x000fe200078e00ff */
[----:B------:R-:W-:Y:S01]  /*0770*/  PLOP3.LUT P0, PT, PT, PT, PT, 0x80, 0x0 ;  /* 0x000000000000781c */ /* 0x000fe20003f0f070 */
[----:B------:R-:W-:Y:S05]  /*0780*/  @!P2 BRA `(.L_x_6) ;  /* 0x000001300000a947 */ /* 0x000fea0003800000 */
[----:B------:R-:W-:Y:S02]  /*0790*/  PLOP3.LUT P0, PT, PT, PT, PT, 0x8, 0x0 ;  /* 0x000000000000781c */ /* 0x000fe40003f0e170 */
[----:B------:R-:W-:-:S05]  /*07a0*/  IADD3 R8, R60, -0x3, RZ ;  /* 0xfffffffd3c087810 */ /* 0x000fca0007ffe0ff */
.L_x_7:
        /* <DEDUP_REMOVED lines=17> */
.L_x_6:
[----:B------:R-:W-:-:S05]  /*08c0*/  IMAD.IADD R8, R60, 0x1, -R19 ;  /* 0x000000013c087824 */ /* 0x000fca00078e0a13 */
[----:B------:R-:W-:-:S13]  /*08d0*/  ISETP.GT.AND P2, PT, R8, 0x1, PT ;  /* 0x000000010800780c */ /* 0x000fda0003f44270 */
[----:B------:R-:W-:Y:S01]  /*08e0*/  @P2 PLOP3.LUT P0, PT, PT, PT, PT, 0x8, 0x0 ;  /* 0x000000000000281c */ /* 0x000fe20003f0e170 */
[----:B------:R-:W-:Y:S01]  /*08f0*/  @P2 IMAD.MOV.U32 R15, RZ, RZ, c[0x0][0x190] ;  /* 0x00006400ff0f2624 */ /* 0x000fe200078e00ff */
[----:B------:R-:W-:Y:S01]  /*0900*/  @P2 IADD3 R19, R19, 0x2, RZ ;  /* 0x0000000213132810 */ /* 0x000fe20007ffe0ff */
[----:B------:R0:W2:Y:S02]  /*0910*/  @P2 LDG.E.U16.CONSTANT R17, [R6.64] ;  /* 0x0000000606112981 */ /* 0x0000a4000c1e9500 */
[----:B------:R-:W-:-:S08]  /*0920*/  @P2 IMAD.WIDE R12, R15, 0x2, R6 ;  /* 0x000000020f0c2825 */ /* 0x000fd000078e0206 */
[----:B------:R-:W-:Y:S01]  /*0930*/  ISETP.LT.OR P0, PT, R19, R60, P0 ;  /* 0x0000003c1300720c */ /* 0x000fe20000701670 */
[----:B0-----:R-:W-:Y:S01]  /*0940*/  @P2 IMAD.WIDE R6, R15, 0x2, R12 ;  /* 0x000000020f062825 */ /* 0x001fe200078e020c */
[----:B------:R-:W3:Y:S11]  /*0950*/  @P2 LDG.E.U16.CONSTANT R19, [R12.64] ;  /* 0x000000060c132981 */ /* 0x000ef6000c1e9500 */
[----:B------:R-:W4:Y:S04]  /*0960*/  @P0 LDG.E.U16.CONSTANT R15, [R6.64] ;  /* 0x00000006060f0981 */ /* 0x000f28000c1e9500 */
[----:B--2---:R-:W-:Y:S04]  /*0970*/  @P2 STS.U16 [R4], R17 ;  /* 0x0000001104002388 */ /* 0x004fe80000000400 */
[----:B---3--:R0:W-:Y:S02]  /*0980*/  @P2 STS.U16 [R4+0x80], R19 ;  /* 0x0000801304002388 */ /* 0x0081e40000000400 */
[----:B0-----:R-:W-:-:S05]  /*0990*/  @P2 IADD3 R4, R4, 0x100, RZ ;  /* 0x0000010004042810 */ /* 0x001fca0007ffe0ff */
[----:B----4-:R0:W-:Y:S02]  /*09a0*/  @P0 STS.U16 [R4], R15 ;  /* 0x0000000f04000388 */ /* 0x0101e40000000400 */
.L_x_2:
[----:B------:R-:W-:Y:S05]  /*09b0*/  BSYNC B0 ;  /* 0x0000000000007941 */ /* 0x000fea0003800000 */
.L_x_1:
[----:B------:R-:W-:-:S13]  /*09c0*/  ISETP.GE.AND P0, PT, R11, c[0x0][0x18c], PT ;  /* 0x000063000b007a0c */ /* 0x000fda0003f06270 */
[----:B------:R-:W-:Y:S05]  /*09d0*/  @P0 EXIT ;  /* 0x000000000000094d */ /* 0x000fea0003800000 */
[----:B0-----:R-:W0:Y:S02]  /*09e0*/  LDC.S8 R4, c[0x0][0x1c0] ;  /* 0x00007000ff047b82 */ /* 0x001e240000000200 */
[----:B0-----:R-:W-:-:S04]  /*09f0*/  ISETP.NE.AND P0, PT, R4, RZ, PT ;  /* 0x000000ff0400720c */ /* 0x001fc80003f05270 */
[----:B------:R-:W-:-:S04]  /*0a00*/  ISETP.NE.OR P0, PT, R0, RZ, !P0 ;  /* 0x000000ff0000720c */ /* 0x000fc80004705670 */
[----:B------:R-:W-:-:S13]  /*0a10*/  ISETP.LT.OR P0, PT, R9, 0x1, P0 ;  /* 0x000000010900780c */ /* 0x000fda0000701670 */
[----:B------:R-:W-:Y:S05]  /*0a20*/  @P0 BRA `(.L_x_8) ;  /* 0x0000020000000947 */ /* 0x000fea0003800000 */
[----:B------:R-:W-:Y:S01]  /*0a30*/  ISETP.GT.AND P2, PT, R60, 0x3, PT ;  /* 0x000000033c00780c */ /* 0x000fe20003f44270 */
[----:B------:R-:W-:Y:S01]  /*0a40*/  IMAD R4, R3, c[0x0][0x18c], RZ ;  /* 0x0000630003047a24 */ /* 0x000fe200078e02ff */
[----:B------:R-:W-:Y:S01]  /*0a50*/  PLOP3.LUT P0, PT, PT, PT, PT, 0x80, 0x0 ;  /* 0x000000000000781c */ /* 0x000fe20003f0f070 */
[----:B------:R-:W-:Y:S02]  /*0a60*/  IMAD.MOV.U32 R17, RZ, RZ, 0x2 ;  /* 0x00000002ff117424 */ /* 0x000fe400078e00ff */
[----:B------:R-:W-:Y:S02]  /*0a70*/  IMAD R5, R4, 0x4, R5 ;  /* 0x0000000404057824 */ /* 0x000fe400078e0205 */
[----:B------:R-:W-:Y:S02]  /*0a80*/  IMAD.MOV.U32 R15, RZ, RZ, RZ ;  /* 0x000000ffff0f7224 */ /* 0x000fe400078e00ff */
[----:B------:R-:W-:-:S04]  /*0a90*/  IMAD R2, R2, 0x4, R5 ;  /* 0x0000000402027824 */ /* 0x000fc800078e0205 */
[----:B------:R-:W-:Y:S01]  /*0aa0*/  IMAD.WIDE R2, R2, R17, c[0x0][0x180] ;  /* 0x0000600002027625 */ /* 0x000fe200078e0211 */
[----:B------:R-:W-:Y:S05]  /*0ab0*/  @!P2 BRA `(.L_x_9) ;  /* 0x000000d00000a947 */ /* 0x000fea0003800000 */
[----:B------:R-:W-:Y:S02]  /*0ac0*/  PLOP3.LUT P0, PT, PT, PT, PT, 0x8, 0x0 ;  /* 0x000000000000781c */ /* 0x000fe40003f0e170 */
[----:B------:R-:W-:Y:S02]  /*0ad0*/  IADD3 R8, R60, -0x3, RZ ;  /* 0xfffffffd3c087810 */ /* 0x000fe40007ffe0ff */
.L_x_10:
[----:B-1----:R-:W-:Y:S01]  /*0ae0*/  IMAD.WIDE R4, R17, c[0x0][0x18c], R2 ;  /* 0x0000630011047a25 */ /* 0x002fe200078e0202 */
[----:B------:R0:W-:Y:S01]  /*0af0*/  STG.E.64 [R2.64], RZ ;  /* 0x000000ff02007986 */ /* 0x0001e2000c101b06 */
[----:B------:R-:W-:-:S03]  /*0b00*/  IADD3 R15, R15, 0x4, RZ ;  /* 0x000000040f0f7810 */ /* 0x000fc60007ffe0ff */
[----:B------:R1:W-:Y:S01]  /*0b10*/  STG.E.64 [R4.64], RZ ;  /* 0x000000ff04007986 */ /* 0x0003e2000c101b06 */
[----:B------:R-:W-:Y:S01]  /*0b20*/  IMAD.WIDE R6, R17, c[0x0][0x18c], R4 ;  /* 0x0000630011067a25 */ /* 0x000fe200078e0204 */
[----:B------:R-:W-:-:S04]  /*0b30*/  ISETP.GE.AND P2, PT, R15, R8, PT ;  /* 0x000000080f00720c */ /* 0x000fc80003f46270 */
[----:B------:R1:W-:Y:S01]  /*0b40*/  STG.E.64 [R6.64], RZ ;  /* 0x000000ff06007986 */ /* 0x0003e2000c101b06 */
[----:B------:R-:W-:-:S05]  /*0b50*/  IMAD.WIDE R12, R17, c[0x0][0x18c], R6 ;  /* 0x00006300110c7a25 */ /* 0x000fca00078e0206 */
[----:B------:R1:W-:Y:S01]  /*0b60*/  STG.E.64 [R12.64], RZ ;  /* 0x000000ff0c007986 */ /* 0x0003e2000c101b06 */
[----:B0-----:R-:W-:Y:S02]  /*0b70*/  IMAD.WIDE R2, R17, c[0x0][0x18c], R12 ;  /* 0x0000630011027a25 */ /* 0x001fe400078e020c */
[----:B------:R-:W-:Y:S05]  /*0b80*/  @!P2 BRA `(.L_x_10) ;  /* 0xffffff500000a947 */ /* 0x000fea000383ffff */
.L_x_9:
[----:B-1----:R-:W-:-:S05]  /*0b90*/  IMAD.IADD R4, R60, 0x1, -R15 ;  /* 0x000000013c047824 */ /* 0x002fca00078e0a0f */
[----:B------:R-:W-:-:S13]  /*0ba0*/  ISETP.GT.AND P2, PT, R4, 0x1, PT ;  /* 0x000000010400780c */ /* 0x000fda0003f44270 */
[----:B------:R-:W-:Y:S01]  /*0bb0*/  @P2 PLOP3.LUT P0, PT, PT, PT, PT, 0x8, 0x0 ;  /* 0x000000000000281c */ /* 0x000fe20003f0e170 */
[----:B------:R-:W-:Y:S01]  /*0bc0*/  @P2 IMAD.WIDE R4, R17, c[0x0][0x18c], R2 ;  /* 0x0000630011042a25 */ /* 0x000fe200078e0202 */
[----:B------:R-:W-:Y:S01]  /*0bd0*/  @P2 IADD3 R15, R15, 0x2, RZ ;  /* 0x000000020f0f2810 */ /* 0x000fe20007ffe0ff */
[----:B------:R0:W-:Y:S04]  /*0be0*/  @P2 STG.E.64 [R2.64], RZ ;  /* 0x000000ff02002986 */ /* 0x0001e8000c101b06 */
[----:B------:R1:W-:Y:S06]  /*0bf0*/  @P2 STG.E.64 [R4.64], RZ ;  /* 0x000000ff04002986 */ /* 0x0003ec000c101b06 */
[----:B------:R-:W-:Y:S01]  /*0c00*/  ISETP.LT.OR P0, PT, R15, R60, P0 ;  /* 0x0000003c0f00720c */ /* 0x000fe20000701670 */
[----:B0-----:R-:W-:-:S12]  /*0c10*/  @P2 IMAD.WIDE R2, R17, c[0x0][0x18c], R4 ;  /* 0x0000630011022a25 */ /* 0x001fd800078e0204 */
[----:B------:R1:W-:Y:S02]  /*0c20*/  @P0 STG.E.64 [R2.64], RZ ;  /* 0x000000ff02000986 */ /* 0x0003e4000c101b06 */
.L_x_8:
[----:B------:R-:W-:Y:S01]  /*0c30*/  BAR.SYNC.DEFER_BLOCKING 0x0 ;  /* 0x0000000000007b1d */ /* 0x000fe20000010000 */
[C---:B------:R-:W-:Y:S01]  /*0c40*/  ISETP.GT.AND P0, PT, R59.reuse, c[0x0][0x1a8], PT ;  /* 0x00006a003b007a0c */ /* 0x040fe20003f04270 */
[----:B------:R-:W-:Y:S01]  /*0c50*/  IMAD.SHL.U32 R53, R0, 0x80, RZ ;  /* 0x0000008000357824 */ /* 0x000fe200078e00ff */
[C---:B------:R-:W-:Y:S01]  /*0c60*/  ISETP.GT.AND P3, PT, R59.reuse, c[0x0][0x1ac], PT ;  /* 0x00006b003b007a0c */ /* 0x040fe20003f64270 */
[----:B------:R-:W-:Y:S01]  /*0c70*/  IMAD.MOV.U32 R0, RZ, RZ, 0x2 ;  /* 0x00000002ff007424 */ /* 0x000fe200078e00ff */
[C---:B------:R-:W-:Y:S02]  /*0c80*/  ISETP.GT.AND P4, PT, R59.reuse, c[0x0][0x1b0], PT ;  /* 0x00006c003b007a0c */ /* 0x040fe40003f84270 */
[----:B------:R-:W-:Y:S01]  /*0c90*/  ISETP.GT.AND P5, PT, R59, c[0x0][0x1b4], PT ;  /* 0x00006d003b007a0c */ /* 0x000fe20003fa4270 */
[----:B------:R-:W-:Y:S01]  /*0ca0*/  IMAD.WIDE R52, R53, R0, c[0x0][0x198] ;  /* 0x0000660035347625 */ /* 0x000fe200078e0200 */
[C---:B-1----:R-:W-:Y:S02]  /*0cb0*/  IMNMX R3, R59.reuse, c[0x0][0x1a8], PT ;  /* 0x00006a003b037a17 */ /* 0x042fe40003800200 */
[----:B------:R-:W-:-:S02]  /*0cc0*/  ISETP.GT.AND P2, PT, R59, c[0x0][0x1b8], PT ;  /* 0x00006e003b007a0c */ /* 0x000fc40003f44270 */
[----:B------:R-:W-:Y:S02]  /*0cd0*/  SHF.R.S32.HI R4, RZ, 0x1f, R3 ;  /* 0x0000001fff047819 */ /* 0x000fe40000011403 */
[C---:B------:R-:W-:Y:S02]  /*0ce0*/  @P0 IMNMX R2, R59.reuse, c[0x0][0x1ac], PT ;  /* 0x00006b003b020a17 */ /* 0x040fe40003800200 */
[----:B------:R-:W-:Y:S02]  /*0cf0*/  LEA.HI R12, R4, R3, RZ, 0x5 ;  /* 0x00000003040c7211 */ /* 0x000fe400078f28ff */
[C---:B------:R-:W-:Y:S02]  /*0d00*/  @P3 IMNMX R3, R59.reuse, c[0x0][0x1b0], PT ;  /* 0x00006c003b033a17 */ /* 0x040fe40003800200 */
[----:B------:R-:W-:Y:S02]  /*0d10*/  @P0 IADD3 R2, R2, -c[0x0][0x1a8], RZ ;  /* 0x80006a0002020a10 */ /* 0x000fe40007ffe0ff */
[----:B------:R-:W-:-:S02]  /*0d20*/  @P4 IMNMX R5, R59, c[0x0][0x1b4], PT ;  /* 0x00006d003b054a17 */ /* 0x000fc40003800200 */
[----:B------:R-:W-:Y:S02]  /*0d30*/  @P5 IMNMX R6, R59, c[0x0][0x1b8], PT ;  /* 0x00006e003b065a17 */ /* 0x000fe40003800200 */
[----:B------:R-:W-:Y:S02]  /*0d40*/  @P3 IADD3 R4, R3, -c[0x0][0x1ac], RZ ;  /* 0x80006b0003043a10 */ /* 0x000fe40007ffe0ff */
[----:B------:R-:W-:Y:S02]  /*0d50*/  @P0 SHF.R.S32.HI R3, RZ, 0x1f, R2 ;  /* 0x0000001fff030819 */ /* 0x000fe40000011402 */
[----:B------:R-:W-:Y:S02]  /*0d60*/  @P4 IADD3 R7, R5, -c[0x0][0x1b0], RZ ;  /* 0x80006c0005074a10 */ /* 0x000fe40007ffe0ff */
[----:B------:R-:W-:Y:S02]  /*0d70*/  @P5 IADD3 R10, R6, -c[0x0][0x1b4], RZ ;  /* 0x80006d00060a5a10 */ /* 0x000fe40007ffe0ff */
[----:B------:R-:W-:-:S02]  /*0d80*/  @P3 SHF.R.S32.HI R5, RZ, 0x1f, R4 ;  /* 0x0000001fff053819 */ /* 0x000fc40000011404 */
[----:B------:R-:W-:Y:S02]  /*0d90*/  @P0 LEA.HI R3, R3, R2, RZ, 0x5 ;  /* 0x0000000203030211 */ /* 0x000fe400078f28ff */
[----:B------:R-:W-:Y:S02]  /*0da0*/  @P5 SHF.R.S32.HI R13, RZ, 0x1f, R10 ;  /* 0x0000001fff0d5819 */ /* 0x000fe4000001140a */
[----:B------:R-:W-:Y:S02]  /*0db0*/  @P3 LEA.HI R6, R5, R4, RZ, 0x5 ;  /* 0x0000000405063211 */ /* 0x000fe400078f28ff */
[----:B------:R-:W-:Y:S02]  /*0dc0*/  @P2 IMNMX R4, R59, c[0x0][0x1bc], PT ;  /* 0x00006f003b042a17 */ /* 0x000fe40003800200 */
[----:B------:R-:W-:Y:S02]  /*0dd0*/  @P0 SHF.R.S32.HI R3, RZ, 0x5, R3 ;  /* 0x00000005ff030819 */ /* 0x000fe40000011403 */
[----:B------:R-:W-:-:S02]  /*0de0*/  @P5 LEA.HI R13, R13, R10, RZ, 0x5 ;  /* 0x0000000a0d0d5211 */ /* 0x000fc400078f28ff */
[----:B------:R-:W-:Y:S02]  /*0df0*/  @P2 IADD3 R10, R4, -c[0x0][0x1b8], RZ ;  /* 0x80006e00040a2a10 */ /* 0x000fe40007ffe0ff */
[----:B------:R-:W-:Y:S01]  /*0e00*/  @P4 SHF.R.S32.HI R2, RZ, 0x1f, R7 ;  /* 0x0000001fff024819 */ /* 0x000fe20000011407 */
[----:B------:R-:W-:Y:S01]  /*0e10*/  CS2R R4, SRZ ;  /* 0x0000000000047805 */ /* 0x000fe2000001ff00 */
[----:B------:R-:W-:Y:S01]  /*0e20*/  @P2 SHF.R.S32.HI R15, RZ, 0x1f, R10 ;  /* 0x0000001fff0f2819 */ /* 0x000fe2000001140a */
[----:B------:R-:W-:Y:S01]  /*0e30*/  @P0 IMAD R5, R3, 0x6, RZ ;  /* 0x0000000603050824 */ /* 0x000fe200078e02ff */
[----:B------:R-:W-:Y:S01]  /*0e40*/  ISETP.GE.AND P0, PT, R59, R58, PT ;  /* 0x0000003a3b00720c */ /* 0x000fe20003f06270 */
[----:B------:R-:W-:Y:S01]  /*0e50*/  IMAD.MOV.U32 R3, RZ, RZ, RZ ;  /* 0x000000ffff037224 */ /* 0x000fe200078e00ff */
[----:B------:R-:W-:Y:S01]  /*0e60*/  @P4 LEA.HI R8, R2, R7, RZ, 0x5 ;  /* 0x0000000702084211 */ /* 0x000fe200078f28ff */
[----:B------:R-:W-:Y:S01]  /*0e70*/  IMAD.MOV.U32 R7, RZ, RZ, RZ ;  /* 0x000000ffff077224 */ /* 0x000fe200078e00ff */
[----:B------:R-:W-:Y:S01]  /*0e80*/  @P3 SHF.R.S32.HI R6, RZ, 0x5, R6 ;  /* 0x00000005ff063819 */ /* 0x000fe20000011406 */
[----:B------:R-:W-:Y:S01]  /*0e90*/  IMAD.MOV.U32 R2, RZ, RZ, RZ ;  /* 0x000000ffff027224 */ /* 0x000fe200078e00ff */
[----:B------:R-:W-:-:S02]  /*0ea0*/  @P4 SHF.R.S32.HI R8, RZ, 0x5, R8 ;  /* 0x00000005ff084819 */ /* 0x000fc40000011408 */
[----:B------:R-:W-:Y:S01]  /*0eb0*/  SHF.R.S32.HI R12, RZ, 0x5, R12 ;  /* 0x00000005ff0c7819 */ /* 0x000fe2000001140c */
[----:B------:R-:W-:Y:S01]  /*0ec0*/  @P3 IMAD R4, R6, 0x5, RZ ;  /* 0x0000000506043824 */ /* 0x000fe200078e02ff */
[----:B------:R-:W-:Y:S01]  /*0ed0*/  @P2 LEA.HI R15, R15, R10, RZ, 0x5 ;  /* 0x0000000a0f0f2211 */ /* 0x000fe200078f28ff */
[----:B------:R-:W-:Y:S01]  /*0ee0*/  @P4 IMAD.SHL.U32 R7, R8, 0x4, RZ ;  /* 0x0000000408074824 */ /* 0x000fe200078e00ff */
[----:B------:R-:W-:Y:S01]  /*0ef0*/  @P5 SHF.R.S32.HI R13, RZ, 0x5, R13 ;  /* 0x00000005ff0d5819 */ /* 0x000fe2000001140d */
[----:B------:R-:W-:Y:S01]  /*0f00*/  IMAD R5, R12, 0x8, R5 ;  /* 0x000000080c057824 */ /* 0x000fe200078e0205 */
[----:B------:R-:W-:-:S03]  /*0f10*/  @P2 SHF.R.S32.HI R15, RZ, 0x5, R15 ;  /* 0x00000005ff0f2819 */ /* 0x000fc6000001140f */
[----:B------:R-:W-:Y:S01]  /*0f20*/  @P5 IMAD R2, R13, 0x3, RZ ;  /* 0x000000030d025824 */ /* 0x000fe200078e02ff */
[----:B------:R-:W-:Y:S01]  /*0f30*/  IADD3 R20, R7, R5, R4 ;  /* 0x0000000507147210 */ /* 0x000fe20007ffe004 */
[----:B------:R-:W-:Y:S01]  /*0f40*/  @P2 IMAD.SHL.U32 R3, R15, 0x2, RZ ;  /* 0x000000020f032824 */ /* 0x000fe200078e00ff */
[----:B------:R-:W-:Y:S05]  /*0f50*/  @P0 BRA `(.L_x_11) ;  /* 0x0000033000000947 */ /* 0x000fea0003800000 */
[----:B------:R0:W5:Y:S01]  /*0f60*/  LDG.E.U16.CONSTANT R8, [R52.64] ;  /* 0x0000000634087981 */ /* 0x000162000c1e9500 */
[----:B------:R-:W-:Y:S01]  /*0f70*/  SHF.R.S32.HI R6, RZ, 0x1f, R11 ;  /* 0x0000001fff067819 */ /* 0x000fe2000001140b */
[----:B------:R-:W-:Y:S02]  /*0f80*/  IMAD.SHL.U32 R4, R11, 0x4, RZ ;  /* 0x000000040b047824 */ /* 0x000fe400078e00ff */
[----:B------:R-:W-:Y:S01]  /*0f90*/  IMAD.MOV.U32 R15, RZ, RZ, RZ ;  /* 0x000000ffff0f7224 */ /* 0x000fe200078e00ff */
[----:B------:R-:W-:Y:S01]  /*0fa0*/  LEA.HI R6, R6, R11, RZ, 0x3 ;  /* 0x0000000b06067211 */ /* 0x000fe200078f18ff */
[----:B------:R-:W-:Y:S01]  /*0fb0*/  IMAD.MOV.U32 R17, RZ, RZ, R59 ;  /* 0x000000ffff117224 */ /* 0x000fe200078e003b */
[----:B------:R-:W-:-:S02]  /*0fc0*/  LOP3.LUT R10, R4, 0x10, RZ, 0xc0, !PT ;  /* 0x00000010040a7812 */ /* 0x000fc400078ec0ff */
[----:B------:R-:W-:Y:S02]  /*0fd0*/  SHF.R.S32.HI R14, RZ, 0x3, R6 ;  /* 0x00000003ff0e7819 */ /* 0x000fe40000011406 */
.L_x_12:
[----:B-----5:R-:W-:-:S04]  /*0fe0*/  IMAD.IADD R7, R8, 0x1, R15 ;  /* 0x0000000108077824 */ /* 0x020fc800078e020f */
[----:B-1----:R-:W-:-:S05]  /*0ff0*/  IMAD R4, R7, c[0x0][0x18c], RZ ;  /* 0x0000630007047a24 */ /* 0x002fca00078e02ff */
[----:B------:R-:W-:-:S04]  /*1000*/  SHF.R.S32.HI R5, RZ, 0x1f, R4 ;  /* 0x0000001fff057819 */ /* 0x000fc80000011404 */
[----:B------:R-:W-:Y:S01]  /*1010*/  LEA.HI R5, R5, R4, RZ, 0x3 ;  /* 0x0000000405057211 */ /* 0x000fe200078f18ff */
[----:B------:R-:W-:-:S03]  /*1020*/  IMAD.MOV.U32 R4, RZ, RZ, 0x4 ;  /* 0x00000004ff047424 */ /* 0x000fc600078e00ff */
[----:B------:R-:W-:-:S05]  /*1030*/  LEA.HI.SX32 R5, R5, R14, 0x1d ;  /* 0x0000000e05057211 */ /* 0x000fca00078feaff */
[----:B------:R-:W-:-:S06]  /*1040*/  IMAD.WIDE R4, R5, R4, c[0x0][0x170] ;  /* 0x00005c0005047625 */ /* 0x000fcc00078e0204 */
[----:B------:R-:W2:Y:S01]  /*1050*/  LDG.E.CONSTANT R5, [R4.64] ;  /* 0x0000000604057981 */ /* 0x000ea2000c1e9900 */
[----:B------:R-:W-:Y:S01]  /*1060*/  IMAD.WIDE R6, R7, R0, c[0x0][0x178] ;  /* 0x00005e0007067625 */ /* 0x000fe200078e0200 */
[----:B------:R-:W-:-:S05]  /*1070*/  LEA R13, R17, 0x1, 0x1 ;  /* 0x00000001110d7811 */ /* 0x000fca00078e08ff */
[----:B------:R1:W3:Y:S01]  /*1080*/  LDG.E.U16.CONSTANT R6, [R6.64] ;  /* 0x0000000606067981 */ /* 0x0002e2000c1e9500 */
[----:B------:R-:W-:-:S06]  /*1090*/  IMAD.WIDE R12, R13, R0, c[0x0][0x198] ;  /* 0x000066000d0c7625 */ /* 0x000fcc00078e0200 */
[----:B------:R-:W4:Y:S01]  /*10a0*/  LDG.E.U16.CONSTANT R12, [R12.64] ;  /* 0x000000060c0c7981 */ /* 0x000f22000c1e9500 */
[----:B--2---:R-:W-:-:S04]  /*10b0*/  SHF.R.U32.HI R16, RZ, R10, R5 ;  /* 0x0000000aff107219 */ /* 0x004fc80000011605 */
[----:B------:R-:W-:Y:S02]  /*10c0*/  LOP3.LUT R18, R16, 0xf, RZ, 0xc0, !PT ;  /* 0x0000000f10127812 */ /* 0x000fe400078ec0ff */
[--C-:B------:R-:W-:Y:S02]  /*10d0*/  SHF.R.U32.HI R19, RZ, 0x4, R16.reuse ;  /* 0x00000004ff137819 */ /* 0x100fe40000011610 */
[--C-:B------:R-:W-:Y:S02]  /*10e0*/  SHF.R.U32.HI R4, RZ, 0xc, R16.reuse ;  /* 0x0000000cff047819 */ /* 0x100fe40000011610 */
[----:B------:R-:W-:Y:S02]  /*10f0*/  SHF.R.U32.HI R16, RZ, 0x8, R16 ;  /* 0x00000008ff107819 */ /* 0x000fe40000011610 */
[----:B------:R-:W-:Y:S02]  /*1100*/  LOP3.LUT R19, R19, 0xf, RZ, 0xc0, !PT ;  /* 0x0000000f13137812 */ /* 0x000fe400078ec0ff */
[----:B------:R-:W-:Y:S01]  /*1110*/  LOP3.LUT R4, R4, 0xf, RZ, 0xc0, !PT ;  /* 0x0000000f04047812 */ /* 0x000fe200078ec0ff */
[----:B----4-:R-:W-:Y:S01]  /*1120*/  IMAD.IADD R17, R12, 0x1, R17 ;  /* 0x000000010c117824 */ /* 0x010fe200078e0211 */
[----:B------:R-:W-:-:S02]  /*1130*/  LOP3.LUT R16, R16, 0xf, RZ, 0xc0, !PT ;  /* 0x0000000f10107812 */ /* 0x000fc400078ec0ff */
[----:B------:R-:W-:Y:S02]  /*1140*/  IADD3 R18, R18, 0x1, RZ ;  /* 0x0000000112127810 */ /* 0x000fe40007ffe0ff */
[----:B------:R-:W-:Y:S02]  /*1150*/  IADD3 R19, R19, 0x1, RZ ;  /* 0x0000000113137810 */ /* 0x000fe40007ffe0ff */
[----:B------:R-:W-:Y:S01]  /*1160*/  IADD3 R4, R4, 0x1, RZ ;  /* 0x0000000104047810 */ /* 0x000fe20007ffe0ff */
[----:B------:R-:W-:Y:S01]  /*1170*/  IMAD R18, R18, R18, RZ ;  /* 0x0000001212127224 */ /* 0x000fe200078e02ff */
[----:B------:R-:W-:Y:S01]  /*1180*/  IADD3 R16, R16, 0x1, RZ ;  /* 0x0000000110107810 */ /* 0x000fe20007ffe0ff */
[----:B------:R-:W-:Y:S01]  /*1190*/  IMAD R19, R19, R19, RZ ;  /* 0x0000001313137224 */ /* 0x000fe200078e02ff */
[----:B------:R-:W-:Y:S01]  /*11a0*/  ISETP.GE.AND P2, PT, R17, R58, PT ;  /* 0x0000003a1100720c */ /* 0x000fe20003f46270 */
[----:B-1----:R-:W-:Y:S02]  /*11b0*/  IMAD R7, R4, R4, RZ ;  /* 0x0000000404077224 */ /* 0x002fe400078e02ff */
[----:B------:R-:W-:Y:S01]  /*11c0*/  IMAD R16, R16, R16, RZ ;  /* 0x0000001010107224 */ /* 0x000fe200078e02ff */
[----:B------:R-:W-:Y:S08]  /*11d0*/  I2F.F16 R18, R18 ;  /* 0x0000001200127306 */ /* 0x000ff00000200c00 */
[----:B------:R-:W1:Y:S08]  /*11e0*/  I2F.F16 R19, R19 ;  /* 0x0000001300137306 */ /* 0x000e700000200c00 */
[----:B------:R-:W-:Y:S08]  /*11f0*/  I2F.F16 R7, R7 ;  /* 0x0000000700077306 */ /* 0x000ff00000200c00 */
[----:B------:R-:W2:Y:S01]  /*1200*/  I2F.F16 R16, R16 ;  /* 0x0000001000107306 */ /* 0x000ea20000200c00 */
[----:B-1----:R-:W-:-:S05]  /*1210*/  PRMT R19, R18, 0x5410, R19 ;  /* 0x0000541012137816 */ /* 0x002fca0000000013 */
[----:B---3--:R-:W-:Y:S01]  /*1220*/  HMUL2 R4, R19, R6.H0_H0 ;  /* 0x2000000613047232 */ /* 0x008fe20000000000 */
[----:B--2---:R-:W-:-:S05]  /*1230*/  PRMT R5, R16, 0x5410, R7 ;  /* 0x0000541010057816 */ /* 0x004fca0000000007 */
[----:B------:R-:W-:Y:S01]  /*1240*/  HMUL2 R5, R5, R6.H0_H0 ;  /* 0x2000000605057232 */ /* 0x000fe20000000000 */
[C---:B------:R-:W-:Y:S01]  /*1250*/  IMAD R6, R15.reuse, 0x8, R1 ;  /* 0x000000080f067824 */ /* 0x040fe200078e0201 */
[----:B------:R-:W-:-:S04]  /*1260*/  IADD3 R15, R15, 0x1, RZ ;  /* 0x000000010f0f7810 */ /* 0x000fc80007ffe0ff */
[----:B------:R1:W-:Y:S01]  /*1270*/  STL.64 [R6], R4 ;  /* 0x0000000406007387 */ /* 0x0003e20000100a00 */
[----:B------:R-:W-:Y:S05]  /*1280*/  @!P2 BRA `(.L_x_12) ;  /* 0xfffffd500000a947 */ /* 0x000fea000383ffff */
.L_x_11:
[----:B------:R-:W-:Y:S02]  /*1290*/  ISETP.GE.OR P0, PT, R59, c[0x0][0x1ac], P0 ;  /* 0x00006b003b007a0c */ /* 0x000fe40000706670 */
[----:B-1----:R-:W-:Y:S02]  /*12a0*/  IADD3 R6, R3, R20, R2 ;  /* 0x0000001403067210 */ /* 0x002fe40007ffe002 */
[----:B------:R-:W-:Y:S02]  /*12b0*/  PRMT R48, RZ, 0x5410, RZ ;  /* 0x00005410ff307816 */ /* 0x000fe400000000ff */
[----:B------:R-:W-:Y:S02]  /*12c0*/  PRMT R47, RZ, 0x5410, RZ ;  /* 0x00005410ff2f7816 */ /* 0x000fe400000000ff */
[----:B------:R-:W-:Y:S02]  /*12d0*/  PRMT R46, RZ, 0x5410, RZ ;  /* 0x00005410ff2e7816 */ /* 0x000fe400000000ff */
[----:B------:R-:W-:-:S02]  /*12e0*/  PRMT R0, RZ, 0x5410, RZ ;  /* 0x00005410ff007816 */ /* 0x000fc400000000ff */
[----:B------:R-:W-:Y:S02]  /*12f0*/  PRMT R2, RZ, 0x5410, RZ ;  /* 0x00005410ff027816 */ /* 0x000fe400000000ff */
[----:B------:R-:W-:Y:S02]  /*1300*/  PRMT R3, RZ, 0x5410, RZ ;  /* 0x00005410ff037816 */ /* 0x000fe400000000ff */
[----:B------:R-:W-:Y:S02]  /*1310*/  PRMT R4, RZ, 0x5410, RZ ;  /* 0x00005410ff047816 */ /* 0x000fe400000000ff */
[----:B------:R-:W-:Y:S01]  /*1320*/  PRMT R5, RZ, 0x5410, RZ ;  /* 0x00005410ff057816 */ /* 0x000fe200000000ff */
[----:B------:R-:W-:Y:S05]  /*1330*/  @P0 BRA `(.L_x_13) ;  /* 0x00002af000000947 */ /* 0x000fea0003800000 */
[----:B------:R-:W2:Y:S04]  /*1340*/  LDL.64 R50, [R1] ;  /* 0x0000000001327983 */ /* 0x000ea80000100a00 */
[----:B0-----:R0:W3:Y:S01]  /*1350*/  LDG.E.U16.CONSTANT R52, [R52.64+0x2] ;  /* 0x0000020634347981 */ /* 0x0010e2000c1e9500 */
[----:B------:R-:W-:Y:S01]  /*1360*/  IMAD R6, R6, c[0x0][0x18c], RZ ;  /* 0x0000630006067a24 */ /* 0x000fe200078e02ff */
[----:B------:R-:W-:Y:S01]  /*1370*/  PRMT R7, R57, 0x9910, RZ ;  /* 0x0000991039077816 */ /* 0x000fe200000000ff */
[----:B------:R-:W-:Y:S01]  /*1380*/  ULDC UR5, c[0x0][0x18c] ;  /* 0x0000630000057ab9 */ /* 0x000fe20000000800 */
[----:B------:R-:W-:Y:S01]  /*1390*/  PRMT R48, R48, 0x5410, RZ ;  /* 0x0000541030307816 */ /* 0x000fe200000000ff */
[----:B------:R-:W-:Y:S01]  /*13a0*/  USHF.R.S32.HI UR5, URZ, 0x1f, UR5 ;  /* 0x0000001f3f057899 */ /* 0x000fe20008011405 */
[----:B------:R-:W-:Y:S01]  /*13b0*/  SHF.R.S32.HI R8, RZ, 0x1f, R6 ;  /* 0x0000001fff087819 */ /* 0x000fe20000011406 */
[----:B------:R-:W-:Y:S01]  /*13c0*/  UMOV UR4, URZ ;  /* 0x0000003f00047c82 */ /* 0x000fe20008000000 */
[----:B------:R-:W-:-:S02]  /*13d0*/  IADD3 R6, P2, R11, R6, RZ ;  /* 0x000000060b067210 */ /* 0x000fc40007f5e0ff */
[----:B------:R-:W-:Y:S01]  /*13e0*/  ISETP.NE.AND P0, PT, R7, RZ, PT ;  /* 0x000000ff0700720c */ /* 0x000fe20003f05270 */
[----:B0-----:R-:W-:Y:S01]  /*13f0*/  IMAD.MOV.U32 R53, RZ, RZ, RZ ;  /* 0x000000ffff357224 */ /* 0x001fe200078e00ff */
[----:B------:R-:W-:Y:S02]  /*1400*/  LEA.HI.X.SX32 R7, R11, R8, 0x1, P2 ;  /* 0x000000080b077211 */ /* 0x000fe400010f0eff */
[C---:B------:R-:W-:Y:S02]  /*1410*/  LEA R62, P2, R6.reuse, c[0x0][0x168], 0x2 ;  /* 0x00005a00063e7a11 */ /* 0x040fe400078410ff */
[----:B------:R-:W-:Y:S02]  /*1420*/  ISETP.LT.OR P0, PT, R9, 0x4, !P0 ;  /* 0x000000040900780c */ /* 0x000fe40004701670 */
[----:B------:R-:W-:Y:S02]  /*1430*/  LEA.HI.X R63, R6, c[0x0][0x16c], R7, 0x2, P2 ;  /* 0x00005b00063f7a11 */ /* 0x000fe400010f1407 */
[----:B--2---:R-:W-:Y:S01]  /*1440*/  PRMT R49, R51, 0x7610, R51 ;  /* 0x0000761033317816 */ /* 0x004fe20000000033 */
[----:B---3--:R-:W-:-:S05]  /*1450*/  IMAD.IADD R52, R59, 0x1, R52 ;  /* 0x000000013b347824 */ /* 0x008fca00078e0234 */
.L_x_22:
[----:B------:R-:W-:Y:S01]  /*1460*/  ISETP.NE.AND P2, PT, R59, R52, PT ;  /* 0x000000343b00720c */ /* 0x000fe20003f45270 */
[----:B-----5:R0:W5:-:S12]  /*1470*/  LDG.E.128.CONSTANT R8, [R62.64] ;  /* 0x000000063e087981 */ /* 0x020158000c1e9d00 */
[----:B------:R-:W-:Y:S01]  /*1480*/  @!P2 IADD3 R53, R53, 0x1, RZ ;  /* 0x000000013535a810 */ /* 0x000fe20007ffe0ff */
[----:B------:R-:W-:Y:S02]  /*1490*/  @!P2 IMAD.SHL.U32 R6, R59, 0x2, RZ ;  /* 0x000000023b06a824 */ /* 0x000fe400078e00ff */
[----:B------:R-:W-:Y:S02]  /*14a0*/  @!P2 IMAD.MOV.U32 R7, RZ, RZ, 0x2 ;  /* 0x00000002ff07a424 */ /* 0x000fe400078e00ff */
[----:B------:R-:W-:Y:S02]  /*14b0*/  @!P2 IMAD R12, R53, 0x8, R1 ;  /* 0x00000008350ca824 */ /* 0x000fe400078e0201 */
[----:B------:R-:W-:-:S04]  /*14c0*/  @!P2 IMAD.WIDE R6, R6, R7, c[0x0][0x198] ;  /* 0x000066000606a625 */ /* 0x000fc800078e0207 */
[----:B------:R-:W2:Y:S04]  /*14d0*/  @!P2 LDL.64 R12, [R12] ;  /* 0x000000000c0ca983 */ /* 0x000ea80000100a00 */
[----:B------:R-:W3:Y:S01]  /*14e0*/  @!P2 LDG.E.U16.CONSTANT R6, [R6.64+0x2] ;  /* 0x000002060606a981 */ /* 0x000ee2000c1e9500 */
[----:B------:R-:W-:Y:S01]  /*14f0*/  IMAD.MOV.U32 R51, RZ, RZ, c[0x0][0x18c] ;  /* 0x00006300ff337624 */ /* 0x000fe200078e00ff */
[----:B--2---:R-:W-:Y:S02]  /*1500*/  @!P2 PRMT R50, R12, 0x7610, R50 ;  /* 0x000076100c32a816 */ /* 0x004fe40000000032 */
[----:B------:R-:W-:Y:S01]  /*1510*/  @!P2 PRMT R49, R13, 0x7610, R49 ;  /* 0x000076100d31a816 */ /* 0x000fe20000000031 */
[----:B---3--:R-:W-:Y:S01]  /*1520*/  @!P2 IMAD.IADD R52, R6, 0x1, R59 ;  /* 0x000000010634a824 */ /* 0x008fe200078e023b */
[----:B------:R-:W-:-:S02]  /*1530*/  @!P2 PRMT R50, R50, 0x7610, R12 ;  /* 0x000076103232a816 */ /* 0x000fc4000000000c */
[----:B------:R-:W-:Y:S01]  /*1540*/  @!P2 PRMT R49, R49, 0x7610, R13 ;  /* 0x000076103131a816 */ /* 0x000fe2000000000d */
[----:B------:R-:W-:Y:S05]  /*1550*/  @!P1 BRA `(.L_x_14) ;  /* 0x0000141000009947 */ /* 0x000fea0003800000 */
[----:B0-----:R-:W-:-:S06]  /*1560*/  IMAD.WIDE R16, R51, 0x4, R62 ;  /* 0x0000000433107825 */ /* 0x001fcc00078e023e */
[----:B------:R-:W-:Y:S02]  /*1570*/  IMAD.WIDE R12, R51, 0x4, R16 ;  /* 0x00000004330c7825 */ /* 0x000fe400078e0210 */
[----:B------:R-:W2:Y:S04]  /*1580*/  LDG.E.128.CONSTANT R16, [R16.64] ;  /* 0x0000000610107981 */ /* 0x000ea8000c1e9d00 */
[----:B------:R-:W3:Y:S01]  /*1590*/  LDG.E.128.CONSTANT R12, [R12.64] ;  /* 0x000000060c0c7981 */ /* 0x000ee2000c1e9d00 */
[----:B-----5:R-:W-:Y:S02]  /*15a0*/  SHF.R.U32.HI R22, RZ, 0xc, R9 ;  /* 0x0000000cff167819 */ /* 0x020fe40000011609 */
[----:B------:R-:W-:Y:S02]  /*15b0*/  SHF.R.U32.HI R28, RZ, 0xc, R10 ;  /* 0x0000000cff1c7819 */ /* 0x000fe4000001160a */
[----:B------:R-:W-:-:S02]  /*15c0*/  SHF.R.U32.HI R30, RZ, 0xc, R11 ;  /* 0x0000000cff1e7819 */ /* 0x000fc4000001160b */
[----:B------:R-:W-:Y:S02]  /*15d0*/  LOP3.LUT R29, R22, 0xf000f, RZ, 0xc0, !PT ;  /* 0x000f000f161d7812 */ /* 0x000fe400078ec0ff */
[----:B------:R-:W-:Y:S02]  /*15e0*/  LOP3.LUT R31, R28, 0xf000f, RZ, 0xc0, !PT ;  /* 0x000f000f1c1f7812 */ /* 0x000fe400078ec0ff */
[----:B------:R-:W-:Y:S02]  /*15f0*/  LOP3.LUT R33, R30, 0xf000f, RZ, 0xc0, !PT ;  /* 0x000f000f1e217812 */ /* 0x000fe400078ec0ff */
[--C-:B------:R-:W-:Y:S02]  /*1600*/  SHF.R.U32.HI R21, RZ, 0xc, R8.reuse ;  /* 0x0000000cff157819 */ /* 0x100fe40000011608 */
[----:B------:R-:W-:Y:S02]  /*1610*/  LOP3.LUT R6, R8, 0x3f003f, RZ, 0xc0, !PT ;  /* 0x003f003f08067812 */ /* 0x000fe400078ec0ff */
[----:B------:R-:W-:-:S02]  /*1620*/  SHF.R.U32.HI R8, RZ, 0x6, R8 ;  /* 0x00000006ff087819 */ /* 0x000fc40000011608 */
[----:B------:R-:W-:Y:S02]  /*1630*/  LOP3.LUT R7, R9, 0x3f003f, RZ, 0xc0, !PT ;  /* 0x003f003f09077812 */ /* 0x000fe400078ec0ff */
[----:B------:R-:W-:Y:S02]  /*1640*/  SHF.R.U32.HI R9, RZ, 0x6, R9 ;  /* 0x00000006ff097819 */ /* 0x000fe40000011609 */
[----:B------:R-:W-:Y:S02]  /*1650*/  PRMT R23, R54, 0x9910, RZ ;  /* 0x0000991036177816 */ /* 0x000fe400000000ff */
[----:B------:R-:W-:Y:S02]  /*1660*/  LOP3.LUT R27, R11, 0x3f003f, RZ, 0xc0, !PT ;  /* 0x003f003f0b1b7812 */ /* 0x000fe400078ec0ff */
[----:B------:R-:W-:Y:S02]  /*1670*/  LOP3.LUT R21, R21, 0xf000f, RZ, 0xc0, !PT ;  /* 0x000f000f15157812 */ /* 0x000fe400078ec0ff */
[----:B------:R-:W-:-:S02]  /*1680*/  LOP3.LUT R8, R8, 0x3f003f, RZ, 0xc0, !PT ;  /* 0x003f003f08087812 */ /* 0x000fc400078ec0ff */
[----:B------:R-:W-:Y:S02]  /*1690*/  LOP3.LUT R20, R10, 0x3f003f, RZ, 0xc0, !PT ;  /* 0x003f003f0a147812 */ /* 0x000fe400078ec0ff */
[----:B------:R-:W-:Y:S02]  /*16a0*/  ISETP.NE.AND P2, PT, R23, RZ, PT ;  /* 0x000000ff1700720c */ /* 0x000fe40003f45270 */
[----:B------:R-:W-:Y:S02]  /*16b0*/  LOP3.LUT R9, R9, 0x3f003f, RZ, 0xc0, !PT ;  /* 0x003f003f09097812 */ /* 0x000fe400078ec0ff */
[----:B------:R-:W-:Y:S02]  /*16c0*/  LOP3.LUT R27, R27, 0x64006400, RZ, 0xfc, !PT ;  /* 0x640064001b1b7812 */ /* 0x000fe400078efcff */
[----:B------:R-:W-:Y:S02]  /*16d0*/  SHF.R.U32.HI R10, RZ, 0x6, R10 ;  /* 0x00000006ff0a7819 */ /* 0x000fe4000001160a */
[----:B------:R-:W-:-:S02]  /*16e0*/  SHF.R.U32.HI R11, RZ, 0x6, R11 ;  /* 0x00000006ff0b7819 */ /* 0x000fc4000001160b */
[----:B------:R-:W-:Y:S02]  /*16f0*/  LOP3.LUT R20, R20, 0x64006400, RZ, 0xfc, !PT ;  /* 0x6400640014147812 */ /* 0x000fe400078efcff */
[----:B------:R-:W-:Y:S02]  /*1700*/  LOP3.LUT R45, R6, 0x64006400, RZ, 0xfc, !PT ;  /* 0x64006400062d7812 */ /* 0x000fe400078efcff */
[----:B------:R-:W-:-:S04]  /*1710*/  LOP3.LUT R6, R11, 0x3f003f, RZ, 0xc0, !PT ;  /* 0x003f003f0b067812 */ /* 0x000fc800078ec0ff */
[----:B------:R-:W-:Y:S01]  /*1720*/  LOP3.LUT R6, R6, 0x64006400, RZ, 0xfc, !PT ;  /* 0x6400640006067812 */ /* 0x000fe200078efcff */
[----:B------:R-:W-:Y:S01]  /*1730*/  HADD2 R45, R45, -1056, -1056 ;  /* 0xe420e4202d2d7430 */ /* 0x000fe20000000000 */
[----:B------:R-:W-:-:S03]  /*1740*/  ISETP.GE.AND P3, PT, R60, 0x2, PT ;  /* 0x000000023c00780c */ /* 0x000fc60003f66270 */
[----:B------:R-:W-:Y:S01]  /*1750*/  HADD2 R6, R6, -1056, -1056 ;  /* 0xe420e42006067430 */ /* 0x000fe20000000000 */
[----:B---3--:R-:W-:Y:S02]  /*1760*/  SHF.R.U32.HI R34, RZ, 0x8, R13 ;  /* 0x00000008ff227819 */ /* 0x008fe4000001160d */
[----:B------:R-:W-:Y:S02]  /*1770*/  SHF.R.U32.HI R36, RZ, 0x8, R14 ;  /* 0x00000008ff247819 */ /* 0x000fe4000001160e */
[----:B------:R-:W-:Y:S02]  /*1780*/  LOP3.LUT R34, R29, 0x300030, R34, 0xf8, !PT ;  /* 0x003000301d227812 */ /* 0x000fe400078ef822 */
[----:B------:R-:W-:Y:S02]  /*1790*/  LOP3.LUT R36, R31, 0x300030, R36, 0xf8, !PT ;  /* 0x003000301f247812 */ /* 0x000fe400078ef824 */
[----:B--2---:R-:W-:Y:S02]  /*17a0*/  SHF.R.U32.HI R30, RZ, 0xc, R16 ;  /* 0x0000000cff1e7819 */ /* 0x004fe40000011610 */
[----:B------:R-:W-:-:S02]  /*17b0*/  LOP3.LUT R43, R16, 0x3f003f, RZ, 0xc0, !PT ;  /* 0x003f003f102b7812 */ /* 0x000fc400078ec0ff */
[----:B------:R-:W-:Y:S02]  /*17c0*/  SHF.R.U32.HI R29, RZ, 0x6, R16 ;  /* 0x00000006ff1d7819 */ /* 0x000fe40000011610 */
[----:B------:R-:W-:Y:S02]  /*17d0*/  SHF.R.U32.HI R38, RZ, 0x8, R15 ;  /* 0x00000008ff267819 */ /* 0x000fe4000001160f */
[--C-:B------:R-:W-:Y:S02]  /*17e0*/  SHF.R.U32.HI R31, RZ, 0xc, R17.reuse ;  /* 0x0000000cff1f7819 */ /* 0x100fe40000011611 */
[----:B------:R-:W-:Y:S02]  /*17f0*/  LOP3.LUT R16, R17, 0x3f003f, RZ, 0xc0, !PT ;  /* 0x003f003f11107812 */ /* 0x000fe400078ec0ff */
[----:B------:R-:W-:Y:S02]  /*1800*/  SHF.R.U32.HI R28, RZ, 0x6, R17 ;  /* 0x00000006ff1c7819 */ /* 0x000fe40000011611 */
[----:B------:R-:W-:-:S02]  /*1810*/  SHF.R.U32.HI R17, RZ, 0xc, R18 ;  /* 0x0000000cff117819 */ /* 0x000fc40000011612 */
[----:B------:R-:W-:Y:S02]  /*1820*/  SHF.R.U32.HI R32, RZ, 0x8, R12 ;  /* 0x00000008ff207819 */ /* 0x000fe4000001160c */
[----:B------:R-:W-:Y:S02]  /*1830*/  LOP3.LUT R38, R33, 0x300030, R38, 0xf8, !PT ;  /* 0x0030003021267812 */ /* 0x000fe400078ef826 */
[----:B------:R-:W-:Y:S02]  /*1840*/  SHF.R.U32.HI R41, RZ, 0xa, R14 ;  /* 0x0000000aff297819 */ /* 0x000fe4000001160e */
[----:B------:R-:W-:Y:S02]  /*1850*/  SHF.R.U32.HI R33, RZ, 0xc, R19 ;  /* 0x0000000cff217819 */ /* 0x000fe40000011613 */
[----:B------:R-:W-:Y:S02]  /*1860*/  LOP3.LUT R44, R17, 0xf000f, RZ, 0xc0, !PT ;  /* 0x000f000f112c7812 */ /* 0x000fe400078ec0ff */
[----:B------:R-:W-:-:S02]  /*1870*/  LOP3.LUT R32, R21, 0x300030, R32, 0xf8, !PT ;  /* 0x0030003015207812 */ /* 0x000fc400078ef820 */
[----:B------:R-:W-:Y:S02]  /*1880*/  SHF.R.U32.HI R39, RZ, 0xa, R12 ;  /* 0x0000000aff277819 */ /* 0x000fe4000001160c */
[----:B------:R-:W-:Y:S02]  /*1890*/  LOP3.LUT R23, R12, 0x3f003f, RZ, 0xc0, !PT ;  /* 0x003f003f0c177812 */ /* 0x000fe400078ec0ff */
[----:B------:R-:W-:Y:S02]  /*18a0*/  SHF.R.U32.HI R40, RZ, 0xa, R13 ;  /* 0x0000000aff287819 */ /* 0x000fe4000001160d */
[----:B------:R-:W-:Y:S02]  /*18b0*/  LOP3.LUT R24, R13, 0x3f003f, RZ, 0xc0, !PT ;  /* 0x003f003f0d187812 */ /* 0x000fe400078ec0ff */
[----:B------:R-:W-:Y:S02]  /*18c0*/  LOP3.LUT R25, R14, 0x3f003f, RZ, 0xc0, !PT ;  /* 0x003f003f0e197812 */ /* 0x000fe400078ec0ff */
[----:B------:R-:W-:-:S02]  /*18d0*/  SHF.R.U32.HI R42, RZ, 0xa, R15 ;  /* 0x0000000aff2a7819 */ /* 0x000fc4000001160f */
[----:B------:R-:W-:Y:S02]  /*18e0*/  LOP3.LUT R26, R15, 0x3f003f, RZ, 0xc0, !PT ;  /* 0x003f003f0f1a7812 */ /* 0x000fe400078ec0ff */
[----:B------:R-:W-:Y:S02]  /*18f0*/  LOP3.LUT R21, R18, 0x3f003f, RZ, 0xc0, !PT ;  /* 0x003f003f12157812 */ /* 0x000fe400078ec0ff */
[----:B------:R-:W-:Y:S02]  /*1900*/  LOP3.LUT R22, R19, 0x3f003f, RZ, 0xc0, !PT ;  /* 0x003f003f13167812 */ /* 0x000fe400078ec0ff */
[----:B------:R-:W-:Y:S02]  /*1910*/  SHF.R.U32.HI R12, RZ, 0x6, R12 ;  /* 0x00000006ff0c7819 */ /* 0x000fe4000001160c */
[----:B------:R-:W-:Y:S02]  /*1920*/  SHF.R.U32.HI R13, RZ, 0x6, R13 ;  /* 0x00000006ff0d7819 */ /* 0x000fe4000001160d */
[----:B------:R-:W-:-:S02]  /*1930*/  SHF.R.U32.HI R14, RZ, 0x6, R14 ;  /* 0x00000006ff0e7819 */ /* 0x000fc4000001160e */
[----:B------:R-:W-:Y:S02]  /*1940*/  SHF.R.U32.HI R15, RZ, 0x6, R15 ;  /* 0x00000006ff0f7819 */ /* 0x000fe4000001160f */
[----:B------:R-:W-:Y:S02]  /*1950*/  SHF.R.U32.HI R18, RZ, 0x6, R18 ;  /* 0x00000006ff127819 */ /* 0x000fe40000011612 */
[----:B------:R-:W-:Y:S02]  /*1960*/  SHF.R.U32.HI R19, RZ, 0x6, R19 ;  /* 0x00000006ff137819 */ /* 0x000fe40000011613 */
[----:B------:R-:W-:Y:S02]  /*1970*/  LOP3.LUT R30, R30, 0xf000f, RZ, 0xc0, !PT ;  /* 0x000f000f1e1e7812 */ /* 0x000fe400078ec0ff */
[----:B------:R-:W-:Y:S02]  /*1980*/  LOP3.LUT R31, R31, 0xf000f, RZ, 0xc0, !PT ;  /* 0x000f000f1f1f7812 */ /* 0x000fe400078ec0ff */
[----:B------:R-:W-:-:S02]  /*1990*/  LOP3.LUT R33, R33, 0xf000f, RZ, 0xc0, !PT ;  /* 0x000f000f21217812 */ /* 0x000fc400078ec0ff */
[----:B------:R-:W-:Y:S02]  /*19a0*/  LOP3.LUT R41, R44, 0x300030, R41, 0xf8, !PT ;  /* 0x003000302c297812 */ /* 0x000fe400078ef829 */
[----:B------:R-:W-:Y:S02]  /*19b0*/  LOP3.LUT R44, R8, 0x64006400, RZ, 0xfc, !PT ;  /* 0x64006400082c7812 */ /* 0x000fe400078efcff */
[----:B------:R-:W-:Y:S01]  /*19c0*/  LOP3.LUT R8, R9, 0x64006400, RZ, 0xfc, !PT ;  /* 0x6400640009087812 */ /* 0x000fe200078efcff */
[----:B------:R-:W-:Y:S01]  /*19d0*/  HADD2 R9, R27, -1056, -1056 ;  /* 0xe420e4201b097430 */ /* 0x000fe20000000000 */
[----:B------:R-:W-:Y:S02]  /*19e0*/  LOP3.LUT R17, R7, 0x64006400, RZ, 0xfc, !PT ;  /* 0x6400640007117812 */ /* 0x000fe400078efcff */
[----:B------:R-:W-:Y:S02]  /*19f0*/  LOP3.LUT R39, R30, 0x300030, R39, 0xf8, !PT ;  /* 0x003000301e277812 */ /* 0x000fe400078ef827 */
[----:B------:R-:W-:-:S02]  /*1a00*/  LOP3.LUT R40, R31, 0x300030, R40, 0xf8, !PT ;  /* 0x003000301f287812 */ /* 0x000fc400078ef828 */
[----:B------:R-:W-:Y:S02]  /*1a10*/  LOP3.LUT R42, R33, 0x300030, R42, 0xf8, !PT ;  /* 0x00300030212a7812 */ /* 0x000fe400078ef82a */
[----:B------:R-:W-:Y:S02]  /*1a20*/  LOP3.LUT R7, R10, 0x3f003f, RZ, 0xc0, !PT ;  /* 0x003f003f0a077812 */ /* 0x000fe400078ec0ff */
[----:B------:R-:W-:Y:S02]  /*1a30*/  LOP3.LUT R27, R29, 0x3f003f, RZ, 0xc0, !PT ;  /* 0x003f003f1d1b7812 */ /* 0x000fe400078ec0ff */
[----:B------:R-:W-:Y:S02]  /*1a40*/  LOP3.LUT R28, R28, 0x3f003f, RZ, 0xc0, !PT ;  /* 0x003f003f1c1c7812 */ /* 0x000fe400078ec0ff */
[----:B------:R-:W-:Y:S02]  /*1a50*/  LOP3.LUT R18, R18, 0x3f003f, RZ, 0xc0, !PT ;  /* 0x003f003f12127812 */ /* 0x000fe400078ec0ff */
[----:B------:R-:W-:-:S02]  /*1a60*/  LOP3.LUT R19, R19, 0x3f003f, RZ, 0xc0, !PT ;  /* 0x003f003f13137812 */ /* 0x000fc400078ec0ff */
[----:B------:R-:W-:Y:S02]  /*1a70*/  LOP3.LUT R12, R12, 0x3f003f, RZ, 0xc0, !PT ;  /* 0x003f003f0c0c7812 */ /* 0x000fe400078ec0ff */
[----:B------:R-:W-:Y:S02]  /*1a80*/  LOP3.LUT R13, R13, 0x3f003f, RZ, 0xc0, !PT ;  /* 0x003f003f0d0d7812 */ /* 0x000fe400078ec0ff */
[----:B------:R-:W-:Y:S02]  /*1a90*/  LOP3.LUT R14, R14, 0x3f003f, RZ, 0xc0, !PT ;  /* 0x003f003f0e0e7812 */ /* 0x000fe400078ec0ff */
[----:B------:R-:W-:Y:S01]  /*1aa0*/  LOP3.LUT R15, R15, 0x3f003f, RZ, 0xc0, !PT ;  /* 0x003f003f0f0f7812 */ /* 0x000fe200078ec0ff */
[----:B------:R-:W-:Y:S01]  /*1ab0*/  HADD2 R10, R20, -1056, -1056 ;  /* 0xe420e420140a7430 */ /* 0x000fe20000000000 */
[----:B------:R-:W-:Y:S02]  /*1ac0*/  LOP3.LUT R7, R7, 0x64006400, RZ, 0xfc, !PT ;  /* 0x6400640007077812 */ /* 0x000fe400078efcff */
[----:B------:R-:W-:-:S02]  /*1ad0*/  LOP3.LUT R43, R43, 0x64006400, RZ, 0xfc, !PT ;  /* 0x640064002b2b7812 */ /* 0x000fc400078efcff */
[----:B------:R-:W-:Y:S02]  /*1ae0*/  LOP3.LUT R20, R16, 0x64006400, RZ, 0xfc, !PT ;  /* 0x6400640010147812 */ /* 0x000fe400078efcff */
        /* <DEDUP_REMOVED lines=21> */
[----:B------:R-:W-:Y:S01]  /*1c40*/  LOP3.LUT R42, R42, 0x64006400, RZ, 0xfc, !PT ;  /* 0x640064002a2a7812 */ /* 0x000fe200078efcff */
[----:B------:R-:W-:Y:S02]  /*1c50*/  HADD2 R11, R17, -1056, -1056 ;  /* 0xe420e420110b7430 */ /* 0x000fe40000000000 */
[----:B------:R-:W-:-:S02]  /*1c60*/  HADD2 R44, R44, -1056, -1056 ;  /* 0xe420e4202c2c7430 */ /* 0x000fc40000000000 */
[----:B------:R-:W-:Y:S02]  /*1c70*/  HADD2 R8, R8, -1056, -1056 ;  /* 0xe420e42008087430 */ /* 0x000fe40000000000 */
[----:B------:R-:W-:Y:S02]  /*1c80*/  HADD2 R7, R7, -1056, -1056 ;  /* 0xe420e42007077430 */ /* 0x000fe40000000000 */
[----:B------:R-:W-:Y:S02]  /*1c90*/  HADD2 R43, R43, -1056, -1056 ;  /* 0xe420e4202b2b7430 */ /* 0x000fe40000000000 */
[----:B------:R-:W-:Y:S02]  /*1ca0*/  HADD2 R20, R20, -1056, -1056 ;  /* 0xe420e42014147430 */ /* 0x000fe40000000000 */
        /* <DEDUP_REMOVED lines=21> */
[----:B------:R-:W-:Y:S01]  /*1e00*/  HADD2 R42, R42, -1056, -1056 ;  /* 0xe420e4202a2a7430 */ /* 0x000fe20000000000 */
[----:B------:R-:W-:Y:S05]  /*1e10*/  @!P2 BRA `(.L_x_15) ;  /* 0x000002a00000a947 */ /* 0x000fea0003800000 */
[----:B------:R-:W0:Y:S04]  /*1e20*/  LDS.128 R12, [UR4] ;  /* 0x00000004ff0c7984 */ /* 0x000e280008000c00 */
[----:B------:R-:W1:Y:S01]  /*1e30*/  LDS.128 R16, [UR4+0x10] ;  /* 0x00001004ff107984 */ /* 0x000e620008000c00 */
[-C--:B0-----:R-:W-:Y:S02]  /*1e40*/  HFMA2.MMA R61, R45, R12.reuse, RZ ;  /* 0x0000000c2d3d7235 */ /* 0x081fe400000000ff */
[----:B------:R-:W-:-:S08]  /*1e50*/  HFMA2.MMA R64, R11, R12, RZ ;  /* 0x0000000c0b407235 */ /* 0x000fd000000000ff */
[-C--:B------:R-:W-:Y:S02]  /*1e60*/  HFMA2 R61, R44, R13.reuse, R61 ;  /* 0x0000000d2c3d7231 */ /* 0x080fe4000000003d */
[----:B------:R-:W-:-:S04]  /*1e70*/  HFMA2 R64, R8, R13, R64 ;  /* 0x0000000d08407231 */ /* 0x000fc80000000040 */
[-C--:B------:R-:W-:Y:S02]  /*1e80*/  HFMA2.MMA R61, R43, R14.reuse, R61 ;  /* 0x0000000e2b3d7235 */ /* 0x080fe4000000003d */
[----:B------:R-:W-:-:S08]  /*1e90*/  HFMA2.MMA R64, R20, R14, R64 ;  /* 0x0000000e14407235 */ /* 0x000fd00000000040 */
[-C--:B------:R-:W-:Y:S02]  /*1ea0*/  HFMA2 R61, R27, R15.reuse, R61 ;  /* 0x0000000f1b3d7231 */ /* 0x080fe4000000003d */
[----:B------:R-:W-:-:S04]  /*1eb0*/  HFMA2 R64, R28, R15, R64 ;  /* 0x0000000f1c407231 */ /* 0x000fc80000000040 */
[-C--:B-1----:R-:W-:Y:S02]  /*1ec0*/  HFMA2.MMA R61, R23, R16.reuse, R61 ;  /* 0x00000010173d7235 */ /* 0x082fe4000000003d */
[----:B------:R-:W-:-:S08]  /*1ed0*/  HFMA2.MMA R64, R24, R16, R64 ;  /* 0x0000001018407235 */ /* 0x000fd00000000040 */
[-C--:B------:R-:W-:Y:S02]  /*1ee0*/  HFMA2 R61, R31, R17.reuse, R61 ;  /* 0x000000111f3d7231 */ /* 0x080fe4000000003d */
[----:B------:R-:W-:-:S04]  /*1ef0*/  HFMA2 R64, R33, R17, R64 ;  /* 0x0000001121407231 */ /* 0x000fc80000000040 */
[-C--:B------:R-:W-:Y:S02]  /*1f00*/  HFMA2.MMA R61, R32, R18.reuse, R61 ;  /* 0x00000012203d7235 */ /* 0x080fe4000000003d */
[----:B------:R-:W-:-:S08]  /*1f10*/  HFMA2.MMA R64, R34, R18, R64 ;  /* 0x0000001222407235 */ /* 0x000fd00000000040 */
[-C--:B------:R-:W-:Y:S02]  /*1f20*/  HFMA2 R61, R39, R19.reuse, R61 ;  /* 0x00000013273d7231 */ /* 0x080fe4000000003d */
[----:B------:R-:W-:Y:S02]  /*1f30*/  HFMA2 R64, R40, R19, R64 ;  /* 0x0000001328407231 */ /* 0x000fe40000000040 */
[----:B------:R-:W-:Y:S02]  /*1f40*/  HADD2 R61, R61.H0_H0, R61.H1_H1 ;  /* 0x3000003d3d3d7230 */ /* 0x000fe40000000800 */
[----:B------:R-:W-:-:S05]  /*1f50*/  HADD2 R64, R64.H0_H0, R64.H1_H1 ;  /* 0x3000004040407230 */ /* 0x000fca0000000800 */
[----:B------:R-:W-:-:S06]  /*1f60*/  PRMT R61, R61, 0x5410, R64 ;  /* 0x000054103d3d7816 */ /* 0x000fcc0000000040 */
[----:B------:R-:W-:Y:S01]  /*1f70*/  HFMA2.MMA R5, R61, R50, R5 ;  /* 0x000000323d057235 */ /* 0x000fe20000000005 */
[----:B------:R-:W-:Y:S01]  /*1f80*/  HFMA2 R61, R10, R12, RZ.H0_H0 ;  /* 0x0000000c0a3d7231 */ /* 0x000fe200000400ff */
[----:B------:R-:W-:-:S03]  /*1f90*/  HFMA2.MMA R12, R9, R12, RZ ;  /* 0x0000000c090c7235 */ /* 0x000fc600000000ff */
[----:B------:R-:W-:-:S03]  /*1fa0*/  HFMA2 R61, R7, R13, R61 ;  /* 0x0000000d073d7231 */ /* 0x000fc6000000003d */
[----:B------:R-:W-:Y:S01]  /*1fb0*/  HFMA2.MMA R12, R6, R13, R12 ;  /* 0x0000000d060c7235 */ /* 0x000fe2000000000c */
[----:B------:R-:W-:-:S04]  /*1fc0*/  HFMA2 R61, R21, R14, R61 ;  /* 0x0000000e153d7231 */ /* 0x000fc8000000003d */
[----:B------:R-:W-:Y:S01]  /*1fd0*/  HFMA2 R61, R29, R15, R61 ;  /* 0x0000000f1d3d7231 */ /* 0x000fe2000000003d */
[----:B------:R-:W-:-:S03]  /*1fe0*/  HFMA2.MMA R12, R22, R14, R12 ;  /* 0x0000000e160c7235 */ /* 0x000fc6000000000c */
[----:B------:R-:W-:-:S03]  /*1ff0*/  HFMA2 R61, R25, R16, R61 ;  /* 0x00000010193d7231 */ /* 0x000fc6000000003d */
[----:B------:R-:W-:Y:S01]  /*2000*/  HFMA2.MMA R12, R30, R15, R12 ;  /* 0x0000000f1e0c7235 */ /* 0x000fe2000000000c */
[----:B------:R-:W-:-:S04]  /*2010*/  HFMA2 R61, R35, R17, R61 ;  /* 0x00000011233d7231 */ /* 0x000fc8000000003d */
[----:B------:R-:W-:Y:S01]  /*2020*/  HFMA2 R61, R36, R18, R61 ;  /* 0x00000012243d7231 */ /* 0x000fe2000000003d */
[----:B------:R-:W-:-:S03]  /*2030*/  HFMA2.MMA R12, R26, R16, R12 ;  /* 0x000000101a0c7235 */ /* 0x000fc6000000000c */
[----:B------:R-:W-:-:S03]  /*2040*/  HFMA2 R61, R41, R19, R61 ;  /* 0x00000013293d7231 */ /* 0x000fc6000000003d */
[----:B------:R-:W-:Y:S01]  /*2050*/  HFMA2.MMA R12, R37, R17, R12 ;  /* 0x00000011250c7235 */ /* 0x000fe2000000000c */
[----:B------:R-:W-:-:S05]  /*2060*/  HADD2 R61, R61.H0_H0, R61.H1_H1 ;  /* 0x3000003d3d3d7230 */ /* 0x000fca0000000800 */
[----:B------:R-:W-:-:S06]  /*2070*/  HFMA2.MMA R12, R38, R18, R12 ;  /* 0x00000012260c7235 */ /* 0x000fcc000000000c */
[----:B------:R-:W-:-:S10]  /*2080*/  HFMA2.MMA R12, R42, R19, R12 ;  /* 0x000000132a0c7235 */ /* 0x000fd4000000000c */
[----:B------:R-:W-:-:S05]  /*2090*/  HADD2 R12, R12.H0_H0, R12.H1_H1 ;  /* 0x3000000c0c0c7230 */ /* 0x000fca0000000800 */
[----:B------:R-:W-:-:S05]  /*20a0*/  PRMT R61, R61, 0x5410, R12 ;  /* 0x000054103d3d7816 */ /* 0x000fca000000000c */
[----:B------:R-:W-:Y:S02]  /*20b0*/  HFMA2 R4, R61, R49, R4 ;  /* 0x000000313d047231 */ /* 0x000fe40000000004 */
.L_x_15:
[----:B------:R-:W-:Y:S05]  /*20c0*/  @!P3 BRA `(.L_x_14) ;  /* 0x000008a00000b947 */ /* 0x000fea0003800000 */
[----:B------:R-:W-:Y:S02]  /*20d0*/  PRMT R12, R55, 0x9910, RZ ;  /* 0x00009910370c7816 */ /* 0x000fe400000000ff */
[----:B------:R-:W-:Y:S02]  /*20e0*/  ISETP.GE.AND P3, PT, R60, 0x3, PT ;  /* 0x000000033c00780c */ /* 0x000fe40003f66270 */
[----:B------:R-:W-:-:S13]  /*20f0*/  ISETP.NE.AND P2, PT, R12, RZ, PT ;  /* 0x000000ff0c00720c */ /* 0x000fda0003f45270 */
[----:B------:R-:W-:Y:S05]  /*2100*/  @!P2 BRA `(.L_x_16) ;  /* 0x000002a00000a947 */ /* 0x000fea0003800000 */
[----:B------:R-:W0:Y:S04]  /*2110*/  LDS.128 R12, [UR4+0x80] ;  /* 0x00008004ff0c7984 */ /* 0x000e280008000c00 */
        /* <DEDUP_REMOVED lines=41> */
.L_x_16:
[----:B------:R-:W-:Y:S05]  /*23b0*/  @!P3 BRA `(.L_x_14) ;  /* 0x000005b00000b947 */ /* 0x000fea0003800000 */
[----:B------:R-:W-:-:S04]  /*23c0*/  PRMT R12, R56, 0x9910, RZ ;  /* 0x00009910380c7816 */ /* 0x000fc800000000ff */
        /* <DEDUP_REMOVED lines=44> */
.L_x_17:
[----:B------:R-:W-:Y:S05]  /*2690*/  @P0 BRA `(.L_x_14) ;  /* 0x000002d000000947 */ /* 0x000fea0003800000 */
[----:B------:R-:W0:Y:S01]  /*26a0*/  LDS.128 R12, [UR4+0x180] ;  /* 0x00018004ff0c7984 */ /* 0x000e220008000c00 */
[----:B------:R-:W-:Y:S02]  /*26b0*/  IMAD.MOV.U32 R65, RZ, RZ, R10 ;  /* 0x000000ffff417224 */ /* 0x000fe400078e000a */
[----:B------:R-:W-:Y:S01]  /*26c0*/  IMAD.MOV.U32 R61, RZ, RZ, R11 ;  /* 0x000000ffff3d7224 */ /* 0x000fe200078e000b */
[----:B------:R-:W1:Y:S01]  /*26d0*/  LDS.128 R16, [UR4+0x190] ;  /* 0x00019004ff107984 */ /* 0x000e620008000c00 */
[----:B------:R-:W-:Y:S01]  /*26e0*/  IMAD.MOV.U32 R67, RZ, RZ, R9 ;  /* 0x000000ffff437224 */ /* 0x000fe200078e0009 */
[-C--:B0-----:R-:W-:Y:S02]  /*26f0*/  HFMA2.MMA R11, R45, R12.reuse, RZ ;  /* 0x0000000c2d0b7235 */ /* 0x081fe400000000ff */
[-C--:B------:R-:W-:Y:S01]  /*2700*/  HFMA2 R10, R61, R12.reuse, RZ.H0_H0 ;  /* 0x0000000c3d0a7231 */ /* 0x080fe200000400ff */
[----:B------:R-:W-:Y:S01]  /*2710*/  HFMA2.MMA R9, R65, R12, RZ ;  /* 0x0000000c41097235 */ /* 0x000fe200000000ff */
[----:B------:R-:W-:-:S02]  /*2720*/  HFMA2 R12, R67, R12, RZ.H0_H0 ;  /* 0x0000000c430c7231 */ /* 0x000fc400000400ff */
[-C--:B------:R-:W-:Y:S01]  /*2730*/  HFMA2 R10, R8, R13.reuse, R10 ;  /* 0x0000000d080a7231 */ /* 0x080fe2000000000a */
[-C--:B------:R-:W-:Y:S01]  /*2740*/  HFMA2.MMA R11, R44, R13.reuse, R11 ;  /* 0x0000000d2c0b7235 */ /* 0x080fe2000000000b */
[----:B------:R-:W-:Y:S01]  /*2750*/  HFMA2 R12, R6, R13, R12 ;  /* 0x0000000d060c7231 */ /* 0x000fe2000000000c */
[----:B------:R-:W-:Y:S01]  /*2760*/  HFMA2.MMA R7, R7, R13, R9 ;  /* 0x0000000d07077235 */ /* 0x000fe20000000009 */
[-C--:B------:R-:W-:Y:S02]  /*2770*/  HFMA2 R10, R20, R14.reuse, R10 ;  /* 0x0000000e140a7231 */ /* 0x080fe4000000000a */
[----:B------:R-:W-:Y:S01]  /*2780*/  HFMA2 R12, R22, R14, R12 ;  /* 0x0000000e160c7231 */ /* 0x000fe2000000000c */
[-C--:B------:R-:W-:Y:S01]  /*2790*/  HFMA2.MMA R11, R43, R14.reuse, R11 ;  /* 0x0000000e2b0b7235 */ /* 0x080fe2000000000b */
[-C--:B------:R-:W-:Y:S01]  /*27a0*/  HFMA2 R10, R28, R15.reuse, R10 ;  /* 0x0000000f1c0a7231 */ /* 0x080fe2000000000a */
[----:B------:R-:W-:Y:S01]  /*27b0*/  HFMA2.MMA R7, R21, R14, R7 ;  /* 0x0000000e15077235 */ /* 0x000fe20000000007 */
[----:B------:R-:W-:-:S02]  /*27c0*/  HFMA2 R12, R30, R15, R12 ;  /* 0x0000000f1e0c7231 */ /* 0x000fc4000000000c */
[-C--:B-1----:R-:W-:Y:S01]  /*27d0*/  HFMA2 R10, R24, R16.reuse, R10 ;  /* 0x00000010180a7231 */ /* 0x082fe2000000000a */
        /* <DEDUP_REMOVED lines=9> */
[-C--:B------:R-:W-:Y:S01]  /*2870*/  HFMA2 R10, R40, R19.reuse, R10 ;  /* 0x00000013280a7231 */ /* 0x080fe2000000000a */
[-C--:B------:R-:W-:Y:S01]  /*2880*/  HFMA2.MMA R9, R31, R17.reuse, R8 ;  /* 0x000000111f097235 */ /* 0x080fe20000000008 */
[----:B------:R-:W-:Y:S01]  /*2890*/  HFMA2 R12, R42, R19, R12 ;  /* 0x000000132a0c7231 */ /* 0x000fe2000000000c */
[----:B------:R-:W-:Y:S01]  /*28a0*/  HFMA2.MMA R7, R35, R17, R7 ;  /* 0x0000001123077235 */ /* 0x000fe20000000007 */
[----:B------:R-:W-:Y:S02]  /*28b0*/  HADD2 R10, R10.H0_H0, R10.H1_H1 ;  /* 0x3000000a0a0a7230 */ /* 0x000fe40000000800 */
[----:B------:R-:W-:Y:S01]  /*28c0*/  HADD2 R12, R12.H0_H0, R12.H1_H1 ;  /* 0x3000000c0c0c7230 */ /* 0x000fe20000000800 */
[-C--:B------:R-:W-:Y:S02]  /*28d0*/  HFMA2.MMA R9, R32, R18.reuse, R9 ;  /* 0x0000001220097235 */ /* 0x080fe40000000009 */
[----:B------:R-:W-:-:S04]  /*28e0*/  HFMA2.MMA R7, R36, R18, R7 ;  /* 0x0000001224077235 */ /* 0x000fc80000000007 */
[-C--:B------:R-:W-:Y:S02]  /*28f0*/  HFMA2.MMA R9, R39, R19.reuse, R9 ;  /* 0x0000001327097235 */ /* 0x080fe40000000009 */
[----:B------:R-:W-:-:S08]  /*2900*/  HFMA2.MMA R7, R41, R19, R7 ;  /* 0x0000001329077235 */ /* 0x000fd00000000007 */
[----:B------:R-:W-:Y:S02]  /*2910*/  HADD2 R9, R9.H0_H0, R9.H1_H1 ;  /* 0x3000000909097230 */ /* 0x000fe40000000800 */
[----:B------:R-:W-:-:S03]  /*2920*/  HADD2 R7, R7.H0_H0, R7.H1_H1 ;  /* 0x3000000707077230 */ /* 0x000fc60000000800 */
[----:B------:R-:W-:Y:S02]  /*2930*/  PRMT R9, R9, 0x5410, R10 ;  /* 0x0000541009097816 */ /* 0x000fe4000000000a */
[----:B------:R-:W-:-:S04]  /*2940*/  PRMT R7, R7, 0x5410, R12 ;  /* 0x0000541007077816 */ /* 0x000fc8000000000c */
[----:B------:R-:W-:Y:S01]  /*2950*/  HFMA2.MMA R47, R9, R50, R47 ;  /* 0x00000032092f7235 */ /* 0x000fe2000000002f */
[----:B------:R-:W-:-:S05]  /*2960*/  HFMA2 R48, R7, R49, R48 ;  /* 0x0000003107307231 */ /* 0x000fca0000000030 */
.L_x_14:
[----:B0-----:R-:W-:Y:S05]  /*2970*/  @!P1 BRA `(.L_x_18) ;  /* 0x0000143000009947 */ /* 0x001fea0003800000 */
[----:B------:R-:W-:Y:S01]  /*2980*/  UIMAD UR8, UR5, 0xc, URZ ;  /* 0x0000000c050878a4 */ /* 0x000fe2000f8e023f */
[----:B------:R-:W-:-:S05]  /*2990*/  IMAD.WIDE.U32 R20, R51, 0xc, R62 ;  /* 0x0000000c33147825 */ /* 0x000fca00078e003e */
[----:B------:R-:W-:-:S05]  /*29a0*/  IADD3 R21, R21, UR8, RZ ;  /* 0x0000000815157c10 */ /* 0x000fca000fffe0ff */
[C---:B------:R-:W-:Y:S01]  /*29b0*/  IMAD.WIDE R16, R51.reuse, 0x4, R20 ;  /* 0x0000000433107825 */ /* 0x040fe200078e0214 */
[----:B-----5:R-:W2:Y:S05]  /*29c0*/  LDG.E.128.CONSTANT R8, [R20.64] ;  /* 0x0000000614087981 */ /* 0x020eaa000c1e9d00 */
[----:B------:R-:W-:Y:S02]  /*29d0*/  IMAD.WIDE R12, R51, 0x4, R16 ;  /* 0x00000004330c7825 */ /* 0x000fe400078e0210 */
[----:B------:R-:W3:Y:S04]  /*29e0*/  LDG.E.128.CONSTANT R16, [R16.64] ;  /* 0x0000000610107981 */ /* 0x000ee8000c1e9d00 */
[----:B------:R-:W4:Y:S01]  /*29f0*/  LDG.E.128.CONSTANT R12, [R12.64] ;  /* 0x000000060c0c7981 */ /* 0x000f22000c1e9d00 */
[----:B------:R-:W-:-:S04]  /*2a00*/  PRMT R6, R54, 0x9910, RZ ;  /* 0x0000991036067816 */ /* 0x000fc800000000ff */
[----:B------:R-:W-:Y:S02]  /*2a10*/  ISETP.NE.AND P2, PT, R6, RZ, PT ;  /* 0x000000ff0600720c */ /* 0x000fe40003f45270 */
[----:B------:R-:W-:Y:S02]  /*2a20*/  ISETP.GE.AND P3, PT, R60, 0x2, PT ;  /* 0x000000023c00780c */ /* 0x000fe40003f66270 */
[----:B--2---:R-:W-:Y:S02]  /*2a30*/  SHF.R.U32.HI R23, RZ, 0xc, R9 ;  /* 0x0000000cff177819 */ /* 0x004fe40000011609 */
[----:B------:R-:W-:Y:S02]  /*2a40*/  SHF.R.U32.HI R25, RZ, 0xc, R11 ;  /* 0x0000000cff197819 */ /* 0x000fe4000001160b */
[----:B------:R-:W-:-:S04]  /*2a50*/  SHF.R.U32.HI R24, RZ, 0xc, R10 ;  /* 0x0000000cff187819 */ /* 0x000fc8000001160a */
[----:B------:R-:W-:Y:S02]  /*2a60*/  LOP3.LUT R24, R24, 0xf000f, RZ, 0xc0, !PT ;  /* 0x000f000f18187812 */ /* 0x000fe400078ec0ff */
[--C-:B----4-:R-:W-:Y:S02]  /*2a70*/  SHF.R.U32.HI R35, RZ, 0x8, R12.reuse ;  /* 0x00000008ff237819 */ /* 0x110fe4000001160c */
[--C-:B------:R-:W-:Y:S02]  /*2a80*/  SHF.R.U32.HI R42, RZ, 0xa, R12.reuse ;  /* 0x0000000aff2a7819 */ /* 0x100fe4000001160c */
[----:B------:R-:W-:Y:S02]  /*2a90*/  LOP3.LUT R26, R12, 0x3f003f, RZ, 0xc0, !PT ;  /* 0x003f003f0c1a7812 */ /* 0x000fe400078ec0ff */
[----:B------:R-:W-:Y:S02]  /*2aa0*/  SHF.R.U32.HI R34, RZ, 0x6, R12 ;  /* 0x00000006ff227819 */ /* 0x000fe4000001160c */
[----:B------:R-:W-:-:S02]  /*2ab0*/  SHF.R.U32.HI R39, RZ, 0x8, R14 ;  /* 0x00000008ff277819 */ /* 0x000fc4000001160e */
[--C-:B------:R-:W-:Y:S02]  /*2ac0*/  SHF.R.U32.HI R44, RZ, 0xa, R14.reuse ;  /* 0x0000000aff2c7819 */ /* 0x100fe4000001160e */
[----:B------:R-:W-:Y:S02]  /*2ad0*/  LOP3.LUT R28, R14, 0x3f003f, RZ, 0xc0, !PT ;  /* 0x003f003f0e1c7812 */ /* 0x000fe400078ec0ff */
[----:B------:R-:W-:Y:S02]  /*2ae0*/  SHF.R.U32.HI R38, RZ, 0x6, R14 ;  /* 0x00000006ff267819 */ /* 0x000fe4000001160e */
[----:B------:R-:W-:Y:S02]  /*2af0*/  SHF.R.U32.HI R37, RZ, 0x8, R13 ;  /* 0x00000008ff257819 */ /* 0x000fe4000001160d */
[----:B------:R-:W-:Y:S02]  /*2b00*/  SHF.R.U32.HI R41, RZ, 0x8, R15 ;  /* 0x00000008ff297819 */ /* 0x000fe4000001160f */
[----:B------:R-:W-:-:S02]  /*2b10*/  LOP3.LUT R12, R23, 0xf000f, RZ, 0xc0, !PT ;  /* 0x000f000f170c7812 */ /* 0x000fc400078ec0ff */
[----:B------:R-:W-:Y:S02]  /*2b20*/  LOP3.LUT R14, R25, 0xf000f, RZ, 0xc0, !PT ;  /* 0x000f000f190e7812 */ /* 0x000fe400078ec0ff */
[----:B------:R-:W-:Y:S02]  /*2b30*/  LOP3.LUT R37, R12, 0x300030, R37, 0xf8, !PT ;  /* 0x003000300c257812 */ /* 0x000fe400078ef825 */
[----:B------:R-:W-:Y:S02]  /*2b40*/  LOP3.LUT R41, R14, 0x300030, R41, 0xf8, !PT ;  /* 0x003000300e297812 */ /* 0x000fe400078ef829 */
[--C-:B------:R-:W-:Y:S02]  /*2b50*/  SHF.R.U32.HI R45, RZ, 0xa, R15.reuse ;  /* 0x0000000aff2d7819 */ /* 0x100fe4000001160f */
[----:B------:R-:W-:Y:S02]  /*2b60*/  LOP3.LUT R29, R15, 0x3f003f, RZ, 0xc0, !PT ;  /* 0x003f003f0f1d7812 */ /* 0x000fe400078ec0ff */
[----:B------:R-:W-:-:S02]  /*2b70*/  SHF.R.U32.HI R40, RZ, 0x6, R15 ;  /* 0x00000006ff287819 */ /* 0x000fc4000001160f */
[--C-:B---3--:R-:W-:Y:S02]  /*2b80*/  SHF.R.U32.HI R12, RZ, 0xc, R16.reuse ;  /* 0x0000000cff0c7819 */ /* 0x108fe40000011610 */
[----:B------:R-:W-:Y:S02]  /*2b90*/  LOP3.LUT R14, R16, 0x3f003f, RZ, 0xc0, !PT ;  /* 0x003f003f100e7812 */ /* 0x000fe400078ec0ff */
[----:B------:R-:W-:Y:S02]  /*2ba0*/  SHF.R.U32.HI R30, RZ, 0x6, R16 ;  /* 0x00000006ff1e7819 */ /* 0x000fe40000011610 */
[----:B------:R-:W-:Y:S02]  /*2bb0*/  LOP3.LUT R39, R24, 0x300030, R39, 0xf8, !PT ;  /* 0x0030003018277812 */ /* 0x000fe400078ef827 */
[----:B------:R-:W-:Y:S02]  /*2bc0*/  SHF.R.U32.HI R16, RZ, 0xc, R17 ;  /* 0x0000000cff107819 */ /* 0x000fe40000011611 */
[----:B------:R-:W-:-:S02]  /*2bd0*/  LOP3.LUT R15, R17, 0x3f003f, RZ, 0xc0, !PT ;  /* 0x003f003f110f7812 */ /* 0x000fc400078ec0ff */
[----:B------:R-:W-:Y:S02]  /*2be0*/  SHF.R.U32.HI R31, RZ, 0x6, R17 ;  /* 0x00000006ff1f7819 */ /* 0x000fe40000011611 */
[--C-:B------:R-:W-:Y:S02]  /*2bf0*/  SHF.R.U32.HI R17, RZ, 0xc, R18.reuse ;  /* 0x0000000cff117819 */ /* 0x100fe40000011612 */
[----:B------:R-:W-:Y:S02]  /*2c00*/  LOP3.LUT R24, R18, 0x3f003f, RZ, 0xc0, !PT ;  /* 0x003f003f12187812 */ /* 0x000fe400078ec0ff */
[----:B------:R-:W-:Y:S02]  /*2c10*/  SHF.R.U32.HI R32, RZ, 0x6, R18 ;  /* 0x00000006ff207819 */ /* 0x000fe40000011612 */
[----:B------:R-:W-:Y:S02]  /*2c20*/  SHF.R.U32.HI R22, RZ, 0xc, R8 ;  /* 0x0000000cff167819 */ /* 0x000fe40000011608 */
[----:B------:R-:W-:-:S02]  /*2c30*/  SHF.R.U32.HI R18, RZ, 0xc, R19 ;  /* 0x0000000cff127819 */ /* 0x000fc40000011613 */
[--C-:B------:R-:W-:Y:S02]  /*2c40*/  SHF.R.U32.HI R43, RZ, 0xa, R13.reuse ;  /* 0x0000000aff2b7819 */ /* 0x100fe4000001160d */
[----:B------:R-:W-:Y:S02]  /*2c50*/  LOP3.LUT R27, R13, 0x3f003f, RZ, 0xc0, !PT ;  /* 0x003f003f0d1b7812 */ /* 0x000fe400078ec0ff */
[----:B------:R-:W-:Y:S02]  /*2c60*/  SHF.R.U32.HI R36, RZ, 0x6, R13 ;  /* 0x00000006ff247819 */ /* 0x000fe4000001160d */
[----:B------:R-:W-:Y:S02]  /*2c70*/  LOP3.LUT R6, R8, 0x3f003f, RZ, 0xc0, !PT ;  /* 0x003f003f08067812 */ /* 0x000fe400078ec0ff */
[----:B------:R-:W-:Y:S02]  /*2c80*/  LOP3.LUT R7, R9, 0x3f003f, RZ, 0xc0, !PT ;  /* 0x003f003f09077812 */ /* 0x000fe400078ec0ff */
[----:B------:R-:W-:-:S02]  /*2c90*/  LOP3.LUT R13, R12, 0xf000f, RZ, 0xc0, !PT ;  /* 0x000f000f0c0d7812 */ /* 0x000fc400078ec0ff */
[----:B------:R-:W-:Y:S02]  /*2ca0*/  SHF.R.U32.HI R8, RZ, 0x6, R8 ;  /* 0x00000006ff087819 */ /* 0x000fe40000011608 */
[----:B------:R-:W-:Y:S02]  /*2cb0*/  SHF.R.U32.HI R9, RZ, 0x6, R9 ;  /* 0x00000006ff097819 */ /* 0x000fe40000011609 */
[----:B------:R-:W-:Y:S02]  /*2cc0*/  LOP3.LUT R21, R10, 0x3f003f, RZ, 0xc0, !PT ;  /* 0x003f003f0a157812 */ /* 0x000fe400078ec0ff */
[----:B------:R-:W-:Y:S02]  /*2cd0*/  LOP3.LUT R20, R11, 0x3f003f, RZ, 0xc0, !PT ;  /* 0x003f003f0b147812 */ /* 0x000fe400078ec0ff */
[----:B------:R-:W-:Y:S02]  /*2ce0*/  LOP3.LUT R16, R16, 0xf000f, RZ, 0xc0, !PT ;  /* 0x000f000f10107812 */ /* 0x000fe400078ec0ff */
[----:B------:R-:W-:-:S02]  /*2cf0*/  LOP3.LUT R17, R17, 0xf000f, RZ, 0xc0, !PT ;  /* 0x000f000f11117812 */ /* 0x000fc400078ec0ff */
[----:B------:R-:W-:Y:S02]  /*2d00*/  SHF.R.U32.HI R10, RZ, 0x6, R10 ;  /* 0x00000006ff0a7819 */ /* 0x000fe4000001160a */
[----:B------:R-:W-:Y:S02]  /*2d10*/  SHF.R.U32.HI R11, RZ, 0x6, R11 ;  /* 0x00000006ff0b7819 */ /* 0x000fe4000001160b */
[----:B------:R-:W-:Y:S02]  /*2d20*/  LOP3.LUT R22, R22, 0xf000f, RZ, 0xc0, !PT ;  /* 0x000f000f16167812 */ /* 0x000fe400078ec0ff */
[----:B------:R-:W-:Y:S02]  /*2d30*/  SHF.R.U32.HI R33, RZ, 0x6, R19 ;  /* 0x00000006ff217819 */ /* 0x000fe40000011613 */
[----:B------:R-:W-:Y:S02]  /*2d40*/  LOP3.LUT R18, R18, 0xf000f, RZ, 0xc0, !PT ;  /* 0x000f000f12127812 */ /* 0x000fe400078ec0ff */
[----:B------:R-:W-:-:S02]  /*2d50*/  LOP3.LUT R42, R13, 0x300030, R42, 0xf8, !PT ;  /* 0x003000300d2a7812 */ /* 0x000fc400078ef82a */
[----:B------:R-:W-:Y:S02]  /*2d60*/  LOP3.LUT R43, R16, 0x300030, R43, 0xf8, !PT ;  /* 0x00300030102b7812 */ /* 0x000fe400078ef82b */
[----:B------:R-:W-:Y:S02]  /*2d70*/  LOP3.LUT R44, R17, 0x300030, R44, 0xf8, !PT ;  /* 0x00300030112c7812 */ /* 0x000fe400078ef82c */
[----:B------:R-:W-:Y:S02]  /*2d80*/  LOP3.LUT R12, R8, 0x3f003f, RZ, 0xc0, !PT ;  /* 0x003f003f080c7812 */ /* 0x000fe400078ec0ff */
[----:B------:R-:W-:Y:S02]  /*2d90*/  LOP3.LUT R13, R9, 0x3f003f, RZ, 0xc0, !PT ;  /* 0x003f003f090d7812 */ /* 0x000fe400078ec0ff */
[----:B------:R-:W-:Y:S02]  /*2da0*/  LOP3.LUT R35, R22, 0x300030, R35, 0xf8, !PT ;  /* 0x0030003016237812 */ /* 0x000fe400078ef823 */
[----:B------:R-:W-:-:S02]  /*2db0*/  LOP3.LUT R25, R19, 0x3f003f, RZ, 0xc0, !PT ;  /* 0x003f003f13197812 */ /* 0x000fc400078ec0ff */
        /* <DEDUP_REMOVED lines=42> */
[----:B------:R-:W-:Y:S01]  /*3060*/  LOP3.LUT R45, R45, 0x64006400, RZ, 0xfc, !PT ;  /* 0x640064002d2d7812 */ /* 0x000fe200078efcff */
        /* <DEDUP_REMOVED lines=75> */
.L_x_19:
        /* <DEDUP_REMOVED lines=47> */
.L_x_20:
        /* <DEDUP_REMOVED lines=46> */
.L_x_21:
[----:B------:R-:W-:Y:S05]  /*3af0*/  @P0 BRA `(.L_x_18) ;  /* 0x000002b000000947 */ /* 0x000fea0003800000 */
[----:B------:R-:W0:Y:S01]  /*3b00*/  LDS.128 R16, [UR4+0x1a0] ;  /* 0x0001a004ff107984 */ /* 0x000e220008000c00 */
[----:B------:R-:W-:-:S03]  /*3b10*/  IMAD.MOV.U32 R61, RZ, RZ, R9 ;  /* 0x000000ffff3d7224 */ /* 0x000fc600078e0009 */
[----:B------:R-:W1:Y:S01]  /*3b20*/  LDS.128 R20, [UR4+0x1b0] ;  /* 0x0001b004ff147984 */ /* 0x000e620008000c00 */
[-C--:B0-----:R-:W-:Y:S01]  /*3b30*/  HFMA2.MMA R9, R6, R16.reuse, RZ ;  /* 0x0000001006097235 */ /* 0x081fe200000000ff */
[-C--:B------:R-:W-:Y:S01]  /*3b40*/  HFMA2 R7, R7, R16.reuse, RZ.H0_H0 ;  /* 0x0000001007077231 */ /* 0x080fe200000400ff */
[----:B------:R-:W-:Y:S01]  /*3b50*/  HFMA2.MMA R6, R8, R16, RZ ;  /* 0x0000001008067235 */ /* 0x000fe200000000ff */
[----:B------:R-:W-:Y:S02]  /*3b60*/  HFMA2 R16, R61, R16, RZ.H0_H0 ;  /* 0x000000103d107231 */ /* 0x000fe400000400ff */
[-C--:B------:R-:W-:Y:S01]  /*3b70*/  HFMA2 R7, R11, R17.reuse, R7 ;  /* 0x000000110b077231 */ /* 0x080fe20000000007 */
[-C--:B------:R-:W-:Y:S01]  /*3b80*/  HFMA2.MMA R9, R10, R17.reuse, R9 ;  /* 0x000000110a097235 */ /* 0x080fe20000000009 */
[----:B------:R-:W-:Y:S01]  /*3b90*/  HFMA2 R16, R13, R17, R16 ;  /* 0x000000110d107231 */ /* 0x000fe20000000010 */
[----:B------:R-:W-:Y:S01]  /*3ba0*/  HFMA2.MMA R6, R12, R17, R6 ;  /* 0x000000110c067235 */ /* 0x000fe20000000006 */
[----:B------:R-:W-:-:S02]  /*3bb0*/  HFMA2 R7, R15, R18, R7 ;  /* 0x000000120f077231 */ /* 0x000fc40000000007 */
[----:B------:R-:W-:Y:S01]  /*3bc0*/  HFMA2 R16, R25, R18, R16 ;  /* 0x0000001219107231 */ /* 0x000fe20000000010 */
[-C--:B------:R-:W-:Y:S01]  /*3bd0*/  HFMA2.MMA R9, R14, R18.reuse, R9 ;  /* 0x000000120e097235 */ /* 0x080fe20000000009 */
[-C--:B------:R-:W-:Y:S01]  /*3be0*/  HFMA2 R7, R31, R19.reuse, R7 ;  /* 0x000000131f077231 */ /* 0x080fe20000000007 */
[----:B------:R-:W-:Y:S01]  /*3bf0*/  HFMA2.MMA R6, R24, R18, R6 ;  /* 0x0000001218067235 */ /* 0x000fe20000000006 */
[----:B------:R-:W-:Y:S02]  /*3c00*/  HFMA2 R16, R33, R19, R16 ;  /* 0x0000001321107231 */ /* 0x000fe40000000010 */
[-C--:B-1----:R-:W-:Y:S01]  /*3c10*/  HFMA2 R7, R27, R20.reuse, R7 ;  /* 0x000000141b077231 */ /* 0x082fe20000000007 */
        /* <DEDUP_REMOVED lines=9> */
[-C--:B------:R-:W-:Y:S01]  /*3cb0*/  HFMA2 R7, R43, R23.reuse, R7 ;  /* 0x000000172b077231 */ /* 0x080fe20000000007 */
[-C--:B------:R-:W-:Y:S01]  /*3cc0*/  HFMA2.MMA R11, R34, R21.reuse, R10 ;  /* 0x00000015220b7235 */ /* 0x080fe2000000000a */
[----:B------:R-:W-:Y:S01]  /*3cd0*/  HFMA2 R16, R45, R23, R16 ;  /* 0x000000172d107231 */ /* 0x000fe20000000010 */
[----:B------:R-:W-:Y:S01]  /*3ce0*/  HFMA2.MMA R6, R38, R21, R6 ;  /* 0x0000001526067235 */ /* 0x000fe20000000006 */
[----:B------:R-:W-:-:S02]  /*3cf0*/  HADD2 R7, R7.H0_H0, R7.H1_H1 ;  /* 0x3000000707077230 */ /* 0x000fc40000000800 */
        /* <DEDUP_REMOVED lines=10> */
[----:B------:R-:W-:Y:S02]  /*3da0*/  HFMA2 R48, R6, R49, R48 ;  /* 0x0000003106307231 */ /* 0x000fe40000000030 */
.L_x_18:
[----:B------:R-:W-:Y:S01]  /*3db0*/  IADD3 R59, R59, 0x20, RZ ;  /* 0x000000203b3b7810 */ /* 0x000fe20007ffe0ff */
[----:B------:R-:W-:Y:S01]  /*3dc0*/  UIMAD UR8, UR5, 0x18, URZ ;  /* 0x00000018050878a4 */ /* 0x000fe2000f8e023f */
[----:B------:R-:W-:Y:S01]  /*3dd0*/  IMAD.WIDE.U32 R62, R51, 0x18, R62 ;  /* 0x00000018333e7825 */ /* 0x000fe200078e003e */
[----:B------:R-:W-:Y:S01]  /*3de0*/  UIADD3 UR4, UR4, 0x40, URZ ;  /* 0x0000004004047890 */ /* 0x000fe2000fffe03f */
[C---:B------:R-:W-:Y:S02]  /*3df0*/  ISETP.GE.AND P2, PT, R59.reuse, c[0x0][0x1ac], PT ;  /* 0x00006b003b007a0c */ /* 0x040fe40003f46270 */
[----:B------:R-:W-:Y:S02]  /*3e00*/  ISETP.LT.AND P3, PT, R59, R58, PT ;  /* 0x0000003a3b00720c */ /* 0x000fe40003f61270 */
[----:B------:R-:W-:-:S11]  /*3e10*/  IADD3 R63, R63, UR8, RZ ;  /* 0x000000083f3f7c10 */ /* 0x000fd6000fffe0ff */
[----:B------:R-:W-:Y:S05]  /*3e20*/  @!P2 BRA P3, `(.L_x_22) ;  /* 0xffffd6300000a947 */ /* 0x000fea000183ffff */
.L_x_13:
[----:B------:R-:W-:Y:S05]  /*3e30*/  @!P1 EXIT ;  /* 0x000000000000994d */ /* 0x000fea0003800000 */
[----:B------:R-:W1:Y:S01]  /*3e40*/  S2R R7, SR_CTAID.X ;  /* 0x0000000000077919 */ /* 0x000e620000002500 */
[----:B-----5:R-:W-:Y:S01]  /*3e50*/  IMAD.MOV.U32 R9, RZ, RZ, 0x2 ;  /* 0x00000002ff097424 */ /* 0x020fe200078e00ff */
[----:B------:R-:W-:Y:S02]  /*3e60*/  HMUL2 R5, R5, R54.H0_H0 ;  /* 0x2000003605057232 */ /* 0x000fe40000000000 */
[----:B------:R-:W1:Y:S04]  /*3e70*/  S2R R8, SR_TID.X ;  /* 0x0000000000087919 */ /* 0x000e680000002100 */
[----:B------:R-:W2:Y:S01]  /*3e80*/  S2R R6, SR_CTAID.Y ;  /* 0x0000000000067919 */ /* 0x000ea20000002600 */
[----:B-1----:R-:W-:Y:S02]  /*3e90*/  IMAD R7, R7, 0x40, R8 ;  /* 0x0000004007077824 */ /* 0x002fe400078e0208 */
[----:B--2---:R-:W-:-:S02]  /*3ea0*/  IMAD.SHL.U32 R6, R6, 0x4, RZ ;  /* 0x0000000406067824 */ /* 0x004fc400078e00ff */
[----:B------:R-:W-:-:S04]  /*3eb0*/  IMAD.SHL.U32 R7, R7, 0x4, RZ ;  /* 0x0000000407077824 */ /* 0x000fc800078e00ff */
[----:B------:R-:W-:-:S04]  /*3ec0*/  IMAD R6, R6, c[0x0][0x18c], R7 ;  /* 0x0000630006067a24 */ /* 0x000fc800078e0207 */
[----:B------:R-:W-:-:S05]  /*3ed0*/  IMAD.WIDE R6, R6, R9, c[0x0][0x180] ;  /* 0x0000600006067625 */ /* 0x000fca00078e0209 */
[----:B------:R-:W2:Y:S01]  /*3ee0*/  ATOM.E.ADD.F16x2.RN.STRONG.GPU P0, RZ, [R6.64], R5 ;  /* 0x0000000506ff798a */ /* 0x000ea2000810e9c6 */
[----:B------:R-:W-:Y:S01]  /*3ef0*/  BSSY B0, `(.L_x_23) ;  /* 0x000000f000007945 */ /* 0x000fe20003800000 */
[----:B------:R-:W-:Y:S01]  /*3f00*/  HMUL2 R11, R4, R54.H0_H0 ;  /* 0x20000036040b7232 */ /* 0x000fe20000000000 */
[----:B--2---:R-:W-:Y:S05]  /*3f10*/  @P0 BRA `(.L_x_24) ;  /* 0x000000c000000947 */ /* 0x004fea0003800000 */
[----:B------:R-:W1:Y:S02]  /*3f20*/  QSPC.E.S P0, RZ, [R6] ;  /* 0x0000000006ff73aa */ /* 0x000e640000000500 */
[----:B-1----:R-:W-:Y:S05]  /*3f30*/  @!P0 BRA `(.L_x_25) ;  /* 0x0000007000008947 */ /* 0x002fea0003800000 */
[----:B------:R-:W-:-:S05]  /*3f40*/  LOP3.LUT R4, R6, 0xffffff, RZ, 0xc0, !PT ;  /* 0x00ffffff06047812 */ /* 0x000fca00078ec0ff */
.L_x_26:
[----:B------:R-:W1:Y:S02]  /*3f50*/  LDS R8, [R4] ;  /* 0x0000000004087984 */ /* 0x000e640000000800 */
[----:B-1----:R-:W-:-:S06]  /*3f60*/  HADD2 R9, R8, R5 ;  /* 0x0000000508097230 */ /* 0x002fcc0000000000 */
[----:B------:R-:W1:Y:S02]  /*3f70*/  ATOMS.CAST.SPIN R9, [R4], R8, R9 ;  /* 0x000000080409738d */ /* 0x000e640001800009 */
[----:B-1----:R-:W-:-:S13]  /*3f80*/  ISETP.EQ.U32.AND P0, PT, R9, 0x1, PT ;  /* 0x000000010900780c */ /* 0x002fda0003f02070 */
[----:B------:R-:W-:Y:S05]  /*3f90*/  @!P0 BRA `(.L_x_26) ;  /* 0xffffffb000008947 */ /* 0x000fea000383ffff */
[----:B------:R-:W-:Y:S05]  /*3fa0*/  BRA `(.L_x_24) ;  /* 0x0000003000007947 */ /* 0x000fea0003800000 */
.L_x_25:
[----:B------:R-:W2:Y:S02]  /*3fb0*/  LD.E R4, [R6.64] ;  /* 0x0000000606047980 */ /* 0x000ea4000c101900 */
[----:B--2---:R-:W-:-:S05]  /*3fc0*/  IMAD.IADD R5, R5, 0x1, R4 ;  /* 0x0000000105057824 */ /* 0x004fca00078e0204 */
[----:B------:R1:W-:Y:S02]  /*3fd0*/  ST.E [R6.64], R5 ;  /* 0x0000000506007985 */ /* 0x0003e4000c101906 */
.L_x_24:
[----:B------:R-:W-:Y:S05]  /*3fe0*/  BSYNC B0 ;  /* 0x0000000000007941 */ /* 0x000fea0003800000 */
.L_x_23:
[----:B------:R-:W2:Y:S01]  /*3ff0*/  ATOM.E.ADD.F16x2.RN.STRONG.GPU P0, RZ, [R6.64+0x4], R11 ;  /* 0x0000040b06ff798a */ /* 0x000ea2000810e9c6 */
[----:B------:R-:W-:Y:S01]  /*4000*/  BSSY B0, `(.L_x_27) ;  /* 0x000000f000007945 */ /* 0x000fe20003800000 */
[----:B--2---:R-:W-:Y:S05]  /*4010*/  @P0 BRA `(.L_x_28) ;  /* 0x000000d000000947 */ /* 0x004fea0003800000 */
[----:B------:R-:W2:Y:S02]  /*4020*/  QSPC.E.S P0, RZ, [R6+0x4] ;  /* 0x0000040006ff73aa */ /* 0x000ea40000000500 */
[----:B--2---:R-:W-:Y:S05]  /*4030*/  @!P0 BRA `(.L_x_29) ;  /* 0x0000008000008947 */ /* 0x004fea0003800000 */
[----:B------:R-:W-:-:S04]  /*4040*/  IADD3 R4, R6, 0x4, RZ ;  /* 0x0000000406047810 */ /* 0x000fc80007ffe0ff */
[----:B------:R-:W-:-:S05]  /*4050*/  LOP3.LUT R4, R4, 0xffffff, RZ, 0xc0, !PT ;  /* 0x00ffffff04047812 */ /* 0x000fca00078ec0ff */
.L_x_30:
[----:B------:R-:W2:Y:S02]  /*4060*/  LDS R8, [R4] ;  /* 0x0000000004087984 */ /* 0x000ea40000000800 */
[----:B--2---:R-:W-:-:S10]  /*4070*/  HFMA2.MMA R9, R8, 1, 1, R11 ;  /* 0x3c003c0008097835 */ /* 0x004fd4000000000b */
[----:B------:R-:W2:Y:S02]  /*4080*/  ATOMS.CAST.SPIN R9, [R4], R8, R9 ;  /* 0x000000080409738d */ /* 0x000ea40001800009 */
[----:B--2---:R-:W-:-:S13]  /*4090*/  ISETP.EQ.U32.AND P0, PT, R9, 0x1, PT ;  /* 0x000000010900780c */ /* 0x004fda0003f02070 */
[----:B------:R-:W-:Y:S05]  /*40a0*/  @!P0 BRA `(.L_x_30) ;  /* 0xffffffb000008947 */ /* 0x000fea000383ffff */
[----:B------:R-:W-:Y:S05]  /*40b0*/  BRA `(.L_x_28) ;  /* 0x0000003000007947 */ /* 0x000fea0003800000 */
.L_x_29:
[----:B------:R-:W2:Y:S02]  /*40c0*/  LD.E R4, [R6.64+0x4] ;  /* 0x0000040606047980 */ /* 0x000ea4000c101900 */
[----:B-12---:R-:W-:-:S05]  /*40d0*/  IMAD.IADD R5, R11, 0x1, R4 ;  /* 0x000000010b057824 */ /* 0x006fca00078e0204 */
[----:B------:R1:W-:Y:S02]  /*40e0*/  ST.E [R6.64+0x4], R5 ;  /* 0x0000040506007985 */ /* 0x0003e4000c101906 */
.L_x_28:
[----:B------:R-:W-:Y:S05]  /*40f0*/  BSYNC B0 ;  /* 0x0000000000007941 */ /* 0x000fea0003800000 */
.L_x_27:
[----:B------:R-:W-:-:S13]  /*4100*/  ISETP.GE.AND P0, PT, R60, 0x2, PT ;  /* 0x000000023c00780c */ /* 0x000fda0003f06270 */
[----:B------:R-:W-:Y:S05]  /*4110*/  @!P0 EXIT ;  /* 0x000000000000894d */ /* 0x000fea0003800000 */
[----:B------:R-:W-:Y:S01]  /*4120*/  IMAD.MOV.U32 R11, RZ, RZ, c[0x0][0x18c] ;  /* 0x00006300ff0b7624 */ /* 0x000fe200078e00ff */
[----:B------:R-:W-:-:S03]  /*4130*/  HMUL2 R3, R3, R55.H0_H0 ;  /* 0x2000003703037232 */ /* 0x000fc60000000000 */
[----:B-1----:R-:W-:-:S05]  /*4140*/  IMAD.WIDE R6, R11, 0x2, R6 ;  /* 0x000000020b067825 */ /* 0x002fca00078e0206 */
[----:B------:R-:W2:Y:S01]  /*4150*/  ATOM.E.ADD.F16x2.RN.STRONG.GPU P0, RZ, [R6.64], R3 ;  /* 0x0000000306ff798a */ /* 0x000ea2000810e9c6 */
[----:B------:R-:W-:Y:S01]  /*4160*/  BSSY B0, `(.L_x_31) ;  /* 0x000000f000007945 */ /* 0x000fe20003800000 */
[----:B------:R-:W-:Y:S01]  /*4170*/  HMUL2 R55, R2, R55.H0_H0 ;  /* 0x2000003702377232 */ /* 0x000fe20000000000 */
[----:B--2---:R-:W-:Y:S05]  /*4180*/  @P0 BRA `(.L_x_32) ;  /* 0x000000c000000947 */ /* 0x004fea0003800000 */
[----:B------:R-:W1:Y:S02]  /*4190*/  QSPC.E.S P0, RZ, [R6] ;  /* 0x0000000006ff73aa */ /* 0x000e640000000500 */
[----:B-1----:R-:W-:Y:S05]  /*41a0*/  @!P0 BRA `(.L_x_33) ;  /* 0x0000007000008947 */ /* 0x002fea0003800000 */
[----:B------:R-:W-:-:S05]  /*41b0*/  LOP3.LUT R2, R6, 0xffffff, RZ, 0xc0, !PT ;  /* 0x00ffffff06027812 */ /* 0x000fca00078ec0ff */
.L_x_34:
[----:B------:R-:W1:Y:S02]  /*41c0*/  LDS R4, [R2] ;  /* 0x0000000002047984 */ /* 0x000e640000000800 */
[----:B-1----:R-:W-:-:S06]  /*41d0*/  HADD2 R5, R4, R3 ;  /* 0x0000000304057230 */ /* 0x002fcc0000000000 */
[----:B------:R-:W1:Y:S02]  /*41e0*/  ATOMS.CAST.SPIN R5, [R2], R4, R5 ;  /* 0x000000040205738d */ /* 0x000e640001800005 */
[----:B-1----:R-:W-:-:S13]  /*41f0*/  ISETP.EQ.U32.AND P0, PT, R5, 0x1, PT ;  /* 0x000000010500780c */ /* 0x002fda0003f02070 */
[----:B------:R-:W-:Y:S05]  /*4200*/  @!P0 BRA `(.L_x_34) ;  /* 0xffffffb000008947 */ /* 0x000fea000383ffff */
[----:B------:R-:W-:Y:S05]  /*4210*/  BRA `(.L_x_32) ;  /* 0x0000003000007947 */ /* 0x000fea0003800000 */
.L_x_33:
[----:B------:R-:W2:Y:S02]  /*4220*/  LD.E R2, [R6.64] ;  /* 0x0000000606027980 */ /* 0x000ea4000c101900 */
[----:B--2---:R-:W-:-:S05]  /*4230*/  IMAD.IADD R3, R3, 0x1, R2 ;  /* 0x0000000103037824 */ /* 0x004fca00078e0202 */
[----:B------:R1:W-:Y:S02]  /*4240*/  ST.E [R6.64], R3 ;  /* 0x0000000306007985 */ /* 0x0003e4000c101906 */
.L_x_32:
[----:B------:R-:W-:Y:S05]  /*4250*/  BSYNC B0 ;  /* 0x0000000000007941 */ /* 0x000fea0003800000 */
.L_x_31:
[----:B------:R-:W2:Y:S01]  /*4260*/  ATOM.E.ADD.F16x2.RN.STRONG.GPU P0, RZ, [R6.64+0x4], R55 ;  /* 0x0000043706ff798a */ /* 0x000ea2000810e9c6 */
[----:B------:R-:W-:Y:S01]  /*4270*/  BSSY B0, `(.L_x_35) ;  /* 0x000000f000007945 */ /* 0x000fe20003800000 */
[----:B--2---:R-:W-:Y:S05]  /*4280*/  @P0 BRA `(.L_x_36) ;  /* 0x000000d000000947 */ /* 0x004fea0003800000 */
[----:B------:R-:W2:Y:S02]  /*4290*/  QSPC.E.S P0, RZ, [R6+0x4] ;  /* 0x0000040006ff73aa */ /* 0x000ea40000000500 */
[----:B--2---:R-:W-:Y:S05]  /*42a0*/  @!P0 BRA `(.L_x_37) ;  /* 0x0000008000008947 */ /* 0x004fea0003800000 */
[----:B------:R-:W-:-:S04]  /*42b0*/  IADD3 R2, R6, 0x4, RZ ;  /* 0x0000000406027810 */ /* 0x000fc80007ffe0ff */
[----:B------:R-:W-:-:S05]  /*42c0*/  LOP3.LUT R2, R2, 0xffffff, RZ, 0xc0, !PT ;  /* 0x00ffffff02027812 */ /* 0x000fca00078ec0ff */
.L_x_38:
[----:B------:R-:W2:Y:S02]  /*42d0*/  LDS R4, [R2] ;  /* 0x0000000002047984 */ /* 0x000ea40000000800 */
[----:B--2---:R-:W-:-:S10]  /*42e0*/  HFMA2.MMA R5, R4, 1, 1, R55 ;  /* 0x3c003c0004057835 */ /* 0x004fd40000000037 */
[----:B------:R-:W2:Y:S02]  /*42f0*/  ATOMS.CAST.SPIN R5, [R2], R4, R5 ;  /* 0x000000040205738d */ /* 0x000ea40001800005 */
[----:B--2---:R-:W-:-:S13]  /*4300*/  ISETP.EQ.U32.AND P0, PT, R5, 0x1, PT ;  /* 0x000000010500780c */ /* 0x004fda0003f02070 */
[----:B------:R-:W-:Y:S05]  /*4310*/  @!P0 BRA `(.L_x_38) ;  /* 0xffffffb000008947 */ /* 0x000fea000383ffff */
[----:B------:R-:W-:Y:S05]  /*4320*/  BRA `(.L_x_36) ;  /* 0x0000003000007947 */ /* 0x000fea0003800000 */
.L_x_37:
[----:B------:R-:W2:Y:S02]  /*4330*/  LD.E R2, [R6.64+0x4] ;  /* 0x0000040606027980 */ /* 0x000ea4000c101900 */
[----:B-12---:R-:W-:-:S05]  /*4340*/  IMAD.IADD R3, R55, 0x1, R2 ;  /* 0x0000000137037824 */ /* 0x006fca00078e0202 */
[----:B------:R1:W-:Y:S02]  /*4350*/  ST.E [R6.64+0x4], R3 ;  /* 0x0000040306007985 */ /* 0x0003e4000c101906 */
.L_x_36:
[----:B------:R-:W-:Y:S05]  /*4360*/  BSYNC B0 ;  /* 0x0000000000007941 */ /* 0x000fea0003800000 */
.L_x_35:
[----:B------:R-:W-:-:S13]  /*4370*/  ISETP.NE.AND P0, PT, R60, 0x2, PT ;  /* 0x000000023c00780c */ /* 0x000fda0003f05270 */
[----:B------:R-:W-:Y:S05]  /*4380*/  @!P0 EXIT ;  /* 0x000000000000894d */ /* 0x000fea0003800000 */
[----:B-1----:R-:W-:Y:S01]  /*4390*/  IMAD.WIDE R6, R11, 0x2, R6 ;  /* 0x000000020b067825 */ /* 0x002fe200078e0206 */
[----:B------:R-:W-:-:S05]  /*43a0*/  HMUL2 R5, R0, R56.H0_H0 ;  /* 0x2000003800057232 */ /* 0x000fca0000000000 */
[----:B------:R-:W2:Y:S01]  /*43b0*/  ATOM.E.ADD.F16x2.RN.STRONG.GPU P0, RZ, [R6.64], R5 ;  /* 0x0000000506ff798a */ /* 0x000ea2000810e9c6 */
[----:B------:R-:W-:Y:S01]  /*43c0*/  BSSY B0, `(.L_x_39) ;  /* 0x000000f000007945 */ /* 0x000fe20003800000 */
[----:B------:R-:W-:Y:S01]  /*43d0*/  HMUL2 R9, R46, R56.H0_H0 ;  /* 0x200000382e097232 */ /* 0x000fe20000000000 */
[----:B--2---:R-:W-:Y:S05]  /*43e0*/  @P0 BRA `(.L_x_40) ;  /* 0x000000c000000947 */ /* 0x004fea0003800000 */
[----:B------:R-:W1:Y:S02]  /*43f0*/  QSPC.E.S P0, RZ, [R6] ;  /* 0x0000000006ff73aa */ /* 0x000e640000000500 */
[----:B-1----:R-:W-:Y:S05]  /*4400*/  @!P0 BRA `(.L_x_41) ;  /* 0x0000007000008947 */ /* 0x002fea0003800000 */
[----:B------:R-:W-:-:S05]  /*4410*/  LOP3.LUT R0, R6, 0xffffff, RZ, 0xc0, !PT ;  /* 0x00ffffff06007812 */ /* 0x000fca00078ec0ff */
.L_x_42:
[----:B------:R-:W1:Y:S02]  /*4420*/  LDS R2, [R0] ;  /* 0x0000000000027984 */ /* 0x000e640000000800 */
[----:B-1----:R-:W-:-:S06]  /*4430*/  HADD2 R3, R2, R5 ;  /* 0x0000000502037230 */ /* 0x002fcc0000000000 */
[----:B------:R-:W1:Y:S02]  /*4440*/  ATOMS.CAST.SPIN R3, [R0], R2, R3 ;  /* 0x000000020003738d */ /* 0x000e640001800003 */
[----:B-1----:R-:W-:-:S13]  /*4450*/  ISETP.EQ.U32.AND P0, PT, R3, 0x1, PT ;  /* 0x000000010300780c */ /* 0x002fda0003f02070 */
[----:B------:R-:W-:Y:S05]  /*4460*/  @!P0 BRA `(.L_x_42) ;  /* 0xffffffb000008947 */ /* 0x000fea000383ffff */
[----:B------:R-:W-:Y:S05]  /*4470*/  BRA `(.L_x_40) ;  /* 0x0000003000007947 */ /* 0x000fea0003800000 */
.L_x_41:
[----:B------:R-:W2:Y:S02]  /*4480*/  LD.E R0, [R6.64] ;  /* 0x0000000606007980 */ /* 0x000ea4000c101900 */
[----:B--2---:R-:W-:-:S05]  /*4490*/  IMAD.IADD R3, R5, 0x1, R0 ;  /* 0x0000000105037824 */ /* 0x004fca00078e0200 */
[----:B------:R1:W-:Y:S02]  /*44a0*/  ST.E [R6.64], R3 ;  /* 0x0000000306007985 */ /* 0x0003e4000c101906 */
.L_x_40:
[----:B------:R-:W-:Y:S05]  /*44b0*/  BSYNC B0 ;  /* 0x0000000000007941 */ /* 0x000fea0003800000 */
.L_x_39:
[----:B------:R-:W2:Y:S01]  /*44c0*/  ATOM.E.ADD.F16x2.RN.STRONG.GPU P0, RZ, [R6.64+0x4], R9 ;  /* 0x0000040906ff798a */ /* 0x000ea2000810e9c6 */
[----:B------:R-:W-:Y:S01]  /*44d0*/  BSSY B0, `(.L_x_43) ;  /* 0x000000f000007945 */ /* 0x000fe20003800000 */
[----:B--2---:R-:W-:Y:S05]  /*44e0*/  @P0 BRA `(.L_x_44) ;  /* 0x000000d000000947 */ /* 0x004fea0003800000 */
[----:B------:R-:W2:Y:S02]  /*44f0*/  QSPC.E.S P0, RZ, [R6+0x4] ;  /* 0x0000040006ff73aa */ /* 0x000ea40000000500 */
[----:B--2---:R-:W-:Y:S05]  /*4500*/  @!P0 BRA `(.L_x_45) ;  /* 0x0000008000008947 */ /* 0x004fea0003800000 */
[----:B------:R-:W-:-:S04]  /*4510*/  IADD3 R0, R6, 0x4, RZ ;  /* 0x0000000406007810 */ /* 0x000fc80007ffe0ff */
[----:B------:R-:W-:-:S05]  /*4520*/  LOP3.LUT R0, R0, 0xffffff, RZ, 0xc0, !PT ;  /* 0x00ffffff00007812 */ /* 0x000fca00078ec0ff */
.L_x_46:
[----:B------:R-:W2:Y:S02]  /*4530*/  LDS R2, [R0] ;  /* 0x0000000000027984 */ /* 0x000ea40000000800 */
[----:B-12---:R-:W-:-:S10]  /*4540*/  HFMA2.MMA R3, R2, 1, 1, R9 ;  /* 0x3c003c0002037835 */ /* 0x006fd40000000009 */
[----:B------:R-:W1:Y:S02]  /*4550*/  ATOMS.CAST.SPIN R3, [R0], R2, R3 ;  /* 0x000000020003738d */ /* 0x000e640001800003 */
[----:B-1----:R-:W-:-:S13]  /*4560*/  ISETP.EQ.U32.AND P0, PT, R3, 0x1, PT ;  /* 0x000000010300780c */ /* 0x002fda0003f02070 */
[----:B------:R-:W-:Y:S05]  /*4570*/  @!P0 BRA `(.L_x_46) ;  /* 0xffffffb000008947 */ /* 0x000fea000383ffff */
[----:B------:R-:W-:Y:S05]  /*4580*/  BRA `(.L_x_44) ;  /* 0x0000003000007947 */ /* 0x000fea0003800000 */
.L_x_45:
[----:B------:R-:W2:Y:S02]  /*4590*/  LD.E R0, [R6.64+0x4] ;  /* 0x0000040606007980 */ /* 0x000ea4000c101900 */
[----:B-12---:R-:W-:-:S05]  /*45a0*/  IMAD.IADD R3, R9, 0x1, R0 ;  /* 0x0000000109037824 */ /* 0x006fca00078e0200 */
[----:B------:R1:W-:Y:S02]  /*45b0*/  ST.E [R6.64+0x4], R3 ;  /* 0x0000040306007985 */ /* 0x0003e4000c101906 */
.L_x_44:
[----:B------:R-:W-:Y:S05]  /*45c0*/  BSYNC B0 ;  /* 0x0000000000007941 */ /* 0x000fea0003800000 */
.L_x_43:
[----:B------:R-:W-:-:S13]  /*45d0*/  ISETP.GE.AND P0, PT, R60, 0x4, PT ;  /* 0x000000043c00780c */ /* 0x000fda0003f06270 */
        /* <DEDUP_REMOVED lines=10> */
.L_x_50:
[----:B------:R-:W1:Y:S02]  /*4680*/  LDS R2, [R0] ;  /* 0x0000000000027984 */ /* 0x000e640000000800 */
[----:B-1----:R-:W-:-:S06]  /*4690*/  HADD2 R3, R2, R47 ;  /* 0x0000002f02037230 */ /* 0x002fcc0000000000 */
[----:B------:R-:W1:Y:S02]  /*46a0*/  ATOMS.CAST.SPIN R3, [R0], R2, R3 ;  /* 0x000000020003738d */ /* 0x000e640001800003 */
[----:B-1----:R-:W-:-:S13]  /*46b0*/  ISETP.EQ.U32.AND P0, PT, R3, 0x1, PT ;  /* 0x000000010300780c */ /* 0x002fda0003f02070 */
[----:B------:R-:W-:Y:S05]  /*46c0*/  @!P0 BRA `(.L_x_50) ;  /* 0xffffffb000008947 */ /* 0x000fea000383ffff */
[----:B------:R-:W-:Y:S05]  /*46d0*/  BRA `(.L_x_48) ;  /* 0x0000003000007947 */ /* 0x000fea0003800000 */
.L_x_49:
[----:B------:R-:W2:Y:S02]  /*46e0*/  LD.E R0, [R6.64] ;  /* 0x0000000606007980 */ /* 0x000ea4000c101900 */
[----:B--2---:R-:W-:-:S05]  /*46f0*/  IMAD.IADD R3, R47, 0x1, R0 ;  /* 0x000000012f037824 */ /* 0x004fca00078e0200 */
[----:B------:R1:W-:Y:S02]  /*4700*/  ST.E [R6.64], R3 ;  /* 0x0000000306007985 */ /* 0x0003e4000c101906 */
.L_x_48:
[----:B------:R-:W-:Y:S05]  /*4710*/  BSYNC B0 ;  /* 0x0000000000007941 */ /* 0x000fea0003800000 */
.L_x_47:
[----:B------:R-:W2:Y:S02]  /*4720*/  ATOM.E.ADD.F16x2.RN.STRONG.GPU P0, RZ, [R6.64+0x4], R57 ;  /* 0x0000043906ff798a */ /* 0x000ea4000810e9c6 */
[----:B--2---:R-:W-:Y:S05]  /*4730*/  @P0 EXIT ;  /* 0x000000000000094d */ /* 0x004fea0003800000 */
[----:B------:R-:W2:Y:S02]  /*4740*/  QSPC.E.S P0, RZ, [R6+0x4] ;  /* 0x0000040006ff73aa */ /* 0x000ea40000000500 */
[----:B--2---:R-:W-:Y:S05]  /*4750*/  @!P0 BRA `(.L_x_51) ;  /* 0x0000008000008947 */ /* 0x004fea0003800000 */
[----:B-1----:R-:W-:-:S04]  /*4760*/  IADD3 R6, R6, 0x4, RZ ;  /* 0x0000000406067810 */ /* 0x002fc80007ffe0ff */
[----:B------:R-:W-:-:S05]  /*4770*/  LOP3.LUT R6, R6, 0xffffff, RZ, 0xc0, !PT ;  /* 0x00ffffff06067812 */ /* 0x000fca00078ec0ff */
.L_x_52:
[----:B------:R-:W1:Y:S02]  /*4780*/  LDS R2, [R6] ;  /* 0x0000000006027984 */ /* 0x000e640000000800 */
[----:B-1----:R-:W-:-:S10]  /*4790*/  HFMA2.MMA R3, R2, 1, 1, R57 ;  /* 0x3c003c0002037835 */ /* 0x002fd40000000039 */
[----:B------:R-:W1:Y:S02]  /*47a0*/  ATOMS.CAST.SPIN R3, [R6], R2, R3 ;  /* 0x000000020603738d */ /* 0x000e640001800003 */
[----:B-1----:R-:W-:-:S13]  /*47b0*/  ISETP.EQ.U32.AND P0, PT, R3, 0x1, PT ;  /* 0x000000010300780c */ /* 0x002fda0003f02070 */
[----:B------:R-:W-:Y:S05]  /*47c0*/  @!P0 BRA `(.L_x_52) ;  /* 0xffffffb000008947 */ /* 0x000fea000383ffff */
[----:B------:R-:W-:Y:S05]  /*47d0*/  EXIT ;  /* 0x000000000000794d */ /* 0x000fea0003800000 */
.L_x_51:
[----:B------:R-:W2:Y:S02]  /*47e0*/  LD.E R0, [R6.64+0x4] ;  /* 0x0000040606007980 */ /* 0x000ea4000c101900 */
[----:B-12---:R-:W-:-:S05]  /*47f0*/  IMAD.IADD R3, R57, 0x1, R0 ;  /* 0x0000000139037824 */ /* 0x006fca00078e0200 */
[----:B------:R-:W-:Y:S01]  /*4800*/  ST.E [R6.64+0x4], R3 ;  /* 0x0000040306007985 */ /* 0x000fe2000c101906 */
[----:B------:R-:W-:Y:S05]  /*4810*/  EXIT ;  /* 0x000000000000794d */ /* 0x000fea0003800000 */
.L_x_53:
[----:B------:R-:W-:-:S00]  /*4820*/  BRA `(.L_x_53) ;  /* 0xfffffff000007947 */ /* 0x000fc0000383ffff */
[----:B------:R-:W-:-:S00]  /*4830*/  NOP ;  /* 0x0000000000007918 */ /* 0x000fc00000000000 */
        /* <DEDUP_REMOVED lines=12> */
.L_x_3260:


//--------------------- .text._Z23gemm_half_q_half_kernelILi4ELi48ELb1ELb1ELi64EEvPK6__halfPKjS4_S2_PS0_iiiiPKtS7_iiiiiibS2_i --------------------------
	.section	.text._Z23gemm_half_q_half_kernelILi4ELi48ELb1ELb1ELi64EEvPK6__halfPKjS4_S2_PS0_iiiiPKtS7_iiiiiibS2_i,"ax",@progbits
	.sectioninfo	@"SHI_REGISTERS=114"
	.align	128
        .global         _Z23gemm_half_q_half_kernelILi4ELi48ELb1ELb1ELi64EEvPK6__halfPKjS4_S2_PS0_iiiiPKtS7_iiiiiibS2_i
        .type           _Z23gemm_half_q_half_kernelILi4ELi48ELb1ELb1ELi64EEvPK6__halfPKjS4_S2_PS0_iiiiPKtS7_iiiiiibS2_i,@function
        .size           _Z23gemm_half_q_half_kernelILi4ELi48ELb1ELb1ELi64EEvPK6__halfPKjS4_S2_PS0_iiiiPKtS7_iiiiiibS2_i,(.L_x_3261 - _Z23gemm_half_q_half_kernelILi4ELi48ELb1ELb1ELi64EEvPK6__halfPKjS4_S2_PS0_iiiiPKtS7_iiiiiibS2_i)
        .other          _Z23gemm_half_q_half_kernelILi4ELi48ELb1ELb1ELi64EEvPK6__halfPKjS4_S2_PS0_iiiiPKtS7_iiiiiibS2_i,@"STO_CUDA_ENTRY STV_DEFAULT"
_Z23gemm_half_q_half_kernelILi4ELi48ELb1ELb1ELi64EEvPK6__halfPKjS4_S2_PS0_iiiiPKtS7_iiiiiibS2_i:
.text._Z23gemm_half_q_half_kernelILi4ELi48ELb1ELb1ELi64EEvPK6__halfPKjS4_S2_PS0_iiiiPKtS7_iiiiiibS2_i:
        /* <DEDUP_REMOVED lines=8> */
[----:B------:R-:W2:Y:S01]  /*0080*/  S2R R10, SR_TID.X ;  /* 0x00000000000a7919 */ /* 0x000ea20000002100 */
[----:B------:R-:W-:Y:S02]  /*0090*/  PRMT R89, RZ, 0x7610, R89 ;  /* 0x00007610ff597816 */ /* 0x000fe40000000059 */
[----:B------:R-:W-:Y:S01]  /*00a0*/  PRMT R88, RZ, 0x7610, R88 ;  /* 0x00007610ff587816 */ /* 0x000fe20000000058 */
[----:B------:R-:W2:Y:S01]  /*00b0*/  S2R R3, SR_CTAID.X ;  /* 0x0000000000037919 */ /* 0x000ea20000002500 */
[----:B0-----:R-:W-:-:S02]  /*00c0*/  IMAD R12, R2, R5, c[0x0][0x188] ;  /* 0x00006200020c7624 */ /* 0x001fc400078e0205 */
[----:B-1----:R-:W-:-:S03]  /*00d0*/  IMAD.SHL.U32 R93, R0, 0x40, RZ ;  /* 0x00000040005d7824 */ /* 0x002fc600078e00ff */
[C---:B------:R-:W-:Y:S02]  /*00e0*/  ISETP.GE.AND P1, PT, R12.reuse, 0x1, PT ;  /* 0x000000010c00780c */ /* 0x040fe40003f26270 */
[----:B------:R-:W-:Y:S02]  /*00f0*/  IMNMX R94, R12, 0x4, PT ;  /* 0x000000040c5e7817 */ /* 0x000fe40003800200 */
[----:B------:R-:W-:Y:S01]  /*0100*/  IADD3 R92, R93, 0x40, RZ ;  /* 0x000000405d5c7810 */ /* 0x000fe20007ffe0ff */
[----:B--2---:R-:W-:Y:S01]  /*0110*/  IMAD R4, R3, 0x40, R10 ;  /* 0x0000004003047824 */ /* 0x004fe200078e020a */
[----:B------:R-:W-:Y:S02]  /*0120*/  PRMT R3, RZ, 0x7610, R3 ;  /* 0x00007610ff037816 */ /* 0x000fe40000000003 */
[----:B------:R-:W-:Y:S01]  /*0130*/  IMNMX R92, R92, c[0x0][0x190], PT ;  /* 0x000064005c5c7a17 */ /* 0x000fe20003800200 */
[----:B------:R-:W-:-:S04]  /*0140*/  IMAD.SHL.U32 R4, R4, 0x4, RZ ;  /* 0x0000000404047824 */ /* 0x000fc800078e00ff */
        /* <DEDUP_REMOVED lines=28> */
.L_x_54:
        /* <DEDUP_REMOVED lines=13> */
[----:B------:R0:W5:Y:S01]  /*03e0*/  LDG.E.U16.CONSTANT R17, [R6.64] ;  /* 0x0000000806117981 */ /* 0x000162000c1e9500 */
[----:B------:R-:W-:Y:S01]  /*03f0*/  ISETP.GT.AND P2, PT, R94, 0x3, PT ;  /* 0x000000035e00780c */ /* 0x000fe20003f44270 */
[----:B------:R-:W-:Y:S01]  /*0400*/  IMAD.SHL.U32 R3, R10, 0x2, RZ ;  /* 0x000000020a037824 */ /* 0x000fe200078e00ff */
[----:B------:R-:W-:Y:S01]  /*0410*/  PLOP3.LUT P0, PT, PT, PT, PT, 0x80, 0x0 ;  /* 0x000000000000781c */ /* 0x000fe20003f0f070 */
[----:B------:R-:W-:-:S10]  /*0420*/  IMAD.MOV.U32 R5, RZ, RZ, RZ ;  /* 0x000000ffff057224 */ /* 0x000fd400078e00ff */
[----:B------:R-:W-:Y:S05]  /*0430*/  @!P2 BRA `(.L_x_58) ;  /* 0x000002600000a947 */ /* 0x000fea0003800000 */
[----:B0-----:R-:W-:Y:S02]  /*0440*/  PLOP3.LUT P0, PT, PT, PT, PT, 0x8, 0x0 ;  /* 0x000000000000781c */ /* 0x001fe40003f0e170 */
[----:B------:R-:W-:Y:S02]  /*0450*/  IADD3 R16, R94, -0x3, RZ ;  /* 0xfffffffd5e107810 */ /* 0x000fe40007ffe0ff */
.L_x_59:
[----:B0-----:R-:W-:-:S04]  /*0460*/  IMAD R6, R2, 0x4, R5 ;  /* 0x0000000402067824 */ /* 0x001fc800078e0205 */
[C---:B------:R-:W-:Y:S01]  /*0470*/  IMAD R7, R6.reuse, c[0x0][0x190], RZ ;  /* 0x0000640006077a24 */ /* 0x040fe200078e02ff */
[C---:B------:R-:W-:Y:S02]  /*0480*/  IADD3 R8, R6.reuse, 0x1, RZ ;  /* 0x0000000106087810 */ /* 0x040fe40007ffe0ff */
[C---:B------:R-:W-:Y:S02]  /*0490*/  IADD3 R9, R6.reuse, 0x2, RZ ;  /* 0x0000000206097810 */ /* 0x040fe40007ffe0ff */
[----:B------:R-:W-:Y:S01]  /*04a0*/  IADD3 R6, R6, 0x3, RZ ;  /* 0x0000000306067810 */ /* 0x000fe20007ffe0ff */
[----:B------:R-:W-:Y:S01]  /*04b0*/  IMAD R8, R8, c[0x0][0x190], RZ ;  /* 0x0000640008087a24 */ /* 0x000fe200078e02ff */
[----:B-----5:R-:W-:Y:S01]  /*04c0*/  IADD3 R14, P2, R17, R7, RZ ;  /* 0x00000007110e7210 */ /* 0x020fe20007f5e0ff */
[----:B------:R-:W-:Y:S02]  /*04d0*/  IMAD R9, R9, c[0x0][0x190], RZ ;  /* 0x0000640009097a24 */ /* 0x000fe400078e02ff */
[----:B------:R-:W-:Y:S01]  /*04e0*/  IMAD R10, R6, c[0x0][0x190], RZ ;  /* 0x00006400060a7a24 */ /* 0x000fe200078e02ff */
[----:B------:R-:W-:-:S02]  /*04f0*/  LEA.HI.X.SX32 R7, R7, RZ, 0x1, P2 ;  /* 0x000000ff07077211 */ /* 0x000fc400010f0eff */
[C---:B------:R-:W-:Y:S02]  /*0500*/  LEA R6, P2, R14.reuse, c[0x0][0x160], 0x1 ;  /* 0x000058000e067a11 */ /* 0x040fe400078408ff */
[C---:B------:R-:W-:Y:S02]  /*0510*/  IADD3 R15, P3, R17.reuse, R8, RZ ;  /* 0x00000008110f7210 */ /* 0x040fe40007f7e0ff */
[C---:B------:R-:W-:Y:S02]  /*0520*/  IADD3 R11, P4, R17.reuse, R9, RZ ;  /* 0x00000009110b7210 */ /* 0x040fe40007f9e0ff */
[----:B------:R-:W-:Y:S02]  /*0530*/  IADD3 R13, P5, R17, R10, RZ ;  /* 0x0000000a110d7210 */ /* 0x000fe40007fbe0ff */
[----:B------:R-:W-:Y:S02]  /*0540*/  LEA.HI.X R7, R14, c[0x0][0x164], R7, 0x1, P2 ;  /* 0x000059000e077a11 */ /* 0x000fe400010f0c07 */
[----:B------:R-:W-:-:S02]  /*0550*/  LEA.HI.X.SX32 R22, R8, RZ, 0x1, P3 ;  /* 0x000000ff08167211 */ /* 0x000fc400018f0eff */
[----:B------:R-:W-:Y:S01]  /*0560*/  LEA.HI.X.SX32 R20, R9, RZ, 0x1, P4 ;  /* 0x000000ff09147211 */ /* 0x000fe200020f0eff */
[----:B------:R-:W2:Y:S01]  /*0570*/  LDG.E.U16.CONSTANT R6, [R6.64] ;  /* 0x0000000806067981 */ /* 0x000ea2000c1e9500 */
[----:B------:R-:W-:Y:S02]  /*0580*/  LEA.HI.X.SX32 R18, R10, RZ, 0x1, P5 ;  /* 0x000000ff0a127211 */ /* 0x000fe400028f0eff */
[----:B------:R-:W-:Y:S02]  /*0590*/  LEA R8, P2, R15, c[0x0][0x160], 0x1 ;  /* 0x000058000f087a11 */ /* 0x000fe400078408ff */
[----:B------:R-:W-:Y:S02]  /*05a0*/  LEA R10, P3, R11, c[0x0][0x160], 0x1 ;  /* 0x000058000b0a7a11 */ /* 0x000fe400078608ff */
[----:B------:R-:W-:Y:S02]  /*05b0*/  LEA R14, P4, R13, c[0x0][0x160], 0x1 ;  /* 0x000058000d0e7a11 */ /* 0x000fe400078808ff */
[----:B------:R-:W-:-:S02]  /*05c0*/  LEA.HI.X R9, R15, c[0x0][0x164], R22, 0x1, P2 ;  /* 0x000059000f097a11 */ /* 0x000fc400010f0c16 */
[----:B------:R-:W-:Y:S02]  /*05d0*/  LEA.HI.X R11, R11, c[0x0][0x164], R20, 0x1, P3 ;  /* 0x000059000b0b7a11 */ /* 0x000fe400018f0c14 */
[----:B------:R-:W-:Y:S01]  /*05e0*/  LEA.HI.X R15, R13, c[0x0][0x164], R18, 0x1, P4 ;  /* 0x000059000d0f7a11 */ /* 0x000fe200020f0c12 */
[----:B------:R-:W3:Y:S04]  /*05f0*/  LDG.E.U16.CONSTANT R8, [R8.64] ;  /* 0x0000000808087981 */ /* 0x000ee8000c1e9500 */
[----:B------:R-:W4:Y:S04]  /*0600*/  LDG.E.U16.CONSTANT R10, [R10.64] ;  /* 0x000000080a0a7981 */ /* 0x000f28000c1e9500 */
[----:B------:R-:W4:Y:S01]  /*0610*/  LDG.E.U16.CONSTANT R14, [R14.64] ;  /* 0x000000080e0e7981 */ /* 0x000f22000c1e9500 */
[C---:B------:R-:W-:Y:S01]  /*0620*/  IMAD R13, R5.reuse, 0x80, R3 ;  /* 0x00000080050d7824 */ /* 0x040fe200078e0203 */
[----:B------:R-:W-:-:S04]  /*0630*/  IADD3 R5, R5, 0x4, RZ ;  /* 0x0000000405057810 */ /* 0x000fc80007ffe0ff */
[----:B------:R-:W-:Y:S01]  /*0640*/  ISETP.GE.AND P2, PT, R5, R16, PT ;  /* 0x000000100500720c */ /* 0x000fe20003f46270 */
[----:B--2---:R0:W-:Y:S04]  /*0650*/  STS.U16 [R13], R6 ;  /* 0x000000060d007388 */ /* 0x0041e80000000400 */
[----:B---3--:R0:W-:Y:S04]  /*0660*/  STS.U16 [R13+0x80], R8 ;  /* 0x000080080d007388 */ /* 0x0081e80000000400 */
[----:B----4-:R0:W-:Y:S04]  /*0670*/  STS.U16 [R13+0x100], R10 ;  /* 0x0001000a0d007388 */ /* 0x0101e80000000400 */
[----:B------:R0:W-:Y:S01]  /*0680*/  STS.U16 [R13+0x180], R14 ;  /* 0x0001800e0d007388 */ /* 0x0001e20000000400 */
[----:B------:R-:W-:Y:S05]  /*0690*/  @!P2 BRA `(.L_x_59) ;  /* 0xfffffdc00000a947 */ /* 0x000fea000383ffff */
.L_x_58:
[----:B0-----:R-:W-:-:S05]  /*06a0*/  IMAD.IADD R6, R94, 0x1, -R5 ;  /* 0x000000015e067824 */ /* 0x001fca00078e0a05 */
[----:B------:R-:W-:-:S13]  /*06b0*/  ISETP.GT.AND P2, PT, R6, 0x1, PT ;  /* 0x000000010600780c */ /* 0x000fda0003f44270 */
[----:B------:R-:W-:Y:S05]  /*06c0*/  @!P2 BRA `(.L_x_60) ;  /* 0x000001300000a947 */ /* 0x000fea0003800000 */
[----:B------:R-:W-:-:S05]  /*06d0*/  IMAD R6, R2, 0x4, R5 ;  /* 0x0000000402067824 */ /* 0x000fca00078e0205 */
[C---:B------:R-:W-:Y:S01]  /*06e0*/  IADD3 R7, R6.reuse, 0x1, RZ ;  /* 0x0000000106077810 */ /* 0x040fe20007ffe0ff */
[----:B------:R-:W-:-:S04]  /*06f0*/  IMAD R6, R6, c[0x0][0x190], RZ ;  /* 0x0000640006067a24 */ /* 0x000fc800078e02ff */
[----:B------:R-:W-:Y:S01]  /*0700*/  IMAD R7, R7, c[0x0][0x190], RZ ;  /* 0x0000640007077a24 */ /* 0x000fe200078e02ff */
[----:B-----5:R-:W-:-:S04]  /*0710*/  IADD3 R11, P0, R17, R6, RZ ;  /* 0x00000006110b7210 */ /* 0x020fc80007f1e0ff */
[----:B------:R-:W-:Y:S02]  /*0720*/  IADD3 R9, P2, R17, R7, RZ ;  /* 0x0000000711097210 */ /* 0x000fe40007f5e0ff */
[----:B------:R-:W-:Y:S02]  /*0730*/  LEA.HI.X.SX32 R14, R6, RZ, 0x1, P0 ;  /* 0x000000ff060e7211 */ /* 0x000fe400000f0eff */
[----:B------:R-:W-:Y:S02]  /*0740*/  LEA.HI.X.SX32 R10, R7, RZ, 0x1, P2 ;  /* 0x000000ff070a7211 */ /* 0x000fe400010f0eff */
[----:B------:R-:W-:Y:S02]  /*0750*/  LEA R6, P0, R11, c[0x0][0x160], 0x1 ;  /* 0x000058000b067a11 */ /* 0x000fe400078008ff */
[----:B------:R-:W-:Y:S02]  /*0760*/  LEA R8, P2, R9, c[0x0][0x160], 0x1 ;  /* 0x0000580009087a11 */ /* 0x000fe400078408ff */
[----:B------:R-:W-:-:S02]  /*0770*/  LEA.HI.X R7, R11, c[0x0][0x164], R14, 0x1, P0 ;  /* 0x000059000b077a11 */ /* 0x000fc400000f0c0e */
[----:B------:R-:W-:-:S03]  /*0780*/  LEA.HI.X R9, R9, c[0x0][0x164], R10, 0x1, P2 ;  /* 0x0000590009097a11 */ /* 0x000fc600010f0c0a */
[----:B------:R-:W2:Y:S04]  /*0790*/  LDG.E.U16.CONSTANT R6, [R6.64] ;  /* 0x0000000806067981 */ /* 0x000ea8000c1e9500 */
[----:B------:R-:W3:Y:S01]  /*07a0*/  LDG.E.U16.CONSTANT R8, [R8.64] ;  /* 0x0000000808087981 */ /* 0x000ee2000c1e9500 */
[C---:B------:R-:W-:Y:S01]  /*07b0*/  IMAD R11, R5.reuse, 0x80, R3 ;  /* 0x00000080050b7824 */ /* 0x040fe200078e0203 */
[----:B------:R-:W-:Y:S02]  /*07c0*/  PLOP3.LUT P0, PT, PT, PT, PT, 0x8, 0x0 ;  /* 0x000000000000781c */ /* 0x000fe40003f0e170 */
[----:B------:R-:W-:Y:S02]  /*07d0*/  IADD3 R5, R5, 0x2, RZ ;  /* 0x0000000205057810 */ /* 0x000fe40007ffe0ff */
[----:B--2---:R0:W-:Y:S04]  /*07e0*/  STS.U16 [R11], R6 ;  /* 0x000000060b007388 */ /* 0x0041e80000000400 */
[----:B---3--:R0:W-:Y:S04]  /*07f0*/  STS.U16 [R11+0x80], R8 ;  /* 0x000080080b007388 */ /* 0x0081e80000000400 */
.L_x_60:
[----:B------:R-:W-:-:S13]  /*0800*/  ISETP.LT.OR P0, PT, R5, R94, P0 ;  /* 0x0000005e0500720c */ /* 0x000fda0000701670 */
[----:B------:R-:W-:Y:S05]  /*0810*/  @!P0 BRA `(.L_x_56) ;  /* 0x0000056000008947 */ /* 0x000fea0003800000 */
[----:B0-----:R-:W-:-:S04]  /*0820*/  IMAD R6, R2, 0x4, R5 ;  /* 0x0000000402067824 */ /* 0x001fc800078e0205 */
[----:B------:R-:W-:-:S05]  /*0830*/  IMAD R6, R6, c[0x0][0x190], RZ ;  /* 0x0000640006067a24 */ /* 0x000fca00078e02ff */
[----:B-----5:R-:W-:-:S04]  /*0840*/  IADD3 R7, P0, R17, R6, RZ ;  /* 0x0000000611077210 */ /* 0x020fc80007f1e0ff */
[----:B------:R-:W-:Y:S02]  /*0850*/  LEA.HI.X.SX32 R8, R6, RZ, 0x1, P0 ;  /* 0x000000ff06087211 */ /* 0x000fe400000f0eff */
[----:B------:R-:W-:-:S04]  /*0860*/  LEA R6, P0, R7, c[0x0][0x160], 0x1 ;  /* 0x0000580007067a11 */ /* 0x000fc800078008ff */
[----:B------:R-:W-:-:S05]  /*0870*/  LEA.HI.X R7, R7, c[0x0][0x164], R8, 0x1, P0 ;  /* 0x0000590007077a11 */ /* 0x000fca00000f0c08 */
[----:B------:R-:W2:Y:S01]  /*0880*/  LDG.E.U16.CONSTANT R6, [R6.64] ;  /* 0x0000000806067981 */ /* 0x000ea2000c1e9500 */
[----:B------:R-:W-:-:S05]  /*0890*/  IMAD R3, R5, 0x80, R3 ;  /* 0x0000008005037824 */ /* 0x000fca00078e0203 */
[----:B--2---:R0:W-:Y:S01]  /*08a0*/  STS.U16 [R3], R6 ;  /* 0x0000000603007388 */ /* 0x0041e20000000400 */
[----:B------:R-:W-:Y:S05]  /*08b0*/  BRA `(.L_x_56) ;  /* 0x000004c000007947 */ /* 0x000fea0003800000 */
.L_x_57:
[----:B------:R-:W-:Y:S01]  /*08c0*/  ISETP.GT.AND P2, PT, R94, 0x3, PT ;  /* 0x000000035e00780c */ /* 0x000fe20003f44270 */
[----:B------:R-:W-:Y:S01]  /*08d0*/  IMAD.SHL.U32 R26, R10, 0x2, RZ ;  /* 0x000000020a1a7824 */ /* 0x000fe200078e00ff */
[----:B------:R-:W-:Y:S01]  /*08e0*/  PLOP3.LUT P0, PT, PT, PT, PT, 0x80, 0x0 ;  /* 0x000000000000781c */ /* 0x000fe20003f0f070 */
[----:B------:R-:W-:-:S10]  /*08f0*/  IMAD.MOV.U32 R3, RZ, RZ, RZ ;  /* 0x000000ffff037224 */ /* 0x000fd400078e00ff */
[----:B------:R-:W-:Y:S05]  /*0900*/  @!P2 BRA `(.L_x_61) ;  /* 0x000002600000a947 */ /* 0x000fea0003800000 */
[----:B------:R-:W-:Y:S02]  /*0910*/  PLOP3.LUT P0, PT, PT, PT, PT, 0x8, 0x0 ;  /* 0x000000000000781c */ /* 0x000fe40003f0e170 */
[----:B------:R-:W-:Y:S02]  /*0920*/  IADD3 R28, R94, -0x3, RZ ;  /* 0xfffffffd5e1c7810 */ /* 0x000fe40007ffe0ff */
.L_x_62:
[----:B0-----:R-:W-:-:S04]  /*0930*/  IMAD R5, R2, 0x4, R3 ;  /* 0x0000000402057824 */ /* 0x001fc800078e0203 */
[C---:B------:R-:W-:Y:S01]  /*0940*/  IMAD R6, R5.reuse, c[0x0][0x190], RZ ;  /* 0x0000640005067a24 */ /* 0x040fe200078e02ff */
[C---:B------:R-:W-:Y:S02]  /*0950*/  IADD3 R8, R5.reuse, 0x2, RZ ;  /* 0x0000000205087810 */ /* 0x040fe40007ffe0ff */
[C---:B------:R-:W-:Y:S02]  /*0960*/  IADD3 R7, R5.reuse, 0x1, RZ ;  /* 0x0000000105077810 */ /* 0x040fe40007ffe0ff */
[----:B------:R-:W-:Y:S01]  /*0970*/  IADD3 R9, R5, 0x3, RZ ;  /* 0x0000000305097810 */ /* 0x000fe20007ffe0ff */
[----:B------:R-:W-:Y:S01]  /*0980*/  IMAD R8, R8, c[0x0][0x190], RZ ;  /* 0x0000640008087a24 */ /* 0x000fe200078e02ff */
[----:B------:R-:W-:Y:S01]  /*0990*/  IADD3 R10, P2, R22, R6, RZ ;  /* 0x00000006160a7210 */ /* 0x000fe20007f5e0ff */
[----:B------:R-:W-:Y:S02]  /*09a0*/  IMAD R5, R7, c[0x0][0x190], RZ ;  /* 0x0000640007057a24 */ /* 0x000fe400078e02ff */
[----:B------:R-:W-:Y:S01]  /*09b0*/  IMAD R9, R9, c[0x0][0x190], RZ ;  /* 0x0000640009097a24 */ /* 0x000fe200078e02ff */
[----:B------:R-:W-:-:S02]  /*09c0*/  LEA.HI.X.SX32 R7, R6, R24, 0x1, P2 ;  /* 0x0000001806077211 */ /* 0x000fc400010f0eff */
[----:B------:R-:W-:Y:S02]  /*09d0*/  LEA R6, P2, R10, c[0x0][0x160], 0x1 ;  /* 0x000058000a067a11 */ /* 0x000fe400078408ff */
[C---:B------:R-:W-:Y:S02]  /*09e0*/  IADD3 R11, P4, R22.reuse, R8, RZ ;  /* 0x00000008160b7210 */ /* 0x040fe40007f9e0ff */
[C---:B------:R-:W-:Y:S02]  /*09f0*/  IADD3 R15, P3, R22.reuse, R5, RZ ;  /* 0x00000005160f7210 */ /* 0x040fe40007f7e0ff */
[----:B------:R-:W-:Y:S02]  /*0a00*/  IADD3 R13, P5, R22, R9, RZ ;  /* 0x00000009160d7210 */ /* 0x000fe40007fbe0ff */
[----:B------:R-:W-:Y:S02]  /*0a10*/  LEA.HI.X R7, R10, c[0x0][0x164], R7, 0x1, P2 ;  /* 0x000059000a077a11 */ /* 0x000fe400010f0c07 */
[----:B------:R-:W-:-:S02]  /*0a20*/  LEA.HI.X.SX32 R18, R8, R24, 0x1, P4 ;  /* 0x0000001808127211 */ /* 0x000fc400020f0eff */
[-C--:B------:R-:W-:Y:S01]  /*0a30*/  LEA.HI.X.SX32 R20, R5, R24.reuse, 0x1, P3 ;  /* 0x0000001805147211 */ /* 0x080fe200018f0eff */
[----:B------:R-:W2:Y:S01]  /*0a40*/  LDG.E.U16.CONSTANT R6, [R6.64] ;  /* 0x0000000806067981 */ /* 0x000ea2000c1e9500 */
[----:B------:R-:W-:Y:S02]  /*0a50*/  LEA R8, P2, R15, c[0x0][0x160], 0x1 ;  /* 0x000058000f087a11 */ /* 0x000fe400078408ff */
[----:B------:R-:W-:Y:S02]  /*0a60*/  LEA.HI.X.SX32 R16, R9, R24, 0x1, P5 ;  /* 0x0000001809107211 */ /* 0x000fe400028f0eff */
[----:B------:R-:W-:Y:S02]  /*0a70*/  LEA R10, P3, R11, c[0x0][0x160], 0x1 ;  /* 0x000058000b0a7a11 */ /* 0x000fe400078608ff */
[----:B------:R-:W-:Y:S02]  /*0a80*/  LEA R14, P4, R13, c[0x0][0x160], 0x1 ;  /* 0x000058000d0e7a11 */ /* 0x000fe400078808ff */
[----:B------:R-:W-:-:S02]  /*0a90*/  LEA.HI.X R9, R15, c[0x0][0x164], R20, 0x1, P2 ;  /* 0x000059000f097a11 */ /* 0x000fc400010f0c14 */
[----:B------:R-:W-:Y:S02]  /*0aa0*/  LEA.HI.X R11, R11, c[0x0][0x164], R18, 0x1, P3 ;  /* 0x000059000b0b7a11 */ /* 0x000fe400018f0c12 */
[----:B------:R-:W-:Y:S01]  /*0ab0*/  LEA.HI.X R15, R13, c[0x0][0x164], R16, 0x1, P4 ;  /* 0x000059000d0f7a11 */ /* 0x000fe200020f0c10 */
[----:B------:R-:W3:Y:S04]  /*0ac0*/  LDG.E.U16.CONSTANT R8, [R8.64] ;  /* 0x0000000808087981 */ /* 0x000ee8000c1e9500 */
[----:B------:R-:W4:Y:S04]  /*0ad0*/  LDG.E.U16.CONSTANT R10, [R10.64] ;  /* 0x000000080a0a7981 */ /* 0x000f28000c1e9500 */
[----:B------:R-:W5:Y:S01]  /*0ae0*/  LDG.E.U16.CONSTANT R14, [R14.64] ;  /* 0x000000080e0e7981 */ /* 0x000f62000c1e9500 */
[C---:B------:R-:W-:Y:S01]  /*0af0*/  IMAD R5, R3.reuse, 0x80, R26 ;  /* 0x0000008003057824 */ /* 0x040fe200078e021a */
[----:B------:R-:W-:-:S04]  /*0b00*/  IADD3 R3, R3, 0x4, RZ ;  /* 0x0000000403037810 */ /* 0x000fc80007ffe0ff */
[----:B------:R-:W-:Y:S01]  /*0b10*/  ISETP.GE.AND P2, PT, R3, R28, PT ;  /* 0x0000001c0300720c */ /* 0x000fe20003f46270 */
[----:B--2---:R0:W-:Y:S04]  /*0b20*/  STS.U16 [R5], R6 ;  /* 0x0000000605007388 */ /* 0x0041e80000000400 */
[----:B---3--:R0:W-:Y:S04]  /*0b30*/  STS.U16 [R5+0x80], R8 ;  /* 0x0000800805007388 */ /* 0x0081e80000000400 */
[----:B----4-:R0:W-:Y:S04]  /*0b40*/  STS.U16 [R5+0x100], R10 ;  /* 0x0001000a05007388 */ /* 0x0101e80000000400 */
[----:B-----5:R0:W-:Y:S01]  /*0b50*/  STS.U16 [R5+0x180], R14 ;  /* 0x0001800e05007388 */ /* 0x0201e20000000400 */
[----:B------:R-:W-:Y:S05]  /*0b60*/  @!P2 BRA `(.L_x_62) ;  /* 0xfffffdc00000a947 */ /* 0x000fea000383ffff */
.L_x_61:
[----:B0-----:R-:W-:-:S05]  /*0b70*/  IMAD.IADD R5, R94, 0x1, -R3 ;  /* 0x000000015e057824 */ /* 0x001fca00078e0a03 */
[----:B------:R-:W-:-:S13]  /*0b80*/  ISETP.GT.AND P2, PT, R5, 0x1, PT ;  /* 0x000000010500780c */ /* 0x000fda0003f44270 */
[----:B------:R-:W-:Y:S05]  /*0b90*/  @!P2 BRA `(.L_x_63) ;  /* 0x000001300000a947 */ /* 0x000fea0003800000 */
[----:B------:R-:W-:-:S05]  /*0ba0*/  IMAD R5, R2, 0x4, R3 ;  /* 0x0000000402057824 */ /* 0x000fca00078e0203 */
[C---:B------:R-:W-:Y:S01]  /*0bb0*/  IADD3 R6, R5.reuse, 0x1, RZ ;  /* 0x0000000105067810 */ /* 0x040fe20007ffe0ff */
[----:B------:R-:W-:-:S04]  /*0bc0*/  IMAD R5, R5, c[0x0][0x190], RZ ;  /* 0x0000640005057a24 */ /* 0x000fc800078e02ff */
[----:B------:R-:W-:Y:S01]  /*0bd0*/  IMAD R7, R6, c[0x0][0x190], RZ ;  /* 0x0000640006077a24 */ /* 0x000fe200078e02ff */
[----:B------:R-:W-:-:S04]  /*0be0*/  IADD3 R11, P0, R22, R5, RZ ;  /* 0x00000005160b7210 */ /* 0x000fc80007f1e0ff */
[----:B------:R-:W-:Y:S02]  /*0bf0*/  IADD3 R9, P2, R22, R7, RZ ;  /* 0x0000000716097210 */ /* 0x000fe40007f5e0ff */
[-C--:B------:R-:W-:Y:S02]  /*0c00*/  LEA.HI.X.SX32 R14, R5, R24.reuse, 0x1, P0 ;  /* 0x00000018050e7211 */ /* 0x080fe400000f0eff */
[----:B------:R-:W-:Y:S02]  /*0c10*/  LEA.HI.X.SX32 R10, R7, R24, 0x1, P2 ;  /* 0x00000018070a7211 */ /* 0x000fe400010f0eff */
        /* <DEDUP_REMOVED lines=11> */
.L_x_63:
[----:B------:R-:W-:-:S13]  /*0cd0*/  ISETP.LT.OR P0, PT, R3, R94, P0 ;  /* 0x0000005e0300720c */ /* 0x000fda0000701670 */
[----:B------:R-:W-:Y:S05]  /*0ce0*/  @!P0 BRA `(.L_x_56) ;  /* 0x0000009000008947 */ /* 0x000fea0003800000 */
[----:B0-----:R-:W-:-:S04]  /*0cf0*/  IMAD R5, R2, 0x4, R3 ;  /* 0x0000000402057824 */ /* 0x001fc800078e0203 */
[----:B------:R-:W-:-:S05]  /*0d00*/  IMAD R5, R5, c[0x0][0x190], RZ ;  /* 0x0000640005057a24 */ /* 0x000fca00078e02ff */
[----:B------:R-:W-:-:S04]  /*0d10*/  IADD3 R7, P0, R22, R5, RZ ;  /* 0x0000000516077210 */ /* 0x000fc80007f1e0ff */
[----:B------:R-:W-:Y:S02]  /*0d20*/  LEA.HI.X.SX32 R8, R5, R24, 0x1, P0 ;  /* 0x0000001805087211 */ /* 0x000fe400000f0eff */
[----:B------:R-:W-:-:S04]  /*0d30*/  LEA R6, P0, R7, c[0x0][0x160], 0x1 ;  /* 0x0000580007067a11 */ /* 0x000fc800078008ff */
[----:B------:R-:W-:-:S05]  /*0d40*/  LEA.HI.X R7, R7, c[0x0][0x164], R8, 0x1, P0 ;  /* 0x0000590007077a11 */ /* 0x000fca00000f0c08 */
[----:B------:R-:W2:Y:S01]  /*0d50*/  LDG.E.U16.CONSTANT R6, [R6.64] ;  /* 0x0000000806067981 */ /* 0x000ea2000c1e9500 */
[----:B------:R-:W-:-:S05]  /*0d60*/  IMAD R3, R3, 0x80, R26 ;  /* 0x0000008003037824 */ /* 0x000fca00078e021a */
[----:B--2---:R0:W-:Y:S02]  /*0d70*/  STS.U16 [R3], R6 ;  /* 0x0000000603007388 */ /* 0x0041e40000000400 */
.L_x_56:
[----:B------:R-:W-:Y:S05]  /*0d80*/  BSYNC B0 ;  /* 0x0000000000007941 */ /* 0x000fea0003800000 */
.L_x_55:
        /* <DEDUP_REMOVED lines=8> */
[----:B------:R-:W-:Y:S01]  /*0e10*/  IMAD.MOV.U32 R3, RZ, RZ, RZ ;  /* 0x000000ffff037224 */ /* 0x000fe200078e00ff */
[----:B------:R-:W-:-:S11]  /*0e20*/  PLOP3.LUT P0, PT, PT, PT, PT, 0x80, 0x0 ;  /* 0x000000000000781c */ /* 0x000fd60003f0f070 */
[----:B------:R-:W-:Y:S05]  /*0e30*/  @!P2 BRA `(.L_x_65) ;  /* 0x000001600000a947 */ /* 0x000fea0003800000 */
[----:B------:R-:W-:Y:S01]  /*0e40*/  PLOP3.LUT P0, PT, PT, PT, PT, 0x8, 0x0 ;  /* 0x000000000000781c */ /* 0x000fe20003f0e170 */
[----:B------:R-:W-:Y:S01]  /*0e50*/  IMAD.MOV.U32 R13, RZ, RZ, 0x2 ;  /* 0x00000002ff0d7424 */ /* 0x000fe200078e00ff */
[----:B------:R-:W-:Y:S02]  /*0e60*/  IADD3 R16, R94, -0x3, RZ ;  /* 0xfffffffd5e107810 */ /* 0x000fe40007ffe0ff */
.L_x_66:
[----:B------:R-:W-:Y:S01]  /*0e70*/  IMAD R5, R2, 0x4, R3 ;  /* 0x0000000402057824 */ /* 0x000fe200078e0203 */
[----:B------:R-:W-:-:S03]  /*0e80*/  IADD3 R3, R3, 0x4, RZ ;  /* 0x0000000403037810 */ /* 0x000fc60007ffe0ff */
[C-C-:B0-----:R-:W-:Y:S01]  /*0e90*/  IMAD R6, R5.reuse, c[0x0][0x18c], R4.reuse ;  /* 0x0000630005067a24 */ /* 0x141fe200078e0204 */
[C---:B------:R-:W-:Y:S02]  /*0ea0*/  IADD3 R7, R5.reuse, 0x1, RZ ;  /* 0x0000000105077810 */ /* 0x040fe40007ffe0ff */
[C---:B------:R-:W-:Y:S02]  /*0eb0*/  IADD3 R9, R5.reuse, 0x2, RZ ;  /* 0x0000000205097810 */ /* 0x040fe40007ffe0ff */
[----:B------:R-:W-:Y:S01]  /*0ec0*/  IADD3 R11, R5, 0x3, RZ ;  /* 0x00000003050b7810 */ /* 0x000fe20007ffe0ff */
[--C-:B------:R-:W-:Y:S01]  /*0ed0*/  IMAD R8, R7, c[0x0][0x18c], R4.reuse ;  /* 0x0000630007087a24 */ /* 0x100fe200078e0204 */
[----:B------:R-:W-:Y:S01]  /*0ee0*/  ISETP.GE.AND P2, PT, R3, R16, PT ;  /* 0x000000100300720c */ /* 0x000fe20003f46270 */
[--C-:B------:R-:W-:Y:S02]  /*0ef0*/  IMAD R10, R9, c[0x0][0x18c], R4.reuse ;  /* 0x00006300090a7a24 */ /* 0x100fe400078e0204 */
[----:B------:R-:W-:-:S02]  /*0f00*/  IMAD R14, R11, c[0x0][0x18c], R4 ;  /* 0x000063000b0e7a24 */ /* 0x000fc400078e0204 */
[----:B------:R-:W-:-:S04]  /*0f10*/  IMAD.WIDE R6, R6, R13, c[0x0][0x180] ;  /* 0x0000600006067625 */ /* 0x000fc800078e020d */
[-C--:B------:R-:W-:Y:S01]  /*0f20*/  IMAD.WIDE R8, R8, R13.reuse, c[0x0][0x180] ;  /* 0x0000600008087625 */ /* 0x080fe200078e020d */
[----:B------:R0:W-:Y:S03]  /*0f30*/  STG.E.64 [R6.64], RZ ;  /* 0x000000ff06007986 */ /* 0x0001e6000c101b08 */
[-C--:B------:R-:W-:Y:S01]  /*0f40*/  IMAD.WIDE R10, R10, R13.reuse, c[0x0][0x180] ;  /* 0x000060000a0a7625 */ /* 0x080fe200078e020d */
[----:B------:R0:W-:Y:S03]  /*0f50*/  STG.E.64 [R8.64], RZ ;  /* 0x000000ff08007986 */ /* 0x0001e6000c101b08 */
[----:B------:R-:W-:Y:S01]  /*0f60*/  IMAD.WIDE R14, R14, R13, c[0x0][0x180] ;  /* 0x000060000e0e7625 */ /* 0x000fe200078e020d */
[----:B------:R0:W-:Y:S04]  /*0f70*/  STG.E.64 [R10.64], RZ ;  /* 0x000000ff0a007986 */ /* 0x0001e8000c101b08 */
[----:B------:R0:W-:Y:S01]  /*0f80*/  STG.E.64 [R14.64], RZ ;  /* 0x000000ff0e007986 */ /* 0x0001e2000c101b08 */
[----:B------:R-:W-:Y:S05]  /*0f90*/  @!P2 BRA `(.L_x_66) ;  /* 0xfffffed00000a947 */ /* 0x000fea000383ffff */
.L_x_65:
[----:B------:R-:W-:-:S05]  /*0fa0*/  IMAD.IADD R5, R94, 0x1, -R3 ;  /* 0x000000015e057824 */ /* 0x000fca00078e0a03 */
[----:B------:R-:W-:-:S13]  /*0fb0*/  ISETP.GT.AND P2, PT, R5, 0x1, PT ;  /* 0x000000010500780c */ /* 0x000fda0003f44270 */
[----:B------:R-:W-:Y:S05]  /*0fc0*/  @!P2 BRA `(.L_x_67) ;  /* 0x000000b00000a947 */ /* 0x000fea0003800000 */
[----:B------:R-:W-:Y:S01]  /*0fd0*/  IMAD R5, R2, 0x4, R3 ;  /* 0x0000000402057824 */ /* 0x000fe200078e0203 */
[----:B------:R-:W-:Y:S01]  /*0fe0*/  PLOP3.LUT P0, PT, PT, PT, PT, 0x8, 0x0 ;  /* 0x000000000000781c */ /* 0x000fe20003f0e170 */
[----:B0-----:R-:W-:Y:S01]  /*0ff0*/  IMAD.MOV.U32 R9, RZ, RZ, 0x2 ;  /* 0x00000002ff097424 */ /* 0x001fe200078e00ff */
[----:B------:R-:W-:Y:S01]  /*1000*/  IADD3 R3, R3, 0x2, RZ ;  /* 0x0000000203037810 */ /* 0x000fe20007ffe0ff */
[C---:B------:R-:W-:Y:S01]  /*1010*/  IMAD R6, R5.reuse, c[0x0][0x18c], R4 ;  /* 0x0000630005067a24 */ /* 0x040fe200078e0204 */
[----:B------:R-:W-:-:S05]  /*1020*/  IADD3 R7, R5, 0x1, RZ ;  /* 0x0000000105077810 */ /* 0x000fca0007ffe0ff */
[----:B------:R-:W-:Y:S02]  /*1030*/  IMAD R8, R7, c[0x0][0x18c], R4 ;  /* 0x0000630007087a24 */ /* 0x000fe400078e0204 */
[----:B------:R-:W-:-:S04]  /*1040*/  IMAD.WIDE R6, R6, R9, c[0x0][0x180] ;  /* 0x0000600006067625 */ /* 0x000fc800078e0209 */
[----:B------:R-:W-:Y:S01]  /*1050*/  IMAD.WIDE R8, R8, R9, c[0x0][0x180] ;  /* 0x0000600008087625 */ /* 0x000fe200078e0209 */
[----:B------:R0:W-:Y:S04]  /*1060*/  STG.E.64 [R6.64], RZ ;  /* 0x000000ff06007986 */ /* 0x0001e8000c101b08 */
[----:B------:R0:W-:Y:S02]  /*1070*/  STG.E.64 [R8.64], RZ ;  /* 0x000000ff08007986 */ /* 0x0001e4000c101b08 */
.L_x_67:
[----:B------:R-:W-:-:S13]  /*1080*/  ISETP.LT.OR P0, PT, R3, R94, P0 ;  /* 0x0000005e0300720c */ /* 0x000fda0000701670 */
[----:B------:R-:W-:Y:S02]  /*1090*/  @P0 IMAD R3, R2, 0x4, R3 ;  /* 0x0000000402030824 */ /* 0x000fe400078e0203 */
[----:B------:R-:W-:Y:S02]  /*10a0*/  @P0 IMAD.MOV.U32 R2, RZ, RZ, 0x2 ;  /* 0x00000002ff020424 */ /* 0x000fe400078e00ff */
[----:B------:R-:W-:-:S04]  /*10b0*/  @P0 IMAD R3, R3, c[0x0][0x18c], R4 ;  /* 0x0000630003030a24 */ /* 0x000fc800078e0204 */
[----:B------:R-:W-:-:S05]  /*10c0*/  @P0 IMAD.WIDE R2, R3, R2, c[0x0][0x180] ;  /* 0x0000600003020625 */ /* 0x000fca00078e0202 */
[----:B------:R1:W-:Y:S02]  /*10d0*/  @P0 STG.E.64 [R2.64], RZ ;  /* 0x000000ff02000986 */ /* 0x0003e4000c101b08 */
.L_x_64:
[----:B------:R-:W-:Y:S01]  /*10e0*/  BAR.SYNC.DEFER_BLOCKING 0x0 ;  /* 0x0000000000007b1d */ /* 0x000fe20000010000 */
[----:B------:R-:W-:Y:S01]  /*10f0*/  ISETP.GE.AND P0, PT, R93, R92, PT ;  /* 0x0000005c5d00720c */ /* 0x000fe20003f06270 */
[----:B------:R-:W-:Y:S02]  /*1100*/  IMAD.SHL.U32 R86, R0, 0x80, RZ ;  /* 0x0000008000567824 */ /* 0x000fe400078e00ff */
[----:B-----5:R-:W-:-:S04]  /*1110*/  IMAD.MOV.U32 R17, RZ, RZ, 0x2 ;  /* 0x00000002ff117424 */ /* 0x020fc800078e00ff */
[----:B------:R-:W-:-:S06]  /*1120*/  IMAD.WIDE R86, R86, R17, c[0x0][0x198] ;  /* 0x0000660056567625 */ /* 0x000fcc00078e0211 */
[----:B------:R-:W-:Y:S05]  /*1130*/  @P0 BRA `(.L_x_68) ;  /* 0x0000033000000947 */ /* 0x000fea0003800000 */
[----:B------:R2:W5:Y:S01]  /*1140*/  LDG.E.U16.CONSTANT R0, [R86.64] ;  /* 0x0000000856007981 */ /* 0x000562000c1e9500 */
[----:B-1----:R-:W-:Y:S01]  /*1150*/  SHF.R.S32.HI R3, RZ, 0x1f, R4 ;  /* 0x0000001fff037819 */ /* 0x002fe20000011404 */
[----:B------:R-:W-:Y:S02]  /*1160*/  IMAD.SHL.U32 R2, R4, 0x4, RZ ;  /* 0x0000000404027824 */ /* 0x000fe400078e00ff */
[----:B0-----:R-:W-:Y:S01]  /*1170*/  IMAD.MOV.U32 R11, RZ, RZ, RZ ;  /* 0x000000ffff0b7224 */ /* 0x001fe200078e00ff */
[----:B------:R-:W-:Y:S01]  /*1180*/  LEA.HI R3, R3, R4, RZ, 0x3 ;  /* 0x0000000403037211 */ /* 0x000fe200078f18ff */
[----:B------:R-:W-:Y:S01]  /*1190*/  IMAD.MOV.U32 R13, RZ, RZ, R93 ;  /* 0x000000ffff0d7224 */ /* 0x000fe200078e005d */
[----:B------:R-:W-:Y:S02]  /*11a0*/  LOP3.LUT R5, R2, 0x10, RZ, 0xc0, !PT ;  /* 0x0000001002057812 */ /* 0x000fe400078ec0ff */
[----:B------:R-:W-:Y:S02]  /*11b0*/  SHF.R.S32.HI R10, RZ, 0x3, R3 ;  /* 0x00000003ff0a7819 */ /* 0x000fe40000011403 */
.L_x_69:
[----:B0----5:R-:W-:-:S04]  /*11c0*/  IMAD.IADD R6, R0, 0x1, R11 ;  /* 0x0000000100067824 */ /* 0x021fc800078e020b */
[----:B------:R-:W-:-:S05]  /*11d0*/  IMAD R2, R6, c[0x0][0x18c], RZ ;  /* 0x0000630006027a24 */ /* 0x000fca00078e02ff */
[----:B------:R-:W-:-:S04]  /*11e0*/  SHF.R.S32.HI R3, RZ, 0x1f, R2 ;  /* 0x0000001fff037819 */ /* 0x000fc80000011402 */
[----:B------:R-:W-:Y:S01]  /*11f0*/  LEA.HI R3, R3, R2, RZ, 0x3 ;  /* 0x0000000203037211 */ /* 0x000fe200078f18ff */
[----:B------:R-:W-:-:S03]  /*1200*/  IMAD.MOV.U32 R2, RZ, RZ, 0x4 ;  /* 0x00000004ff027424 */ /* 0x000fc600078e00ff */
[----:B------:R-:W-:-:S05]  /*1210*/  LEA.HI.SX32 R3, R3, R10, 0x1d ;  /* 0x0000000a03037211 */ /* 0x000fca00078feaff */
[----:B------:R-:W-:-:S06]  /*1220*/  IMAD.WIDE R2, R3, R2, c[0x0][0x170] ;  /* 0x00005c0003027625 */ /* 0x000fcc00078e0202 */
[----:B------:R-:W3:Y:S01]  /*1230*/  LDG.E.CONSTANT R2, [R2.64] ;  /* 0x0000000802027981 */ /* 0x000ee2000c1e9900 */
[----:B------:R-:W-:Y:S01]  /*1240*/  IMAD.WIDE R6, R6, R17, c[0x0][0x178] ;  /* 0x00005e0006067625 */ /* 0x000fe200078e0211 */
[----:B------:R-:W-:-:S05]  /*1250*/  LEA R8, R13, 0x1, 0x1 ;  /* 0x000000010d087811 */ /* 0x000fca00078e08ff */
[----:B------:R0:W4:Y:S01]  /*1260*/  LDG.E.U16.CONSTANT R6, [R6.64] ;  /* 0x0000000806067981 */ /* 0x000122000c1e9500 */
[----:B------:R-:W-:-:S06]  /*1270*/  IMAD.WIDE R8, R8, R17, c[0x0][0x198] ;  /* 0x0000660008087625 */ /* 0x000fcc00078e0211 */
[----:B--2---:R-:W2:Y:S01]  /*1280*/  LDG.E.U16.CONSTANT R8, [R8.64] ;  /* 0x0000000808087981 */ /* 0x004ea2000c1e9500 */
[----:B---3--:R-:W-:-:S04]  /*1290*/  SHF.R.U32.HI R14, RZ, R5, R2 ;  /* 0x00000005ff0e7219 */ /* 0x008fc80000011602 */
[----:B------:R-:W-:Y:S02]  /*12a0*/  LOP3.LUT R15, R14, 0xf, RZ, 0xc0, !PT ;  /* 0x0000000f0e0f7812 */ /* 0x000fe400078ec0ff */
[--C-:B------:R-:W-:Y:S02]  /*12b0*/  SHF.R.U32.HI R16, RZ, 0x4, R14.reuse ;  /* 0x00000004ff107819 */ /* 0x100fe4000001160e */
[--C-:B------:R-:W-:Y:S02]  /*12c0*/  SHF.R.U32.HI R2, RZ, 0xc, R14.reuse ;  /* 0x0000000cff027819 */ /* 0x100fe4000001160e */
[----:B------:R-:W-:Y:S02]  /*12d0*/  SHF.R.U32.HI R14, RZ, 0x8, R14 ;  /* 0x00000008ff0e7819 */ /* 0x000fe4000001160e */
[----:B------:R-:W-:Y:S02]  /*12e0*/  LOP3.LUT R16, R16, 0xf, RZ, 0xc0, !PT ;  /* 0x0000000f10107812 */ /* 0x000fe400078ec0ff */
[----:B------:R-:W-:Y:S01]  /*12f0*/  LOP3.LUT R2, R2, 0xf, RZ, 0xc0, !PT ;  /* 0x0000000f02027812 */ /* 0x000fe200078ec0ff */
[----:B--2---:R-:W-:Y:S01]  /*1300*/  IMAD.IADD R13, R8, 0x1, R13 ;  /* 0x00000001080d7824 */ /* 0x004fe200078e020d */
        /* <DEDUP_REMOVED lines=8> */
[----:B0-----:R-:W-:Y:S02]  /*1390*/  IMAD R7, R2, R2, RZ ;  /* 0x0000000202077224 */ /* 0x001fe400078e02ff */
[----:B------:R-:W-:Y:S01]  /*13a0*/  IMAD R14, R14, R14, RZ ;  /* 0x0000000e0e0e7224 */ /* 0x000fe200078e02ff */
[----:B------:R-:W-:Y:S08]  /*13b0*/  I2F.F16 R15, R15 ;  /* 0x0000000f000f7306 */ /* 0x000ff00000200c00 */
[----:B------:R-:W0:Y:S08]  /*13c0*/  I2F.F16 R16, R16 ;  /* 0x0000001000107306 */ /* 0x000e300000200c00 */
[----:B------:R-:W-:Y:S08]  /*13d0*/  I2F.F16 R7, R7 ;  /* 0x0000000700077306 */ /* 0x000ff00000200c00 */
[----:B------:R-:W1:Y:S01]  /*13e0*/  I2F.F16 R14, R14 ;  /* 0x0000000e000e7306 */ /* 0x000e620000200c00 */
[----:B0-----:R-:W-:-:S05]  /*13f0*/  PRMT R15, R15, 0x5410, R16 ;  /* 0x000054100f0f7816 */ /* 0x001fca0000000010 */
[----:B----4-:R-:W-:Y:S01]  /*1400*/  HMUL2 R2, R15, R6.H0_H0 ;  /* 0x200000060f027232 */ /* 0x010fe20000000000 */
[----:B-1----:R-:W-:-:S05]  /*1410*/  PRMT R3, R14, 0x5410, R7 ;  /* 0x000054100e037816 */ /* 0x002fca0000000007 */
[----:B------:R-:W-:Y:S01]  /*1420*/  HMUL2 R3, R3, R6.H0_H0 ;  /* 0x2000000603037232 */ /* 0x000fe20000000000 */
[C---:B------:R-:W-:Y:S01]  /*1430*/  IMAD R6, R11.reuse, 0x8, R1 ;  /* 0x000000080b067824 */ /* 0x040fe200078e0201 */
[----:B------:R-:W-:-:S04]  /*1440*/  IADD3 R11, R11, 0x1, RZ ;  /* 0x000000010b0b7810 */ /* 0x000fc80007ffe0ff */
[----:B------:R0:W-:Y:S01]  /*1450*/  STL.64 [R6], R2 ;  /* 0x0000000206007387 */ /* 0x0001e20000100a00 */
[----:B------:R-:W-:Y:S05]  /*1460*/  @!P2 BRA `(.L_x_69) ;  /* 0xfffffd500000a947 */ /* 0x000fea000383ffff */
.L_x_68:
[----:B0-----:R-:W2:Y:S04]  /*1470*/  LDL.64 R14, [R1] ;  /* 0x00000000010e7983 */ /* 0x001ea80000100a00 */
[----:B------:R0:W3:Y:S01]  /*1480*/  LDG.E.U16.CONSTANT R86, [R86.64+0x2] ;  /* 0x0000020856567981 */ /* 0x0000e2000c1e9500 */
[C---:B------:R-:W-:Y:S01]  /*1490*/  ISETP.GT.AND P2, PT, R93.reuse, c[0x0][0x1a8], PT ;  /* 0x00006a005d007a0c */ /* 0x040fe20003f44270 */
[----:B------:R-:W-:Y:S01]  /*14a0*/  UMOV UR4, URZ ;  /* 0x0000003f00047c82 */ /* 0x000fe20008000000 */
[C---:B------:R-:W-:Y:S02]  /*14b0*/  ISETP.GT.AND P3, PT, R93.reuse, c[0x0][0x1ac], PT ;  /* 0x00006b005d007a0c */ /* 0x040fe40003f64270 */
[----:B------:R-:W-:-:S02]  /*14c0*/  ISETP.GT.AND P4, PT, R93, c[0x0][0x1b0], PT ;  /* 0x00006c005d007a0c */ /* 0x000fc40003f84270 */
[C---:B-1----:R-:W-:Y:S02]  /*14d0*/  IMNMX R2, R93.reuse, c[0x0][0x1a8], PT ;  /* 0x00006a005d027a17 */ /* 0x042fe40003800200 */
[C---:B------:R-:W-:Y:S01]  /*14e0*/  ISETP.GT.AND P5, PT, R93.reuse, c[0x0][0x1b4], PT ;  /* 0x00006d005d007a0c */ /* 0x040fe20003fa4270 */
[----:B0-----:R-:W-:Y:S01]  /*14f0*/  IMAD.MOV.U32 R87, RZ, RZ, RZ ;  /* 0x000000ffff577224 */ /* 0x001fe200078e00ff */
[----:B------:R-:W-:Y:S02]  /*1500*/  SHF.R.S32.HI R3, RZ, 0x1f, R2 ;  /* 0x0000001fff037819 */ /* 0x000fe40000011402 */
[C---:B------:R-:W-:Y:S02]  /*1510*/  ISETP.GT.AND P6, PT, R93.reuse, c[0x0][0x1b8], PT ;  /* 0x00006e005d007a0c */ /* 0x040fe40003fc4270 */
[----:B------:R-:W-:Y:S02]  /*1520*/  @P2 IMNMX R0, R93, c[0x0][0x1ac], PT ;  /* 0x00006b005d002a17 */ /* 0x000fe40003800200 */
[----:B------:R-:W-:-:S02]  /*1530*/  LEA.HI R10, R3, R2, RZ, 0x5 ;  /* 0x00000002030a7211 */ /* 0x000fc400078f28ff */
[C---:B------:R-:W-:Y:S02]  /*1540*/  @P3 IMNMX R2, R93.reuse, c[0x0][0x1b0], PT ;  /* 0x00006c005d023a17 */ /* 0x040fe40003800200 */
[----:B------:R-:W-:Y:S02]  /*1550*/  @P2 IADD3 R0, R0, -c[0x0][0x1a8], RZ ;  /* 0x80006a0000002a10 */ /* 0x000fe40007ffe0ff */
[C---:B------:R-:W-:Y:S02]  /*1560*/  @P4 IMNMX R5, R93.reuse, c[0x0][0x1b4], PT ;  /* 0x00006d005d054a17 */ /* 0x040fe40003800200 */
[----:B------:R-:W-:Y:S02]  /*1570*/  @P3 IADD3 R2, R2, -c[0x0][0x1ac], RZ ;  /* 0x80006b0002023a10 */ /* 0x000fe40007ffe0ff */
[----:B------:R-:W-:Y:S02]  /*1580*/  @P2 SHF.R.S32.HI R3, RZ, 0x1f, R0 ;  /* 0x0000001fff032819 */ /* 0x000fe40000011400 */
[----:B------:R-:W-:-:S02]  /*1590*/  @P5 IMNMX R7, R93, c[0x0][0x1b8], PT ;  /* 0x00006e005d075a17 */ /* 0x000fc40003800200 */
[----:B------:R-:W-:Y:S02]  /*15a0*/  @P4 IADD3 R6, R5, -c[0x0][0x1b0], RZ ;  /* 0x80006c0005064a10 */ /* 0x000fe40007ffe0ff */
[----:B------:R-:W-:Y:S02]  /*15b0*/  @P3 SHF.R.S32.HI R5, RZ, 0x1f, R2 ;  /* 0x0000001fff053819 */ /* 0x000fe40000011402 */
[----:B------:R-:W-:Y:S02]  /*15c0*/  @P2 LEA.HI R3, R3, R0, RZ, 0x5 ;  /* 0x0000000003032211 */ /* 0x000fe400078f28ff */
[----:B------:R-:W-:Y:S02]  /*15d0*/  @P6 IMNMX R8, R93, c[0x0][0x1bc], PT ;  /* 0x00006f005d086a17 */ /* 0x000fe40003800200 */
[----:B------:R-:W-:Y:S02]  /*15e0*/  @P5 IADD3 R0, R7, -c[0x0][0x1b4], RZ ;  /* 0x80006d0007005a10 */ /* 0x000fe40007ffe0ff */
[----:B------:R-:W-:Y:S01]  /*15f0*/  @P3 LEA.HI R5, R5, R2, RZ, 0x5 ;  /* 0x0000000205053211 */ /* 0x000fe200078f28ff */
[----:B------:R-:W-:Y:S01]  /*1600*/  IMAD.MOV.U32 R2, RZ, RZ, RZ ;  /* 0x000000ffff027224 */ /* 0x000fe200078e00ff */
[----:B------:R-:W-:-:S02]  /*1610*/  @P4 SHF.R.S32.HI R7, RZ, 0x1f, R6 ;  /* 0x0000001fff074819 */ /* 0x000fc40000011406 */
[----:B------:R-:W-:Y:S02]  /*1620*/  @P6 IADD3 R8, R8, -c[0x0][0x1b8], RZ ;  /* 0x80006e0008086a10 */ /* 0x000fe40007ffe0ff */
[----:B------:R-:W-:Y:S02]  /*1630*/  @P5 SHF.R.S32.HI R9, RZ, 0x1f, R0 ;  /* 0x0000001fff095819 */ /* 0x000fe40000011400 */
[----:B------:R-:W-:Y:S02]  /*1640*/  @P3 SHF.R.S32.HI R5, RZ, 0x5, R5 ;  /* 0x00000005ff053819 */ /* 0x000fe40000011405 */
[----:B------:R-:W-:Y:S01]  /*1650*/  @P4 LEA.HI R6, R7, R6, RZ, 0x5 ;  /* 0x0000000607064211 */ /* 0x000fe200078f28ff */
[----:B------:R-:W-:Y:S01]  /*1660*/  IMAD.MOV.U32 R7, RZ, RZ, RZ ;  /* 0x000000ffff077224 */ /* 0x000fe200078e00ff */
[----:B------:R-:W-:Y:S02]  /*1670*/  @P6 SHF.R.S32.HI R11, RZ, 0x1f, R8 ;  /* 0x0000001fff0b6819 */ /* 0x000fe40000011408 */
[----:B------:R-:W-:-:S02]  /*1680*/  @P2 SHF.R.S32.HI R3, RZ, 0x5, R3 ;  /* 0x00000005ff032819 */ /* 0x000fc40000011403 */
[----:B------:R-:W-:Y:S01]  /*1690*/  @P5 LEA.HI R9, R9, R0, RZ, 0x5 ;  /* 0x0000000009095211 */ /* 0x000fe200078f28ff */
[----:B------:R-:W-:Y:S01]  /*16a0*/  IMAD.MOV.U32 R0, RZ, RZ, RZ ;  /* 0x000000ffff007224 */ /* 0x000fe200078e00ff */
[----:B------:R-:W-:Y:S01]  /*16b0*/  @P4 SHF.R.S32.HI R6, RZ, 0x5, R6 ;  /* 0x00000005ff064819 */ /* 0x000fe20000011406 */
[----:B------:R-:W-:Y:S01]  /*16c0*/  @P3 IMAD R0, R5, 0x5, RZ ;  /* 0x0000000505003824 */ /* 0x000fe200078e02ff */
[----:B------:R-:W-:Y:S01]  /*16d0*/  @P6 LEA.HI R11, R11, R8, RZ, 0x5 ;  /* 0x000000080b0b6211 */ /* 0x000fe200078f28ff */
[----:B------:R-:W-:Y:S01]  /*16e0*/  @P2 IMAD R2, R3, 0x6, RZ ;  /* 0x0000000603022824 */ /* 0x000fe200078e02ff */
[----:B------:R-:W-:Y:S01]  /*16f0*/  SHF.R.S32.HI R5, RZ, 0x5, R10 ;  /* 0x00000005ff057819 */ /* 0x000fe2000001140a */
[----:B------:R-:W-:Y:S01]  /*1700*/  @P4 IMAD.SHL.U32 R7, R6, 0x4, RZ ;  /* 0x0000000406074824 */ /* 0x000fe200078e00ff */
[----:B------:R-:W-:Y:S01]  /*1710*/  @P5 SHF.R.S32.HI R9, RZ, 0x5, R9 ;  /* 0x00000005ff095819 */ /* 0x000fe20000011409 */
[----:B------:R-:W-:Y:S01]  /*1720*/  IMAD.MOV.U32 R3, RZ, RZ, RZ ;  /* 0x000000ffff037224 */ /* 0x000fe200078e00ff */
[----:B------:R-:W-:Y:S01]  /*1730*/  @P6 SHF.R.S32.HI R11, RZ, 0x5, R11 ;  /* 0x00000005ff0b6819 */ /* 0x000fe2000001140b */
[----:B------:R-:W-:Y:S01]  /*1740*/  IMAD R2, R5, 0x8, R2 ;  /* 0x0000000805027824 */ /* 0x000fe200078e0202 */
[----:B------:R-:W-:Y:S01]  /*1750*/  ISETP.GE.OR P0, PT, R93, c[0x0][0x1ac], P0 ;  /* 0x00006b005d007a0c */ /* 0x000fe20000706670 */
[----:B------:R-:W-:Y:S01]  /*1760*/  IMAD.MOV.U32 R6, RZ, RZ, RZ ;  /* 0x000000ffff067224 */ /* 0x000fe200078e00ff */
[----:B------:R-:W-:Y:S01]  /*1770*/  PRMT R20, RZ, 0x5410, RZ ;  /* 0x00005410ff147816 */ /* 0x000fe200000000ff */
[----:B------:R-:W-:Y:S01]  /*1780*/  @P5 IMAD R3, R9, 0x3, RZ ;  /* 0x0000000309035824 */ /* 0x000fe200078e02ff */
[----:B------:R-:W-:Y:S01]  /*1790*/  IADD3 R0, R7, R2, R0 ;  /* 0x0000000207007210 */ /* 0x000fe20007ffe000 */
[----:B------:R-:W-:Y:S01]  /*17a0*/  @P6 IMAD.SHL.U32 R6, R11, 0x2, RZ ;  /* 0x000000020b066824 */ /* 0x000fe200078e00ff */
[----:B------:R-:W-:-:S02]  /*17b0*/  PRMT R19, RZ, 0x5410, RZ ;  /* 0x00005410ff137816 */ /* 0x000fc400000000ff */
[----:B------:R-:W-:Y:S02]  /*17c0*/  PRMT R18, RZ, 0x5410, RZ ;  /* 0x00005410ff127816 */ /* 0x000fe400000000ff */
[----:B------:R-:W-:Y:S02]  /*17d0*/  IADD3 R0, R6, R0, R3 ;  /* 0x0000000006007210 */ /* 0x000fe40007ffe003 */
[----:B------:R-:W-:Y:S02]  /*17e0*/  PRMT R17, RZ, 0x5410, RZ ;  /* 0x00005410ff117816 */ /* 0x000fe400000000ff */
[----:B------:R-:W-:Y:S01]  /*17f0*/  PRMT R16, RZ, 0x5410, RZ ;  /* 0x00005410ff107816 */ /* 0x000fe200000000ff */
[----:B------:R-:W-:Y:S01]  /*1800*/  IMAD R3, R0, c[0x0][0x18c], RZ ;  /* 0x0000630000037a24 */ /* 0x000fe200078e02ff */
[----:B------:R-:W-:Y:S02]  /*1810*/  SHF.R.S32.HI R0, RZ, 0x1f, R4 ;  /* 0x0000001fff007819 */ /* 0x000fe40000011404 */
[----:B------:R-:W-:-:S02]  /*1820*/  PRMT R13, RZ, 0x5410, RZ ;  /* 0x00005410ff0d7816 */ /* 0x000fc400000000ff */
[----:B------:R-:W-:-:S04]  /*1830*/  IADD3 R4, P2, R4, R3, RZ ;  /* 0x0000000304047210 */ /* 0x000fc80007f5e0ff */
[----:B------:R-:W-:Y:S02]  /*1840*/  LEA.HI.X.SX32 R3, R3, R0, 0x1, P2 ;  /* 0x0000000003037211 */ /* 0x000fe400010f0eff */
[----:B------:R-:W-:-:S04]  /*1850*/  LEA R32, P2, R4, c[0x0][0x168], 0x2 ;  /* 0x00005a0004207a11 */ /* 0x000fc800078410ff */
[----:B------:R-:W-:Y:S02]  /*1860*/  LEA.HI.X R33, R4, c[0x0][0x16c], R3, 0x2, P2 ;  /* 0x00005b0004217a11 */ /* 0x000fe400010f1403 */
[----:B--2---:R-:W-:Y:S02]  /*1870*/  PRMT R95, R14, 0x7610, R14 ;  /* 0x000076100e5f7816 */ /* 0x004fe4000000000e */
[----:B------:R-:W-:Y:S02]  /*1880*/  PRMT R98, R15, 0x7610, R15 ;  /* 0x000076100f627816 */ /* 0x000fe4000000000f */
[----:B------:R-:W-:Y:S01]  /*1890*/  PRMT R15, RZ, 0x5410, RZ ;  /* 0x00005410ff0f7816 */ /* 0x000fe200000000ff */
[----:B---3--:R-:W-:Y:S01]  /*18a0*/  IMAD.IADD R86, R93, 0x1, R86 ;  /* 0x000000015d567824 */ /* 0x008fe200078e0256 */
[----:B------:R-:W-:Y:S01]  /*18b0*/  PRMT R14, RZ, 0x5410, RZ ;  /* 0x00005410ff0e7816 */ /* 0x000fe200000000ff */
[----:B------:R-:W-:Y:S05]  /*18c0*/  @P0 BRA `(.L_x_70) ;  /* 0x00002a4000000947 */ /* 0x000fea0003800000 */
[----:B------:R-:W-:Y:S01]  /*18d0*/  IMAD.MOV.U32 R87, RZ, RZ, RZ ;  /* 0x000000ffff577224 */ /* 0x000fe200078e00ff */
[----:B------:R-:W-:Y:S01]  /*18e0*/  PRMT R20, RZ, 0x7610, R20 ;  /* 0x00007610ff147816 */ /* 0x000fe20000000014 */
[----:B------:R-:W-:-:S02]  /*18f0*/  UMOV UR4, URZ ;  /* 0x0000003f00047c82 */ /* 0x000fc40008000000 */
.L_x_79:
[----:B------:R-:W-:-:S13]  /*1900*/  ISETP.NE.AND P0, PT, R93, R86, PT ;  /* 0x000000565d00720c */ /* 0x000fda0003f05270 */
[----:B------:R-:W-:Y:S01]  /*1910*/  @!P0 IADD3 R87, R87, 0x1, RZ ;  /* 0x0000000157578810 */ /* 0x000fe20007ffe0ff */
[----:B------:R-:W-:Y:S02]  /*1920*/  @!P0 IMAD.SHL.U32 R2, R93, 0x2, RZ ;  /* 0x000000025d028824 */ /* 0x000fe400078e00ff */
[----:B------:R-:W-:Y:S02]  /*1930*/  @!P0 IMAD.MOV.U32 R3, RZ, RZ, 0x2 ;  /* 0x00000002ff038424 */ /* 0x000fe400078e00ff */
[----:B------:R-:W-:Y:S02]  /*1940*/  @!P0 IMAD R0, R87, 0x8, R1 ;  /* 0x0000000857008824 */ /* 0x000fe400078e0201 */
[----:B------:R-:W-:-:S03]  /*1950*/  @!P0 IMAD.WIDE R2, R2, R3, c[0x0][0x198] ;  /* 0x0000660002028625 */ /* 0x000fc600078e0203 */
[----:B------:R-:W2:Y:S04]  /*1960*/  @!P0 LDL.64 R4, [R0] ;  /* 0x0000000000048983 */ /* 0x000ea80000100a00 */
[----:B------:R-:W3:Y:S01]  /*1970*/  @!P0 LDG.E.U16.CONSTANT R2, [R2.64+0x2] ;  /* 0x0000020802028981 */ /* 0x000ee2000c1e9500 */
[----:B--2---:R-:W-:Y:S02]  /*1980*/  @!P0 PRMT R95, R4, 0x7610, R95 ;  /* 0x00007610045f8816 */ /* 0x004fe4000000005f */
[----:B------:R-:W-:Y:S01]  /*1990*/  @!P0 PRMT R98, R5, 0x7610, R98 ;  /* 0x0000761005628816 */ /* 0x000fe20000000062 */
[----:B---3--:R-:W-:Y:S01]  /*19a0*/  @!P0 IMAD.IADD R86, R2, 0x1, R93 ;  /* 0x0000000102568824 */ /* 0x008fe200078e025d */
[----:B------:R-:W-:Y:S02]  /*19b0*/  @!P0 PRMT R95, R95, 0x7610, R4 ;  /* 0x000076105f5f8816 */ /* 0x000fe40000000004 */
[----:B------:R-:W-:Y:S01]  /*19c0*/  @!P0 PRMT R98, R98, 0x7610, R5 ;  /* 0x0000761062628816 */ /* 0x000fe20000000005 */
[----:B------:R-:W-:Y:S05]  /*19d0*/  @!P1 BRA `(.L_x_71) ;  /* 0x0000143000009947 */ /* 0x000fea0003800000 */
[----:B------:R-:W-:Y:S01]  /*19e0*/  IMAD.MOV.U32 R9, RZ, RZ, 0x4 ;  /* 0x00000004ff097424 */ /* 0x000fe200078e00ff */
[----:B------:R-:W2:Y:S03]  /*19f0*/  LDG.E.128.CONSTANT R4, [R32.64] ;  /* 0x0000000820047981 */ /* 0x000ea6000c1e9d00 */
[----:B------:R-:W-:-:S06]  /*1a00*/  IMAD.WIDE R24, R9, c[0x0][0x18c], R32 ;  /* 0x0000630009187a25 */ /* 0x000fcc00078e0220 */
[----:B------:R-:W-:Y:S02]  /*1a10*/  IMAD.WIDE R8, R9, c[0x0][0x18c], R24 ;  /* 0x0000630009087a25 */ /* 0x000fe400078e0218 */
[----:B------:R-:W3:Y:S04]  /*1a20*/  LDG.E.128.CONSTANT R24, [R24.64] ;  /* 0x0000000818187981 */ /* 0x000ee8000c1e9d00 */
[----:B------:R-:W4:Y:S01]  /*1a30*/  LDG.E.128.CONSTANT R8, [R8.64] ;  /* 0x0000000808087981 */ /* 0x000f22000c1e9d00 */
[----:B------:R-:W-:-:S04]  /*1a40*/  PRMT R0, R90, 0x9910, RZ ;  /* 0x000099105a007816 */ /* 0x000fc800000000ff */
[----:B------:R-:W-:Y:S02]  /*1a50*/  ISETP.NE.AND P0, PT, R0, RZ, PT ;  /* 0x000000ff0000720c */ /* 0x000fe40003f05270 */
[----:B------:R-:W-:Y:S02]  /*1a60*/  ISETP.GE.AND P2, PT, R94, 0x2, PT ;  /* 0x000000025e00780c */ /* 0x000fe40003f46270 */
[----:B--2---:R-:W-:Y:S02]  /*1a70*/  SHF.R.U32.HI R2, RZ, 0xc, R4 ;  /* 0x0000000cff027819 */ /* 0x004fe40000011604 */
[----:B------:R-:W-:Y:S02]  /*1a80*/  SHF.R.U32.HI R37, RZ, 0xc, R7 ;  /* 0x0000000cff257819 */ /* 0x000fe40000011607 */
[----:B------:R-:W-:Y:S02]  /*1a90*/  SHF.R.U32.HI R23, RZ, 0xc, R5 ;  /* 0x0000000cff177819 */ /* 0x000fe40000011605 */
[----:B------:R-:W-:-:S02]  /*1aa0*/  LOP3.LUT R2, R2, 0xf000f, RZ, 0xc0, !PT ;  /* 0x000f000f02027812 */ /* 0x000fc400078ec0ff */
[----:B------:R-:W-:Y:S02]  /*1ab0*/  LOP3.LUT R0, R4, 0x3f003f, RZ, 0xc0, !PT ;  /* 0x003f003f04007812 */ /* 0x000fe400078ec0ff */
[----:B------:R-:W-:Y:S02]  /*1ac0*/  LOP3.LUT R21, R5, 0x3f003f, RZ, 0xc0, !PT ;  /* 0x003f003f05157812 */ /* 0x000fe400078ec0ff */
[----:B------:R-:W-:Y:S02]  /*1ad0*/  SHF.R.U32.HI R22, RZ, 0x6, R5 ;  /* 0x00000006ff167819 */ /* 0x000fe40000011605 */
[----:B------:R-:W-:Y:S02]  /*1ae0*/  SHF.R.U32.HI R30, RZ, 0xc, R6 ;  /* 0x0000000cff1e7819 */ /* 0x000fe40000011606 */
[----:B----4-:R-:W-:Y:S02]  /*1af0*/  SHF.R.U32.HI R3, RZ, 0x8, R8 ;  /* 0x00000008ff037819 */ /* 0x010fe40000011608 */
[----:B------:R-:W-:-:S02]  /*1b00*/  SHF.R.U32.HI R34, RZ, 0x8, R10 ;  /* 0x00000008ff227819 */ /* 0x000fc4000001160a */
[--C-:B------:R-:W-:Y:S02]  /*1b10*/  SHF.R.U32.HI R42, RZ, 0xa, R10.reuse ;  /* 0x0000000aff2a7819 */ /* 0x100fe4000001160a */
[----:B------:R-:W-:Y:S02]  /*1b20*/  LOP3.LUT R39, R10, 0x3f003f, RZ, 0xc0, !PT ;  /* 0x003f003f0a277812 */ /* 0x000fe400078ec0ff */
[----:B------:R-:W-:Y:S02]  /*1b30*/  SHF.R.U32.HI R40, RZ, 0x6, R10 ;  /* 0x00000006ff287819 */ /* 0x000fe4000001160a */
[----:B------:R-:W-:Y:S02]  /*1b40*/  SHF.R.U32.HI R38, RZ, 0x8, R11 ;  /* 0x00000008ff267819 */ /* 0x000fe4000001160b */
[----:B------:R-:W-:Y:S02]  /*1b50*/  LOP3.LUT R37, R37, 0xf000f, RZ, 0xc0, !PT ;  /* 0x000f000f25257812 */ /* 0x000fe400078ec0ff */
[----:B------:R-:W-:-:S02]  /*1b60*/  SHF.R.U32.HI R4, RZ, 0x6, R4 ;  /* 0x00000006ff047819 */ /* 0x000fc40000011604 */
[----:B------:R-:W-:Y:S02]  /*1b70*/  SHF.R.U32.HI R36, RZ, 0x6, R6 ;  /* 0x00000006ff247819 */ /* 0x000fe40000011606 */
[--C-:B------:R-:W-:Y:S02]  /*1b80*/  SHF.R.U32.HI R5, RZ, 0x8, R9.reuse ;  /* 0x00000008ff057819 */ /* 0x100fe40000011609 */
[----:B------:R-:W-:Y:S02]  /*1b90*/  LOP3.LUT R10, R23, 0xf000f, RZ, 0xc0, !PT ;  /* 0x000f000f170a7812 */ /* 0x000fe400078ec0ff */
[--C-:B------:R-:W-:Y:S02]  /*1ba0*/  SHF.R.U32.HI R31, RZ, 0xa, R9.reuse ;  /* 0x0000000aff1f7819 */ /* 0x100fe40000011609 */
[----:B------:R-:W-:Y:S02]  /*1bb0*/  LOP3.LUT R28, R9, 0x3f003f, RZ, 0xc0, !PT ;  /* 0x003f003f091c7812 */ /* 0x000fe400078ec0ff */
[----:B------:R-:W-:-:S02]  /*1bc0*/  SHF.R.U32.HI R29, RZ, 0x6, R9 ;  /* 0x00000006ff1d7819 */ /* 0x000fc40000011609 */
[--C-:B------:R-:W-:Y:S02]  /*1bd0*/  SHF.R.U32.HI R49, RZ, 0xa, R11.reuse ;  /* 0x0000000aff317819 */ /* 0x100fe4000001160b */
[----:B------:R-:W-:Y:S02]  /*1be0*/  LOP3.LUT R46, R11, 0x3f003f, RZ, 0xc0, !PT ;  /* 0x003f003f0b2e7812 */ /* 0x000fe400078ec0ff */
[----:B------:R-:W-:Y:S02]  /*1bf0*/  SHF.R.U32.HI R47, RZ, 0x6, R11 ;  /* 0x00000006ff2f7819 */ /* 0x000fe4000001160b */
[----:B------:R-:W-:Y:S02]  /*1c00*/  LOP3.LUT R9, R2, 0x300030, R3, 0xf8, !PT ;  /* 0x0030003002097812 */ /* 0x000fe400078ef803 */
[----:B------:R-:W-:Y:S02]  /*1c10*/  LOP3.LUT R11, R30, 0xf000f, RZ, 0xc0, !PT ;  /* 0x000f000f1e0b7812 */ /* 0x000fe400078ec0ff */
[----:B------:R-:W-:-:S02]  /*1c20*/  LOP3.LUT R48, R37, 0x300030, R38, 0xf8, !PT ;  /* 0x0030003025307812 */ /* 0x000fc400078ef826 */
[----:B---3--:R-:W-:Y:S02]  /*1c30*/  SHF.R.U32.HI R2, RZ, 0xc, R24 ;  /* 0x0000000cff027819 */ /* 0x008fe40000011618 */
[--C-:B------:R-:W-:Y:S02]  /*1c40*/  SHF.R.U32.HI R23, RZ, 0xc, R26.reuse ;  /* 0x0000000cff177819 */ /* 0x100fe4000001161a */
[----:B------:R-:W-:Y:S02]  /*1c50*/  SHF.R.U32.HI R44, RZ, 0x6, R7 ;  /* 0x00000006ff2c7819 */ /* 0x000fe40000011607 */
[----:B------:R-:W-:Y:S02]  /*1c60*/  LOP3.LUT R30, R10, 0x300030, R5, 0xf8, !PT ;  /* 0x003000300a1e7812 */ /* 0x000fe400078ef805 */
[----:B------:R-:W-:Y:S02]  /*1c70*/  LOP3.LUT R37, R26, 0x3f003f, RZ, 0xc0, !PT ;  /* 0x003f003f1a257812 */ /* 0x000fe400078ec0ff */
[----:B------:R-:W-:-:S02]  /*1c80*/  SHF.R.U32.HI R38, RZ, 0x6, R26 ;  /* 0x00000006ff267819 */ /* 0x000fc4000001161a */
[----:B------:R-:W-:Y:S02]  /*1c90*/  LOP3.LUT R4, R4, 0x3f003f, RZ, 0xc0, !PT ;  /* 0x003f003f04047812 */ /* 0x000fe400078ec0ff */
[----:B------:R-:W-:Y:S02]  /*1ca0*/  LOP3.LUT R36, R36, 0x3f003f, RZ, 0xc0, !PT ;  /* 0x003f003f24247812 */ /* 0x000fe400078ec0ff */
[----:B------:R-:W-:Y:S02]  /*1cb0*/  SHF.R.U32.HI R10, RZ, 0xc, R25 ;  /* 0x0000000cff0a7819 */ /* 0x000fe40000011619 */
[----:B------:R-:W-:Y:S02]  /*1cc0*/  SHF.R.U32.HI R26, RZ, 0xc, R27 ;  /* 0x0000000cff1a7819 */ /* 0x000fe4000001161b */
[----:B------:R-:W-:Y:S02]  /*1cd0*/  LOP3.LUT R35, R6, 0x3f003f, RZ, 0xc0, !PT ;  /* 0x003f003f06237812 */ /* 0x000fe400078ec0ff */
[----:B------:R-:W-:-:S02]  /*1ce0*/  LOP3.LUT R45, R27, 0x3f003f, RZ, 0xc0, !PT ;  /* 0x003f003f1b2d7812 */ /* 0x000fc400078ec0ff */
[----:B------:R-:W-:Y:S02]  /*1cf0*/  SHF.R.U32.HI R6, RZ, 0xa, R8 ;  /* 0x0000000aff067819 */ /* 0x000fe40000011608 */
[----:B------:R-:W-:Y:S02]  /*1d00*/  LOP3.LUT R5, R24, 0x3f003f, RZ, 0xc0, !PT ;  /* 0x003f003f18057812 */ /* 0x000fe400078ec0ff */
[----:B------:R-:W-:Y:S02]  /*1d10*/  SHF.R.U32.HI R27, RZ, 0x6, R27 ;  /* 0x00000006ff1b7819 */ /* 0x000fe4000001161b */
[----:B------:R-:W-:Y:S02]  /*1d20*/  LOP3.LUT R3, R2, 0xf000f, RZ, 0xc0, !PT ;  /* 0x000f000f02037812 */ /* 0x000fe400078ec0ff */
[----:B------:R-:W-:Y:S02]  /*1d30*/  LOP3.LUT R23, R23, 0xf000f, RZ, 0xc0, !PT ;  /* 0x000f000f17177812 */ /* 0x000fe400078ec0ff */
[----:B------:R-:W-:-:S02]  /*1d40*/  LOP3.LUT R43, R7, 0x3f003f, RZ, 0xc0, !PT ;  /* 0x003f003f072b7812 */ /* 0x000fc400078ec0ff */
[----:B------:R-:W-:Y:S02]  /*1d50*/  LOP3.LUT R41, R11, 0x300030, R34, 0xf8, !PT ;  /* 0x003000300b297812 */ /* 0x000fe400078ef822 */
[----:B------:R-:W-:Y:S02]  /*1d60*/  SHF.R.U32.HI R24, RZ, 0x6, R24 ;  /* 0x00000006ff187819 */ /* 0x000fe40000011618 */
        /* <DEDUP_REMOVED lines=8> */
[----:B------:R-:W-:Y:S02]  /*1df0*/  SHF.R.U32.HI R8, RZ, 0x6, R8 ;  /* 0x00000006ff087819 */ /* 0x000fe40000011608 */
[----:B------:R-:W-:-:S02]  /*1e00*/  SHF.R.U32.HI R25, RZ, 0x6, R25 ;  /* 0x00000006ff197819 */ /* 0x000fc40000011619 */
[----:B------:R-:W-:Y:S02]  /*1e10*/  LOP3.LUT R10, R3, 0x300030, R6, 0xf8, !PT ;  /* 0x00300030030a7812 */ /* 0x000fe400078ef806 */
[----:B------:R-:W-:Y:S02]  /*1e20*/  LOP3.LUT R42, R23, 0x300030, R42, 0xf8, !PT ;  /* 0x00300030172a7812 */ /* 0x000fe400078ef82a */
[----:B------:R-:W-:Y:S02]  /*1e30*/  LOP3.LUT R27, R27, 0x3f003f, RZ, 0xc0, !PT ;  /* 0x003f003f1b1b7812 */ /* 0x000fe400078ec0ff */
[----:B------:R-:W-:Y:S01]  /*1e40*/  LOP3.LUT R23, R22, 0x64006400, RZ, 0xfc, !PT ;  /* 0x6400640016177812 */ /* 0x000fe200078efcff */
[----:B------:R-:W-:Y:S01]  /*1e50*/  HADD2 R22, R4, -1056, -1056 ;  /* 0xe420e42004167430 */ /* 0x000fe20000000000 */
[----:B------:R-:W-:Y:S02]  /*1e60*/  LOP3.LUT R44, R44, 0x64006400, RZ, 0xfc, !PT ;  /* 0x640064002c2c7812 */ /* 0x000fe400078efcff */
[----:B------:R-:W-:Y:S01]  /*1e70*/  LOP3.LUT R6, R24, 0x3f003f, RZ, 0xc0, !PT ;  /* 0x003f003f18067812 */ /* 0x000fe200078ec0ff */
[----:B------:R-:W-:Y:S01]  /*1e80*/  HADD2 R24, R36, -1056, -1056 ;  /* 0xe420e42024187430 */ /* 0x000fe20000000000 */
[----:B------:R-:W-:-:S02]  /*1e90*/  LOP3.LUT R45, R45, 0x64006400, RZ, 0xfc, !PT ;  /* 0x640064002d2d7812 */ /* 0x000fc400078efcff */
[----:B------:R-:W-:Y:S02]  /*1ea0*/  LOP3.LUT R47, R47, 0x3f003f, RZ, 0xc0, !PT ;  /* 0x003f003f2f2f7812 */ /* 0x000fe400078ec0ff */
[----:B------:R-:W-:Y:S02]  /*1eb0*/  LOP3.LUT R34, R2, 0x300030, R31, 0xf8, !PT ;  /* 0x0030003002227812 */ /* 0x000fe400078ef81f */
[----:B------:R-:W-:Y:S02]  /*1ec0*/  LOP3.LUT R51, R26, 0x300030, R49, 0xf8, !PT ;  /* 0x003000301a337812 */ /* 0x000fe400078ef831 */
        /* <DEDUP_REMOVED lines=10> */
[----:B------:R-:W-:Y:S01]  /*1f70*/  HADD2 R25, R44, -1056, -1056 ;  /* 0xe420e4202c197430 */ /* 0x000fe20000000000 */
[----:B------:R-:W-:Y:S01]  /*1f80*/  LOP3.LUT R35, R37, 0x64006400, RZ, 0xfc, !PT ;  /* 0x6400640025237812 */ /* 0x000fe200078efcff */
[----:B------:R-:W-:Y:S01]  /*1f90*/  HADD2 R29, R45, -1056, -1056 ;  /* 0xe420e4202d1d7430 */ /* 0x000fe20000000000 */
        /* <DEDUP_REMOVED lines=18> */
[----:B------:R-:W-:Y:S01]  /*20c0*/  LOP3.LUT R49, R34, 0x64006400, RZ, 0xfc, !PT ;  /* 0x6400640022317812 */ /* 0x000fe200078efcff */
[----:B------:R-:W-:Y:S01]  /*20d0*/  HADD2 R34, R39, -1056, -1056 ;  /* 0xe420e42027227430 */ /* 0x000fe20000000000 */
        /* <DEDUP_REMOVED lines=28> */
[----:B------:R-:W-:Y:S01]  /*22a0*/  HADD2 R51, R51, -1056, -1056 ;  /* 0xe420e42033337430 */ /* 0x000fe20000000000 */
[----:B------:R-:W-:Y:S05]  /*22b0*/  @!P0 BRA `(.L_x_72) ;  /* 0x000002a000008947 */ /* 0x000fea0003800000 */
[----:B------:R-:W0:Y:S04]  /*22c0*/  LDS.128 R4, [UR4] ;  /* 0x00000004ff047984 */ /* 0x000e280008000c00 */
        /* <DEDUP_REMOVED lines=9> */
[----:B------:R-:W-:-:S03]  /*2360*/  HFMA2 R53, R27, R6, R53 ;  /* 0x000000061b357231 */ /* 0x000fc60000000035 */
        /* <DEDUP_REMOVED lines=8> */
[-C--:B------:R-:W-:Y:S02]  /*23f0*/  HFMA2 R53, R42, R9.reuse, R53 ;  /* 0x000000092a357231 */ /* 0x080fe40000000035 */
[----:B------:R-:W-:Y:S01]  /*2400*/  HFMA2 R6, R35, R8, R6 ;  /* 0x0000000823067231 */ /* 0x000fe20000000006 */
[-C--:B------:R-:W-:Y:S01]  /*2410*/  HFMA2.MMA R4, R30, R8.reuse, R4 ;  /* 0x000000081e047235 */ /* 0x080fe20000000004 */
[----:B------:R-:W-:Y:S01]  /*2420*/  HFMA2 R53, R43, R10, R53 ;  /* 0x0000000a2b357231 */ /* 0x000fe20000000035 */
[----:B------:R-:W-:Y:S01]  /*2430*/  HFMA2.MMA R54, R34, R8, R54 ;  /* 0x0000000822367235 */ /* 0x000fe20000000036 */
[----:B------:R-:W-:-:S02]  /*2440*/  HFMA2 R6, R46, R9, R6 ;  /* 0x000000092e067231 */ /* 0x000fc40000000006 */
[-C--:B------:R-:W-:Y:S01]  /*2450*/  HFMA2 R53, R49, R11.reuse, R53 ;  /* 0x0000000b31357231 */ /* 0x080fe20000000035 */
[-C--:B------:R-:W-:Y:S01]  /*2460*/  HFMA2.MMA R5, R40, R9.reuse, R4 ;  /* 0x0000000928057235 */ /* 0x080fe20000000004 */
[----:B------:R-:W-:Y:S01]  /*2470*/  HFMA2 R6, R47, R10, R6 ;  /* 0x0000000a2f067231 */ /* 0x000fe20000000006 */
[----:B------:R-:W-:Y:S01]  /*2480*/  HFMA2.MMA R54, R44, R9, R54 ;  /* 0x000000092c367235 */ /* 0x000fe20000000036 */
[----:B------:R-:W-:Y:S02]  /*2490*/  HADD2 R53, R53.H0_H0, R53.H1_H1 ;  /* 0x3000003535357230 */ /* 0x000fe40000000800 */
[----:B------:R-:W-:Y:S01]  /*24a0*/  HFMA2 R6, R51, R11, R6 ;  /* 0x0000000b33067231 */ /* 0x000fe20000000006 */
[-C--:B------:R-:W-:Y:S02]  /*24b0*/  HFMA2.MMA R5, R41, R10.reuse, R5 ;  /* 0x0000000a29057235 */ /* 0x080fe40000000005 */
[----:B------:R-:W-:Y:S01]  /*24c0*/  HFMA2.MMA R54, R45, R10, R54 ;  /* 0x0000000a2d367235 */ /* 0x000fe20000000036 */
[----:B------:R-:W-:-:S03]  /*24d0*/  HADD2 R6, R6.H0_H0, R6.H1_H1 ;  /* 0x3000000606067230 */ /* 0x000fc60000000800 */
        /* <DEDUP_REMOVED lines=8> */
.L_x_72:
[----:B------:R-:W-:Y:S05]  /*2560*/  @!P2 BRA `(.L_x_71) ;  /* 0x000008a00000a947 */ /* 0x000fea0003800000 */
[----:B------:R-:W-:Y:S02]  /*2570*/  PRMT R4, R89, 0x9910, RZ ;  /* 0x0000991059047816 */ /* 0x000fe400000000ff */
[----:B------:R-:W-:Y:S02]  /*2580*/  ISETP.GE.AND P2, PT, R94, 0x3, PT ;  /* 0x000000035e00780c */ /* 0x000fe40003f46270 */
[----:B------:R-:W-:-:S13]  /*2590*/  ISETP.NE.AND P0, PT, R4, RZ, PT ;  /* 0x000000ff0400720c */ /* 0x000fda0003f05270 */
[----:B------:R-:W-:Y:S05]  /*25a0*/  @!P0 BRA `(.L_x_73) ;  /* 0x000002a000008947 */ /* 0x000fea0003800000 */
[----:B------:R-:W0:Y:S04]  /*25b0*/  LDS.128 R4, [UR4+0x80] ;  /* 0x00008004ff047984 */ /* 0x000e280008000c00 */
        /* <DEDUP_REMOVED lines=41> */
.L_x_73:
[----:B------:R-:W-:Y:S05]  /*2850*/  @!P2 BRA `(.L_x_71) ;  /* 0x000005b00000a947 */ /* 0x000fea0003800000 */
[----:B------:R-:W-:Y:S02]  /*2860*/  PRMT R4, R88, 0x9910, RZ ;  /* 0x0000991058047816 */ /* 0x000fe400000000ff */
[----:B------:R-:W-:Y:S02]  /*2870*/  PRMT R5, R91, 0x9910, RZ ;  /* 0x000099105b057816 */ /* 0x000fe400000000ff */
[----:B------:R-:W-:Y:S02]  /*2880*/  ISETP.NE.AND P2, PT, R4, RZ, PT ;  /* 0x000000ff0400720c */ /* 0x000fe40003f45270 */
[----:B------:R-:W-:-:S04]  /*2890*/  ISETP.NE.AND P0, PT, R5, RZ, PT ;  /* 0x000000ff0500720c */ /* 0x000fc80003f05270 */
[----:B------:R-:W-:-:S07]  /*28a0*/  ISETP.LT.OR P0, PT, R12, 0x4, !P0 ;  /* 0x000000040c00780c */ /* 0x000fce0004701670 */
[----:B------:R-:W-:Y:S06]  /*28b0*/  @!P2 BRA `(.L_x_74) ;  /* 0x000002a00000a947 */ /* 0x000fec0003800000 */
        /* <DEDUP_REMOVED lines=42> */
.L_x_74:
[----:B------:R-:W-:Y:S05]  /*2b60*/  @P0 BRA `(.L_x_71) ;  /* 0x000002a000000947 */ /* 0x000fea0003800000 */
        /* <DEDUP_REMOVED lines=42> */
.L_x_71:
[----:B------:R-:W-:-:S04]  /*2e10*/  IMAD.MOV.U32 R3, RZ, RZ, c[0x0][0x18c] ;  /* 0x00006300ff037624 */ /* 0x000fc800078e00ff */
[----:B------:R-:W-:-:S06]  /*2e20*/  IMAD.WIDE R4, R3, 0xc, R32 ;  /* 0x0000000c03047825 */ /* 0x000fcc00078e0220 */
[C---:B------:R-:W-:Y:S02]  /*2e30*/  IMAD.WIDE R24, R3.reuse, 0x4, R4 ;  /* 0x0000000403187825 */ /* 0x040fe400078e0204 */
[----:B------:R-:W2:Y:S04]  /*2e40*/  LDG.E.128.CONSTANT R4, [R4.64] ;  /* 0x0000000804047981 */ /* 0x000ea8000c1e9d00 */
[C---:B------:R-:W-:Y:S02]  /*2e50*/  IMAD.WIDE R8, R3.reuse, 0x4, R24 ;  /* 0x0000000403087825 */ /* 0x040fe400078e0218 */
[----:B------:R-:W3:Y:S04]  /*2e60*/  LDG.E.128.CONSTANT R24, [R24.64] ;  /* 0x0000000818187981 */ /* 0x000ee8000c1e9d00 */
[----:B------:R-:W4:Y:S01]  /*2e70*/  LDG.E.128.CONSTANT R8, [R8.64] ;  /* 0x0000000808087981 */ /* 0x000f22000c1e9d00 */
[----:B------:R-:W-:Y:S01]  /*2e80*/  IMAD.WIDE R32, R3, 0x18, R32 ;  /* 0x0000001803207825 */ /* 0x000fe200078e0220 */
[----:B--2---:R-:W-:-:S02]  /*2e90*/  SHF.R.U32.HI R0, RZ, 0xc, R4 ;  /* 0x0000000cff007819 */ /* 0x004fc40000011604 */
[----:B------:R-:W-:Y:S02]  /*2ea0*/  SHF.R.U32.HI R22, RZ, 0xc, R7 ;  /* 0x0000000cff167819 */ /* 0x000fe40000011607 */
[----:B------:R-:W-:Y:S02]  /*2eb0*/  SHF.R.U32.HI R21, RZ, 0xc, R6 ;  /* 0x0000000cff157819 */ /* 0x000fe40000011606 */
[----:B------:R-:W-:Y:S02]  /*2ec0*/  LOP3.LUT R3, R0, 0xf000f, RZ, 0xc0, !PT ;  /* 0x000f000f00037812 */ /* 0x000fe400078ec0ff */
[----:B------:R-:W-:Y:S02]  /*2ed0*/  SHF.R.U32.HI R2, RZ, 0xc, R5 ;  /* 0x0000000cff027819 */ /* 0x000fe40000011605 */
[----:B------:R-:W-:Y:S02]  /*2ee0*/  LOP3.LUT R31, R22, 0xf000f, RZ, 0xc0, !PT ;  /* 0x000f000f161f7812 */ /* 0x000fe400078ec0ff */
[----:B----4-:R-:W-:-:S02]  /*2ef0*/  SHF.R.U32.HI R0, RZ, 0x8, R8 ;  /* 0x00000008ff007819 */ /* 0x010fc40000011608 */
[----:B------:R-:W-:Y:S02]  /*2f00*/  LOP3.LUT R29, R21, 0xf000f, RZ, 0xc0, !PT ;  /* 0x000f000f151d7812 */ /* 0x000fe400078ec0ff */
[----:B------:R-:W-:Y:S02]  /*2f10*/  SHF.R.U32.HI R22, RZ, 0x8, R10 ;  /* 0x00000008ff167819 */ /* 0x000fe4000001160a */
[----:B------:R-:W-:Y:S02]  /*2f20*/  LOP3.LUT R23, R2, 0xf000f, RZ, 0xc0, !PT ;  /* 0x000f000f02177812 */ /* 0x000fe400078ec0ff */
[----:B------:R-:W-:Y:S02]  /*2f30*/  LOP3.LUT R21, R3, 0x300030, R0, 0xf8, !PT ;  /* 0x0030003003157812 */ /* 0x000fe400078ef800 */
[----:B------:R-:W-:Y:S02]  /*2f40*/  SHF.R.U32.HI R2, RZ, 0x8, R9 ;  /* 0x00000008ff027819 */ /* 0x000fe40000011609 */
[----:B------:R-:W-:-:S02]  /*2f50*/  SHF.R.U32.HI R30, RZ, 0x8, R11 ;  /* 0x00000008ff1e7819 */ /* 0x000fc4000001160b */
[----:B------:R-:W-:Y:S02]  /*2f60*/  LOP3.LUT R40, R29, 0x300030, R22, 0xf8, !PT ;  /* 0x003000301d287812 */ /* 0x000fe400078ef816 */
[----:B---3--:R-:W-:Y:S02]  /*2f70*/  SHF.R.U32.HI R0, RZ, 0xc, R24 ;  /* 0x0000000cff007819 */ /* 0x008fe40000011618 */
[----:B------:R-:W-:Y:S02]  /*2f80*/  SHF.R.U32.HI R22, RZ, 0xc, R25 ;  /* 0x0000000cff167819 */ /* 0x000fe40000011619 */
[----:B------:R-:W-:Y:S02]  /*2f90*/  SHF.R.U32.HI R29, RZ, 0xc, R26 ;  /* 0x0000000cff1d7819 */ /* 0x000fe4000001161a */
[----:B------:R-:W-:Y:S02]  /*2fa0*/  SHF.R.U32.HI R34, RZ, 0xc, R27 ;  /* 0x0000000cff227819 */ /* 0x000fe4000001161b */
[----:B------:R-:W-:-:S02]  /*2fb0*/  LOP3.LUT R28, R23, 0x300030, R2, 0xf8, !PT ;  /* 0x00300030171c7812 */ /* 0x000fc400078ef802 */
[----:B------:R-:W-:Y:S02]  /*2fc0*/  LOP3.LUT R44, R31, 0x300030, R30, 0xf8, !PT ;  /* 0x003000301f2c7812 */ /* 0x000fe400078ef81e */
[----:B------:R-:W-:Y:S02]  /*2fd0*/  LOP3.LUT R3, R0, 0xf000f, RZ, 0xc0, !PT ;  /* 0x000f000f00037812 */ /* 0x000fe400078ec0ff */
[----:B------:R-:W-:Y:S02]  /*2fe0*/  SHF.R.U32.HI R2, RZ, 0xa, R8 ;  /* 0x0000000aff027819 */ /* 0x000fe40000011608 */
[----:B------:R-:W-:Y:S02]  /*2ff0*/  SHF.R.U32.HI R23, RZ, 0xa, R9 ;  /* 0x0000000aff177819 */ /* 0x000fe40000011609 */
[----:B------:R-:W-:Y:S02]  /*3000*/  SHF.R.U32.HI R30, RZ, 0xa, R10 ;  /* 0x0000000aff1e7819 */ /* 0x000fe4000001160a */
[----:B------:R-:W-:-:S02]  /*3010*/  SHF.R.U32.HI R35, RZ, 0xa, R11 ;  /* 0x0000000aff237819 */ /* 0x000fc4000001160b */
[----:B------:R-:W-:Y:S02]  /*3020*/  LOP3.LUT R0, R22, 0xf000f, RZ, 0xc0, !PT ;  /* 0x000f000f16007812 */ /* 0x000fe400078ec0ff */
[----:B------:R-:W-:Y:S02]  /*3030*/  LOP3.LUT R31, R29, 0xf000f, RZ, 0xc0, !PT ;  /* 0x000f000f1d1f7812 */ /* 0x000fe400078ec0ff */
[----:B------:R-:W-:Y:S02]  /*3040*/  LOP3.LUT R34, R34, 0xf000f, RZ, 0xc0, !PT ;  /* 0x000f000f22227812 */ /* 0x000fe400078ec0ff */
[----:B------:R-:W-:Y:S02]  /*3050*/  LOP3.LUT R22, R3, 0x300030, R2, 0xf8, !PT ;  /* 0x0030003003167812 */ /* 0x000fe400078ef802 */
[----:B------:R-:W-:Y:S02]  /*3060*/  LOP3.LUT R29, R0, 0x300030, R23, 0xf8, !PT ;  /* 0x00300030001d7812 */ /* 0x000fe400078ef817 */
[----:B------:R-:W-:-:S02]  /*3070*/  LOP3.LUT R41, R31, 0x300030, R30, 0xf8, !PT ;  /* 0x003000301f297812 */ /* 0x000fc400078ef81e */
[----:B------:R-:W-:Y:S01]  /*3080*/  LOP3.LUT R50, R34, 0x300030, R35, 0xf8, !PT ;  /* 0x0030003022327812 */ /* 0x000fe200078ef823 */
[----:B------:R-:W-:Y:S05]  /*3090*/  @!P1 BRA `(.L_x_75) ;  /* 0x000011d000009947 */ /* 0x000fea0003800000 */
[----:B------:R-:W-:Y:S02]  /*30a0*/  LOP3.LUT R23, R5, 0x3f003f, RZ, 0xc0, !PT ;  /* 0x003f003f05177812 */ /* 0x000fe400078ec0ff */
[----:B------:R-:W-:Y:S02]  /*30b0*/  SHF.R.U32.HI R30, RZ, 0x6, R5 ;  /* 0x00000006ff1e7819 */ /* 0x000fe40000011605 */
[----:B------:R-:W-:Y:S02]  /*30c0*/  PRMT R5, R90, 0x9910, RZ ;  /* 0x000099105a057816 */ /* 0x000fe400000000ff */
[----:B------:R-:W-:Y:S02]  /*30d0*/  LOP3.LUT R34, R6, 0x3f003f, RZ, 0xc0, !PT ;  /* 0x003f003f06227812 */ /* 0x000fe400078ec0ff */
[----:B------:R-:W-:Y:S02]  /*30e0*/  SHF.R.U32.HI R35, RZ, 0x6, R6 ;  /* 0x00000006ff237819 */ /* 0x000fe40000011606 */
[----:B------:R-:W-:-:S02]  /*30f0*/  ISETP.NE.AND P0, PT, R5, RZ, PT ;  /* 0x000000ff0500720c */ /* 0x000fc40003f05270 */
[----:B------:R-:W-:Y:S02]  /*3100*/  LOP3.LUT R0, R4, 0x3f003f, RZ, 0xc0, !PT ;  /* 0x003f003f04007812 */ /* 0x000fe400078ec0ff */
[----:B------:R-:W-:Y:S02]  /*3110*/  LOP3.LUT R2, R24, 0x3f003f, RZ, 0xc0, !PT ;  /* 0x003f003f18027812 */ /* 0x000fe400078ec0ff */
[----:B------:R-:W-:Y:S02]  /*3120*/  LOP3.LUT R6, R25, 0x3f003f, RZ, 0xc0, !PT ;  /* 0x003f003f19067812 */ /* 0x000fe400078ec0ff */
[----:B------:R-:W-:Y:S02]  /*3130*/  LOP3.LUT R3, R8, 0x3f003f, RZ, 0xc0, !PT ;  /* 0x003f003f08037812 */ /* 0x000fe400078ec0ff */
[----:B------:R-:W-:Y:S02]  /*3140*/  LOP3.LUT R31, R9, 0x3f003f, RZ, 0xc0, !PT ;  /* 0x003f003f091f7812 */ /* 0x000fe400078ec0ff */
[----:B------:R-:W-:-:S02]  /*3150*/  SHF.R.U32.HI R4, RZ, 0x6, R4 ;  /* 0x00000006ff047819 */ /* 0x000fc40000011604 */
[----:B------:R-:W-:Y:S02]  /*3160*/  SHF.R.U32.HI R43, RZ, 0x6, R7 ;  /* 0x00000006ff2b7819 */ /* 0x000fe40000011607 */
[----:B------:R-:W-:Y:S02]  /*3170*/  SHF.R.U32.HI R24, RZ, 0x6, R24 ;  /* 0x00000006ff187819 */ /* 0x000fe40000011618 */
[----:B------:R-:W-:Y:S02]  /*3180*/  SHF.R.U32.HI R25, RZ, 0x6, R25 ;  /* 0x00000006ff197819 */ /* 0x000fe40000011619 */
        /* <DEDUP_REMOVED lines=14> */
[----:B------:R-:W-:Y:S01]  /*3270*/  LOP3.LUT R5, R24, 0x3f003f, RZ, 0xc0, !PT ;  /* 0x003f003f18057812 */ /* 0x000fe200078ec0ff */
[----:B------:R-:W-:Y:S01]  /*3280*/  HADD2 R24, R49, -1056, -1056 ;  /* 0xe420e42031187430 */ /* 0x000fe20000000000 */
[----:B------:R-:W-:-:S02]  /*3290*/  LOP3.LUT R8, R8, 0x3f003f, RZ, 0xc0, !PT ;  /* 0x003f003f08087812 */ /* 0x000fc400078ec0ff */
[----:B------:R-:W-:Y:S02]  /*32a0*/  LOP3.LUT R30, R30, 0x3f003f, RZ, 0xc0, !PT ;  /* 0x003f003f1e1e7812 */ /* 0x000fe400078ec0ff */
        /* <DEDUP_REMOVED lines=58> */
[----:B------:R-:W-:Y:S01]  /*3650*/  ISETP.GE.AND P2, PT, R94, 0x2, PT ;  /* 0x000000025e00780c */ /* 0x000fe20003f46270 */
        /* <DEDUP_REMOVED lines=10> */
[----:B------:R-:W-:Y:S01]  /*3700*/  HADD2 R51, R52, -1056, -1056 ;  /* 0xe420e42034337430 */ /* 0x000fe20000000000 */
[----:B------:R-:W-:Y:S05]  /*3710*/  @!P0 BRA `(.L_x_76) ;  /* 0x000002a000008947 */ /* 0x000fea0003800000 */
[----:B------:R-:W0:Y:S04]  /*3720*/  LDS.128 R4, [UR4+0x20] ;  /* 0x00002004ff047984 */ /* 0x000e280008000c00 */
[----:B------:R-:W1:Y:S01]  /*3730*/  LDS.128 R8, [UR4+0x30] ;  /* 0x00003004ff087984 */ /* 0x000e620008000c00 */
[-C--:B0-----:R-:W-:Y:S01]  /*3740*/  HFMA2.MMA R52, R26, R4.reuse, RZ ;  /* 0x000000041a347235 */ /* 0x081fe200000000ff */
[-C--:B------:R-:W-:Y:S01]  /*3750*/  HFMA2 R53, R29, R4.reuse, RZ.H0_H0 ;  /* 0x000000041d357231 */ /* 0x080fe200000400ff */
[----:B------:R-:W-:Y:S01]  /*3760*/  HFMA2.MMA R54, R34, R4, RZ ;  /* 0x0000000422367235 */ /* 0x000fe200000000ff */
[----:B------:R-:W-:-:S02]  /*3770*/  HFMA2 R4, R37, R4, RZ.H0_H0 ;  /* 0x0000000425047231 */ /* 0x000fc400000400ff */
        /* <DEDUP_REMOVED lines=36> */
.L_x_76:
        /* <DEDUP_REMOVED lines=47> */
.L_x_77:
        /* <DEDUP_REMOVED lines=49> */
.L_x_78:
        /* <DEDUP_REMOVED lines=43> */
.L_x_75:
[----:B------:R-:W0:Y:S01]  /*4270*/  S2UR UR5, SR_CTAID.Z ;  /* 0x00000000000579c3 */ /* 0x000e220000002700 */
[----:B------:R-:W-:Y:S01]  /*4280*/  ULDC UR6, c[0x0][0x190] ;  /* 0x0000640000067ab9 */ /* 0x000fe20000000800 */
[----:B------:R-:W-:Y:S01]  /*4290*/  IADD3 R93, R93, 0x20, RZ ;  /* 0x000000205d5d7810 */ /* 0x000fe20007ffe0ff */
[----:B------:R-:W-:-:S03]  /*42a0*/  UIADD3 UR4, UR4, 0x40, URZ ;  /* 0x0000004004047890 */ /* 0x000fc6000fffe03f */
[----:B------:R-:W-:Y:S01]  /*42b0*/  ISETP.GE.AND P0, PT, R93, c[0x0][0x1ac], PT ;  /* 0x00006b005d007a0c */ /* 0x000fe20003f06270 */
[----:B0-----:R-:W-:-:S04]  /*42c0*/  ULEA UR5, UR5, 0x40, 0x6 ;  /* 0x0000004005057891 */ /* 0x001fc8000f8e303f */
[----:B------:R-:W-:-:S04]  /*42d0*/  UISETP.LT.AND UP0, UPT, UR5, UR6, UPT ;  /* 0x000000060500728c */ /* 0x000fc8000bf01270 */
[----:B------:R-:W-:-:S06]  /*42e0*/  USEL UR5, UR5, UR6, UP0 ;  /* 0x0000000605057287 */ /* 0x000fcc0008000000 */
[----:B------:R-:W-:-:S13]  /*42f0*/  ISETP.LT.AND P2, PT, R93, UR5, PT ;  /* 0x000000055d007c0c */ /* 0x000fda000bf41270 */
[----:B------:R-:W-:Y:S05]  /*4300*/  @!P0 BRA P2, `(.L_x_79) ;  /* 0xffffd5f000008947 */ /* 0x000fea000103ffff */
.L_x_70:
[----:B------:R-:W-:-:S04]  /*4310*/  ISETP.GE.AND P0, PT, R93, R92, PT ;  /* 0x0000005c5d00720c */ /* 0x000fc80003f06270 */
[----:B------:R-:W-:-:S13]  /*4320*/  ISETP.GE.OR P0, PT, R93, c[0x0][0x1b0], P0 ;  /* 0x00006c005d007a0c */ /* 0x000fda0000706670 */
[----:B------:R-:W-:Y:S05]  /*4330*/  @P0 BRA `(.L_x_80) ;  /* 0x0000259000000947 */ /* 0x000fea0003800000 */
[----:B------:R-:W-:-:S04]  /*4340*/  PRMT R0, R91, 0x9910, RZ ;  /* 0x000099105b007816 */ /* 0x000fc800000000ff */
[----:B------:R-:W-:-:S04]  /*4350*/  ISETP.NE.AND P0, PT, R0, RZ, PT ;  /* 0x000000ff0000720c */ /* 0x000fc80003f05270 */
[----:B------:R-:W-:Y:S02]  /*4360*/  ISETP.LT.OR P0, PT, R12, 0x4, !P0 ;  /* 0x000000040c00780c */ /* 0x000fe40004701670 */
.L_x_85:
[----:B------:R-:W-:Y:S01]  /*4370*/  ISETP.NE.AND P2, PT, R93, R86, PT ;  /* 0x000000565d00720c */ /* 0x000fe20003f45270 */
[----:B------:R-:W-:-:S04]  /*4380*/  IMAD.MOV.U32 R85, RZ, RZ, c[0x0][0x18c] ;  /* 0x00006300ff557624 */ /* 0x000fc800078e00ff */
[C---:B------:R-:W-:Y:S02]  /*4390*/  IMAD.WIDE R28, R85.reuse, 0x4, R32 ;  /* 0x00000004551c7825 */ /* 0x040fe400078e0220 */
[----:B------:R-:W5:Y:S04]  /*43a0*/  LDG.E.128.CONSTANT R32, [R32.64] ;  /* 0x0000000820207981 */ /* 0x000f68000c1e9d00 */
[----:B------:R-:W-:Y:S02]  /*43b0*/  IMAD.WIDE R24, R85, 0x4, R28 ;  /* 0x0000000455187825 */ /* 0x000fe400078e021c */
[----:B------:R-:W-:Y:S01]  /*43c0*/  @!P2 IADD3 R87, R87, 0x1, RZ ;  /* 0x000000015757a810 */ /* 0x000fe20007ffe0ff */
[----:B------:R-:W5:Y:S01]  /*43d0*/  LDG.E.128.CONSTANT R28, [R28.64] ;  /* 0x000000081c1c7981 */ /* 0x000f62000c1e9d00 */
[----:B------:R-:W-:Y:S01]  /*43e0*/  @!P2 LEA R2, R93, 0x1, 0x1 ;  /* 0x000000015d02a811 */ /* 0x000fe200078e08ff */
[----:B------:R-:W-:-:S02]  /*43f0*/  @!P2 IMAD.MOV.U32 R3, RZ, RZ, 0x2 ;  /* 0x00000002ff03a424 */ /* 0x000fc400078e00ff */
[----:B------:R-:W-:Y:S02]  /*4400*/  @!P2 IMAD R6, R87, 0x8, R1 ;  /* 0x000000085706a824 */ /* 0x000fe400078e0201 */
[----:B------:R-:W-:-:S04]  /*4410*/  @!P2 IMAD.WIDE R2, R2, R3, c[0x0][0x198] ;  /* 0x000066000202a625 */ /* 0x000fc800078e0203 */
[----:B------:R-:W2:Y:S01]  /*4420*/  @!P2 LDL.64 R6, [R6] ;  /* 0x000000000606a983 */ /* 0x000ea20000100a00 */
[----:B------:R-:W-:-:S03]  /*4430*/  IMAD.WIDE R4, R85, 0x4, R24 ;  /* 0x0000000455047825 */ /* 0x000fc600078e0218 */
[----:B------:R-:W3:Y:S04]  /*4440*/  @!P2 LDG.E.U16.CONSTANT R2, [R2.64] ;  /* 0x000000080202a981 */ /* 0x000ee8000c1e9500 */
[----:B------:R-:W5:Y:S04]  /*4450*/  LDG.E.128.CONSTANT R24, [R24.64] ;  /* 0x0000000818187981 */ /* 0x000f68000c1e9d00 */
[----:B------:R0:W5:Y:S01]  /*4460*/  LDG.E.128.CONSTANT R8, [R4.64] ;  /* 0x0000000804087981 */ /* 0x000162000c1e9d00 */
[----:B------:R-:W-:Y:S01]  /*4470*/  IMAD.WIDE R96, R85, 0x4, R4 ;  /* 0x0000000455607825 */ /* 0x000fe200078e0204 */
[----:B--2---:R-:W-:-:S02]  /*4480*/  @!P2 PRMT R95, R6, 0x7610, R95 ;  /* 0x00007610065fa816 */ /* 0x004fc4000000005f */
[----:B------:R-:W-:Y:S01]  /*4490*/  @!P2 PRMT R98, R7, 0x7610, R98 ;  /* 0x000076100762a816 */ /* 0x000fe20000000062 */
[----:B---3--:R-:W-:Y:S01]  /*44a0*/  @!P2 IMAD.IADD R86, R2, 0x1, R93 ;  /* 0x000000010256a824 */ /* 0x008fe200078e025d */
[----:B------:R-:W-:Y:S02]  /*44b0*/  @!P2 PRMT R95, R95, 0x7610, R6 ;  /* 0x000076105f5fa816 */ /* 0x000fe40000000006 */
[----:B------:R-:W-:Y:S01]  /*44c0*/  @!P2 PRMT R98, R98, 0x7610, R7 ;  /* 0x000076106262a816 */ /* 0x000fe20000000007 */
[----:B------:R-:W-:Y:S05]  /*44d0*/  @!P1 BRA `(.L_x_81) ;  /* 0x0000239000009947 */ /* 0x000fea0003800000 */
[----:B0-----:R-:W2:Y:S01]  /*44e0*/  LDG.E.128.CONSTANT R4, [R96.64] ;  /* 0x0000000860047981 */ /* 0x001ea2000c1e9d00 */
[----:B-----5:R-:W-:Y:S01]  /*44f0*/  SHF.R.U32.HI R2, RZ, 0xf, R32 ;  /* 0x0000000fff027819 */ /* 0x020fe20000011620 */
[----:B------:R-:W-:Y:S01]  /*4500*/  IMAD.MOV.U32 R78, RZ, RZ, 0x2800 ;  /* 0x00002800ff4e7424 */ /* 0x000fe200078e00ff */
[----:B------:R-:W-:Y:S02]  /*4510*/  SHF.R.U32.HI R41, RZ, 0xe, R29 ;  /* 0x0000000eff297819 */ /* 0x000fe4000001161d */
[----:B------:R-:W-:-:S02]  /*4520*/  LOP3.LUT R59, R29, 0x3e003e0, RZ, 0xc0, !PT ;  /* 0x03e003e01d3b7812 */ /* 0x000fc400078ec0ff */
[----:B------:R-:W-:Y:S02]  /*4530*/  LOP3.LUT R44, R29, 0x1f001f, RZ, 0xc0, !PT ;  /* 0x001f001f1d2c7812 */ /* 0x000fe400078ec0ff */
[----:B------:R-:W-:Y:S02]  /*4540*/  SHF.R.U32.HI R49, RZ, 0xa, R29 ;  /* 0x0000000aff317819 */ /* 0x000fe4000001161d */
[--C-:B------:R-:W-:Y:S02]  /*4550*/  SHF.R.U32.HI R29, RZ, 0xd, R25.reuse ;  /* 0x0000000dff1d7819 */ /* 0x100fe40000011619 */
[C---:B------:R-:W-:Y:S02]  /*4560*/  LOP3.LUT R72, R25.reuse, 0x3e003e0, RZ, 0xc0, !PT ;  /* 0x03e003e019487812 */ /* 0x040fe400078ec0ff */
[----:B------:R-:W-:Y:S02]  /*4570*/  LOP3.LUT R54, R25, 0x1f001f, RZ, 0xc0, !PT ;  /* 0x001f001f19367812 */ /* 0x000fe400078ec0ff */
[----:B------:R-:W-:-:S02]  /*4580*/  SHF.R.U32.HI R55, RZ, 0xa, R25 ;  /* 0x0000000aff377819 */ /* 0x000fc40000011619 */
[----:B------:R-:W-:Y:S02]  /*4590*/  SHF.R.U32.HI R40, RZ, 0xf, R34 ;  /* 0x0000000fff287819 */ /* 0x000fe40000011622 */
[--C-:B------:R-:W-:Y:S02]  /*45a0*/  SHF.R.U32.HI R77, RZ, 0xe, R31.reuse ;  /* 0x0000000eff4d7819 */ /* 0x100fe4000001161f */
[C---:B------:R-:W-:Y:S02]  /*45b0*/  LOP3.LUT R58, R31.reuse, 0x3e003e0, RZ, 0xc0, !PT ;  /* 0x03e003e01f3a7812 */ /* 0x040fe400078ec0ff */
[----:B------:R-:W-:Y:S02]  /*45c0*/  LOP3.LUT R22, R31, 0x1f001f, RZ, 0xc0, !PT ;  /* 0x001f001f1f167812 */ /* 0x000fe400078ec0ff */
[----:B------:R-:W-:Y:S02]  /*45d0*/  SHF.R.U32.HI R23, RZ, 0xa, R31 ;  /* 0x0000000aff177819 */ /* 0x000fe4000001161f */
[----:B------:R-:W-:-:S02]  /*45e0*/  SHF.R.U32.HI R25, RZ, 0xc, R8 ;  /* 0x0000000cff197819 */ /* 0x000fc40000011608 */
[C---:B------:R-:W-:Y:S02]  /*45f0*/  LOP3.LUT R75, R8.reuse, 0x3e003e0, RZ, 0xc0, !PT ;  /* 0x03e003e0084b7812 */ /* 0x040fe400078ec0ff */
[----:B------:R-:W-:Y:S02]  /*4600*/  LOP3.LUT R68, R8, 0x1f001f, RZ, 0xc0, !PT ;  /* 0x001f001f08447812 */ /* 0x000fe400078ec0ff */
[----:B------:R-:W-:Y:S02]  /*4610*/  SHF.R.U32.HI R67, RZ, 0xa, R8 ;  /* 0x0000000aff437819 */ /* 0x000fe40000011608 */
[----:B------:R-:W-:Y:S02]  /*4620*/  SHF.R.U32.HI R42, RZ, 0xf, R35 ;  /* 0x0000000fff2a7819 */ /* 0x000fe40000011623 */
[----:B------:R-:W-:Y:S02]  /*4630*/  SHF.R.U32.HI R31, RZ, 0xc, R10 ;  /* 0x0000000cff1f7819 */ /* 0x000fe4000001160a */
[----:B------:R-:W-:-:S02]  /*4640*/  LOP3.LUT R8, R10, 0x3e003e0, RZ, 0xc0, !PT ;  /* 0x03e003e00a087812 */ /* 0x000fc400078ec0ff */
[----:B------:R-:W-:Y:S02]  /*4650*/  LOP3.LUT R61, R10, 0x1f001f, RZ, 0xc0, !PT ;  /* 0x001f001f0a3d7812 */ /* 0x000fe400078ec0ff */
[----:B------:R-:W-:Y:S02]  /*4660*/  SHF.R.U32.HI R62, RZ, 0xa, R10 ;  /* 0x0000000aff3e7819 */ /* 0x000fe4000001160a */
[----:B------:R-:W-:Y:S02]  /*4670*/  SHF.R.U32.HI R38, RZ, 0xf, R33 ;  /* 0x0000000fff267819 */ /* 0x000fe40000011621 */
[----:B------:R-:W-:Y:S02]  /*4680*/  SHF.R.U32.HI R39, RZ, 0xe, R28 ;  /* 0x0000000eff277819 */ /* 0x000fe4000001161c */
[----:B------:R-:W-:Y:S02]  /*4690*/  LOP3.LUT R10, R2, 0x10001, RZ, 0xc0, !PT ;  /* 0x00010001020a7812 */ /* 0x000fe400078ec0ff */
[----:B------:R-:W-:-:S02]  /*46a0*/  SHF.R.U32.HI R43, RZ, 0xe, R30 ;  /* 0x0000000eff2b7819 */ /* 0x000fc4000001161e */
[----:B------:R-:W-:Y:S02]  /*46b0*/  LOP3.LUT R40, R40, 0x10001, RZ, 0xc0, !PT ;  /* 0x0001000128287812 */ /* 0x000fe400078ec0ff */
[C---:B------:R-:W-:Y:S02]  /*46c0*/  LOP3.LUT R60, R32.reuse, 0x3e003e0, RZ, 0xc0, !PT ;  /* 0x03e003e0203c7812 */ /* 0x040fe400078ec0ff */
[----:B------:R-:W-:Y:S02]  /*46d0*/  LOP3.LUT R47, R32, 0x1f001f, RZ, 0xc0, !PT ;  /* 0x001f001f202f7812 */ /* 0x000fe400078ec0ff */
[----:B------:R-:W-:Y:S02]  /*46e0*/  SHF.R.U32.HI R46, RZ, 0xa, R32 ;  /* 0x0000000aff2e7819 */ /* 0x000fe40000011620 */
[C---:B------:R-:W-:Y:S02]  /*46f0*/  LOP3.LUT R71, R28.reuse, 0x3e003e0, RZ, 0xc0, !PT ;  /* 0x03e003e01c477812 */ /* 0x040fe400078ec0ff */
[----:B------:R-:W-:-:S02]  /*4700*/  LOP3.LUT R52, R28, 0x1f001f, RZ, 0xc0, !PT ;  /* 0x001f001f1c347812 */ /* 0x000fc400078ec0ff */
[----:B------:R-:W-:Y:S02]  /*4710*/  SHF.R.U32.HI R53, RZ, 0xa, R28 ;  /* 0x0000000aff357819 */ /* 0x000fe4000001161c */
[----:B------:R-:W-:Y:S02]  /*4720*/  LOP3.LUT R42, R42, 0x10001, RZ, 0xc0, !PT ;  /* 0x000100012a2a7812 */ /* 0x000fe400078ec0ff */
[C---:B------:R-:W-:Y:S02]  /*4730*/  LOP3.LUT R56, R33.reuse, 0x3e003e0, RZ, 0xc0, !PT ;  /* 0x03e003e021387812 */ /* 0x040fe400078ec0ff */
[----:B------:R-:W-:Y:S02]  /*4740*/  LOP3.LUT R32, R33, 0x1f001f, RZ, 0xc0, !PT ;  /* 0x001f001f21207812 */ /* 0x000fe400078ec0ff */
[----:B------:R-:W-:Y:S02]  /*4750*/  SHF.R.U32.HI R37, RZ, 0xa, R33 ;  /* 0x0000000aff257819 */ /* 0x000fe40000011621 */
[----:B------:R-:W-:-:S02]  /*4760*/  SHF.R.U32.HI R28, RZ, 0xd, R24 ;  /* 0x0000000dff1c7819 */ /* 0x000fc40000011618 */
[----:B------:R-:W-:Y:S02]  /*4770*/  LOP3.LUT R39, R10, 0x20002, R39, 0xf8, !PT ;  /* 0x000200020a277812 */ /* 0x000fe400078ef827 */
[----:B------:R-:W-:Y:S02]  /*4780*/  LOP3.LUT R38, R38, 0x10001, RZ, 0xc0, !PT ;  /* 0x0001000126267812 */ /* 0x000fe400078ec0ff */
[C---:B------:R-:W-:Y:S02]  /*4790*/  LOP3.LUT R57, R30.reuse, 0x3e003e0, RZ, 0xc0, !PT ;  /* 0x03e003e01e397812 */ /* 0x040fe400078ec0ff */
[----:B------:R-:W-:Y:S02]  /*47a0*/  LOP3.LUT R36, R30, 0x1f001f, RZ, 0xc0, !PT ;  /* 0x001f001f1e247812 */ /* 0x000fe400078ec0ff */
[----:B------:R-:W-:Y:S02]  /*47b0*/  SHF.R.U32.HI R33, RZ, 0xa, R30 ;  /* 0x0000000aff217819 */ /* 0x000fe4000001161e */
[----:B------:R-:W-:-:S02]  /*47c0*/  PRMT R10, R90, 0x9910, RZ ;  /* 0x000099105a0a7816 */ /* 0x000fc400000000ff */
[----:B------:R-:W-:Y:S02]  /*47d0*/  SHF.R.U32.HI R30, RZ, 0xd, R26 ;  /* 0x0000000dff1e7819 */ /* 0x000fe4000001161a */
[----:B------:R-:W-:Y:S02]  /*47e0*/  LOP3.LUT R43, R40, 0x20002, R43, 0xf8, !PT ;  /* 0x00020002282b7812 */ /* 0x000fe400078ef82b */
[----:B------:R-:W-:Y:S02]  /*47f0*/  SHF.R.U32.HI R76, RZ, 0xd, R27 ;  /* 0x0000000dff4c7819 */ /* 0x000fe4000001161b */
[----:B------:R-:W-:Y:S02]  /*4800*/  LOP3.LUT R77, R42, 0x20002, R77, 0xf8, !PT ;  /* 0x000200022a4d7812 */ /* 0x000fe400078ef84d */
[----:B------:R-:W-:Y:S02]  /*4810*/  LOP3.LUT R38, R38, 0x20002, R41, 0xf8, !PT ;  /* 0x0002000226267812 */ /* 0x000fe400078ef829 */
[----:B------:R-:W-:-:S02]  /*4820*/  LOP3.LUT R28, R39, 0x40004, R28, 0xf8, !PT ;  /* 0x00040004271c7812 */ /* 0x000fc400078ef81c */
[C---:B------:R-:W-:Y:S02]  /*4830*/  LOP3.LUT R69, R26.reuse, 0x3e003e0, RZ, 0xc0, !PT ;  /* 0x03e003e01a457812 */ /* 0x040fe400078ec0ff */
[----:B------:R-:W-:Y:S02]  /*4840*/  LOP3.LUT R48, R26, 0x1f001f, RZ, 0xc0, !PT ;  /* 0x001f001f1a307812 */ /* 0x000fe400078ec0ff */
[----:B------:R-:W-:Y:S02]  /*4850*/  SHF.R.U32.HI R45, RZ, 0xa, R26 ;  /* 0x0000000aff2d7819 */ /* 0x000fe4000001161a */
[----:B------:R-:W-:Y:S02]  /*4860*/  ISETP.NE.AND P2, PT, R10, RZ, PT ;  /* 0x000000ff0a00720c */ /* 0x000fe40003f45270 */
[----:B------:R-:W-:Y:S02]  /*4870*/  SHF.R.U32.HI R26, RZ, 0xc, R9 ;  /* 0x0000000cff1a7819 */ /* 0x000fe40000011609 */
[----:B------:R-:W-:-:S02]  /*4880*/  LOP3.LUT R74, R9, 0x3e003e0, RZ, 0xc0, !PT ;  /* 0x03e003e0094a7812 */ /* 0x000fc400078ec0ff */
[----:B------:R-:W-:Y:S02]  /*4890*/  LOP3.LUT R65, R9, 0x1f001f, RZ, 0xc0, !PT ;  /* 0x001f001f09417812 */ /* 0x000fe400078ec0ff */
[----:B------:R-:W-:Y:S02]  /*48a0*/  SHF.R.U32.HI R64, RZ, 0xa, R9 ;  /* 0x0000000aff407819 */ /* 0x000fe40000011609 */
[----:B------:R-:W-:Y:S02]  /*48b0*/  LOP3.LUT R10, R43, 0x40004, R30, 0xf8, !PT ;  /* 0x000400042b0a7812 */ /* 0x000fe400078ef81e */
[----:B------:R-:W-:Y:S02]  /*48c0*/  SHF.R.U32.HI R79, RZ, 0xc, R11 ;  /* 0x0000000cff4f7819 */ /* 0x000fe4000001160b */
[C---:B------:R-:W-:Y:S02]  /*48d0*/  LOP3.LUT R9, R11.reuse, 0x3e003e0, RZ, 0xc0, !PT ;  /* 0x03e003e00b097812 */ /* 0x040fe400078ec0ff */
[----:B------:R-:W-:-:S02]  /*48e0*/  LOP3.LUT R50, R11, 0x1f001f, RZ, 0xc0, !PT ;  /* 0x001f001f0b327812 */ /* 0x000fc400078ec0ff */
[----:B------:R-:W-:Y:S02]  /*48f0*/  SHF.R.U32.HI R51, RZ, 0xa, R11 ;  /* 0x0000000aff337819 */ /* 0x000fe4000001160b */
[----:B------:R-:W-:Y:S02]  /*4900*/  LOP3.LUT R76, R77, 0x40004, R76, 0xf8, !PT ;  /* 0x000400044d4c7812 */ /* 0x000fe400078ef84c */
[----:B------:R-:W-:Y:S02]  /*4910*/  PRMT R2, R78, 0x7610, R2 ;  /* 0x000076104e027816 */ /* 0x000fe40000000002 */
[----:B------:R-:W-:Y:S02]  /*4920*/  LOP3.LUT R29, R38, 0x40004, R29, 0xf8, !PT ;  /* 0x00040004261d7812 */ /* 0x000fe400078ef81d */
[----:B------:R-:W-:Y:S02]  /*4930*/  LOP3.LUT R11, R28, 0x80008, R25, 0xf8, !PT ;  /* 0x000800081c0b7812 */ /* 0x000fe400078ef819 */
[----:B------:R-:W-:-:S02]  /*4940*/  LOP3.LUT R59, R59, 0x64006400, RZ, 0xfc, !PT ;  /* 0x640064003b3b7812 */ /* 0x000fc400078efcff */
[----:B------:R-:W-:Y:S02]  /*4950*/  LOP3.LUT R81, R57, 0x64006400, RZ, 0xfc, !PT ;  /* 0x6400640039517812 */ /* 0x000fe400078efcff */
[----:B------:R-:W-:Y:S02]  /*4960*/  LOP3.LUT R69, R69, 0x64006400, RZ, 0xfc, !PT ;  /* 0x6400640045457812 */ /* 0x000fe400078efcff */
[C---:B------:R-:W-:Y:S02]  /*4970*/  LOP3.LUT R12, R35.reuse, 0x3e003e0, RZ, 0xc0, !PT ;  /* 0x03e003e0230c7812 */ /* 0x040fe400078ec0ff */
[----:B------:R-:W-:Y:S02]  /*4980*/  LOP3.LUT R0, R35, 0x1f001f, RZ, 0xc0, !PT ;  /* 0x001f001f23007812 */ /* 0x000fe400078ec0ff */
[----:B------:R-:W-:Y:S02]  /*4990*/  LOP3.LUT R78, R10, 0x80008, R31, 0xf8, !PT ;  /* 0x000800080a4e7812 */ /* 0x000fe400078ef81f */
[----:B------:R-:W-:-:S02]  /*49a0*/  LOP3.LUT R3, R34, 0x3e003e0, RZ, 0xc0, !PT ;  /* 0x03e003e022037812 */ /* 0x000fc400078ec0ff */
[----:B------:R-:W-:Y:S02]  /*49b0*/  LOP3.LUT R21, R34, 0x1f001f, RZ, 0xc0, !PT ;  /* 0x001f001f22157812 */ /* 0x000fe400078ec0ff */
[----:B------:R-:W-:Y:S02]  /*49c0*/  SHF.R.U32.HI R35, RZ, 0xa, R35 ;  /* 0x0000000aff237819 */ /* 0x000fe40000011623 */
[C---:B------:R-:W-:Y:S02]  /*49d0*/  LOP3.LUT R73, R24.reuse, 0x3e003e0, RZ, 0xc0, !PT ;  /* 0x03e003e018497812 */ /* 0x040fe400078ec0ff */
[----:B------:R-:W-:Y:S02]  /*49e0*/  LOP3.LUT R66, R24, 0x1f001f, RZ, 0xc0, !PT ;  /* 0x001f001f18427812 */ /* 0x000fe400078ec0ff */
[----:B------:R-:W-:Y:S02]  /*49f0*/  SHF.R.U32.HI R63, RZ, 0xa, R24 ;  /* 0x0000000aff3f7819 */ /* 0x000fe40000011618 */
[----:B------:R-:W-:-:S02]  /*4a00*/  LOP3.LUT R80, R76, 0x80008, R79, 0xf8, !PT ;  /* 0x000800084c507812 */ /* 0x000fc400078ef84f */
[----:B------:R-:W-:Y:S02]  /*4a10*/  SHF.R.U32.HI R34, RZ, 0xa, R34 ;  /* 0x0000000aff227819 */ /* 0x000fe40000011622 */
[C---:B------:R-:W-:Y:S02]  /*4a20*/  LOP3.LUT R70, R27.reuse, 0x3e003e0, RZ, 0xc0, !PT ;  /* 0x03e003e01b467812 */ /* 0x040fe400078ec0ff */
[----:B------:R-:W-:Y:S02]  /*4a30*/  LOP3.LUT R24, R27, 0x1f001f, RZ, 0xc0, !PT ;  /* 0x001f001f1b187812 */ /* 0x000fe400078ec0ff */
[----:B------:R-:W-:Y:S02]  /*4a40*/  LOP3.LUT R30, R29, 0x80008, R26, 0xf8, !PT ;  /* 0x000800081d1e7812 */ /* 0x000fe400078ef81a */
[----:B------:R-:W-:Y:S02]  /*4a50*/  LOP3.LUT R71, R71, 0x64006400, RZ, 0xfc, !PT ;  /* 0x6400640047477812 */ /* 0x000fe400078efcff */
[----:B------:R-:W-:Y:S01]  /*4a60*/  LOP3.LUT R105, R58, 0x64006400, RZ, 0xfc, !PT ;  /* 0x640064003a697812 */ /* 0x000fe200078efcff */
[-C--:B------:R-:W-:Y:S01]  /*4a70*/  HFMA2 R58, R59, R2.reuse.H0_H0, -48, -48 ;  /* 0xd200d2003b3a7431 */ /* 0x080fe20000040002 */
[----:B------:R-:W-:Y:S01]  /*4a80*/  SHF.R.U32.HI R27, RZ, 0xa, R27 ;  /* 0x0000000aff1b7819 */ /* 0x000fe2000001161b */
[-C--:B------:R-:W-:Y:S01]  /*4a90*/  HFMA2 R59, R81, R2.reuse.H0_H0, -48, -48 ;  /* 0xd200d200513b7431 */ /* 0x080fe20000040002 */
[----:B------:R-:W-:Y:S01]  /*4aa0*/  LOP3.LUT R109, R9, 0x64006400, RZ, 0xfc, !PT ;  /* 0x64006400096d7812 */ /* 0x000fe200078efcff */
[-C--:B------:R-:W-:Y:S01]  /*4ab0*/  HFMA2 R9, R69, R2.reuse.H0_H0, -48, -48 ;  /* 0xd200d20045097431 */ /* 0x080fe20000040002 */
[----:B------:R-:W-:Y:S01]  /*4ac0*/  LOP3.LUT R77, R74, 0x64006400, RZ, 0xfc, !PT ;  /* 0x640064004a4d7812 */ /* 0x000fe200078efcff */
[----:B------:R-:W-:Y:S01]  /*4ad0*/  HFMA2 R57, R71, R2.H0_H0, -48, -48 ;  /* 0xd200d20047397431 */ /* 0x000fe20000040002 */
        /* <DEDUP_REMOVED lines=22> */
[----:B------:R-:W-:Y:S02]  /*4c40*/  LOP3.LUT R0, R23, 0x1f001f, RZ, 0xc0, !PT ;  /* 0x001f001f17007812 */ /* 0x000fe400078ec0ff */
[----:B------:R-:W-:Y:S01]  /*4c50*/  LOP3.LUT R53, R50, 0x64006400, RZ, 0xfc, !PT ;  /* 0x6400640032357812 */ /* 0x000fe200078efcff */
[----:B------:R-:W-:Y:S01]  /*4c60*/  HADD2 R71, R71, -1040, -1040 ;  /* 0xe410e41047477430 */ /* 0x000fe20000000000 */
[----:B------:R-:W-:Y:S02]  /*4c70*/  LOP3.LUT R32, R51, 0x1f001f, RZ, 0xc0, !PT ;  /* 0x001f001f33207812 */ /* 0x000fe400078ec0ff */
[----:B------:R-:W-:Y:S02]  /*4c80*/  LOP3.LUT R67, R69, 0x64006400, RZ, 0xfc, !PT ;  /* 0x6400640045437812 */ /* 0x000fe400078efcff */
[----:B------:R-:W-:-:S02]  /*4c90*/  LOP3.LUT R66, R66, 0x64006400, RZ, 0xfc, !PT ;  /* 0x6400640042427812 */ /* 0x000fc400078efcff */
[----:B------:R-:W-:Y:S01]  /*4ca0*/  LOP3.LUT R23, R24, 0x64006400, RZ, 0xfc, !PT ;  /* 0x6400640018177812 */ /* 0x000fe200078efcff */
[----:B------:R-:W-:Y:S01]  /*4cb0*/  HADD2 R67, R67, -1040, -1040 ;  /* 0xe410e41043437430 */ /* 0x000fe20000000000 */
[----:B------:R-:W-:Y:S02]  /*4cc0*/  LOP3.LUT R69, R33, 0x64006400, RZ, 0xfc, !PT ;  /* 0x6400640021457812 */ /* 0x000fe400078efcff */
[----:B------:R-:W-:Y:S02]  /*4cd0*/  LOP3.LUT R75, R75, 0x64006400, RZ, 0xfc, !PT ;  /* 0x640064004b4b7812 */ /* 0x000fe400078efcff */
[----:B------:R-:W-:Y:S01]  /*4ce0*/  LOP3.LUT R68, R68, 0x64006400, RZ, 0xfc, !PT ;  /* 0x6400640044447812 */ /* 0x000fe200078efcff */
[----:B------:R-:W-:Y:S01]  /*4cf0*/  HADD2 R69, R69, -1040, -1040 ;  /* 0xe410e41045457430 */ /* 0x000fe20000000000 */
        /* <DEDUP_REMOVED lines=8> */
[----:B------:R-:W-:Y:S01]  /*4d80*/  HFMA2 R60, R105, R2.H0_H0, -48, -48 ;  /* 0xd200d200693c7431 */ /* 0x000fe20000040002 */
[----:B------:R-:W-:-:S02]  /*4d90*/  LOP3.LUT R99, R8, 0x64006400, RZ, 0xfc, !PT ;  /* 0x6400640008637812 */ /* 0x000fc400078efcff */
[----:B------:R-:W-:Y:S01]  /*4da0*/  LOP3.LUT R103, R12, 0x64006400, RZ, 0xfc, !PT ;  /* 0x640064000c677812 */ /* 0x000fe200078efcff */
[-C--:B------:R-:W-:Y:S01]  /*4db0*/  HFMA2 R12, R75, R2.reuse.H0_H0, -48, -48 ;  /* 0xd200d2004b0c7431 */ /* 0x080fe20000040002 */
[----:B------:R-:W-:Y:S01]  /*4dc0*/  LOP3.LUT R47, R47, 0x64006400, RZ, 0xfc, !PT ;  /* 0x640064002f2f7812 */ /* 0x000fe200078efcff */
[-C--:B------:R-:W-:Y:S01]  /*4dd0*/  HFMA2 R83, R83, R2.reuse.H0_H0, -48, -48 ;  /* 0xd200d20053537431 */ /* 0x080fe20000040002 */
[----:B------:R-:W-:Y:S01]  /*4de0*/  LOP3.LUT R52, R52, 0x64006400, RZ, 0xfc, !PT ;  /* 0x6400640034347812 */ /* 0x000fe200078efcff */
[----:B------:R-:W-:Y:S01]  /*4df0*/  HFMA2 R8, R99, R2.H0_H0, -48, -48 ;  /* 0xd200d20063087431 */ /* 0x000fe20000040002 */
[----:B------:R-:W-:Y:S01]  /*4e00*/  LOP3.LUT R54, R54, 0x64006400, RZ, 0xfc, !PT ;  /* 0x6400640036367812 */ /* 0x000fe200078efcff */
[----:B------:R-:W-:Y:S01]  /*4e10*/  HADD2 R84, R47, -1040, -1040 ;  /* 0xe410e4102f547430 */ /* 0x000fe20000000000 */
[----:B------:R-:W-:Y:S01]  /*4e20*/  LOP3.LUT R46, R55, 0x64006400, RZ, 0xfc, !PT ;  /* 0x64006400372e7812 */ /* 0x000fe200078efcff */
[----:B------:R-:W-:Y:S01]  /*4e30*/  HADD2 R75, R52, -1040, -1040 ;  /* 0xe410e410344b7430 */ /* 0x000fe20000000000 */
[----:B------:R-:W-:Y:S01]  /*4e40*/  LOP3.LUT R51, R62, 0x64006400, RZ, 0xfc, !PT ;  /* 0x640064003e337812 */ /* 0x000fe200078efcff */
[----:B------:R-:W-:Y:S01]  /*4e50*/  HADD2 R62, R54, -1040, -1040 ;  /* 0xe410e410363e7430 */ /* 0x000fe20000000000 */
[----:B------:R-:W-:-:S02]  /*4e60*/  LOP3.LUT R81, R81, 0x64006400, RZ, 0xfc, !PT ;  /* 0x6400640051517812 */ /* 0x000fc400078efcff */
[----:B------:R-:W-:Y:S01]  /*4e70*/  LOP3.LUT R70, R0, 0x64006400, RZ, 0xfc, !PT ;  /* 0x6400640000467812 */ /* 0x000fe200078efcff */
[----:B------:R-:W-:Y:S01]  /*4e80*/  HADD2 R0, R68, -1040, -1040 ;  /* 0xe410e41044007430 */ /* 0x000fe20000000000 */
[----:B------:R-:W-:Y:S01]  /*4e90*/  LOP3.LUT R32, R32, 0x64006400, RZ, 0xfc, !PT ;  /* 0x6400640020207812 */ /* 0x000fe200078efcff */
[----:B------:R-:W-:Y:S01]  /*4ea0*/  HADD2 R81, R81, -1040, -1040 ;  /* 0xe410e41051517430 */ /* 0x000fe20000000000 */
[----:B------:R-:W-:Y:S01]  /*4eb0*/  ISETP.GE.AND P3, PT, R94, 0x2, PT ;  /* 0x000000025e00780c */ /* 0x000fe20003f66270 */
[----:B------:R-:W-:Y:S01]  /*4ec0*/  HADD2 R70, R70, -1040, -1040 ;  /* 0xe410e41046467430 */ /* 0x000fe20000000000 */
[----:B--2---:R-:W-:Y:S02]  /*4ed0*/  SHF.R.U32.HI R28, RZ, 0xb, R4 ;  /* 0x0000000bff1c7819 */ /* 0x004fe40000011604 */
        /* <DEDUP_REMOVED lines=8> */
[----:B------:R-:W-:Y:S02]  /*4f60*/  LOP3.LUT R28, R11, 0x100010, R28, 0xf8, !PT ;  /* 0x001000100b1c7812 */ /* 0x000fe400078ef81c */
[--C-:B------:R-:W-:Y:S02]  /*4f70*/  SHF.R.U32.HI R5, RZ, 0xb, R6.reuse ;  /* 0x0000000bff057819 */ /* 0x100fe40000011606 */
[----:B------:R-:W-:Y:S02]  /*4f80*/  LOP3.LUT R11, R72, 0x64006400, RZ, 0xfc, !PT ;  /* 0x64006400480b7812 */ /* 0x000fe400078efcff */
[----:B------:R-:W-:Y:S02]  /*4f90*/  SHF.R.U32.HI R26, RZ, 0xa, R6 ;  /* 0x0000000aff1a7819 */ /* 0x000fe40000011606 */
[----:B------:R-:W-:Y:S01]  /*4fa0*/  SHF.R.U32.HI R43, RZ, 0xa, R7 ;  /* 0x0000000aff2b7819 */ /* 0x000fe20000011607 */
[----:B------:R-:W-:Y:S01]  /*4fb0*/  HFMA2 R11, R11, R2.H0_H0, -48, -48 ;  /* 0xd200d2000b0b7431 */ /* 0x000fe20000040002 */
[----:B------:R-:W-:-:S02]  /*4fc0*/  LOP3.LUT R31, R80, 0x100010, R31, 0xf8, !PT ;  /* 0x00100010501f7812 */ /* 0x000fc400078ef81f */
[----:B------:R-:W-:Y:S02]  /*4fd0*/  LOP3.LUT R72, R21, 0x64006400, RZ, 0xfc, !PT ;  /* 0x6400640015487812 */ /* 0x000fe400078efcff */
[----:B------:R-:W-:Y:S02]  /*4fe0*/  LOP3.LUT R80, R34, 0x1f001f, RZ, 0xc0, !PT ;  /* 0x001f001f22507812 */ /* 0x000fe400078ec0ff */
[----:B------:R-:W-:Y:S01]  /*4ff0*/  LOP3.LUT R21, R45, 0x1f001f, RZ, 0xc0, !PT ;  /* 0x001f001f2d157812 */ /* 0x000fe200078ec0ff */
[----:B------:R-:W-:Y:S01]  /*5000*/  HADD2 R72, R72, -1040, -1040 ;  /* 0xe410e41048487430 */ /* 0x000fe20000000000 */
[----:B------:R-:W-:Y:S02]  /*5010*/  LOP3.LUT R29, R30, 0x100010, R29, 0xf8, !PT ;  /* 0x001000101e1d7812 */ /* 0x000fe400078ef81d */
[----:B------:R-:W-:Y:S01]  /*5020*/  LOP3.LUT R34, R61, 0x64006400, RZ, 0xfc, !PT ;  /* 0x640064003d227812 */ /* 0x000fe200078efcff */
[----:B------:R-:W-:Y:S01]  /*5030*/  HADD2 R61, R66, -1040, -1040 ;  /* 0xe410e410423d7430 */ /* 0x000fe20000000000 */
[C---:B------:R-:W-:Y:S01]  /*5040*/  LOP3.LUT R76, R6.reuse, 0x3e003e0, RZ, 0xc0, !PT ;  /* 0x03e003e0064c7812 */ /* 0x040fe200078ec0ff */
[----:B------:R-:W-:Y:S01]  /*5050*/  HADD2 R66, R23, -1040, -1040 ;  /* 0xe410e41017427430 */ /* 0x000fe20000000000 */
[----:B------:R-:W-:Y:S01]  /*5060*/  LOP3.LUT R38, R6, 0x1f001f, RZ, 0xc0, !PT ;  /* 0x001f001f06267812 */ /* 0x000fe200078ec0ff */
[----:B------:R-:W-:Y:S01]  /*5070*/  HADD2 R22, R34, -1040, -1040 ;  /* 0xe410e41022167430 */ /* 0x000fe20000000000 */
[----:B------:R-:W-:Y:S01]  /*5080*/  LOP3.LUT R30, R78, 0x100010, R5, 0xf8, !PT ;  /* 0x001000104e1e7812 */ /* 0x000fe200078ef805 */
[----:B------:R-:W-:Y:S01]  /*5090*/  HADD2 R23, R53, -1040, -1040 ;  /* 0xe410e41035177430 */ /* 0x000fe20000000000 */
[----:B------:R-:W-:-:S02]  /*50a0*/  LOP3.LUT R6, R7, 0x3e003e0, RZ, 0xc0, !PT ;  /* 0x03e003e007067812 */ /* 0x000fc400078ec0ff */
[----:B------:R-:W-:Y:S02]  /*50b0*/  LOP3.LUT R40, R7, 0x1f001f, RZ, 0xc0, !PT ;  /* 0x001f001f07287812 */ /* 0x000fe400078ec0ff */
[----:B------:R-:W-:Y:S01]  /*50c0*/  LOP3.LUT R5, R10, 0x64006400, RZ, 0xfc, !PT ;  /* 0x640064000a057812 */ /* 0x000fe200078efcff */
[-C--:B------:R-:W-:Y:S01]  /*50d0*/  HFMA2 R10, R77, R2.reuse.H0_H0, -48, -48 ;  /* 0xd200d2004d0a7431 */ /* 0x080fe20000040002 */
[----:B------:R-:W-:Y:S01]  /*50e0*/  LOP3.LUT R42, R42, 0x1f001f, RZ, 0xc0, !PT ;  /* 0x001f001f2a2a7812 */ /* 0x000fe200078ec0ff */
[-C--:B------:R-:W-:Y:S01]  /*50f0*/  HFMA2 R77, R79, R2.reuse.H0_H0, -48, -48 ;  /* 0xd200d2004f4d7431 */ /* 0x080fe20000040002 */
[----:B------:R-:W-:Y:S01]  /*5100*/  LOP3.LUT R25, R25, 0x1f001f, RZ, 0xc0, !PT ;  /* 0x001f001f19197812 */ /* 0x000fe200078ec0ff */
[----:B------:R-:W-:Y:S01]  /*5110*/  HFMA2 R5, R5, R2.H0_H0, -48, -48 ;  /* 0xd200d20005057431 */ /* 0x000fe20000040002 */
[----:B------:R-:W-:Y:S02]  /*5120*/  LOP3.LUT R26, R26, 0x1f001f, RZ, 0xc0, !PT ;  /* 0x001f001f1a1a7812 */ /* 0x000fe400078ec0ff */
[----:B------:R-:W-:-:S02]  /*5130*/  LOP3.LUT R43, R43, 0x1f001f, RZ, 0xc0, !PT ;  /* 0x001f001f2b2b7812 */ /* 0x000fc400078ec0ff */
[----:B------:R-:W-:Y:S01]  /*5140*/  LOP3.LUT R7, R56, 0x64006400, RZ, 0xfc, !PT ;  /* 0x6400640038077812 */ /* 0x000fe200078efcff */
[-C--:B------:R-:W-:Y:S01]  /*5150*/  HFMA2 R56, R73, R2.reuse.H0_H0, -48, -48 ;  /* 0xd200d20049387431 */ /* 0x080fe20000040002 */
        /* <DEDUP_REMOVED lines=8> */
[-C--:B------:R-:W-:Y:S01]  /*51e0*/  HFMA2 R78, R7, R2.reuse.H0_H0, -48, -48 ;  /* 0xd200d200074e7431 */ /* 0x080fe20000040002 */
        /* <DEDUP_REMOVED lines=65> */
[----:B------:R-:W-:Y:S01]  /*5600*/  HFMA2 R37, R68, R29, R37 ;  /* 0x0000001d44257231 */ /* 0x000fe20000000025 */
[----:B------:R-:W0:Y:S01]  /*5610*/  LDS.128 R32, [UR4+0x20] ;  /* 0x00002004ff207984 */ /* 0x000e220008000c00 */
[----:B------:R-:W-:Y:S01]  /*5620*/  HFMA2 R38, R60, R28, R38 ;  /* 0x0000001c3c267231 */ /* 0x000fe20000000026 */
[----:B------:R-:W-:-:S02]  /*5630*/  HFMA2.MMA R36, R57, R28, R36 ;  /* 0x0000001c39247235 */ /* 0x000fc40000000024 */
[----:B------:R-:W-:Y:S01]  /*5640*/  HFMA2.MMA R99, R59, R28, R99 ;  /* 0x0000001c3b637235 */ /* 0x000fe20000000063 */
[----:B------:R-:W-:-:S03]  /*5650*/  HFMA2 R38, R70, R29, R38 ;  /* 0x0000001d46267231 */ /* 0x000fc60000000026 */
[-C--:B------:R-:W-:Y:S02]  /*5660*/  HFMA2.MMA R36, R67, R29.reuse, R36 ;  /* 0x0000001d43247235 */ /* 0x080fe40000000024 */
[----:B------:R-:W-:Y:S01]  /*5670*/  HFMA2.MMA R99, R69, R29, R99 ;  /* 0x0000001d45637235 */ /* 0x000fe20000000063 */
[----:B------:R-:W-:-:S03]  /*5680*/  HFMA2 R29, R62, R30, R37 ;  /* 0x0000001e3e1d7231 */ /* 0x000fc60000000025 */
[-C--:B------:R-:W-:Y:S01]  /*5690*/  HFMA2.MMA R36, R61, R30.reuse, R36 ;  /* 0x0000001e3d247235 */ /* 0x080fe20000000024 */
[----:B------:R-:W-:Y:S01]  /*56a0*/  HFMA2 R29, R11, R31, R29 ;  /* 0x0000001f0b1d7231 */ /* 0x000fe2000000001d */
[----:B------:R-:W-:Y:S01]  /*56b0*/  HFMA2.MMA R99, R64, R30, R99 ;  /* 0x0000001e40637235 */ /* 0x000fe20000000063 */
[----:B------:R-:W-:-:S03]  /*56c0*/  HFMA2 R30, R66, R30, R38 ;  /* 0x0000001e421e7231 */ /* 0x000fc60000000026 */
[-C--:B------:R-:W-:Y:S01]  /*56d0*/  HFMA2.MMA R28, R56, R31.reuse, R36 ;  /* 0x0000001f381c7235 */ /* 0x080fe20000000024 */
[----:B------:R-:W-:Y:S01]  /*56e0*/  HFMA2 R30, R7, R31, R30 ;  /* 0x0000001f071e7231 */ /* 0x000fe2000000001e */
[----:B------:R-:W-:Y:S02]  /*56f0*/  HFMA2.MMA R99, R9, R31, R99 ;  /* 0x0000001f09637235 */ /* 0x000fe40000000063 */
[----:B------:R-:W1:Y:S02]  /*5700*/  LDS.128 R36, [UR4+0x30] ;  /* 0x00003004ff247984 */ /* 0x000e640008000c00 */
[-C--:B0-----:R-:W-:Y:S01]  /*5710*/  HFMA2.MMA R28, R24, R32.reuse, R28 ;  /* 0x00000020181c7235 */ /* 0x081fe2000000001c */
[-C--:B------:R-:W-:Y:S01]  /*5720*/  HFMA2 R29, R26, R32.reuse, R29 ;  /* 0x000000201a1d7231 */ /* 0x080fe2000000001d */
[----:B------:R-:W-:Y:S01]  /*5730*/  HFMA2.MMA R99, R40, R32, R99 ;  /* 0x0000002028637235 */ /* 0x000fe20000000063 */
[----:B------:R-:W-:Y:S02]  /*5740*/  HFMA2 R30, R42, R32, R30 ;  /* 0x000000202a1e7231 */ /* 0x000fe4000000001e */
        /* <DEDUP_REMOVED lines=9> */
[----:B------:R-:W-:-:S03]  /*57e0*/  HFMA2 R30, R43, R35, R30 ;  /* 0x000000232b1e7231 */ /* 0x000fc6000000001e */
[-C--:B------:R-:W-:Y:S02]  /*57f0*/  HFMA2.MMA R28, R25, R35.reuse, R28 ;  /* 0x00000023191c7235 */ /* 0x080fe4000000001c */
[----:B------:R-:W-:-:S04]  /*5800*/  HFMA2.MMA R99, R41, R35, R99 ;  /* 0x0000002329637235 */ /* 0x000fc80000000063 */
[-C--:B-1----:R-:W-:Y:S01]  /*5810*/  HFMA2.MMA R28, R44, R36.reuse, R28 ;  /* 0x000000242c1c7235 */ /* 0x082fe2000000001c */
[-C--:B------:R-:W-:Y:S01]  /*5820*/  HFMA2 R29, R45, R36.reuse, R29 ;  /* 0x000000242d1d7231 */ /* 0x080fe2000000001d */
[----:B------:R-:W-:Y:S01]  /*5830*/  HFMA2.MMA R99, R46, R36, R99 ;  /* 0x000000242e637235 */ /* 0x000fe20000000063 */
[----:B------:R-:W-:Y:S02]  /*5840*/  HFMA2 R30, R47, R36, R30 ;  /* 0x000000242f1e7231 */ /* 0x000fe4000000001e */
        /* <DEDUP_REMOVED lines=10> */
[----:B------:R-:W-:Y:S01]  /*58f0*/  HADD2 R29, R29.H0_H0, R29.H1_H1 ;  /* 0x3000001d1d1d7230 */ /* 0x000fe20000000800 */
[-C--:B------:R-:W-:Y:S01]  /*5900*/  HFMA2.MMA R28, R52, R39.reuse, R28 ;  /* 0x00000027341c7235 */ /* 0x080fe2000000001c */
[----:B------:R-:W-:Y:S01]  /*5910*/  HADD2 R30, R30.H0_H0, R30.H1_H1 ;  /* 0x3000001e1e1e7230 */ /* 0x000fe20000000800 */
[----:B------:R-:W-:-:S08]  /*5920*/  HFMA2.MMA R99, R54, R39, R99 ;  /* 0x0000002736637235 */ /* 0x000fd00000000063 */
[----:B------:R-:W-:Y:S02]  /*5930*/  HADD2 R28, R28.H0_H0, R28.H1_H1 ;  /* 0x3000001c1c1c7230 */ /* 0x000fe40000000800 */
[----:B------:R-:W-:-:S03]  /*5940*/  HADD2 R99, R99.H0_H0, R99.H1_H1 ;  /* 0x3000006363637230 */ /* 0x000fc60000000800 */
[----:B------:R-:W-:Y:S02]  /*5950*/  PRMT R28, R28, 0x5410, R29 ;  /* 0x000054101c1c7816 */ /* 0x000fe4000000001d */
[----:B------:R-:W-:-:S04]  /*5960*/  PRMT R99, R99, 0x5410, R30 ;  /* 0x0000541063637816 */ /* 0x000fc8000000001e */
[----:B------:R-:W-:Y:S01]  /*5970*/  HFMA2.MMA R20, R28, R95, R20 ;  /* 0x0000005f1c147235 */ /* 0x000fe20000000014 */
[----:B------:R-:W-:-:S05]  /*5980*/  HFMA2 R19, R99, R98, R19 ;  /* 0x0000006263137231 */ /* 0x000fca0000000013 */
.L_x_82:
        /* <DEDUP_REMOVED lines=81> */
.L_x_83:
[----:B------:R-:W-:Y:S05]  /*5ea0*/  @!P3 BRA `(.L_x_81) ;  /* 0x000009c00000b947 */ /* 0x000fea0003800000 */
[----:B------:R-:W-:-:S04]  /*5eb0*/  PRMT R28, R88, 0x9910, RZ ;  /* 0x00009910581c7816 */ /* 0x000fc800000000ff */
        /* <DEDUP_REMOVED lines=78> */
.L_x_84:
        /* <DEDUP_REMOVED lines=76> */
[----:B------:R-:W-:Y:S02]  /*6860*/  HFMA2 R13, R71, R98, R13 ;  /* 0x00000062470d7231 */ /* 0x000fe4000000000d */
.L_x_81:
[----:B0-----:R-:W-:Y:S01]  /*6870*/  IADD3 R93, R93, 0x20, RZ ;  /* 0x000000205d5d7810 */ /* 0x001fe20007ffe0ff */
[----:B------:R-:W-:Y:S01]  /*6880*/  UIADD3 UR4, UR4, 0x40, URZ ;  /* 0x0000004004047890 */ /* 0x000fe2000fffe03f */
[----:B-----5:R-:W-:Y:S02]  /*6890*/  IMAD.WIDE R32, R85, 0x4, R96 ;  /* 0x0000000455207825 */ /* 0x020fe400078e0260 */
[C---:B------:R-:W-:Y:S02]  /*68a0*/  ISETP.GE.AND P2, PT, R93.reuse, c[0x0][0x1b0], PT ;  /* 0x00006c005d007a0c */ /* 0x040fe40003f46270 */
[----:B------:R-:W-:-:S13]  /*68b0*/  ISETP.LT.AND P3, PT, R93, R92, PT ;  /* 0x0000005c5d00720c */ /* 0x000fda0003f61270 */
[----:B------:R-:W-:Y:S05]  /*68c0*/  @!P2 BRA P3, `(.L_x_85) ;  /* 0xffffdaa00000a947 */ /* 0x000fea000183ffff */
.L_x_80:
[----:B------:R-:W-:Y:S05]  /*68d0*/  @!P1 EXIT ;  /* 0x000000000000994d */ /* 0x000fea0003800000 */
[----:B------:R-:W0:Y:S01]  /*68e0*/  S2R R0, SR_CTAID.X ;  /* 0x0000000000007919 */ /* 0x000e220000002500 */
[----:B------:R-:W-:Y:S01]  /*68f0*/  IMAD.MOV.U32 R5, RZ, RZ, 0x2 ;  /* 0x00000002ff057424 */ /* 0x000fe200078e00ff */
[----:B------:R-:W-:Y:S02]  /*6900*/  HMUL2 R7, R20, R90.H0_H0 ;  /* 0x2000005a14077232 */ /* 0x000fe40000000000 */
[----:B------:R-:W0:Y:S04]  /*6910*/  S2R R3, SR_TID.X ;  /* 0x0000000000037919 */ /* 0x000e280000002100 */
[----:B------:R-:W1:Y:S01]  /*6920*/  S2R R2, SR_CTAID.Y ;  /* 0x0000000000027919 */ /* 0x000e620000002600 */
[----:B0-----:R-:W-:Y:S02]  /*6930*/  IMAD R3, R0, 0x40, R3 ;  /* 0x0000004000037824 */ /* 0x001fe400078e0203 */
[----:B-1----:R-:W-:-:S02]  /*6940*/  IMAD.SHL.U32 R0, R2, 0x4, RZ ;  /* 0x0000000402007824 */ /* 0x002fc400078e00ff */
[----:B------:R-:W-:-:S04]  /*6950*/  IMAD.SHL.U32 R3, R3, 0x4, RZ ;  /* 0x0000000403037824 */ /* 0x000fc800078e00ff */
[----:B------:R-:W-:-:S04]  /*6960*/  IMAD R0, R0, c[0x0][0x18c], R3 ;  /* 0x0000630000007a24 */ /* 0x000fc800078e0203 */
[----:B------:R-:W-:-:S05]  /*6970*/  IMAD.WIDE R2, R0, R5, c[0x0][0x180] ;  /* 0x0000600000027625 */ /* 0x000fca00078e0205 */
[----:B------:R-:W2:Y:S01]  /*6980*/  ATOM.E.ADD.F16x2.RN.STRONG.GPU P0, RZ, [R2.64], R7 ;  /* 0x0000000702ff798a */ /* 0x000ea2000810e9c8 */
[----:B------:R-:W-:Y:S01]  /*6990*/  BSSY B0, `(.L_x_86) ;  /* 0x000000f000007945 */ /* 0x000fe20003800000 */
[----:B------:R-:W-:Y:S01]  /*69a0*/  HMUL2 R19, R19, R90.H0_H0 ;  /* 0x2000005a13137232 */ /* 0x000fe20000000000 */
[----:B--2---:R-:W-:Y:S05]  /*69b0*/  @P0 BRA `(.L_x_87) ;  /* 0x000000c000000947 */ /* 0x004fea0003800000 */
[----:B------:R-:W0:Y:S02]  /*69c0*/  QSPC.E.S P0, RZ, [R2] ;  /* 0x0000000002ff73aa */ /* 0x000e240000000500 */
[----:B0-----:R-:W-:Y:S05]  /*69d0*/  @!P0 BRA `(.L_x_88) ;  /* 0x0000007000008947 */ /* 0x001fea0003800000 */
[----:B------:R-:W-:-:S05]  /*69e0*/  LOP3.LUT R0, R2, 0xffffff, RZ, 0xc0, !PT ;  /* 0x00ffffff02007812 */ /* 0x000fca00078ec0ff */
.L_x_89:
[----:B------:R-:W0:Y:S02]  /*69f0*/  LDS R4, [R0] ;  /* 0x0000000000047984 */ /* 0x000e240000000800 */
[----:B0-----:R-:W-:-:S06]  /*6a00*/  HADD2 R5, R4, R7 ;  /* 0x0000000704057230 */ /* 0x001fcc0000000000 */
[----:B------:R-:W0:Y:S02]  /*6a10*/  ATOMS.CAST.SPIN R5, [R0], R4, R5 ;  /* 0x000000040005738d */ /* 0x000e240001800005 */
[----:B0-----:R-:W-:-:S13]  /*6a20*/  ISETP.EQ.U32.AND P0, PT, R5, 0x1, PT ;  /* 0x000000010500780c */ /* 0x001fda0003f02070 */
[----:B------:R-:W-:Y:S05]  /*6a30*/  @!P0 BRA `(.L_x_89) ;  /* 0xffffffb000008947 */ /* 0x000fea000383ffff */
[----:B------:R-:W-:Y:S05]  /*6a40*/  BRA `(.L_x_87) ;  /* 0x0000003000007947 */ /* 0x000fea0003800000 */
.L_x_88:
[----:B------:R-:W2:Y:S02]  /*6a50*/  LD.E R0, [R2.64] ;  /* 0x0000000802007980 */ /* 0x000ea4000c101900 */
[----:B--2---:R-:W-:-:S05]  /*6a60*/  IMAD.IADD R5, R7, 0x1, R0 ;  /* 0x0000000107057824 */ /* 0x004fca00078e0200 */
[----:B------:R0:W-:Y:S02]  /*6a70*/  ST.E [R2.64], R5 ;  /* 0x0000000502007985 */ /* 0x0001e4000c101908 */
.L_x_87:
[----:B------:R-:W-:Y:S05]  /*6a80*/  BSYNC B0 ;  /* 0x0000000000007941 */ /* 0x000fea0003800000 */
.L_x_86:
[----:B------:R-:W2:Y:S01]  /*6a90*/  ATOM.E.ADD.F16x2.RN.STRONG.GPU P0, RZ, [R2.64+0x4], R19 ;  /* 0x0000041302ff798a */ /* 0x000ea2000810e9c8 */
[----:B------:R-:W-:Y:S01]  /*6aa0*/  BSSY B0, `(.L_x_90) ;  /* 0x000000f000007945 */ /* 0x000fe20003800000 */
[----:B--2---:R-:W-:Y:S05]  /*6ab0*/  @P0 BRA `(.L_x_91) ;  /* 0x000000d000000947 */ /* 0x004fea0003800000 */
[----:B------:R-:W1:Y:S02]  /*6ac0*/  QSPC.E.S P0, RZ, [R2+0x4] ;  /* 0x0000040002ff73aa */ /* 0x000e640000000500 */
[----:B-1----:R-:W-:Y:S05]  /*6ad0*/  @!P0 BRA `(.L_x_92) ;  /* 0x0000008000008947 */ /* 0x002fea0003800000 */
[----:B------:R-:W-:-:S04]  /*6ae0*/  IADD3 R0, R2, 0x4, RZ ;  /* 0x0000000402007810 */ /* 0x000fc80007ffe0ff */
[----:B------:R-:W-:-:S05]  /*6af0*/  LOP3.LUT R0, R0, 0xffffff, RZ, 0xc0, !PT ;  /* 0x00ffffff00007812 */ /* 0x000fca00078ec0ff */
.L_x_93:
[----:B------:R-:W1:Y:S02]  /*6b00*/  LDS R4, [R0] ;  /* 0x0000000000047984 */ /* 0x000e640000000800 */
[----:B01----:R-:W-:-:S10]  /*6b10*/  HFMA2.MMA R5, R4, 1, 1, R19 ;  /* 0x3c003c0004057835 */ /* 0x003fd40000000013 */
[----:B------:R-:W0:Y:S02]  /*6b20*/  ATOMS.CAST.SPIN R5, [R0], R4, R5 ;  /* 0x000000040005738d */ /* 0x000e240001800005 */
[----:B0-----:R-:W-:-:S13]  /*6b30*/  ISETP.EQ.U32.AND P0, PT, R5, 0x1, PT ;  /* 0x000000010500780c */ /* 0x001fda0003f02070 */
[----:B------:R-:W-:Y:S05]  /*6b40*/  @!P0 BRA `(.L_x_93) ;  /* 0xffffffb000008947 */ /* 0x000fea000383ffff */
[----:B------:R-:W-:Y:S05]  /*6b50*/  BRA `(.L_x_91) ;  /* 0x0000003000007947 */ /* 0x000fea0003800000 */
.L_x_92:
[----:B------:R-:W2:Y:S02]  /*6b60*/  LD.E R0, [R2.64+0x4] ;  /* 0x0000040802007980 */ /* 0x000ea4000c101900 */
[----:B0-2---:R-:W-:-:S05]  /*6b70*/  IMAD.IADD R5, R19, 0x1, R0 ;  /* 0x0000000113057824 */ /* 0x005fca00078e0200 */
[----:B------:R0:W-:Y:S02]  /*6b80*/  ST.E [R2.64+0x4], R5 ;  /* 0x0000040502007985 */ /* 0x0001e4000c101908 */
.L_x_91:
[----:B------:R-:W-:Y:S05]  /*6b90*/  BSYNC B0 ;  /* 0x0000000000007941 */ /* 0x000fea0003800000 */
.L_x_90:
[----:B------:R-:W-:-:S13]  /*6ba0*/  ISETP.GE.AND P0, PT, R94, 0x2, PT ;  /* 0x000000025e00780c */ /* 0x000fda0003f06270 */
[----:B------:R-:W-:Y:S05]  /*6bb0*/  @!P0 EXIT ;  /* 0x000000000000894d */ /* 0x000fea0003800000 */
[----:B------:R-:W-:Y:S01]  /*6bc0*/  IMAD.MOV.U32 R9, RZ, RZ, c[0x0][0x18c] ;  /* 0x00006300ff097624 */ /* 0x000fe200078e00ff */
[----:B------:R-:W-:-:S03]  /*6bd0*/  HMUL2 R7, R18, R89.H0_H0 ;  /* 0x2000005912077232 */ /* 0x000fc60000000000 */
[----:B0-----:R-:W-:-:S05]  /*6be0*/  IMAD.WIDE R2, R9, 0x2, R2 ;  /* 0x0000000209027825 */ /* 0x001fca00078e0202 */
[----:B------:R-:W2:Y:S01]  /*6bf0*/  ATOM.E.ADD.F16x2.RN.STRONG.GPU P0, RZ, [R2.64], R7 ;  /* 0x0000000702ff798a */ /* 0x000ea2000810e9c8 */
[----:B------:R-:W-:Y:S01]  /*6c00*/  BSSY B0, `(.L_x_94) ;  /* 0x000000f000007945 */ /* 0x000fe20003800000 */
[----:B------:R-:W-:Y:S01]  /*6c10*/  HMUL2 R17, R17, R89.H0_H0 ;  /* 0x2000005911117232 */ /* 0x000fe20000000000 */
[----:B--2---:R-:W-:Y:S05]  /*6c20*/  @P0 BRA `(.L_x_95) ;  /* 0x000000c000000947 */ /* 0x004fea0003800000 */
[----:B------:R-:W0:Y:S02]  /*6c30*/  QSPC.E.S P0, RZ, [R2] ;  /* 0x0000000002ff73aa */ /* 0x000e240000000500 */
[----:B0-----:R-:W-:Y:S05]  /*6c40*/  @!P0 BRA `(.L_x_96) ;  /* 0x0000007000008947 */ /* 0x001fea0003800000 */
[----:B------:R-:W-:-:S05]  /*6c50*/  LOP3.LUT R0, R2, 0xffffff, RZ, 0xc0, !PT ;  /* 0x00ffffff02007812 */ /* 0x000fca00078ec0ff */
.L_x_97:
[----:B------:R-:W0:Y:S02]  /*6c60*/  LDS R4, [R0] ;  /* 0x0000000000047984 */ /* 0x000e240000000800 */
[----:B0-----:R-:W-:-:S06]  /*6c70*/  HADD2 R5, R4, R7 ;  /* 0x0000000704057230 */ /* 0x001fcc0000000000 */
[----:B------:R-:W0:Y:S02]  /*6c80*/  ATOMS.CAST.SPIN R5, [R0], R4, R5 ;  /* 0x000000040005738d */ /* 0x000e240001800005 */
[----:B0-----:R-:W-:-:S13]  /*6c90*/  ISETP.EQ.U32.AND P0, PT, R5, 0x1, PT ;  /* 0x000000010500780c */ /* 0x001fda0003f02070 */
[----:B------:R-:W-:Y:S05]  /*6ca0*/  @!P0 BRA `(.L_x_97) ;  /* 0xffffffb000008947 */ /* 0x000fea000383ffff */
[----:B------:R-:W-:Y:S05]  /*6cb0*/  BRA `(.L_x_95) ;  /* 0x0000003000007947 */ /* 0x000fea0003800000 */
.L_x_96:
[----:B------:R-:W2:Y:S02]  /*6cc0*/  LD.E R0, [R2.64] ;  /* 0x0000000802007980 */ /* 0x000ea4000c101900 */
[----:B--2---:R-:W-:-:S05]  /*6cd0*/  IMAD.IADD R5, R7, 0x1, R0 ;  /* 0x0000000107057824 */ /* 0x004fca00078e0200 */
[----:B------:R0:W-:Y:S02]  /*6ce0*/  ST.E [R2.64], R5 ;  /* 0x0000000502007985 */ /* 0x0001e4000c101908 */
.L_x_95:
[----:B------:R-:W-:Y:S05]  /*6cf0*/  BSYNC B0 ;  /* 0x0000000000007941 */ /* 0x000fea0003800000 */
.L_x_94:
[----:B------:R-:W2:Y:S01]  /*6d00*/  ATOM.E.ADD.F16x2.RN.STRONG.GPU P0, RZ, [R2.64+0x4], R17 ;  /* 0x0000041102ff798a */ /* 0x000ea2000810e9c8 */
[----:B------:R-:W-:Y:S01]  /*6d10*/  BSSY B0, `(.L_x_98) ;  /* 0x000000f000007945 */ /* 0x000fe20003800000 */
[----:B--2---:R-:W-:Y:S05]  /*6d20*/  @P0 BRA `(.L_x_99) ;  /* 0x000000d000000947 */ /* 0x004fea0003800000 */
[----:B------:R-:W1:Y:S02]  /*6d30*/  QSPC.E.S P0, RZ, [R2+0x4] ;  /* 0x0000040002ff73aa */ /* 0x000e640000000500 */
[----:B-1----:R-:W-:Y:S05]  /*6d40*/  @!P0 BRA `(.L_x_100) ;  /* 0x0000008000008947 */ /* 0x002fea0003800000 */
[----:B------:R-:W-:-:S04]  /*6d50*/  IADD3 R0, R2, 0x4, RZ ;  /* 0x0000000402007810 */ /* 0x000fc80007ffe0ff */
[----:B------:R-:W-:-:S05]  /*6d60*/  LOP3.LUT R0, R0, 0xffffff, RZ, 0xc0, !PT ;  /* 0x00ffffff00007812 */ /* 0x000fca00078ec0ff */
.L_x_101:
[----:B------:R-:W1:Y:S02]  /*6d70*/  LDS R4, [R0] ;  /* 0x0000000000047984 */ /* 0x000e640000000800 */
[----:B01----:R-:W-:-:S10]  /*6d80*/  HFMA2.MMA R5, R4, 1, 1, R17 ;  /* 0x3c003c0004057835 */ /* 0x003fd40000000011 */
[----:B------:R-:W0:Y:S02]  /*6d90*/  ATOMS.CAST.SPIN R5, [R0], R4, R5 ;  /* 0x000000040005738d */ /* 0x000e240001800005 */
[----:B0-----:R-:W-:-:S13]  /*6da0*/  ISETP.EQ.U32.AND P0, PT, R5, 0x1, PT ;  /* 0x000000010500780c */ /* 0x001fda0003f02070 */
[----:B------:R-:W-:Y:S05]  /*6db0*/  @!P0 BRA `(.L_x_101) ;  /* 0xffffffb000008947 */ /* 0x000fea000383ffff */
[----:B------:R-:W-:Y:S05]  /*6dc0*/  BRA `(.L_x_99) ;  /* 0x0000003000007947 */ /* 0x000fea0003800000 */
.L_x_100:
[----:B------:R-:W2:Y:S02]  /*6dd0*/  LD.E R0, [R2.64+0x4] ;  /* 0x0000040802007980 */ /* 0x000ea4000c101900 */
[----:B0-2---:R-:W-:-:S05]  /*6de0*/  IMAD.IADD R5, R17, 0x1, R0 ;  /* 0x0000000111057824 */ /* 0x005fca00078e0200 */
[----:B------:R0:W-:Y:S02]  /*6df0*/  ST.E [R2.64+0x4], R5 ;  /* 0x0000040502007985 */ /* 0x0001e4000c101908 */
.L_x_99:
[----:B------:R-:W-:Y:S05]  /*6e00*/  BSYNC B0 ;  /* 0x0000000000007941 */ /* 0x000fea0003800000 */
.L_x_98:
[----:B------:R-:W-:-:S13]  /*6e10*/  ISETP.NE.AND P0, PT, R94, 0x2, PT ;  /* 0x000000025e00780c */ /* 0x000fda0003f05270 */
[----:B------:R-:W-:Y:S05]  /*6e20*/  @!P0 EXIT ;  /* 0x000000000000894d */ /* 0x000fea0003800000 */
[----:B0-----:R-:W-:Y:S01]  /*6e30*/  IMAD.WIDE R2, R9, 0x2, R2 ;  /* 0x0000000209027825 */ /* 0x001fe200078e0202 */
[----:B------:R-:W-:-:S05]  /*6e40*/  HMUL2 R7, R16, R88.H0_H0 ;  /* 0x2000005810077232 */ /* 0x000fca0000000000 */
[----:B------:R-:W2:Y:S01]  /*6e50*/  ATOM.E.ADD.F16x2.RN.STRONG.GPU P0, RZ, [R2.64], R7 ;  /* 0x0000000702ff798a */ /* 0x000ea2000810e9c8 */
[----:B------:R-:W-:Y:S01]  /*6e60*/  BSSY B0, `(.L_x_102) ;  /* 0x000000f000007945 */ /* 0x000fe20003800000 */
[----:B------:R-:W-:Y:S01]  /*6e70*/  HMUL2 R15, R15, R88.H0_H0 ;  /* 0x200000580f0f7232 */ /* 0x000fe20000000000 */
[----:B--2---:R-:W-:Y:S05]  /*6e80*/  @P0 BRA `(.L_x_103) ;  /* 0x000000c000000947 */ /* 0x004fea0003800000 */
[----:B------:R-:W0:Y:S02]  /*6e90*/  QSPC.E.S P0, RZ, [R2] ;  /* 0x0000000002ff73aa */ /* 0x000e240000000500 */
[----:B0-----:R-:W-:Y:S05]  /*6ea0*/  @!P0 BRA `(.L_x_104) ;  /* 0x0000007000008947 */ /* 0x001fea0003800000 */
[----:B------:R-:W-:-:S05]  /*6eb0*/  LOP3.LUT R0, R2, 0xffffff, RZ, 0xc0, !PT ;  /* 0x00ffffff02007812 */ /* 0x000fca00078ec0ff */
.L_x_105:
[----:B------:R-:W0:Y:S02]  /*6ec0*/  LDS R4, [R0] ;  /* 0x0000000000047984 */ /* 0x000e240000000800 */
[----:B0-----:R-:W-:-:S06]  /*6ed0*/  HADD2 R5, R4, R7 ;  /* 0x0000000704057230 */ /* 0x001fcc0000000000 */
[----:B------:R-:W0:Y:S02]  /*6ee0*/  ATOMS.CAST.SPIN R5, [R0], R4, R5 ;  /* 0x000000040005738d */ /* 0x000e240001800005 */
[----:B0-----:R-:W-:-:S13]  /*6ef0*/  ISETP.EQ.U32.AND P0, PT, R5, 0x1, PT ;  /* 0x000000010500780c */ /* 0x001fda0003f02070 */
[----:B------:R-:W-:Y:S05]  /*6f00*/  @!P0 BRA `(.L_x_105) ;  /* 0xffffffb000008947 */ /* 0x000fea000383ffff */
[----:B------:R-:W-:Y:S05]  /*6f10*/  BRA `(.L_x_103) ;  /* 0x0000003000007947 */ /* 0x000fea0003800000 */
.L_x_104:
[----:B------:R-:W2:Y:S02]  /*6f20*/  LD.E R0, [R2.64] ;  /* 0x0000000802007980 */ /* 0x000ea4000c101900 */
[----:B--2---:R-:W-:-:S05]  /*6f30*/  IMAD.IADD R5, R7, 0x1, R0 ;  /* 0x0000000107057824 */ /* 0x004fca00078e0200 */
[----:B------:R0:W-:Y:S02]  /*6f40*/  ST.E [R2.64], R5 ;  /* 0x0000000502007985 */ /* 0x0001e4000c101908 */
.L_x_103:
[----:B------:R-:W-:Y:S05]  /*6f50*/  BSYNC B0 ;  /* 0x0000000000007941 */ /* 0x000fea0003800000 */
.L_x_102:
[----:B------:R-:W2:Y:S01]  /*6f60*/  ATOM.E.ADD.F16x2.RN.STRONG.GPU P0, RZ, [R2.64+0x4], R15 ;  /* 0x0000040f02ff798a */ /* 0x000ea2000810e9c8 */
[----:B------:R-:W-:Y:S01]  /*6f70*/  BSSY B0, `(.L_x_106) ;  /* 0x000000f000007945 */ /* 0x000fe20003800000 */
[----:B--2---:R-:W-:Y:S05]  /*6f80*/  @P0 BRA `(.L_x_107) ;  /* 0x000000d000000947 */ /* 0x004fea0003800000 */
[----:B------:R-:W1:Y:S02]  /*6f90*/  QSPC.E.S P0, RZ, [R2+0x4] ;  /* 0x0000040002ff73aa */ /* 0x000e640000000500 */
[----:B-1----:R-:W-:Y:S05]  /*6fa0*/  @!P0 BRA `(.L_x_108) ;  /* 0x0000008000008947 */ /* 0x002fea0003800000 */
[----:B------:R-:W-:-:S04]  /*6fb0*/  IADD3 R0, R2, 0x4, RZ ;  /* 0x0000000402007810 */ /* 0x000fc80007ffe0ff */
[----:B------:R-:W-:-:S05]  /*6fc0*/  LOP3.LUT R0, R0, 0xffffff, RZ, 0xc0, !PT ;  /* 0x00ffffff00007812 */ /* 0x000fca00078ec0ff */
.L_x_109:
[----:B------:R-:W1:Y:S02]  /*6fd0*/  LDS R4, [R0] ;  /* 0x0000000000047984 */ /* 0x000e640000000800 */
[----:B01----:R-:W-:-:S10]  /*6fe0*/  HFMA2.MMA R5, R4, 1, 1, R15 ;  /* 0x3c003c0004057835 */ /* 0x003fd4000000000f */
[----:B------:R-:W0:Y:S02]  /*6ff0*/  ATOMS.CAST.SPIN R5, [R0], R4, R5 ;  /* 0x000000040005738d */ /* 0x000e240001800005 */
[----:B0-----:R-:W-:-:S13]  /*7000*/  ISETP.EQ.U32.AND P0, PT, R5, 0x1, PT ;  /* 0x000000010500780c */ /* 0x001fda0003f02070 */
[----:B------:R-:W-:Y:S05]  /*7010*/  @!P0 BRA `(.L_x_109) ;  /* 0xffffffb000008947 */ /* 0x000fea000383ffff */
[----:B------:R-:W-:Y:S05]  /*7020*/  BRA `(.L_x_107) ;  /* 0x0000003000007947 */ /* 0x000fea0003800000 */
.L_x_108:
[----:B------:R-:W2:Y:S02]  /*7030*/  LD.E R0, [R2.64+0x4] ;  /* 0x0000040802007980 */ /* 0x000ea4000c101900 */
[----:B0-2---:R-:W-:-:S05]  /*7040*/  IMAD.IADD R5, R15, 0x1, R0 ;  /* 0x000000010f057824 */ /* 0x005fca00078e0200 */
[----:B------:R0:W-:Y:S02]  /*7050*/  ST.E [R2.64+0x4], R5 ;  /* 0x0000040502007985 */ /* 0x0001e4000c101908 */
.L_x_107:
[----:B------:R-:W-:Y:S05]  /*7060*/  BSYNC B0 ;  /* 0x0000000000007941 */ /* 0x000fea0003800000 */
.L_x_106:
[----:B------:R-:W-:-:S13]  /*7070*/  ISETP.GE.AND P0, PT, R94, 0x4, PT ;  /* 0x000000045e00780c */ /* 0x000fda0003f06270 */
        /* <DEDUP_REMOVED lines=10> */
.L_x_113:
[----:B------:R-:W0:Y:S02]  /*7120*/  LDS R4, [R0] ;  /* 0x0000000000047984 */ /* 0x000e240000000800 */
[----:B0-----:R-:W-:-:S06]  /*7130*/  HADD2 R5, R4, R7 ;  /* 0x0000000704057230 */ /* 0x001fcc0000000000 */
[----:B------:R-:W0:Y:S02]  /*7140*/  ATOMS.CAST.SPIN R5, [R0], R4, R5 ;  /* 0x000000040005738d */ /* 0x000e240001800005 */
[----:B0-----:R-:W-:-:S13]  /*7150*/  ISETP.EQ.U32.AND P0, PT, R5, 0x1, PT ;  /* 0x000000010500780c */ /* 0x001fda0003f02070 */
[----:B------:R-:W-:Y:S05]  /*7160*/  @!P0 BRA `(.L_x_113) ;  /* 0xffffffb000008947 */ /* 0x000fea000383ffff */
[----:B------:R-:W-:Y:S05]  /*7170*/  BRA `(.L_x_111) ;  /* 0x0000003000007947 */ /* 0x000fea0003800000 */
.L_x_112:
[----:B------:R-:W2:Y:S02]  /*7180*/  LD.E R0, [R2.64] ;  /* 0x0000000802007980 */ /* 0x000ea4000c101900 */
[----:B--2---:R-:W-:-:S05]  /*7190*/  IMAD.IADD R5, R7, 0x1, R0 ;  /* 0x0000000107057824 */ /* 0x004fca00078e0200 */
[----:B------:R0:W-:Y:S02]  /*71a0*/  ST.E [R2.64], R5 ;  /* 0x0000000502007985 */ /* 0x0001e4000c101908 */
.L_x_111:
[----:B------:R-:W-:Y:S05]  /*71b0*/  BSYNC B0 ;  /* 0x0000000000007941 */ /* 0x000fea0003800000 */
.L_x_110:
[----:B------:R-:W2:Y:S02]  /*71c0*/  ATOM.E.ADD.F16x2.RN.STRONG.GPU P0, RZ, [R2.64+0x4], R13 ;  /* 0x0000040d02ff798a */ /* 0x000ea4000810e9c8 */
[----:B--2---:R-:W-:Y:S05]  /*71d0*/  @P0 EXIT ;  /* 0x000000000000094d */ /* 0x004fea0003800000 */
[----:B------:R-:W1:Y:S02]  /*71e0*/  QSPC.E.S P0, RZ, [R2+0x4] ;  /* 0x0000040002ff73aa */ /* 0x000e640000000500 */
[----:B-1----:R-:W-:Y:S05]  /*71f0*/  @!P0 BRA `(.L_x_114) ;  /* 0x0000008000008947 */ /* 0x002fea0003800000 */
[----:B0-----:R-:W-:-:S04]  /*7200*/  IADD3 R2, R2, 0x4, RZ ;  /* 0x0000000402027810 */ /* 0x001fc80007ffe0ff */
[----:B------:R-:W-:-:S05]  /*7210*/  LOP3.LUT R2, R2, 0xffffff, RZ, 0xc0, !PT ;  /* 0x00ffffff02027812 */ /* 0x000fca00078ec0ff */
.L_x_115:
[----:B------:R-:W0:Y:S02]  /*7220*/  LDS R4, [R2] ;  /* 0x0000000002047984 */ /* 0x000e240000000800 */
[----:B0-----:R-:W-:-:S10]  /*7230*/  HFMA2.MMA R5, R4, 1, 1, R13 ;  /* 0x3c003c0004057835 */ /* 0x001fd4000000000d */
[----:B------:R-:W0:Y:S02]  /*7240*/  ATOMS.CAST.SPIN R5, [R2], R4, R5 ;  /* 0x000000040205738d */ /* 0x000e240001800005 */
[----:B0-----:R-:W-:-:S13]  /*7250*/  ISETP.EQ.U32.AND P0, PT, R5, 0x1, PT ;  /* 0x000000010500780c */ /* 0x001fda0003f02070 */
[----:B------:R-:W-:Y:S05]  /*7260*/  @!P0 BRA `(.L_x_115) ;  /* 0xffffffb000008947 */ /* 0x000fea000383ffff */
[----:B------:R-:W-:Y:S05]  /*7270*/  EXIT ;  /* 0x000000000000794d */ /* 0x000fea0003800000 */
.L_x_114:
[----:B------:R-:W2:Y:S02]  /*7280*/  LD.E R0, [R2.64+0x4] ;  /* 0x0000040802007980 */ /* 0x000ea4000c101900 */
[----:B0-2---:R-:W-:-:S05]  /*7290*/  IMAD.IADD R5, R13, 0x1, R0 ;  /* 0x000000010d057824 */ /* 0x005fca00078e0200 */
[----:B------:R-:W-:Y:S01]  /*72a0*/  ST.E [R2.64+0x4], R5 ;  /* 0x0000040502007985 */ /* 0x000fe2000c101908 */
[----:B------:R-:W-:Y:S05]  /*72b0*/  EXIT ;  /* 0x000000000000794d */ /* 0x000fea0003800000 */
.L_x_116:
        /* <DEDUP_REMOVED lines=12> */
.L_x_3261:


//--------------------- .text._Z23gemm_half_q_half_kernelILi4ELi16ELb1ELb1ELi64EEvPK6__halfPKjS4_S2_PS0_iiiiPKtS7_iiiiiibS2_i --------------------------
	.section	.text._Z23gemm_half_q_half_kernelILi4ELi16ELb1ELb1ELi64EEvPK6__halfPKjS4_S2_PS0_iiiiPKtS7_iiiiiibS2_i,"ax",@progbits
	.sectioninfo	@"SHI_REGISTERS=114"
	.align	128
        .global         _Z23gemm_half_q_half_kernelILi4ELi16ELb1ELb1ELi64EEvPK6__halfPKjS4_S2_PS0_iiiiPKtS7_iiiiiibS2_i
        .type           _Z23gemm_half_q_half_kernelILi4ELi16ELb1ELb1ELi64EEvPK6__halfPKjS4_S2_PS0_iiiiPKtS7_iiiiiibS2_i,@function
        .size           _Z23gemm_half_q_half_kernelILi4ELi16ELb1ELb1ELi64EEvPK6__halfPKjS4_S2_PS0_iiiiPKtS7_iiiiiibS2_i,(.L_x_3262 - _Z23gemm_half_q_half_kernelILi4ELi16ELb1ELb1ELi64EEvPK6__halfPKjS4_S2_PS0_iiiiPKtS7_iiiiiibS2_i)
        .other          _Z23gemm_half_q_half_kernelILi4ELi16ELb1ELb1ELi64EEvPK6__halfPKjS4_S2_PS0_iiiiPKtS7_iiiiiibS2_i,@"STO_CUDA_ENTRY STV_DEFAULT"
_Z23gemm_half_q_half_kernelILi4ELi16ELb1ELb1ELi64EEvPK6__halfPKjS4_S2_PS0_iiiiPKtS7_iiiiiibS2_i:
.text._Z23gemm_half_q_half_kernelILi4ELi16ELb1ELb1ELi64EEvPK6__halfPKjS4_S2_PS0_iiiiPKtS7_iiiiiibS2_i:
        /* <DEDUP_REMOVED lines=12> */
[----:B------:R-:W-:Y:S01]  /*00c0*/  PRMT R7, RZ, 0x7610, R7 ;  /* 0x00007610ff077816 */ /* 0x000fe20000000007 */
[----:B0-----:R-:W-:-:S02]  /*00d0*/  IMAD R5, R14, R5, c[0x0][0x188] ;  /* 0x000062000e057624 */ /* 0x001fc400078e0205 */
        /* <DEDUP_REMOVED lines=35> */
.L_x_117:
        /* <DEDUP_REMOVED lines=27> */
.L_x_122:
        /* <DEDUP_REMOVED lines=17> */
.L_x_121:
        /* <DEDUP_REMOVED lines=17> */
.L_x_120:
[----:B------:R-:W-:Y:S01]  /*06e0*/  IMAD R7, R14, c[0x0][0x190], RZ ;  /* 0x000064000e077a24 */ /* 0x000fe200078e02ff */
[----:B------:R-:W-:Y:S01]  /*06f0*/  ISETP.GT.AND P2, PT, R94, 0x3, PT ;  /* 0x000000035e00780c */ /* 0x000fe20003f44270 */
[----:B------:R-:W-:Y:S02]  /*0700*/  IMAD.MOV.U32 R15, RZ, RZ, RZ ;  /* 0x000000ffff0f7224 */ /* 0x000fe400078e00ff */
[----:B------:R-:W-:-:S05]  /*0710*/  IMAD.SHL.U32 R7, R7, 0x4, RZ ;  /* 0x0000000407077824 */ /* 0x000fca00078e00ff */
[----:B------:R-:W-:-:S04]  /*0720*/  IADD3 R3, P0, R3, R7, RZ ;  /* 0x0000000703037210 */ /* 0x000fc80007f1e0ff */
[----:B------:R-:W-:Y:S01]  /*0730*/  LEA.HI.X.SX32 R8, R7, R2, 0x1, P0 ;  /* 0x0000000207087211 */ /* 0x000fe200000f0eff */
[----:B------:R-:W-:Y:S01]  /*0740*/  IMAD.SHL.U32 R7, R16, 0x2, RZ ;  /* 0x0000000210077824 */ /* 0x000fe200078e00ff */
[----:B------:R-:W-:-:S04]  /*0750*/  LEA R2, P0, R3, c[0x0][0x160], 0x1 ;  /* 0x0000580003027a11 */ /* 0x000fc800078008ff */
[----:B------:R-:W-:Y:S02]  /*0760*/  LEA.HI.X R3, R3, c[0x0][0x164], R8, 0x1, P0 ;  /* 0x0000590003037a11 */ /* 0x000fe400000f0c08 */
[----:B------:R-:W-:Y:S01]  /*0770*/  PLOP3.LUT P0, PT, PT, PT, PT, 0x80, 0x0 ;  /* 0x000000000000781c */ /* 0x000fe20003f0f070 */
[----:B------:R-:W-:Y:S05]  /*0780*/  @!P2 BRA `(.L_x_123) ;  /* 0x000001300000a947 */ /* 0x000fea0003800000 */
[----:B------:R-:W-:Y:S02]  /*0790*/  PLOP3.LUT P0, PT, PT, PT, PT, 0x8, 0x0 ;  /* 0x000000000000781c */ /* 0x000fe40003f0e170 */
[----:B------:R-:W-:-:S05]  /*07a0*/  IADD3 R22, R94, -0x3, RZ ;  /* 0xfffffffd5e167810 */ /* 0x000fca0007ffe0ff */
.L_x_124:
        /* <DEDUP_REMOVED lines=17> */
.L_x_123:
[----:B------:R-:W-:-:S05]  /*08c0*/  IMAD.IADD R8, R94, 0x1, -R15 ;  /* 0x000000015e087824 */ /* 0x000fca00078e0a0f */
[----:B------:R-:W-:-:S13]  /*08d0*/  ISETP.GT.AND P2, PT, R8, 0x1, PT ;  /* 0x000000010800780c */ /* 0x000fda0003f44270 */
[----:B------:R-:W-:Y:S01]  /*08e0*/  @P2 PLOP3.LUT P0, PT, PT, PT, PT, 0x8, 0x0 ;  /* 0x000000000000281c */ /* 0x000fe20003f0e170 */
[----:B------:R-:W-:Y:S01]  /*08f0*/  @P2 IMAD.MOV.U32 R11, RZ, RZ, c[0x0][0x190] ;  /* 0x00006400ff0b2624 */ /* 0x000fe200078e00ff */
[----:B------:R-:W-:Y:S01]  /*0900*/  @P2 IADD3 R15, R15, 0x2, RZ ;  /* 0x000000020f0f2810 */ /* 0x000fe20007ffe0ff */
[----:B------:R0:W2:Y:S02]  /*0910*/  @P2 LDG.E.U16.CONSTANT R12, [R2.64] ;  /* 0x00000006020c2981 */ /* 0x0000a4000c1e9500 */
[----:B------:R-:W-:-:S05]  /*0920*/  @P2 IMAD.WIDE R8, R11, 0x2, R2 ;  /* 0x000000020b082825 */ /* 0x000fca00078e0202 */
[----:B------:R-:W3:Y:S03]  /*0930*/  @P2 LDG.E.U16.CONSTANT R18, [R8.64] ;  /* 0x0000000608122981 */ /* 0x000ee6000c1e9500 */
[----:B------:R-:W-:Y:S01]  /*0940*/  ISETP.LT.OR P0, PT, R15, R94, P0 ;  /* 0x0000005e0f00720c */ /* 0x000fe20000701670 */
[----:B0-----:R-:W-:-:S12]  /*0950*/  @P2 IMAD.WIDE R2, R11, 0x2, R8 ;  /* 0x000000020b022825 */ /* 0x001fd800078e0208 */
[----:B------:R-:W4:Y:S04]  /*0960*/  @P0 LDG.E.U16.CONSTANT R10, [R2.64] ;  /* 0x00000006020a0981 */ /* 0x000f28000c1e9500 */
[----:B--2---:R-:W-:Y:S04]  /*0970*/  @P2 STS.U16 [R7], R12 ;  /* 0x0000000c07002388 */ /* 0x004fe80000000400 */
[----:B---3--:R0:W-:Y:S02]  /*0980*/  @P2 STS.U16 [R7+0x80], R18 ;  /* 0x0000801207002388 */ /* 0x0081e40000000400 */
[----:B0-----:R-:W-:-:S05]  /*0990*/  @P2 IADD3 R7, R7, 0x100, RZ ;  /* 0x0000010007072810 */ /* 0x001fca0007ffe0ff */
[----:B----4-:R0:W-:Y:S02]  /*09a0*/  @P0 STS.U16 [R7], R10 ;  /* 0x0000000a07000388 */ /* 0x0101e40000000400 */
.L_x_119:
[----:B------:R-:W-:Y:S05]  /*09b0*/  BSYNC B0 ;  /* 0x0000000000007941 */ /* 0x000fea0003800000 */
.L_x_118:
        /* <DEDUP_REMOVED lines=18> */
.L_x_127:
        /* <DEDUP_REMOVED lines=11> */
.L_x_126:
[----:B------:R-:W-:-:S05]  /*0b90*/  IMAD.IADD R4, R94, 0x1, -R7 ;  /* 0x000000015e047824 */ /* 0x000fca00078e0a07 */
[----:B------:R-:W-:-:S13]  /*0ba0*/  ISETP.GT.AND P2, PT, R4, 0x1, PT ;  /* 0x000000010400780c */ /* 0x000fda0003f44270 */
[----:B------:R-:W-:Y:S01]  /*0bb0*/  @P2 PLOP3.LUT P0, PT, PT, PT, PT, 0x8, 0x0 ;  /* 0x000000000000281c */ /* 0x000fe20003f0e170 */
[----:B-1----:R-:W-:Y:S01]  /*0bc0*/  @P2 IMAD.WIDE R8, R15, c[0x0][0x18c], R2 ;  /* 0x000063000f082a25 */ /* 0x002fe200078e0202 */
[----:B------:R-:W-:Y:S01]  /*0bd0*/  @P2 IADD3 R7, R7, 0x2, RZ ;  /* 0x0000000207072810 */ /* 0x000fe20007ffe0ff */
[----:B------:R0:W-:Y:S04]  /*0be0*/  @P2 STG.E.64 [R2.64], RZ ;  /* 0x000000ff02002986 */ /* 0x0001e8000c101b06 */
[----:B------:R1:W-:Y:S06]  /*0bf0*/  @P2 STG.E.64 [R8.64], RZ ;  /* 0x000000ff08002986 */ /* 0x0003ec000c101b06 */
[----:B------:R-:W-:Y:S01]  /*0c00*/  ISETP.LT.OR P0, PT, R7, R94, P0 ;  /* 0x0000005e0700720c */ /* 0x000fe20000701670 */
[----:B0-----:R-:W-:-:S12]  /*0c10*/  @P2 IMAD.WIDE R2, R15, c[0x0][0x18c], R8 ;  /* 0x000063000f022a25 */ /* 0x001fd800078e0208 */
[----:B------:R1:W-:Y:S02]  /*0c20*/  @P0 STG.E.64 [R2.64], RZ ;  /* 0x000000ff02000986 */ /* 0x0003e4000c101b06 */
.L_x_125:
[C---:B------:R-:W-:Y:S01]  /*0c30*/  ISETP.GT.AND P0, PT, R93.reuse, c[0x0][0x1a8], PT ;  /* 0x00006a005d007a0c */ /* 0x040fe20003f04270 */
[----:B------:R-:W-:Y:S01]  /*0c40*/  IMAD.SHL.U32 R86, R0, 0x80, RZ ;  /* 0x0000008000567824 */ /* 0x000fe200078e00ff */
[C---:B------:R-:W-:Y:S01]  /*0c50*/  ISETP.GT.AND P3, PT, R93.reuse, c[0x0][0x1ac], PT ;  /* 0x00006b005d007a0c */ /* 0x040fe20003f64270 */
[----:B------:R-:W-:Y:S01]  /*0c60*/  IMAD.MOV.U32 R21, RZ, RZ, 0x2 ;  /* 0x00000002ff157424 */ /* 0x000fe200078e00ff */
[C---:B------:R-:W-:Y:S01]  /*0c70*/  ISETP.GT.AND P4, PT, R93.reuse, c[0x0][0x1b0], PT ;  /* 0x00006c005d007a0c */ /* 0x040fe20003f84270 */
[----:B------:R-:W-:Y:S01]  /*0c80*/  BAR.SYNC.DEFER_BLOCKING 0x0 ;  /* 0x0000000000007b1d */ /* 0x000fe20000010000 */
[C---:B------:R-:W-:Y:S01]  /*0c90*/  ISETP.GT.AND P5, PT, R93.reuse, c[0x0][0x1b4], PT ;  /* 0x00006d005d007a0c */ /* 0x040fe20003fa4270 */
[----:B------:R-:W-:Y:S01]  /*0ca0*/  IMAD.MOV.U32 R17, RZ, RZ, RZ ;  /* 0x000000ffff117224 */ /* 0x000fe200078e00ff */
[C---:B-1----:R-:W-:Y:S01]  /*0cb0*/  IMNMX R3, R93.reuse, c[0x0][0x1a8], PT ;  /* 0x00006a005d037a17 */ /* 0x042fe20003800200 */
[----:B------:R-:W-:Y:S01]  /*0cc0*/  IMAD.MOV.U32 R18, RZ, RZ, RZ ;  /* 0x000000ffff127224 */ /* 0x000fe200078e00ff */
[----:B------:R-:W-:Y:S01]  /*0cd0*/  ISETP.GT.AND P2, PT, R93, c[0x0][0x1b8], PT ;  /* 0x00006e005d007a0c */ /* 0x000fe20003f44270 */
[----:B------:R-:W-:Y:S01]  /*0ce0*/  IMAD.WIDE R86, R86, R21, c[0x0][0x198] ;  /* 0x0000660056567625 */ /* 0x000fe200078e0215 */
[----:B------:R-:W-:-:S02]  /*0cf0*/  SHF.R.S32.HI R4, RZ, 0x1f, R3 ;  /* 0x0000001fff047819 */ /* 0x000fc40000011403 */
[C---:B------:R-:W-:Y:S02]  /*0d00*/  @P0 IMNMX R2, R93.reuse, c[0x0][0x1ac], PT ;  /* 0x00006b005d020a17 */ /* 0x040fe40003800200 */
[----:B------:R-:W-:Y:S02]  /*0d10*/  LEA.HI R13, R4, R3, RZ, 0x5 ;  /* 0x00000003040d7211 */ /* 0x000fe400078f28ff */
[C---:B------:R-:W-:Y:S02]  /*0d20*/  @P3 IMNMX R3, R93.reuse, c[0x0][0x1b0], PT ;  /* 0x00006c005d033a17 */ /* 0x040fe40003800200 */
[----:B------:R-:W-:Y:S02]  /*0d30*/  @P0 IADD3 R2, R2, -c[0x0][0x1a8], RZ ;  /* 0x80006a0002020a10 */ /* 0x000fe40007ffe0ff */
[C---:B------:R-:W-:Y:S02]  /*0d40*/  @P4 IMNMX R4, R93.reuse, c[0x0][0x1b4], PT ;  /* 0x00006d005d044a17 */ /* 0x040fe40003800200 */
[----:B------:R-:W-:-:S02]  /*0d50*/  @P5 IMNMX R8, R93, c[0x0][0x1b8], PT ;  /* 0x00006e005d085a17 */ /* 0x000fc40003800200 */
[----:B------:R-:W-:Y:S02]  /*0d60*/  @P3 IADD3 R7, R3, -c[0x0][0x1ac], RZ ;  /* 0x80006b0003073a10 */ /* 0x000fe40007ffe0ff */
[----:B------:R-:W-:Y:S02]  /*0d70*/  @P0 SHF.R.S32.HI R3, RZ, 0x1f, R2 ;  /* 0x0000001fff030819 */ /* 0x000fe40000011402 */
[----:B------:R-:W-:Y:S02]  /*0d80*/  @P4 IADD3 R9, R4, -c[0x0][0x1b0], RZ ;  /* 0x80006c0004094a10 */ /* 0x000fe40007ffe0ff */
[----:B------:R-:W-:Y:S02]  /*0d90*/  @P5 IADD3 R10, R8, -c[0x0][0x1b4], RZ ;  /* 0x80006d00080a5a10 */ /* 0x000fe40007ffe0ff */
[----:B------:R-:W-:Y:S02]  /*0da0*/  @P3 SHF.R.S32.HI R8, RZ, 0x1f, R7 ;  /* 0x0000001fff083819 */ /* 0x000fe40000011407 */
[----:B------:R-:W-:-:S02]  /*0db0*/  @P0 LEA.HI R4, R3, R2, RZ, 0x5 ;  /* 0x0000000203040211 */ /* 0x000fc400078f28ff */
[----:B------:R-:W-:Y:S02]  /*0dc0*/  @P4 SHF.R.S32.HI R2, RZ, 0x1f, R9 ;  /* 0x0000001fff024819 */ /* 0x000fe40000011409 */
[----:B------:R-:W-:Y:S02]  /*0dd0*/  @P5 SHF.R.S32.HI R3, RZ, 0x1f, R10 ;  /* 0x0000001fff035819 */ /* 0x000fe4000001140a */
[----:B------:R-:W-:Y:S02]  /*0de0*/  @P3 LEA.HI R8, R8, R7, RZ, 0x5 ;  /* 0x0000000708083211 */ /* 0x000fe400078f28ff */
[----:B------:R-:W-:Y:S02]  /*0df0*/  @P2 IMNMX R7, R93, c[0x0][0x1bc], PT ;  /* 0x00006f005d072a17 */ /* 0x000fe40003800200 */
[----:B------:R-:W-:Y:S02]  /*0e00*/  @P0 SHF.R.S32.HI R4, RZ, 0x5, R4 ;  /* 0x00000005ff040819 */ /* 0x000fe40000011404 */
[----:B------:R-:W-:-:S02]  /*0e10*/  @P4 LEA.HI R9, R2, R9, RZ, 0x5 ;  /* 0x0000000902094211 */ /* 0x000fc400078f28ff */
[----:B------:R-:W-:Y:S02]  /*0e20*/  @P5 LEA.HI R10, R3, R10, RZ, 0x5 ;  /* 0x0000000a030a5211 */ /* 0x000fe400078f28ff */
[----:B------:R-:W-:Y:S01]  /*0e30*/  CS2R R2, SRZ ;  /* 0x0000000000027805 */ /* 0x000fe2000001ff00 */
[----:B------:R-:W-:Y:S01]  /*0e40*/  @P2 IADD3 R11, R7, -c[0x0][0x1b8], RZ ;  /* 0x80006e00070b2a10 */ /* 0x000fe20007ffe0ff */
[----:B------:R-:W-:Y:S01]  /*0e50*/  @P0 IMAD R3, R4, 0x6, RZ ;  /* 0x0000000604030824 */ /* 0x000fe200078e02ff */
[----:B------:R-:W-:Y:S01]  /*0e60*/  ISETP.GE.AND P0, PT, R93, R92, PT ;  /* 0x0000005c5d00720c */ /* 0x000fe20003f06270 */
[----:B------:R-:W-:Y:S01]  /*0e70*/  IMAD.MOV.U32 R7, RZ, RZ, RZ ;  /* 0x000000ffff077224 */ /* 0x000fe200078e00ff */
[----:B------:R-:W-:Y:S02]  /*0e80*/  @P2 SHF.R.S32.HI R12, RZ, 0x1f, R11 ;  /* 0x0000001fff0c2819 */ /* 0x000fe4000001140b */
[----:B------:R-:W-:Y:S02]  /*0e90*/  @P3 SHF.R.S32.HI R8, RZ, 0x5, R8 ;  /* 0x00000005ff083819 */ /* 0x000fe40000011408 */
        /* <DEDUP_REMOVED lines=20> */
.L_x_129:
[----:B-1---5:R-:W-:-:S04]  /*0fe0*/  IMAD.IADD R8, R0, 0x1, R12 ;  /* 0x0000000100087824 */ /* 0x022fc800078e020c */
[----:B------:R-:W-:-:S05]  /*0ff0*/  IMAD R2, R8, c[0x0][0x18c], RZ ;  /* 0x0000630008027a24 */ /* 0x000fca00078e02ff */
        /* <DEDUP_REMOVED lines=41> */
.L_x_128:
[----:B------:R-:W-:Y:S02]  /*1290*/  ISETP.GE.OR P0, PT, R93, c[0x0][0x1b0], P0 ;  /* 0x00006c005d007a0c */ /* 0x000fe40000706670 */
[----:B------:R-:W-:Y:S02]  /*12a0*/  IADD3 R0, R18, R19, R17 ;  /* 0x0000001312007210 */ /* 0x000fe40007ffe011 */
        /* <DEDUP_REMOVED lines=9> */
[----:B-1----:R-:W2:Y:S04]  /*1340*/  LDL.64 R8, [R1] ;  /* 0x0000000001087983 */ /* 0x002ea80000100a00 */
[----:B0-----:R0:W3:Y:S01]  /*1350*/  LDG.E.U16.CONSTANT R86, [R86.64+0x2] ;  /* 0x0000020656567981 */ /* 0x0010e2000c1e9500 */
[----:B------:R-:W-:Y:S01]  /*1360*/  IMAD R0, R0, c[0x0][0x18c], RZ ;  /* 0x0000630000007a24 */ /* 0x000fe200078e02ff */
[----:B------:R-:W-:Y:S01]  /*1370*/  PRMT R2, R91, 0x9910, RZ ;  /* 0x000099105b027816 */ /* 0x000fe200000000ff */
[----:B------:R-:W-:Y:S01]  /*1380*/  UMOV UR4, URZ ;  /* 0x0000003f00047c82 */ /* 0x000fe20008000000 */
[----:B------:R-:W-:-:S02]  /*1390*/  PRMT R20, RZ, 0x7610, R20 ;  /* 0x00007610ff147816 */ /* 0x000fc40000000014 */
[----:B------:R-:W-:Y:S02]  /*13a0*/  SHF.R.S32.HI R3, RZ, 0x1f, R0 ;  /* 0x0000001fff037819 */ /* 0x000fe40000011400 */
[----:B------:R-:W-:Y:S02]  /*13b0*/  IADD3 R4, P2, R6, R0, RZ ;  /* 0x0000000006047210 */ /* 0x000fe40007f5e0ff */
[----:B------:R-:W-:Y:S01]  /*13c0*/  ISETP.NE.AND P0, PT, R2, RZ, PT ;  /* 0x000000ff0200720c */ /* 0x000fe20003f05270 */
[----:B0-----:R-:W-:Y:S01]  /*13d0*/  IMAD.MOV.U32 R87, RZ, RZ, RZ ;  /* 0x000000ffff577224 */ /* 0x001fe200078e00ff */
[----:B------:R-:W-:Y:S02]  /*13e0*/  LEA.HI.X.SX32 R3, R6, R3, 0x1, P2 ;  /* 0x0000000306037211 */ /* 0x000fe400010f0eff */
[----:B------:R-:W-:Y:S02]  /*13f0*/  LEA R0, P2, R4, c[0x0][0x168], 0x2 ;  /* 0x00005a0004007a11 */ /* 0x000fe400078410ff */
[----:B------:R-:W-:-:S02]  /*1400*/  ISETP.LT.OR P0, PT, R5, 0x4, !P0 ;  /* 0x000000040500780c */ /* 0x000fc40004701670 */
[----:B------:R-:W-:Y:S02]  /*1410*/  LEA.HI.X R33, R4, c[0x0][0x16c], R3, 0x2, P2 ;  /* 0x00005b0004217a11 */ /* 0x000fe400010f1403 */
[----:B--2---:R-:W-:Y:S02]  /*1420*/  PRMT R95, R8, 0x7610, R8 ;  /* 0x00007610085f7816 */ /* 0x004fe40000000008 */
[----:B------:R-:W-:Y:S01]  /*1430*/  PRMT R98, R9, 0x7610, R9 ;  /* 0x0000761009627816 */ /* 0x000fe20000000009 */
[----:B---3--:R-:W-:-:S05]  /*1440*/  IMAD.IADD R86, R93, 0x1, R86 ;  /* 0x000000015d567824 */ /* 0x008fca00078e0256 */
.L_x_135:
[----:B------:R-:W-:Y:S01]  /*1450*/  ISETP.NE.AND P2, PT, R93, R86, PT ;  /* 0x000000565d00720c */ /* 0x000fe20003f45270 */
[----:B------:R-:W-:Y:S02]  /*1460*/  IMAD.MOV.U32 R85, RZ, RZ, 0x4 ;  /* 0x00000004ff557424 */ /* 0x000fe400078e00ff */
[----:B------:R-:W-:-:S04]  /*1470*/  IMAD.MOV.U32 R32, RZ, RZ, R0 ;  /* 0x000000ffff207224 */ /* 0x000fc800078e0000 */
[----:B------:R-:W-:Y:S02]  /*1480*/  IMAD.WIDE R28, R85, c[0x0][0x18c], R32 ;  /* 0x00006300551c7a25 */ /* 0x000fe400078e0220 */
[----:B------:R-:W5:Y:S04]  /*1490*/  LDG.E.128.CONSTANT R32, [R32.64] ;  /* 0x0000000620207981 */ /* 0x000f68000c1e9d00 */
[----:B------:R-:W-:Y:S01]  /*14a0*/  @!P2 IADD3 R87, R87, 0x1, RZ ;  /* 0x000000015757a810 */ /* 0x000fe20007ffe0ff */
[----:B------:R-:W-:Y:S02]  /*14b0*/  @!P2 IMAD.SHL.U32 R2, R93, 0x2, RZ ;  /* 0x000000025d02a824 */ /* 0x000fe400078e00ff */
[----:B------:R-:W-:Y:S02]  /*14c0*/  @!P2 IMAD.MOV.U32 R3, RZ, RZ, 0x2 ;  /* 0x00000002ff03a424 */ /* 0x000fe400078e00ff */
[----:B------:R-:W-:-:S02]  /*14d0*/  @!P2 IMAD R0, R87, 0x8, R1 ;  /* 0x000000085700a824 */ /* 0x000fc400078e0201 */
[C---:B------:R-:W-:Y:S02]  /*14e0*/  IMAD.WIDE R24, R85.reuse, c[0x0][0x18c], R28 ;  /* 0x0000630055187a25 */ /* 0x040fe400078e021c */
[----:B------:R-:W5:Y:S02]  /*14f0*/  LDG.E.128.CONSTANT R28, [R28.64] ;  /* 0x000000061c1c7981 */ /* 0x000f64000c1e9d00 */
[----:B------:R-:W-:Y:S02]  /*1500*/  @!P2 IMAD.WIDE R2, R2, R3, c[0x0][0x198] ;  /* 0x000066000202a625 */ /* 0x000fe400078e0203 */
[----:B------:R-:W2:Y:S02]  /*1510*/  @!P2 LDL.64 R6, [R0] ;  /* 0x000000000006a983 */ /* 0x000ea40000100a00 */
[C---:B------:R-:W-:Y:S02]  /*1520*/  IMAD.WIDE R4, R85.reuse, c[0x0][0x18c], R24 ;  /* 0x0000630055047a25 */ /* 0x040fe400078e0218 */
[----:B------:R-:W3:Y:S04]  /*1530*/  @!P2 LDG.E.U16.CONSTANT R2, [R2.64+0x2] ;  /* 0x000002060202a981 */ /* 0x000ee8000c1e9500 */
[----:B------:R-:W5:Y:S04]  /*1540*/  LDG.E.128.CONSTANT R24, [R24.64] ;  /* 0x0000000618187981 */ /* 0x000f68000c1e9d00 */
[----:B------:R0:W5:Y:S01]  /*1550*/  LDG.E.128.CONSTANT R8, [R4.64] ;  /* 0x0000000604087981 */ /* 0x000162000c1e9d00 */
[----:B------:R-:W-:Y:S01]  /*1560*/  IMAD.WIDE R96, R85, c[0x0][0x18c], R4 ;  /* 0x0000630055607a25 */ /* 0x000fe200078e0204 */
        /* <DEDUP_REMOVED lines=337> */
.L_x_132:
        /* <DEDUP_REMOVED lines=81> */
.L_x_133:
        /* <DEDUP_REMOVED lines=80> */
.L_x_134:
        /* <DEDUP_REMOVED lines=77> */
.L_x_131:
[----:B0-----:R-:W-:Y:S01]  /*3960*/  IADD3 R93, R93, 0x20, RZ ;  /* 0x000000205d5d7810 */ /* 0x001fe20007ffe0ff */
[----:B------:R-:W-:Y:S01]  /*3970*/  IMAD.WIDE R96, R85, c[0x0][0x18c], R96 ;  /* 0x0000630055607a25 */ /* 0x000fe200078e0260 */
[----:B------:R-:W-:Y:S02]  /*3980*/  UIADD3 UR4, UR4, 0x40, URZ ;  /* 0x0000004004047890 */ /* 0x000fe4000fffe03f */
[C---:B------:R-:W-:Y:S01]  /*3990*/  ISETP.GE.AND P2, PT, R93.reuse, c[0x0][0x1b0], PT ;  /* 0x00006c005d007a0c */ /* 0x040fe20003f46270 */
[----:B------:R-:W-:Y:S01]  /*39a0*/  IMAD.MOV.U32 R0, RZ, RZ, R96 ;  /* 0x000000ffff007224 */ /* 0x000fe200078e0060 */
[----:B------:R-:W-:Y:S01]  /*39b0*/  ISETP.LT.AND P3, PT, R93, R92, PT ;  /* 0x0000005c5d00720c */ /* 0x000fe20003f61270 */
[----:B-----5:R-:W-:-:S12]  /*39c0*/  IMAD.MOV.U32 R33, RZ, RZ, R97 ;  /* 0x000000ffff217224 */ /* 0x020fd800078e0061 */
[----:B------:R-:W-:Y:S05]  /*39d0*/  @!P2 BRA P3, `(.L_x_135) ;  /* 0xffffda700000a947 */ /* 0x000fea000183ffff */
.L_x_130:
[----:B------:R-:W-:Y:S05]  /*39e0*/  @!P1 EXIT ;  /* 0x000000000000994d */ /* 0x000fea0003800000 */
[----:B-1----:R-:W1:Y:S01]  /*39f0*/  S2R R3, SR_CTAID.X ;  /* 0x0000000000037919 */ /* 0x002e620000002500 */
[----:B------:R-:W-:Y:S01]  /*3a00*/  IMAD.MOV.U32 R9, RZ, RZ, 0x2 ;  /* 0x00000002ff097424 */ /* 0x000fe200078e00ff */
        /* <DEDUP_REMOVED lines=15> */
.L_x_139:
[----:B------:R-:W1:Y:S02]  /*3b00*/  LDS R4, [R0] ;  /* 0x0000000000047984 */ /* 0x000e640000000800 */
[----:B-1----:R-:W-:-:S06]  /*3b10*/  HADD2 R5, R4, R7 ;  /* 0x0000000704057230 */ /* 0x002fcc0000000000 */
[----:B------:R-:W1:Y:S02]  /*3b20*/  ATOMS.CAST.SPIN R5, [R0], R4, R5 ;  /* 0x000000040005738d */ /* 0x000e640001800005 */
[----:B-1----:R-:W-:-:S13]  /*3b30*/  ISETP.EQ.U32.AND P0, PT, R5, 0x1, PT ;  /* 0x000000010500780c */ /* 0x002fda0003f02070 */
[----:B------:R-:W-:Y:S05]  /*3b40*/  @!P0 BRA `(.L_x_139) ;  /* 0xffffffb000008947 */ /* 0x000fea000383ffff */
[----:B------:R-:W-:Y:S05]  /*3b50*/  BRA `(.L_x_137) ;  /* 0x0000003000007947 */ /* 0x000fea0003800000 */
.L_x_138:
[----:B------:R-:W2:Y:S02]  /*3b60*/  LD.E R0, [R2.64] ;  /* 0x0000000602007980 */ /* 0x000ea4000c101900 */
[----:B--2---:R-:W-:-:S05]  /*3b70*/  IMAD.IADD R5, R7, 0x1, R0 ;  /* 0x0000000107057824 */ /* 0x004fca00078e0200 */
[----:B------:R1:W-:Y:S02]  /*3b80*/  ST.E [R2.64], R5 ;  /* 0x0000000502007985 */ /* 0x0003e4000c101906 */
.L_x_137:
[----:B------:R-:W-:Y:S05]  /*3b90*/  BSYNC B0 ;  /* 0x0000000000007941 */ /* 0x000fea0003800000 */
.L_x_136:
[----:B------:R-:W2:Y:S01]  /*3ba0*/  ATOM.E.ADD.F16x2.RN.STRONG.GPU P0, RZ, [R2.64+0x4], R19 ;  /* 0x0000041302ff798a */ /* 0x000ea2000810e9c6 */
[----:B------:R-:W-:Y:S01]  /*3bb0*/  BSSY B0, `(.L_x_140) ;  /* 0x000000f000007945 */ /* 0x000fe20003800000 */
[----:B--2---:R-:W-:Y:S05]  /*3bc0*/  @P0 BRA `(.L_x_141) ;  /* 0x000000d000000947 */ /* 0x004fea0003800000 */
[----:B------:R-:W2:Y:S02]  /*3bd0*/  QSPC.E.S P0, RZ, [R2+0x4] ;  /* 0x0000040002ff73aa */ /* 0x000ea40000000500 */
[----:B--2---:R-:W-:Y:S05]  /*3be0*/  @!P0 BRA `(.L_x_142) ;  /* 0x0000008000008947 */ /* 0x004fea0003800000 */
[----:B------:R-:W-:-:S04]  /*3bf0*/  IADD3 R0, R2, 0x4, RZ ;  /* 0x0000000402007810 */ /* 0x000fc80007ffe0ff */
[----:B------:R-:W-:-:S05]  /*3c00*/  LOP3.LUT R0, R0, 0xffffff, RZ, 0xc0, !PT ;  /* 0x00ffffff00007812 */ /* 0x000fca00078ec0ff */
.L_x_143:
[----:B------:R-:W2:Y:S02]  /*3c10*/  LDS R4, [R0] ;  /* 0x0000000000047984 */ /* 0x000ea40000000800 */
[----:B-12---:R-:W-:-:S10]  /*3c20*/  HFMA2.MMA R5, R4, 1, 1, R19 ;  /* 0x3c003c0004057835 */ /* 0x006fd40000000013 */
[----:B------:R-:W1:Y:S02]  /*3c30*/  ATOMS.CAST.SPIN R5, [R0], R4, R5 ;  /* 0x000000040005738d */ /* 0x000e640001800005 */
[----:B-1----:R-:W-:-:S13]  /*3c40*/  ISETP.EQ.U32.AND P0, PT, R5, 0x1, PT ;  /* 0x000000010500780c */ /* 0x002fda0003f02070 */
[----:B------:R-:W-:Y:S05]  /*3c50*/  @!P0 BRA `(.L_x_143) ;  /* 0xffffffb000008947 */ /* 0x000fea000383ffff */
[----:B------:R-:W-:Y:S05]  /*3c60*/  BRA `(.L_x_141) ;  /* 0x0000003000007947 */ /* 0x000fea0003800000 */
.L_x_142:
[----:B------:R-:W2:Y:S02]  /*3c70*/  LD.E R0, [R2.64+0x4] ;  /* 0x0000040602007980 */ /* 0x000ea4000c101900 */
[----:B-12---:R-:W-:-:S05]  /*3c80*/  IMAD.IADD R5, R19, 0x1, R0 ;  /* 0x0000000113057824 */ /* 0x006fca00078e0200 */
[----:B------:R1:W-:Y:S02]  /*3c90*/  ST.E [R2.64+0x4], R5 ;  /* 0x0000040502007985 */ /* 0x0003e4000c101906 */
.L_x_141:
[----:B------:R-:W-:Y:S05]  /*3ca0*/  BSYNC B0 ;  /* 0x0000000000007941 */ /* 0x000fea0003800000 */
.L_x_140:
[----:B------:R-:W-:-:S13]  /*3cb0*/  ISETP.GE.AND P0, PT, R94, 0x2, PT ;  /* 0x000000025e00780c */ /* 0x000fda0003f06270 */
[----:B------:R-:W-:Y:S05]  /*3cc0*/  @!P0 EXIT ;  /* 0x000000000000894d */ /* 0x000fea0003800000 */
[----:B-1----:R-:W-:Y:S01]  /*3cd0*/  IMAD.WIDE R2, R9, c[0x0][0x18c], R2 ;  /* 0x0000630009027a25 */ /* 0x002fe200078e0202 */
        /* <DEDUP_REMOVED lines=8> */
.L_x_147:
[----:B------:R-:W1:Y:S02]  /*3d60*/  LDS R4, [R0] ;  /* 0x0000000000047984 */ /* 0x000e640000000800 */
[----:B-1----:R-:W-:-:S06]  /*3d70*/  HADD2 R5, R4, R7 ;  /* 0x0000000704057230 */ /* 0x002fcc0000000000 */
[----:B------:R-:W1:Y:S02]  /*3d80*/  ATOMS.CAST.SPIN R5, [R0], R4, R5 ;  /* 0x000000040005738d */ /* 0x000e640001800005 */
[----:B-1----:R-:W-:-:S13]  /*3d90*/  ISETP.EQ.U32.AND P0, PT, R5, 0x1, PT ;  /* 0x000000010500780c */ /* 0x002fda0003f02070 */
[----:B------:R-:W-:Y:S05]  /*3da0*/  @!P0 BRA `(.L_x_147) ;  /* 0xffffffb000008947 */ /* 0x000fea000383ffff */
[----:B------:R-:W-:Y:S05]  /*3db0*/  BRA `(.L_x_145) ;  /* 0x0000003000007947 */ /* 0x000fea0003800000 */
.L_x_146:
[----:B------:R-:W2:Y:S02]  /*3dc0*/  LD.E R0, [R2.64] ;  /* 0x0000000602007980 */ /* 0x000ea4000c101900 */
[----:B--2---:R-:W-:-:S05]  /*3dd0*/  IMAD.IADD R5, R7, 0x1, R0 ;  /* 0x0000000107057824 */ /* 0x004fca00078e0200 */
[----:B------:R1:W-:Y:S02]  /*3de0*/  ST.E [R2.64], R5 ;  /* 0x0000000502007985 */ /* 0x0003e4000c101906 */
.L_x_145:
[----:B------:R-:W-:Y:S05]  /*3df0*/  BSYNC B0 ;  /* 0x0000000000007941 */ /* 0x000fea0003800000 */
.L_x_144:
[----:B------:R-:W2:Y:S01]  /*3e00*/  ATOM.E.ADD.F16x2.RN.STRONG.GPU P0, RZ, [R2.64+0x4], R17 ;  /* 0x0000041102ff798a */ /* 0x000ea2000810e9c6 */
[----:B------:R-:W-:Y:S01]  /*3e10*/  BSSY B0, `(.L_x_148) ;  /* 0x000000f000007945 */ /* 0x000fe20003800000 */
[----:B--2---:R-:W-:Y:S05]  /*3e20*/  @P0 BRA `(.L_x_149) ;  /* 0x000000d000000947 */ /* 0x004fea0003800000 */
[----:B------:R-:W2:Y:S02]  /*3e30*/  QSPC.E.S P0, RZ, [R2+0x4] ;  /* 0x0000040002ff73aa */ /* 0x000ea40000000500 */
[----:B--2---:R-:W-:Y:S05]  /*3e40*/  @!P0 BRA `(.L_x_150) ;  /* 0x0000008000008947 */ /* 0x004fea0003800000 */
[----:B------:R-:W-:-:S04]  /*3e50*/  IADD3 R0, R2, 0x4, RZ ;  /* 0x0000000402007810 */ /* 0x000fc80007ffe0ff */
[----:B------:R-:W-:-:S05]  /*3e60*/  LOP3.LUT R0, R0, 0xffffff, RZ, 0xc0, !PT ;  /* 0x00ffffff00007812 */ /* 0x000fca00078ec0ff */
.L_x_151:
[----:B------:R-:W2:Y:S02]  /*3e70*/  LDS R4, [R0] ;  /* 0x0000000000047984 */ /* 0x000ea40000000800 */
[----:B-12---:R-:W-:-:S10]  /*3e80*/  HFMA2.MMA R5, R4, 1, 1, R17 ;  /* 0x3c003c0004057835 */ /* 0x006fd40000000011 */
[----:B------:R-:W1:Y:S02]  /*3e90*/  ATOMS.CAST.SPIN R5, [R0], R4, R5 ;  /* 0x000000040005738d */ /* 0x000e640001800005 */
[----:B-1----:R-:W-:-:S13]  /*3ea0*/  ISETP.EQ.U32.AND P0, PT, R5, 0x1, PT ;  /* 0x000000010500780c */ /* 0x002fda0003f02070 */
[----:B------:R-:W-:Y:S05]  /*3eb0*/  @!P0 BRA `(.L_x_151) ;  /* 0xffffffb000008947 */ /* 0x000fea000383ffff */
[----:B------:R-:W-:Y:S05]  /*3ec0*/  BRA `(.L_x_149) ;  /* 0x0000003000007947 */ /* 0x000fea0003800000 */
.L_x_150:
[----:B------:R-:W2:Y:S02]  /*3ed0*/  LD.E R0, [R2.64+0x4] ;  /* 0x0000040602007980 */ /* 0x000ea4000c101900 */
[----:B-12---:R-:W-:-:S05]  /*3ee0*/  IMAD.IADD R5, R17, 0x1, R0 ;  /* 0x0000000111057824 */ /* 0x006fca00078e0200 */
[----:B------:R1:W-:Y:S02]  /*3ef0*/  ST.E [R2.64+0x4], R5 ;  /* 0x0000040502007985 */ /* 0x0003e4000c101906 */
.L_x_149:
[----:B------:R-:W-:Y:S05]  /*3f00*/  BSYNC B0 ;  /* 0x0000000000007941 */ /* 0x000fea0003800000 */
.L_x_148:
[----:B------:R-:W-:-:S13]  /*3f10*/  ISETP.NE.AND P0, PT, R94, 0x2, PT ;  /* 0x000000025e00780c */ /* 0x000fda0003f05270 */
        /* <DEDUP_REMOVED lines=10> */
.L_x_155:
[----:B------:R-:W1:Y:S02]  /*3fc0*/  LDS R4, [R0] ;  /* 0x0000000000047984 */ /* 0x000e640000000800 */
[----:B-1----:R-:W-:-:S06]  /*3fd0*/  HADD2 R5, R4, R7 ;  /* 0x0000000704057230 */ /* 0x002fcc0000000000 */
[----:B------:R-:W1:Y:S02]  /*3fe0*/  ATOMS.CAST.SPIN R5, [R0], R4, R5 ;  /* 0x000000040005738d */ /* 0x000e640001800005 */
[----:B-1----:R-:W-:-:S13]  /*3ff0*/  ISETP.EQ.U32.AND P0, PT, R5, 0x1, PT ;  /* 0x000000010500780c */ /* 0x002fda0003f02070 */
[----:B------:R-:W-:Y:S05]  /*4000*/  @!P0 BRA `(.L_x_155) ;  /* 0xffffffb000008947 */ /* 0x000fea000383ffff */
[----:B------:R-:W-:Y:S05]  /*4010*/  BRA `(.L_x_153) ;  /* 0x0000003000007947 */ /* 0x000fea0003800000 */
.L_x_154:
[----:B------:R-:W2:Y:S02]  /*4020*/  LD.E R0, [R2.64] ;  /* 0x0000000602007980 */ /* 0x000ea4000c101900 */
[----:B--2---:R-:W-:-:S05]  /*4030*/  IMAD.IADD R5, R7, 0x1, R0 ;  /* 0x0000000107057824 */ /* 0x004fca00078e0200 */
[----:B------:R1:W-:Y:S02]  /*4040*/  ST.E [R2.64], R5 ;  /* 0x0000000502007985 */ /* 0x0003e4000c101906 */
.L_x_153:
[----:B------:R-:W-:Y:S05]  /*4050*/  BSYNC B0 ;  /* 0x0000000000007941 */ /* 0x000fea0003800000 */
.L_x_152:
[----:B------:R-:W2:Y:S01]  /*4060*/  ATOM.E.ADD.F16x2.RN.STRONG.GPU P0, RZ, [R2.64+0x4], R15 ;  /* 0x0000040f02ff798a */ /* 0x000ea2000810e9c6 */
[----:B------:R-:W-:Y:S01]  /*4070*/  BSSY B0, `(.L_x_156) ;  /* 0x000000f000007945 */ /* 0x000fe20003800000 */
[----:B--2---:R-:W-:Y:S05]  /*4080*/  @P0 BRA `(.L_x_157) ;  /* 0x000000d000000947 */ /* 0x004fea0003800000 */
[----:B------:R-:W2:Y:S02]  /*4090*/  QSPC.E.S P0, RZ, [R2+0x4] ;  /* 0x0000040002ff73aa */ /* 0x000ea40000000500 */
[----:B--2---:R-:W-:Y:S05]  /*40a0*/  @!P0 BRA `(.L_x_158) ;  /* 0x0000008000008947 */ /* 0x004fea0003800000 */
[----:B------:R-:W-:-:S04]  /*40b0*/  IADD3 R0, R2, 0x4, RZ ;  /* 0x0000000402007810 */ /* 0x000fc80007ffe0ff */
[----:B------:R-:W-:-:S05]  /*40c0*/  LOP3.LUT R0, R0, 0xffffff, RZ, 0xc0, !PT ;  /* 0x00ffffff00007812 */ /* 0x000fca00078ec0ff */
.L_x_159:
[----:B------:R-:W2:Y:S02]  /*40d0*/  LDS R4, [R0] ;  /* 0x0000000000047984 */ /* 0x000ea40000000800 */
[----:B-12---:R-:W-:-:S10]  /*40e0*/  HFMA2.MMA R5, R4, 1, 1, R15 ;  /* 0x3c003c0004057835 */ /* 0x006fd4000000000f */
[----:B------:R-:W1:Y:S02]  /*40f0*/  ATOMS.CAST.SPIN R5, [R0], R4, R5 ;  /* 0x000000040005738d */ /* 0x000e640001800005 */
[----:B-1----:R-:W-:-:S13]  /*4100*/  ISETP.EQ.U32.AND P0, PT, R5, 0x1, PT ;  /* 0x000000010500780c */ /* 0x002fda0003f02070 */
[----:B------:R-:W-:Y:S05]  /*4110*/  @!P0 BRA `(.L_x_159) ;  /* 0xffffffb000008947 */ /* 0x000fea000383ffff */
[----:B------:R-:W-:Y:S05]  /*4120*/  BRA `(.L_x_157) ;  /* 0x0000003000007947 */ /* 0x000fea0003800000 */
.L_x_158:
[----:B------:R-:W2:Y:S02]  /*4130*/  LD.E R0, [R2.64+0x4] ;  /* 0x0000040602007980 */ /* 0x000ea4000c101900 */
[----:B-12---:R-:W-:-:S05]  /*4140*/  IMAD.IADD R5, R15, 0x1, R0 ;  /* 0x000000010f057824 */ /* 0x006fca00078e0200 */
[----:B------:R1:W-:Y:S02]  /*4150*/  ST.E [R2.64+0x4], R5 ;  /* 0x0000040502007985 */ /* 0x0003e4000c101906 */
.L_x_157:
[----:B------:R-:W-:Y:S05]  /*4160*/  BSYNC B0 ;  /* 0x0000000000007941 */ /* 0x000fea0003800000 */
.L_x_156:
        /* <DEDUP_REMOVED lines=11> */
.L_x_163:
[----:B------:R-:W1:Y:S02]  /*4220*/  LDS R4, [R0] ;  /* 0x0000000000047984 */ /* 0x000e640000000800 */
[----:B-1----:R-:W-:-:S06]  /*4230*/  HADD2 R5, R4, R7 ;  /* 0x0000000704057230 */ /* 0x002fcc0000000000 */
[----:B------:R-:W1:Y:S02]  /*4240*/  ATOMS.CAST.SPIN R5, [R0], R4, R5 ;  /* 0x000000040005738d */ /* 0x000e640001800005 */
[----:B-1----:R-:W-:-:S13]  /*4250*/  ISETP.EQ.U32.AND P0, PT, R5, 0x1, PT ;  /* 0x000000010500780c */ /* 0x002fda0003f02070 */
[----:B------:R-:W-:Y:S05]  /*4260*/  @!P0 BRA `(.L_x_163) ;  /* 0xffffffb000008947 */ /* 0x000fea000383ffff */
[----:B------:R-:W-:Y:S05]  /*4270*/  BRA `(.L_x_161) ;  /* 0x0000003000007947 */ /* 0x000fea0003800000 */
.L_x_162:
[----:B------:R-:W2:Y:S02]  /*4280*/  LD.E R0, [R2.64] ;  /* 0x0000000602007980 */ /* 0x000ea4000c101900 */
[----:B--2---:R-:W-:-:S05]  /*4290*/  IMAD.IADD R5, R7, 0x1, R0 ;  /* 0x0000000107057824 */ /* 0x004fca00078e0200 */
[----:B------:R1:W-:Y:S02]  /*42a0*/  ST.E [R2.64], R5 ;  /* 0x0000000502007985 */ /* 0x0003e4000c101906 */
.L_x_161:
[----:B------:R-:W-:Y:S05]  /*42b0*/  BSYNC B0 ;  /* 0x0000000000007941 */ /* 0x000fea0003800000 */
.L_x_160:
[----:B------:R-:W2:Y:S02]  /*42c0*/  ATOM.E.ADD.F16x2.RN.STRONG.GPU P0, RZ, [R2.64+0x4], R13 ;  /* 0x0000040d02ff798a */ /* 0x000ea4000810e9c6 */
[----:B--2---:R-:W-:Y:S05]  /*42d0*/  @P0 EXIT ;  /* 0x000000000000094d */ /* 0x004fea0003800000 */
[----:B------:R-:W2:Y:S02]  /*42e0*/  QSPC.E.S P0, RZ, [R2+0x4] ;  /* 0x0000040002ff73aa */ /* 0x000ea40000000500 */
[----:B--2---:R-:W-:Y:S05]  /*42f0*/  @!P0 BRA `(.L_x_164) ;  /* 0x0000008000008947 */ /* 0x004fea0003800000 */
[----:B-1----:R-:W-:-:S04]  /*4300*/  IADD3 R2, R2, 0x4, RZ ;  /* 0x0000000402027810 */ /* 0x002fc80007ffe0ff */
[----:B------:R-:W-:-:S05]  /*4310*/  LOP3.LUT R2, R2, 0xffffff, RZ, 0xc0, !PT ;  /* 0x00ffffff02027812 */ /* 0x000fca00078ec0ff */
.L_x_165:
[----:B------:R-:W1:Y:S02]  /*4320*/  LDS R4, [R2] ;  /* 0x0000000002047984 */ /* 0x000e640000000800 */
[----:B-1----:R-:W-:-:S10]  /*4330*/  HFMA2.MMA R5, R4, 1, 1, R13 ;  /* 0x3c003c0004057835 */ /* 0x002fd4000000000d */
[----:B------:R-:W1:Y:S02]  /*4340*/  ATOMS.CAST.SPIN R5, [R2], R4, R5 ;  /* 0x000000040205738d */ /* 0x000e640001800005 */
[----:B-1----:R-:W-:-:S13]  /*4350*/  ISETP.EQ.U32.AND P0, PT, R5, 0x1, PT ;  /* 0x000000010500780c */ /* 0x002fda0003f02070 */
[----:B------:R-:W-:Y:S05]  /*4360*/  @!P0 BRA `(.L_x_165) ;  /* 0xffffffb000008947 */ /* 0x000fea000383ffff */
[----:B------:R-:W-:Y:S05]  /*4370*/  EXIT ;  /* 0x000000000000794d */ /* 0x000fea0003800000 */
.L_x_164:
[----:B------:R-:W2:Y:S02]  /*4380*/  LD.E R0, [R2.64+0x4] ;  /* 0x0000040602007980 */ /* 0x000ea4000c101900 */
[----:B-12---:R-:W-:-:S05]  /*4390*/  IMAD.IADD R5, R13, 0x1, R0 ;  /* 0x000000010d057824 */ /* 0x006fca00078e0200 */
[----:B------:R-:W-:Y:S01]  /*43a0*/  ST.E [R2.64+0x4], R5 ;  /* 0x0000040502007985 */ /* 0x000fe2000c101906 */
[----:B------:R-:W-:Y:S05]  /*43b0*/  EXIT ;  /* 0x000000000000794d */ /* 0x000fea0003800000 */
.L_x_166:
        /* <DEDUP_REMOVED lines=12> */
.L_x_3262:


//--------------------- .text._Z23gemm_half_q_half_kernelILi4ELi24ELb1ELb1ELi64EEvPK6__halfPKjS4_S2_PS0_iiiiPKtS7_iiiiiibS2_i --------------------------
	.section	.text._Z23gemm_half_q_half_kernelILi4ELi24ELb1ELb1ELi64EEvPK6__halfPKjS4_S2_PS0_iiiiPKtS7_iiiiiibS2_i,"ax",@progbits
	.sectioninfo	@"SHI_REGISTERS=116"
	.align	128
        .global         _Z23gemm_half_q_half_kernelILi4ELi24ELb1ELb1ELi64EEvPK6__halfPKjS4_S2_PS0_iiiiPKtS7_iiiiiibS2_i
        .type           _Z23gemm_half_q_half_kernelILi4ELi24ELb1ELb1ELi64EEvPK6__halfPKjS4_S2_PS0_iiiiPKtS7_iiiiiibS2_i,@function
        .size           _Z23gemm_half_q_half_kernelILi4ELi24ELb1ELb1ELi64EEvPK6__halfPKjS4_S2_PS0_iiiiPKtS7_iiiiiibS2_i,(.L_x_3263 - _Z23gemm_half_q_half_kernelILi4ELi24ELb1ELb1ELi64EEvPK6__halfPKjS4_S2_PS0_iiiiPKtS7_iiiiiibS2_i)
        .other          _Z23gemm_half_q_half_kernelILi4ELi24ELb1ELb1ELi64EEvPK6__halfPKjS4_S2_PS0_iiiiPKtS7_iiiiiibS2_i,@"STO_CUDA_ENTRY STV_DEFAULT"
_Z23gemm_half_q_half_kernelILi4ELi24ELb1ELb1ELi64EEvPK6__halfPKjS4_S2_PS0_iiiiPKtS7_iiiiiibS2_i:
.text._Z23gemm_half_q_half_kernelILi4ELi24ELb1ELb1ELi64EEvPK6__halfPKjS4_S2_PS0_iiiiPKtS7_iiiiiibS2_i:
        /* <DEDUP_REMOVED lines=12> */
[----:B------:R-:W-:Y:S01]  /*00c0*/  PRMT R5, RZ, 0x7610, R5 ;  /* 0x00007610ff057816 */ /* 0x000fe20000000005 */
[----:B0-----:R-:W-:-:S02]  /*00d0*/  IMAD R96, R0, R3, c[0x0][0x188] ;  /* 0x0000620000607624 */ /* 0x001fc400078e0203 */
[----:B-1----:R-:W-:-:S03]  /*00e0*/  IMAD.SHL.U32 R94, R86, 0x40, RZ ;  /* 0x00000040565e7824 */ /* 0x002fc600078e00ff */
[C---:B------:R-:W-:Y:S02]  /*00f0*/  ISETP.GE.AND P1, PT, R96.reuse, 0x1, PT ;  /* 0x000000016000780c */ /* 0x040fe40003f26270 */
[----:B------:R-:W-:Y:S02]  /*0100*/  IMNMX R95, R96, 0x4, PT ;  /* 0x00000004605f7817 */ /* 0x000fe40003800200 */
[----:B------:R-:W-:Y:S01]  /*0110*/  IADD3 R93, R94, 0x40, RZ ;  /* 0x000000405e5d7810 */ /* 0x000fe20007ffe0ff */
[----:B--2---:R-:W-:-:S03]  /*0120*/  IMAD R2, R2, 0x40, R9 ;  /* 0x0000004002027824 */ /* 0x004fc600078e0209 */
        /* <DEDUP_REMOVED lines=30> */
.L_x_167:
        /* <DEDUP_REMOVED lines=21> */
.L_x_172:
        /* <DEDUP_REMOVED lines=36> */
.L_x_171:
        /* <DEDUP_REMOVED lines=22> */
.L_x_173:
        /* <DEDUP_REMOVED lines=12> */
.L_x_170:
[----:B------:R-:W-:Y:S01]  /*08c0*/  ISETP.GT.AND P2, PT, R95, 0x3, PT ;  /* 0x000000035f00780c */ /* 0x000fe20003f44270 */
[----:B------:R-:W-:Y:S01]  /*08d0*/  IMAD.SHL.U32 R18, R9, 0x2, RZ ;  /* 0x0000000209127824 */ /* 0x000fe200078e00ff */
[----:B------:R-:W-:Y:S01]  /*08e0*/  PLOP3.LUT P0, PT, PT, PT, PT, 0x80, 0x0 ;  /* 0x000000000000781c */ /* 0x000fe20003f0f070 */
[----:B------:R-:W-:-:S10]  /*08f0*/  IMAD.MOV.U32 R5, RZ, RZ, RZ ;  /* 0x000000ffff057224 */ /* 0x000fd400078e00ff */
[----:B------:R-:W-:Y:S05]  /*0900*/  @!P2 BRA `(.L_x_174) ;  /* 0x000002600000a947 */ /* 0x000fea0003800000 */
[----:B------:R-:W-:Y:S02]  /*0910*/  PLOP3.LUT P0, PT, PT, PT, PT, 0x8, 0x0 ;  /* 0x000000000000781c */ /* 0x000fe40003f0e170 */
[----:B------:R-:W-:Y:S02]  /*0920*/  IADD3 R20, R95, -0x3, RZ ;  /* 0xfffffffd5f147810 */ /* 0x000fe40007ffe0ff */
.L_x_175:
        /* <DEDUP_REMOVED lines=10> */
[C---:B------:R-:W-:Y:S02]  /*09d0*/  LEA R2, P2, R10.reuse, c[0x0][0x160], 0x1 ;  /* 0x000058000a027a11 */ /* 0x040fe400078408ff */
[C---:B------:R-:W-:Y:S02]  /*09e0*/  IADD3 R13, P3, R15.reuse, R6, RZ ;  /* 0x000000060f0d7210 */ /* 0x040fe40007f7e0ff */
[C---:B------:R-:W-:Y:S02]  /*09f0*/  IADD3 R9, P4, R15.reuse, R7, RZ ;  /* 0x000000070f097210 */ /* 0x040fe40007f9e0ff */
[----:B------:R-:W-:Y:S02]  /*0a00*/  IADD3 R11, P5, R15, R8, RZ ;  /* 0x000000080f0b7210 */ /* 0x000fe40007fbe0ff */
[----:B------:R-:W-:Y:S02]  /*0a10*/  LEA.HI.X R3, R10, c[0x0][0x164], R3, 0x1, P2 ;  /* 0x000059000a037a11 */ /* 0x000fe400010f0c03 */
[----:B------:R-:W-:-:S02]  /*0a20*/  LEA.HI.X.SX32 R16, R6, R17, 0x1, P3 ;  /* 0x0000001106107211 */ /* 0x000fc400018f0eff */
[-C--:B------:R-:W-:Y:S01]  /*0a30*/  LEA.HI.X.SX32 R14, R7, R17.reuse, 0x1, P4 ;  /* 0x00000011070e7211 */ /* 0x080fe200020f0eff */
[----:B------:R-:W2:Y:S01]  /*0a40*/  LDG.E.U16.CONSTANT R2, [R2.64] ;  /* 0x0000000602027981 */ /* 0x000ea2000c1e9500 */
[----:B------:R-:W-:Y:S02]  /*0a50*/  LEA.HI.X.SX32 R12, R8, R17, 0x1, P5 ;  /* 0x00000011080c7211 */ /* 0x000fe400028f0eff */
        /* <DEDUP_REMOVED lines=17> */
.L_x_174:
        /* <DEDUP_REMOVED lines=22> */
.L_x_176:
        /* <DEDUP_REMOVED lines=11> */
.L_x_169:
[----:B------:R-:W-:Y:S05]  /*0d80*/  BSYNC B0 ;  /* 0x0000000000007941 */ /* 0x000fea0003800000 */
.L_x_168:
        /* <DEDUP_REMOVED lines=14> */
.L_x_179:
[----:B0-----:R-:W-:Y:S01]  /*0e70*/  IMAD R3, R0, 0x4, R5 ;  /* 0x0000000400037824 */ /* 0x001fe200078e0205 */
[----:B------:R-:W-:-:S04]  /*0e80*/  IADD3 R5, R5, 0x4, RZ ;  /* 0x0000000405057810 */ /* 0x000fc80007ffe0ff */
[C---:B------:R-:W-:Y:S02]  /*0e90*/  IADD3 R7, R3.reuse, 0x1, RZ ;  /* 0x0000000103077810 */ /* 0x040fe40007ffe0ff */
[C---:B------:R-:W-:Y:S02]  /*0ea0*/  IADD3 R9, R3.reuse, 0x2, RZ ;  /* 0x0000000203097810 */ /* 0x040fe40007ffe0ff */
[C---:B------:R-:W-:Y:S01]  /*0eb0*/  IADD3 R11, R3.reuse, 0x3, RZ ;  /* 0x00000003030b7810 */ /* 0x040fe20007ffe0ff */
[--C-:B------:R-:W-:Y:S01]  /*0ec0*/  IMAD R3, R3, c[0x0][0x18c], R4.reuse ;  /* 0x0000630003037a24 */ /* 0x100fe200078e0204 */
[----:B------:R-:W-:Y:S01]  /*0ed0*/  ISETP.GE.AND P2, PT, R5, R14, PT ;  /* 0x0000000e0500720c */ /* 0x000fe20003f46270 */
[--C-:B------:R-:W-:Y:S02]  /*0ee0*/  IMAD R7, R7, c[0x0][0x18c], R4.reuse ;  /* 0x0000630007077a24 */ /* 0x100fe400078e0204 */
        /* <DEDUP_REMOVED lines=11> */
.L_x_178:
[----:B0-----:R-:W-:-:S05]  /*0fa0*/  IMAD.IADD R2, R95, 0x1, -R5 ;  /* 0x000000015f027824 */ /* 0x001fca00078e0a05 */
[----:B------:R-:W-:-:S13]  /*0fb0*/  ISETP.GT.AND P2, PT, R2, 0x1, PT ;  /* 0x000000010200780c */ /* 0x000fda0003f44270 */
[----:B------:R-:W-:Y:S05]  /*0fc0*/  @!P2 BRA `(.L_x_180) ;  /* 0x000000b00000a947 */ /* 0x000fea0003800000 */
[----:B------:R-:W-:Y:S01]  /*0fd0*/  IMAD R3, R0, 0x4, R5 ;  /* 0x0000000400037824 */ /* 0x000fe200078e0205 */
[----:B------:R-:W-:Y:S01]  /*0fe0*/  PLOP3.LUT P0, PT, PT, PT, PT, 0x8, 0x0 ;  /* 0x000000000000781c */ /* 0x000fe20003f0e170 */
[----:B------:R-:W-:Y:S01]  /*0ff0*/  IMAD.MOV.U32 R6, RZ, RZ, 0x2 ;  /* 0x00000002ff067424 */ /* 0x000fe200078e00ff */
[----:B------:R-:W-:Y:S02]  /*1000*/  IADD3 R5, R5, 0x2, RZ ;  /* 0x0000000205057810 */ /* 0x000fe40007ffe0ff */
[C---:B------:R-:W-:Y:S01]  /*1010*/  IADD3 R7, R3.reuse, 0x1, RZ ;  /* 0x0000000103077810 */ /* 0x040fe20007ffe0ff */
[----:B------:R-:W-:-:S04]  /*1020*/  IMAD R3, R3, c[0x0][0x18c], R4 ;  /* 0x0000630003037a24 */ /* 0x000fc800078e0204 */
[----:B------:R-:W-:Y:S02]  /*1030*/  IMAD R7, R7, c[0x0][0x18c], R4 ;  /* 0x0000630007077a24 */ /* 0x000fe400078e0204 */
[----:B------:R-:W-:-:S04]  /*1040*/  IMAD.WIDE R2, R3, R6, c[0x0][0x180] ;  /* 0x0000600003027625 */ /* 0x000fc800078e0206 */
[----:B------:R-:W-:Y:S01]  /*1050*/  IMAD.WIDE R6, R7, R6, c[0x0][0x180] ;  /* 0x0000600007067625 */ /* 0x000fe200078e0206 */
[----:B------:R0:W-:Y:S04]  /*1060*/  STG.E.64 [R2.64], RZ ;  /* 0x000000ff02007986 */ /* 0x0001e8000c101b06 */
[----:B------:R0:W-:Y:S02]  /*1070*/  STG.E.64 [R6.64], RZ ;  /* 0x000000ff06007986 */ /* 0x0001e4000c101b06 */
.L_x_180:
[----:B------:R-:W-:-:S13]  /*1080*/  ISETP.LT.OR P0, PT, R5, R95, P0 ;  /* 0x0000005f0500720c */ /* 0x000fda0000701670 */
[----:B------:R-:W-:Y:S02]  /*1090*/  @P0 IMAD R5, R0, 0x4, R5 ;  /* 0x0000000400050824 */ /* 0x000fe400078e0205 */
[----:B0-----:R-:W-:Y:S02]  /*10a0*/  @P0 IMAD.MOV.U32 R3, RZ, RZ, 0x2 ;  /* 0x00000002ff030424 */ /* 0x001fe400078e00ff */
[----:B------:R-:W-:-:S04]  /*10b0*/  @P0 IMAD R2, R5, c[0x0][0x18c], R4 ;  /* 0x0000630005020a24 */ /* 0x000fc800078e0204 */
[----:B------:R-:W-:-:S05]  /*10c0*/  @P0 IMAD.WIDE R2, R2, R3, c[0x0][0x180] ;  /* 0x0000600002020625 */ /* 0x000fca00078e0203 */
[----:B------:R0:W-:Y:S02]  /*10d0*/  @P0 STG.E.64 [R2.64], RZ ;  /* 0x000000ff02000986 */ /* 0x0001e4000c101b06 */
.L_x_177:
[----:B------:R-:W-:Y:S01]  /*10e0*/  BAR.SYNC.DEFER_BLOCKING 0x0 ;  /* 0x0000000000007b1d */ /* 0x000fe20000010000 */
[----:B------:R-:W-:Y:S01]  /*10f0*/  ISETP.GE.AND P0, PT, R94, R93, PT ;  /* 0x0000005d5e00720c */ /* 0x000fe20003f06270 */
[----:B------:R-:W-:Y:S02]  /*1100*/  IMAD.SHL.U32 R6, R86, 0x80, RZ ;  /* 0x0000008056067824 */ /* 0x000fe400078e00ff */
[----:B------:R-:W-:-:S04]  /*1110*/  IMAD.MOV.U32 R19, RZ, RZ, 0x2 ;  /* 0x00000002ff137424 */ /* 0x000fc800078e00ff */
[----:B------:R-:W-:-:S06]  /*1120*/  IMAD.WIDE R6, R6, R19, c[0x0][0x198] ;  /* 0x0000660006067625 */ /* 0x000fcc00078e0213 */
[----:B------:R-:W-:Y:S05]  /*1130*/  @P0 BRA `(.L_x_181) ;  /* 0x0000033000000947 */ /* 0x000fea0003800000 */
[----:B------:R1:W5:Y:S01]  /*1140*/  LDG.E.U16.CONSTANT R0, [R6.64] ;  /* 0x0000000606007981 */ /* 0x000362000c1e9500 */
[----:B0-----:R-:W-:Y:S01]  /*1150*/  SHF.R.S32.HI R3, RZ, 0x1f, R4 ;  /* 0x0000001fff037819 */ /* 0x001fe20000011404 */
[----:B------:R-:W-:Y:S02]  /*1160*/  IMAD.SHL.U32 R2, R4, 0x4, RZ ;  /* 0x0000000404027824 */ /* 0x000fe400078e00ff */
[----:B------:R-:W-:Y:S01]  /*1170*/  IMAD.MOV.U32 R13, RZ, RZ, RZ ;  /* 0x000000ffff0d7224 */ /* 0x000fe200078e00ff */
[----:B------:R-:W-:Y:S01]  /*1180*/  LEA.HI R3, R3, R4, RZ, 0x3 ;  /* 0x0000000403037211 */ /* 0x000fe200078f18ff */
[----:B------:R-:W-:Y:S01]  /*1190*/  IMAD.MOV.U32 R14, RZ, RZ, R94 ;  /* 0x000000ffff0e7224 */ /* 0x000fe200078e005e */
[----:B------:R-:W-:Y:S02]  /*11a0*/  LOP3.LUT R5, R2, 0x10, RZ, 0xc0, !PT ;  /* 0x0000001002057812 */ /* 0x000fe400078ec0ff */
[----:B------:R-:W-:Y:S02]  /*11b0*/  SHF.R.S32.HI R12, RZ, 0x3, R3 ;  /* 0x00000003ff0c7819 */ /* 0x000fe40000011403 */
.L_x_182:
[----:B0----5:R-:W-:-:S04]  /*11c0*/  IMAD.IADD R8, R0, 0x1, R13 ;  /* 0x0000000100087824 */ /* 0x021fc800078e020d */
        /* <DEDUP_REMOVED lines=28> */
[----:B------:R-:W-:Y:S02]  /*1390*/  IMAD R15, R15, R15, RZ ;  /* 0x0000000f0f0f7224 */ /* 0x000fe400078e02ff */
[----:B0-----:R-:W-:Y:S01]  /*13a0*/  IMAD R9, R2, R2, RZ ;  /* 0x0000000202097224 */ /* 0x001fe200078e02ff */
[----:B------:R-:W-:Y:S08]  /*13b0*/  I2F.F16 R16, R16 ;  /* 0x0000001000107306 */ /* 0x000ff00000200c00 */
[----:B------:R-:W0:Y:S08]  /*13c0*/  I2F.F16 R17, R17 ;  /* 0x0000001100117306 */ /* 0x000e300000200c00 */
[----:B------:R-:W-:Y:S08]  /*13d0*/  I2F.F16 R2, R9 ;  /* 0x0000000900027306 */ /* 0x000ff00000200c00 */
[----:B------:R-:W2:Y:S01]  /*13e0*/  I2F.F16 R15, R15 ;  /* 0x0000000f000f7306 */ /* 0x000ea20000200c00 */
[----:B0-----:R-:W-:-:S02]  /*13f0*/  PRMT R17, R16, 0x5410, R17 ;  /* 0x0000541010117816 */ /* 0x001fc40000000011 */
[----:B--2---:R-:W-:-:S03]  /*1400*/  PRMT R3, R15, 0x5410, R2 ;  /* 0x000054100f037816 */ /* 0x004fc60000000002 */
[-C--:B---3--:R-:W-:Y:S02]  /*1410*/  HMUL2 R2, R17, R8.reuse.H0_H0 ;  /* 0x2000000811027232 */ /* 0x088fe40000000000 */
[----:B------:R-:W-:Y:S01]  /*1420*/  HMUL2 R3, R3, R8.H0_H0 ;  /* 0x2000000803037232 */ /* 0x000fe20000000000 */
[C---:B------:R-:W-:Y:S01]  /*1430*/  IMAD R8, R13.reuse, 0x8, R1 ;  /* 0x000000080d087824 */ /* 0x040fe200078e0201 */
[----:B------:R-:W-:-:S04]  /*1440*/  IADD3 R13, R13, 0x1, RZ ;  /* 0x000000010d0d7810 */ /* 0x000fc80007ffe0ff */
[----:B------:R0:W-:Y:S01]  /*1450*/  STL.64 [R8], R2 ;  /* 0x0000000208007387 */ /* 0x0001e20000100a00 */
[----:B------:R-:W-:Y:S05]  /*1460*/  @!P2 BRA `(.L_x_182) ;  /* 0xfffffd500000a947 */ /* 0x000fea000383ffff */
.L_x_181:
[----:B------:R-:W2:Y:S04]  /*1470*/  LDL.64 R12, [R1] ;  /* 0x00000000010c7983 */ /* 0x000ea80000100a00 */
[----:B------:R3:W4:Y:S01]  /*1480*/  LDG.E.U16.CONSTANT R87, [R6.64+0x2] ;  /* 0x0000020606577981 */ /* 0x000722000c1e9500 */
[C---:B------:R-:W-:Y:S01]  /*1490*/  ISETP.GT.AND P2, PT, R94.reuse, c[0x0][0x1a8], PT ;  /* 0x00006a005e007a0c */ /* 0x040fe20003f44270 */
[----:B------:R-:W-:Y:S01]  /*14a0*/  UMOV UR4, URZ ;  /* 0x0000003f00047c82 */ /* 0x000fe20008000000 */
[C---:B------:R-:W-:Y:S01]  /*14b0*/  ISETP.GT.AND P3, PT, R94.reuse, c[0x0][0x1ac], PT ;  /* 0x00006b005e007a0c */ /* 0x040fe20003f64270 */
[----:B------:R-:W-:Y:S01]  /*14c0*/  IMAD.MOV.U32 R88, RZ, RZ, RZ ;  /* 0x000000ffff587224 */ /* 0x000fe200078e00ff */
[----:B------:R-:W-:-:S02]  /*14d0*/  ISETP.GT.AND P4, PT, R94, c[0x0][0x1b0], PT ;  /* 0x00006c005e007a0c */ /* 0x000fc40003f84270 */
[C---:B0-----:R-:W-:Y:S02]  /*14e0*/  IMNMX R2, R94.reuse, c[0x0][0x1a8], PT ;  /* 0x00006a005e027a17 */ /* 0x041fe40003800200 */
[C---:B------:R-:W-:Y:S02]  /*14f0*/  ISETP.GT.AND P5, PT, R94.reuse, c[0x0][0x1b4], PT ;  /* 0x00006d005e007a0c */ /* 0x040fe40003fa4270 */
[----:B------:R-:W-:Y:S02]  /*1500*/  SHF.R.S32.HI R3, RZ, 0x1f, R2 ;  /* 0x0000001fff037819 */ /* 0x000fe40000011402 */
[C---:B------:R-:W-:Y:S02]  /*1510*/  ISETP.GT.AND P6, PT, R94.reuse, c[0x0][0x1b8], PT ;  /* 0x00006e005e007a0c */ /* 0x040fe40003fc4270 */
[----:B------:R-:W-:Y:S02]  /*1520*/  @P2 IMNMX R0, R94, c[0x0][0x1ac], PT ;  /* 0x00006b005e002a17 */ /* 0x000fe40003800200 */
[----:B------:R-:W-:-:S02]  /*1530*/  LEA.HI R10, R3, R2, RZ, 0x5 ;  /* 0x00000002030a7211 */ /* 0x000fc400078f28ff */
[----:B------:R-:W-:Y:S02]  /*1540*/  @P3 IMNMX R2, R94, c[0x0][0x1b0], PT ;  /* 0x00006c005e023a17 */ /* 0x000fe40003800200 */
[----:B------:R-:W-:Y:S02]  /*1550*/  @P2 IADD3 R0, R0, -c[0x0][0x1a8], RZ ;  /* 0x80006a0000002a10 */ /* 0x000fe40007ffe0ff */
[----:B------:R-:W-:Y:S02]  /*1560*/  @P4 IMNMX R5, R94, c[0x0][0x1b4], PT ;  /* 0x00006d005e054a17 */ /* 0x000fe40003800200 */
[----:B------:R-:W-:Y:S02]  /*1570*/  @P3 IADD3 R2, R2, -c[0x0][0x1ac], RZ ;  /* 0x80006b0002023a10 */ /* 0x000fe40007ffe0ff */
[----:B------:R-:W-:Y:S02]  /*1580*/  @P2 SHF.R.S32.HI R3, RZ, 0x1f, R0 ;  /* 0x0000001fff032819 */ /* 0x000fe40000011400 */
[----:B-1-3--:R-:W-:-:S02]  /*1590*/  @P5 IMNMX R7, R94, c[0x0][0x1b8], PT ;  /* 0x00006e005e075a17 */ /* 0x00afc40003800200 */
        /* <DEDUP_REMOVED lines=36> */
[----:B-----5:R-:W-:Y:S02]  /*17e0*/  PRMT R17, RZ, 0x5410, RZ ;  /* 0x00005410ff117816 */ /* 0x020fe400000000ff */
[----:B------:R-:W-:Y:S01]  /*17f0*/  PRMT R16, RZ, 0x5410, RZ ;  /* 0x00005410ff107816 */ /* 0x000fe200000000ff */
[----:B------:R-:W-:Y:S01]  /*1800*/  IMAD R3, R0, c[0x0][0x18c], RZ ;  /* 0x0000630000037a24 */ /* 0x000fe200078e02ff */
[----:B------:R-:W-:Y:S02]  /*1810*/  SHF.R.S32.HI R0, RZ, 0x1f, R4 ;  /* 0x0000001fff007819 */ /* 0x000fe40000011404 */
[----:B------:R-:W-:-:S02]  /*1820*/  PRMT R15, RZ, 0x5410, RZ ;  /* 0x00005410ff0f7816 */ /* 0x000fc400000000ff */
[----:B------:R-:W-:Y:S02]  /*1830*/  IADD3 R2, P2, R4, R3, RZ ;  /* 0x0000000304027210 */ /* 0x000fe40007f5e0ff */
[----:B------:R-:W-:Y:S02]  /*1840*/  PRMT R14, RZ, 0x5410, RZ ;  /* 0x00005410ff0e7816 */ /* 0x000fe400000000ff */
[----:B------:R-:W-:Y:S02]  /*1850*/  LEA.HI.X.SX32 R3, R3, R0, 0x1, P2 ;  /* 0x0000000003037211 */ /* 0x000fe400010f0eff */
[----:B------:R-:W-:-:S04]  /*1860*/  LEA R4, P2, R2, c[0x0][0x168], 0x2 ;  /* 0x00005a0002047a11 */ /* 0x000fc800078410ff */
[----:B------:R-:W-:Y:S02]  /*1870*/  LEA.HI.X R5, R2, c[0x0][0x16c], R3, 0x2, P2 ;  /* 0x00005b0002057a11 */ /* 0x000fe400010f1403 */
[----:B--2---:R-:W-:Y:S02]  /*1880*/  PRMT R100, R13, 0x7610, R13 ;  /* 0x000076100d647816 */ /* 0x004fe4000000000d */
[----:B------:R-:W-:Y:S02]  /*1890*/  PRMT R97, R12, 0x7610, R12 ;  /* 0x000076100c617816 */ /* 0x000fe4000000000c */
[----:B------:R-:W-:Y:S01]  /*18a0*/  PRMT R13, RZ, 0x5410, RZ ;  /* 0x00005410ff0d7816 */ /* 0x000fe200000000ff */
[----:B----4-:R-:W-:Y:S01]  /*18b0*/  IMAD.IADD R87, R94, 0x1, R87 ;  /* 0x000000015e577824 */ /* 0x010fe200078e0257 */
[----:B------:R-:W-:Y:S05]  /*18c0*/  @P0 BRA `(.L_x_183) ;  /* 0x000025e000000947 */ /* 0x000fea0003800000 */
[----:B------:R-:W-:Y:S01]  /*18d0*/  IMAD.MOV.U32 R88, RZ, RZ, RZ ;  /* 0x000000ffff587224 */ /* 0x000fe200078e00ff */
[----:B------:R-:W-:Y:S01]  /*18e0*/  PRMT R20, RZ, 0x7610, R20 ;  /* 0x00007610ff147816 */ /* 0x000fe20000000014 */
[----:B------:R-:W-:-:S02]  /*18f0*/  UMOV UR4, URZ ;  /* 0x0000003f00047c82 */ /* 0x000fc40008000000 */
.L_x_188:
[----:B------:R-:W-:Y:S01]  /*1900*/  ISETP.NE.AND P0, PT, R94, R87, PT ;  /* 0x000000575e00720c */ /* 0x000fe20003f05270 */
[----:B------:R-:W-:-:S04]  /*1910*/  IMAD.MOV.U32 R85, RZ, RZ, 0x4 ;  /* 0x00000004ff557424 */ /* 0x000fc800078e00ff */
[C---:B------:R-:W-:Y:S02]  /*1920*/  IMAD.WIDE R8, R85.reuse, c[0x0][0x18c], R4 ;  /* 0x0000630055087a25 */ /* 0x040fe400078e0204 */
[----:B------:R-:W5:Y:S04]  /*1930*/  LDG.E.128.CONSTANT R4, [R4.64] ;  /* 0x0000000604047981 */ /* 0x000f68000c1e9d00 */
[----:B------:R-:W-:Y:S02]  /*1940*/  IMAD.WIDE R24, R85, c[0x0][0x18c], R8 ;  /* 0x0000630055187a25 */ /* 0x000fe400078e0208 */
[----:B------:R-:W-:Y:S01]  /*1950*/  @!P0 IADD3 R88, R88, 0x1, RZ ;  /* 0x0000000158588810 */ /* 0x000fe20007ffe0ff */
[----:B------:R-:W5:Y:S01]  /*1960*/  LDG.E.128.CONSTANT R8, [R8.64] ;  /* 0x0000000608087981 */ /* 0x000f62000c1e9d00 */
[----:B------:R-:W-:-:S02]  /*1970*/  @!P0 IMAD.SHL.U32 R2, R94, 0x2, RZ ;  /* 0x000000025e028824 */ /* 0x000fc400078e00ff */
[----:B------:R-:W-:Y:S02]  /*1980*/  @!P0 IMAD.MOV.U32 R3, RZ, RZ, 0x2 ;  /* 0x00000002ff038424 */ /* 0x000fe400078e00ff */
[----:B------:R-:W-:Y:S02]  /*1990*/  @!P0 IMAD R0, R88, 0x8, R1 ;  /* 0x0000000858008824 */ /* 0x000fe400078e0201 */
[----:B------:R-:W-:-:S03]  /*19a0*/  @!P0 IMAD.WIDE R2, R2, R3, c[0x0][0x198] ;  /* 0x0000660002028625 */ /* 0x000fc600078e0203 */
[----:B------:R-:W2:Y:S01]  /*19b0*/  @!P0 LDL.64 R32, [R0] ;  /* 0x0000000000208983 */ /* 0x000ea20000100a00 */
[----:B------:R-:W-:-:S03]  /*19c0*/  IMAD.WIDE R22, R85, c[0x0][0x18c], R24 ;  /* 0x0000630055167a25 */ /* 0x000fc600078e0218 */
        /* <DEDUP_REMOVED lines=11> */
[----:B-----5:R-:W-:Y:S02]  /*1a80*/  SHF.R.U32.HI R74, RZ, 0xf, R6 ;  /* 0x0000000fff4a7819 */ /* 0x020fe40000011606 */
[----:B------:R-:W-:Y:S02]  /*1a90*/  SHF.R.U32.HI R2, RZ, 0xf, R4 ;  /* 0x0000000fff027819 */ /* 0x000fe40000011604 */
[----:B------:R-:W-:-:S02]  /*1aa0*/  LOP3.LUT R56, R4, 0x3e003e0, RZ, 0xc0, !PT ;  /* 0x03e003e004387812 */ /* 0x000fc400078ec0ff */
[----:B------:R-:W-:Y:S02]  /*1ab0*/  LOP3.LUT R47, R4, 0x1f001f, RZ, 0xc0, !PT ;  /* 0x001f001f042f7812 */ /* 0x000fe400078ec0ff */
[----:B------:R-:W-:Y:S02]  /*1ac0*/  SHF.R.U32.HI R46, RZ, 0xa, R4 ;  /* 0x0000000aff2e7819 */ /* 0x000fe40000011604 */
[----:B------:R-:W-:Y:S02]  /*1ad0*/  SHF.R.U32.HI R77, RZ, 0xf, R7 ;  /* 0x0000000fff4d7819 */ /* 0x000fe40000011607 */
[----:B------:R-:W-:Y:S02]  /*1ae0*/  SHF.R.U32.HI R71, RZ, 0xf, R5 ;  /* 0x0000000fff477819 */ /* 0x000fe40000011605 */
[C---:B------:R-:W-:Y:S02]  /*1af0*/  LOP3.LUT R12, R5.reuse, 0x3e003e0, RZ, 0xc0, !PT ;  /* 0x03e003e0050c7812 */ /* 0x040fe400078ec0ff */
[----:B------:R-:W-:-:S02]  /*1b00*/  LOP3.LUT R38, R5, 0x1f001f, RZ, 0xc0, !PT ;  /* 0x001f001f05267812 */ /* 0x000fc400078ec0ff */
[----:B------:R-:W-:Y:S02]  /*1b10*/  SHF.R.U32.HI R41, RZ, 0xa, R5 ;  /* 0x0000000aff297819 */ /* 0x000fe40000011605 */
[C---:B------:R-:W-:Y:S02]  /*1b20*/  LOP3.LUT R4, R7.reuse, 0x3e003e0, RZ, 0xc0, !PT ;  /* 0x03e003e007047812 */ /* 0x040fe400078ec0ff */
[----:B------:R-:W-:Y:S02]  /*1b30*/  LOP3.LUT R0, R7, 0x1f001f, RZ, 0xc0, !PT ;  /* 0x001f001f07007812 */ /* 0x000fe400078ec0ff */
[----:B------:R-:W-:Y:S02]  /*1b40*/  SHF.R.U32.HI R21, RZ, 0xa, R7 ;  /* 0x0000000aff157819 */ /* 0x000fe40000011607 */
        /* <DEDUP_REMOVED lines=8> */
[--C-:B------:R-:W-:Y:S02]  /*1bd0*/  SHF.R.U32.HI R70, RZ, 0xd, R24.reuse ;  /* 0x0000000dff467819 */ /* 0x100fe40000011618 */
        /* <DEDUP_REMOVED lines=11> */
[----:B------:R-:W-:Y:S02]  /*1c90*/  LOP3.LUT R74, R74, 0x10001, RZ, 0xc0, !PT ;  /* 0x000100014a4a7812 */ /* 0x000fe400078ec0ff */
[----:B------:R-:W-:Y:S02]  /*1ca0*/  SHF.R.U32.HI R42, RZ, 0xe, R8 ;  /* 0x0000000eff2a7819 */ /* 0x000fe40000011608 */
[----:B------:R-:W-:Y:S02]  /*1cb0*/  SHF.R.U32.HI R78, RZ, 0xe, R11 ;  /* 0x0000000eff4e7819 */ /* 0x000fe4000001160b */
[----:B------:R-:W-:Y:S02]  /*1cc0*/  SHF.R.U32.HI R27, RZ, 0xc, R29 ;  /* 0x0000000cff1b7819 */ /* 0x000fe4000001161d */
[C---:B------:R-:W-:Y:S02]  /*1cd0*/  LOP3.LUT R60, R29.reuse, 0x3e003e0, RZ, 0xc0, !PT ;  /* 0x03e003e01d3c7812 */ /* 0x040fe400078ec0ff */
[----:B------:R-:W-:-:S02]  /*1ce0*/  LOP3.LUT R64, R29, 0x1f001f, RZ, 0xc0, !PT ;  /* 0x001f001f1d407812 */ /* 0x000fc400078ec0ff */
[----:B------:R-:W-:Y:S01]  /*1cf0*/  SHF.R.U32.HI R66, RZ, 0xa, R29 ;  /* 0x0000000aff427819 */ /* 0x000fe2000001161d */
[----:B------:R-:W-:Y:S01]  /*1d00*/  IMAD.MOV.U32 R29, RZ, RZ, 0x2800 ;  /* 0x00002800ff1d7424 */ /* 0x000fe200078e00ff */
[----:B------:R-:W-:Y:S02]  /*1d10*/  LOP3.LUT R25, R2, 0x10001, RZ, 0xc0, !PT ;  /* 0x0001000102197812 */ /* 0x000fe400078ec0ff */
[----:B------:R-:W-:Y:S02]  /*1d20*/  LOP3.LUT R77, R77, 0x10001, RZ, 0xc0, !PT ;  /* 0x000100014d4d7812 */ /* 0x000fe400078ec0ff */
[----:B------:R-:W-:Y:S02]  /*1d30*/  LOP3.LUT R71, R71, 0x10001, RZ, 0xc0, !PT ;  /* 0x0001000147477812 */ /* 0x000fe400078ec0ff */
[----:B------:R-:W-:Y:S02]  /*1d40*/  SHF.R.U32.HI R76, RZ, 0xd, R26 ;  /* 0x0000000dff4c7819 */ /* 0x000fe4000001161a */
[----:B------:R-:W-:-:S02]  /*1d50*/  LOP3.LUT R75, R74, 0x20002, R75, 0xf8, !PT ;  /* 0x000200024a4b7812 */ /* 0x000fc400078ef84b */
[C---:B------:R-:W-:Y:S02]  /*1d60*/  LOP3.LUT R57, R8.reuse, 0x3e003e0, RZ, 0xc0, !PT ;  /* 0x03e003e008397812 */ /* 0x040fe400078ec0ff */
[----:B------:R-:W-:Y:S02]  /*1d70*/  LOP3.LUT R52, R8, 0x1f001f, RZ, 0xc0, !PT ;  /* 0x001f001f08347812 */ /* 0x000fe400078ec0ff */
[----:B------:R-:W-:Y:S02]  /*1d80*/  SHF.R.U32.HI R54, RZ, 0xa, R8 ;  /* 0x0000000aff367819 */ /* 0x000fe40000011608 */
[----:B------:R-:W-:Y:S02]  /*1d90*/  LOP3.LUT R25, R25, 0x20002, R42, 0xf8, !PT ;  /* 0x0002000219197812 */ /* 0x000fe400078ef82a */
        /* <DEDUP_REMOVED lines=8> */
[C---:B------:R-:W-:Y:S02]  /*1e20*/  LOP3.LUT R6, R11.reuse, 0x3e003e0, RZ, 0xc0, !PT ;  /* 0x03e003e00b067812 */ /* 0x040fe400078ec0ff */
[----:B------:R-:W-:Y:S02]  /*1e30*/  LOP3.LUT R36, R11, 0x1f001f, RZ, 0xc0, !PT ;  /* 0x001f001f0b247812 */ /* 0x000fe400078ec0ff */
[----:B------:R-:W-:Y:S02]  /*1e40*/  SHF.R.U32.HI R37, RZ, 0xa, R11 ;  /* 0x0000000aff257819 */ /* 0x000fe4000001160b */
[----:B------:R-:W-:Y:S02]  /*1e50*/  SHF.R.U32.HI R26, RZ, 0xc, R28 ;  /* 0x0000000cff1a7819 */ /* 0x000fe4000001161c */
[C---:B------:R-:W-:Y:S02]  /*1e60*/  LOP3.LUT R69, R28.reuse, 0x3e003e0, RZ, 0xc0, !PT ;  /* 0x03e003e01c457812 */ /* 0x040fe400078ec0ff */
[----:B------:R-:W-:-:S02]  /*1e70*/  LOP3.LUT R67, R28, 0x1f001f, RZ, 0xc0, !PT ;  /* 0x001f001f1c437812 */ /* 0x000fc400078ec0ff */
[----:B------:R-:W-:Y:S02]  /*1e80*/  SHF.R.U32.HI R68, RZ, 0xa, R28 ;  /* 0x0000000aff447819 */ /* 0x000fe4000001161c */
[----:B------:R-:W-:Y:S02]  /*1e90*/  PRMT R2, R29, 0x7610, R2 ;  /* 0x000076101d027816 */ /* 0x000fe40000000002 */
[--C-:B------:R-:W-:Y:S02]  /*1ea0*/  SHF.R.U32.HI R28, RZ, 0xc, R30.reuse ;  /* 0x0000000cff1c7819 */ /* 0x100fe4000001161e */
[C---:B------:R-:W-:Y:S02]  /*1eb0*/  LOP3.LUT R11, R30.reuse, 0x3e003e0, RZ, 0xc0, !PT ;  /* 0x03e003e01e0b7812 */ /* 0x040fe400078ec0ff */
[----:B------:R-:W-:Y:S02]  /*1ec0*/  LOP3.LUT R61, R30, 0x1f001f, RZ, 0xc0, !PT ;  /* 0x001f001f1e3d7812 */ /* 0x000fe400078ec0ff */
[----:B------:R-:W-:-:S02]  /*1ed0*/  SHF.R.U32.HI R62, RZ, 0xa, R30 ;  /* 0x0000000aff3e7819 */ /* 0x000fc4000001161e */
[----:B------:R-:W-:Y:S02]  /*1ee0*/  PRMT R29, R91, 0x9910, RZ ;  /* 0x000099105b1d7816 */ /* 0x000fe400000000ff */
[----:B------:R-:W-:Y:S02]  /*1ef0*/  LOP3.LUT R75, R75, 0x40004, R76, 0xf8, !PT ;  /* 0x000400044b4b7812 */ /* 0x000fe400078ef84c */
[----:B------:R-:W-:Y:S02]  /*1f00*/  SHF.R.U32.HI R30, RZ, 0xc, R31 ;  /* 0x0000000cff1e7819 */ /* 0x000fe4000001161f */
[----:B------:R-:W-:Y:S02]  /*1f10*/  LOP3.LUT R25, R25, 0x40004, R70, 0xf8, !PT ;  /* 0x0004000419197812 */ /* 0x000fe400078ef846 */
[----:B------:R-:W-:Y:S02]  /*1f20*/  LOP3.LUT R79, R78, 0x40004, R79, 0xf8, !PT ;  /* 0x000400044e4f7812 */ /* 0x000fe400078ef84f */
[----:B------:R-:W-:-:S02]  /*1f30*/  LOP3.LUT R72, R72, 0x40004, R73, 0xf8, !PT ;  /* 0x0004000448487812 */ /* 0x000fc400078ef849 */
[----:B------:R-:W-:Y:S02]  /*1f40*/  ISETP.NE.AND P0, PT, R29, RZ, PT ;  /* 0x000000ff1d00720c */ /* 0x000fe40003f05270 */
[----:B------:R-:W-:Y:S02]  /*1f50*/  LOP3.LUT R76, R75, 0x80008, R28, 0xf8, !PT ;  /* 0x000800084b4c7812 */ /* 0x000fe400078ef81c */
[C---:B------:R-:W-:Y:S02]  /*1f60*/  LOP3.LUT R58, R31.reuse, 0x3e003e0, RZ, 0xc0, !PT ;  /* 0x03e003e01f3a7812 */ /* 0x040fe400078ec0ff */
[----:B------:R-:W-:Y:S02]  /*1f70*/  LOP3.LUT R50, R31, 0x1f001f, RZ, 0xc0, !PT ;  /* 0x001f001f1f327812 */ /* 0x000fe400078ec0ff */
[----:B------:R-:W-:Y:S02]  /*1f80*/  SHF.R.U32.HI R51, RZ, 0xa, R31 ;  /* 0x0000000aff337819 */ /* 0x000fe4000001161f */
[----:B------:R-:W-:-:S02]  /*1f90*/  LOP3.LUT R29, R25, 0x80008, R26, 0xf8, !PT ;  /* 0x00080008191d7812 */ /* 0x000fc400078ef81a */
[----:B------:R-:W-:Y:S02]  /*1fa0*/  LOP3.LUT R80, R79, 0x80008, R30, 0xf8, !PT ;  /* 0x000800084f507812 */ /* 0x000fe400078ef81e */
[----:B------:R-:W-:Y:S02]  /*1fb0*/  LOP3.LUT R31, R72, 0x80008, R27, 0xf8, !PT ;  /* 0x00080008481f7812 */ /* 0x000fe400078ef81b */
[----:B------:R-:W-:Y:S02]  /*1fc0*/  LOP3.LUT R68, R68, 0x1f001f, RZ, 0xc0, !PT ;  /* 0x001f001f44447812 */ /* 0x000fe400078ec0ff */
[----:B------:R-:W-:Y:S02]  /*1fd0*/  LOP3.LUT R101, R11, 0x64006400, RZ, 0xfc, !PT ;  /* 0x640064000b657812 */ /* 0x000fe400078efcff */
[----:B------:R-:W-:Y:S02]  /*1fe0*/  LOP3.LUT R44, R44, 0x1f001f, RZ, 0xc0, !PT ;  /* 0x001f001f2c2c7812 */ /* 0x000fe400078ec0ff */
[----:B------:R-:W-:-:S02]  /*1ff0*/  LOP3.LUT R69, R69, 0x64006400, RZ, 0xfc, !PT ;  /* 0x6400640045457812 */ /* 0x000fc400078efcff */
[----:B------:R-:W-:Y:S02]  /*2000*/  LOP3.LUT R46, R46, 0x1f001f, RZ, 0xc0, !PT ;  /* 0x001f001f2e2e7812 */ /* 0x000fe400078ec0ff */
[----:B------:R-:W-:Y:S01]  /*2010*/  LOP3.LUT R81, R8, 0x64006400, RZ, 0xfc, !PT ;  /* 0x6400640008517812 */ /* 0x000fe200078efcff */
[----:B------:R-:W-:Y:S01]  /*2020*/  HFMA2 R8, R101, R2.H0_H0, -48, -48 ;  /* 0xd200d20065087431 */ /* 0x000fe20000040002 */
[----:B------:R-:W-:Y:S02]  /*2030*/  LOP3.LUT R59, R59, 0x64006400, RZ, 0xfc, !PT ;  /* 0x640064003b3b7812 */ /* 0x000fe400078efcff */
[----:B------:R-:W-:Y:S02]  /*2040*/  LOP3.LUT R79, R5, 0x64006400, RZ, 0xfc, !PT ;  /* 0x64006400054f7812 */ /* 0x000fe400078efcff */
[----:B------:R-:W-:Y:S02]  /*2050*/  LOP3.LUT R64, R64, 0x64006400, RZ, 0xfc, !PT ;  /* 0x6400640040407812 */ /* 0x000fe400078efcff */
[----:B------:R-:W-:-:S02]  /*2060*/  LOP3.LUT R21, R21, 0x1f001f, RZ, 0xc0, !PT ;  /* 0x001f001f15157812 */ /* 0x000fc400078ec0ff */
[----:B------:R-:W-:Y:S02]  /*2070*/  LOP3.LUT R77, R3, 0x64006400, RZ, 0xfc, !PT ;  /* 0x64006400034d7812 */ /* 0x000fe400078efcff */
[----:B------:R-:W-:Y:S02]  /*2080*/  LOP3.LUT R54, R54, 0x1f001f, RZ, 0xc0, !PT ;  /* 0x001f001f36367812 */ /* 0x000fe400078ec0ff */
[----:B------:R-:W-:Y:S01]  /*2090*/  LOP3.LUT R38, R38, 0x64006400, RZ, 0xfc, !PT ;  /* 0x6400640026267812 */ /* 0x000fe200078efcff */
[-C--:B------:R-:W-:Y:S01]  /*20a0*/  HFMA2 R77, R77, R2.reuse.H0_H0, -48, -48 ;  /* 0xd200d2004d4d7431 */ /* 0x080fe20000040002 */
[----:B------:R-:W-:Y:S02]  /*20b0*/  LOP3.LUT R48, R48, 0x64006400, RZ, 0xfc, !PT ;  /* 0x6400640030307812 */ /* 0x000fe400078efcff */
[----:B------:R-:W-:Y:S02]  /*20c0*/  LOP3.LUT R82, R46, 0x64006400, RZ, 0xfc, !PT ;  /* 0x640064002e527812 */ /* 0x000fe400078efcff */
[----:B------:R-:W-:Y:S01]  /*20d0*/  LOP3.LUT R109, R9, 0x64006400, RZ, 0xfc, !PT ;  /* 0x64006400096d7812 */ /* 0x000fe200078efcff */
[----:B------:R-:W-:Y:S01]  /*20e0*/  HFMA2 R9, R81, R2.H0_H0, -48, -48 ;  /* 0xd200d20051097431 */ /* 0x000fe20000040002 */
[----:B------:R-:W-:Y:S01]  /*20f0*/  LOP3.LUT R41, R41, 0x1f001f, RZ, 0xc0, !PT ;  /* 0x001f001f29297812 */ /* 0x000fe200078ec0ff */
[----:B------:R-:W-:Y:S01]  /*2100*/  HADD2 R82, R82, -1040, -1040 ;  /* 0xe410e41052527430 */ /* 0x000fe20000000000 */
        /* <DEDUP_REMOVED lines=14> */
[----:B------:R-:W-:Y:S02]  /*21f0*/  LOP3.LUT R40, R40, 0x64006400, RZ, 0xfc, !PT ;  /* 0x6400640028287812 */ /* 0x000fe400078efcff */
[----:B------:R-:W-:Y:S02]  /*2200*/  LOP3.LUT R57, R57, 0x64006400, RZ, 0xfc, !PT ;  /* 0x6400640039397812 */ /* 0x000fe400078efcff */
[----:B------:R-:W-:Y:S02]  /*2210*/  LOP3.LUT R105, R4, 0x64006400, RZ, 0xfc, !PT ;  /* 0x6400640004697812 */ /* 0x000fe400078efcff */
        /* <DEDUP_REMOVED lines=12> */
[----:B------:R-:W-:-:S02]  /*22e0*/  LOP3.LUT R53, R53, 0x64006400, RZ, 0xfc, !PT ;  /* 0x6400640035357812 */ /* 0x000fc400078efcff */
[----:B------:R-:W-:Y:S02]  /*22f0*/  LOP3.LUT R24, R24, 0x64006400, RZ, 0xfc, !PT ;  /* 0x6400640018187812 */ /* 0x000fe400078efcff */
[----:B------:R-:W-:Y:S02]  /*2300*/  LOP3.LUT R79, R41, 0x64006400, RZ, 0xfc, !PT ;  /* 0x64006400294f7812 */ /* 0x000fe400078efcff */
[----:B------:R-:W-:Y:S01]  /*2310*/  LOP3.LUT R41, R62, 0x64006400, RZ, 0xfc, !PT ;  /* 0x640064003e297812 */ /* 0x000fe200078efcff */
[----:B------:R-:W-:Y:S01]  /*2320*/  HADD2 R62, R53, -1040, -1040 ;  /* 0xe410e410353e7430 */ /* 0x000fe20000000000 */
[----:B------:R-:W-:Y:S01]  /*2330*/  ISETP.GE.AND P2, PT, R95, 0x2, PT ;  /* 0x000000025f00780c */ /* 0x000fe20003f46270 */
[----:B------:R-:W-:Y:S02]  /*2340*/  HADD2 R79, R79, -1040, -1040 ;  /* 0xe410e4104f4f7430 */ /* 0x000fe40000000000 */
[----:B------:R-:W-:Y:S01]  /*2350*/  HADD2 R41, R41, -1040, -1040 ;  /* 0xe410e41029297430 */ /* 0x000fe20000000000 */
[----:B--2---:R-:W-:-:S02]  /*2360*/  SHF.R.U32.HI R28, RZ, 0xb, R32 ;  /* 0x0000000bff1c7819 */ /* 0x004fc40000011620 */
[----:B------:R-:W-:Y:S02]  /*2370*/  SHF.R.U32.HI R30, RZ, 0xb, R33 ;  /* 0x0000000bff1e7819 */ /* 0x000fe40000011621 */
[----:B------:R-:W-:Y:S02]  /*2380*/  SHF.R.U32.HI R73, RZ, 0xb, R35 ;  /* 0x0000000bff497819 */ /* 0x000fe40000011623 */
[----:B------:R-:W-:Y:S02]  /*2390*/  LOP3.LUT R28, R29, 0x100010, R28, 0xf8, !PT ;  /* 0x001000101d1c7812 */ /* 0x000fe400078ef81c */
[----:B------:R-:W-:Y:S02]  /*23a0*/  LOP3.LUT R29, R31, 0x100010, R30, 0xf8, !PT ;  /* 0x001000101f1d7812 */ /* 0x000fe400078ef81e */
[----:B------:R-:W-:Y:S02]  /*23b0*/  LOP3.LUT R31, R80, 0x100010, R73, 0xf8, !PT ;  /* 0x00100010501f7812 */ /* 0x000fe400078ef849 */
[----:B------:R-:W-:Y:S01]  /*23c0*/  LOP3.LUT R73, R10, 0x64006400, RZ, 0xfc, !PT ;  /* 0x640064000a497812 */ /* 0x000fe200078efcff */
[-C--:B------:R-:W-:Y:S01]  /*23d0*/  HFMA2 R10, R75, R2.reuse.H0_H0, -48, -48 ;  /* 0xd200d2004b0a7431 */ /* 0x080fe20000040002 */
[----:B------:R-:W-:Y:S01]  /*23e0*/  SHF.R.U32.HI R71, RZ, 0xb, R34 ;  /* 0x0000000bff477819 */ /* 0x000fe20000011622 */
[----:B------:R-:W-:Y:S01]  /*23f0*/  HADD2 R75, R52, -1040, -1040 ;  /* 0xe410e410344b7430 */ /* 0x000fe20000000000 */
[C---:B------:R-:W-:Y:S01]  /*2400*/  LOP3.LUT R70, R32.reuse, 0x3e003e0, RZ, 0xc0, !PT ;  /* 0x03e003e020467812 */ /* 0x040fe200078ec0ff */
[----:B------:R-:W-:Y:S01]  /*2410*/  HFMA2 R11, R73, R2.H0_H0, -48, -48 ;  /* 0xd200d200490b7431 */ /* 0x000fe20000040002 */
[----:B------:R-:W-:-:S02]  /*2420*/  LOP3.LUT R42, R32, 0x1f001f, RZ, 0xc0, !PT ;  /* 0x001f001f202a7812 */ /* 0x000fc400078ec0ff */
[----:B------:R-:W-:Y:S02]  /*2430*/  SHF.R.U32.HI R32, RZ, 0xa, R32 ;  /* 0x0000000aff207819 */ /* 0x000fe40000011620 */
[----:B------:R-:W-:Y:S01]  /*2440*/  LOP3.LUT R30, R76, 0x100010, R71, 0xf8, !PT ;  /* 0x001000104c1e7812 */ /* 0x000fe200078ef847 */
[----:B------:R-:W-:Y:S01]  /*2450*/  HFMA2 R76, R105, R2.H0_H0, -48, -48 ;  /* 0xd200d200694c7431 */ /* 0x000fe20000040002 */
[----:B------:R-:W-:Y:S02]  /*2460*/  LOP3.LUT R73, R49, 0x1f001f, RZ, 0xc0, !PT ;  /* 0x001f001f31497812 */ /* 0x000fe400078ec0ff */
[C---:B------:R-:W-:Y:S02]  /*2470*/  LOP3.LUT R72, R33.reuse, 0x3e003e0, RZ, 0xc0, !PT ;  /* 0x03e003e021487812 */ /* 0x040fe400078ec0ff */
[----:B------:R-:W-:Y:S02]  /*2480*/  LOP3.LUT R26, R33, 0x1f001f, RZ, 0xc0, !PT ;  /* 0x001f001f211a7812 */ /* 0x000fe400078ec0ff */
[----:B------:R-:W-:-:S02]  /*2490*/  LOP3.LUT R78, R35, 0x3e003e0, RZ, 0xc0, !PT ;  /* 0x03e003e0234e7812 */ /* 0x000fc400078ec0ff */
[----:B------:R-:W-:Y:S01]  /*24a0*/  LOP3.LUT R71, R12, 0x64006400, RZ, 0xfc, !PT ;  /* 0x640064000c477812 */ /* 0x000fe200078efcff */
[----:B------:R-:W-:Y:S01]  /*24b0*/  HFMA2 R12, R69, R2.H0_H0, -48, -48 ;  /* 0xd200d200450c7431 */ /* 0x000fe20000040002 */
[----:B------:R-:W-:Y:S02]  /*24c0*/  LOP3.LUT R49, R68, 0x64006400, RZ, 0xfc, !PT ;  /* 0x6400640044317812 */ /* 0x000fe400078efcff */
[----:B------:R-:W-:Y:S02]  /*24d0*/  SHF.R.U32.HI R33, RZ, 0xa, R33 ;  /* 0x0000000aff217819 */ /* 0x000fe40000011621 */
[----:B------:R-:W-:Y:S02]  /*24e0*/  LOP3.LUT R68, R44, 0x64006400, RZ, 0xfc, !PT ;  /* 0x640064002c447812 */ /* 0x000fe400078efcff */
[C---:B------:R-:W-:Y:S02]  /*24f0*/  LOP3.LUT R74, R34.reuse, 0x3e003e0, RZ, 0xc0, !PT ;  /* 0x03e003e0224a7812 */ /* 0x040fe400078ec0ff */
[----:B------:R-:W-:Y:S01]  /*2500*/  LOP3.LUT R25, R34, 0x1f001f, RZ, 0xc0, !PT ;  /* 0x001f001f22197812 */ /* 0x000fe200078ec0ff */
[----:B------:R-:W-:Y:S01]  /*2510*/  HADD2 R68, R68, -1040, -1040 ;  /* 0xe410e41044447430 */ /* 0x000fe20000000000 */
[----:B------:R-:W-:-:S02]  /*2520*/  LOP3.LUT R27, R35, 0x1f001f, RZ, 0xc0, !PT ;  /* 0x001f001f231b7812 */ /* 0x000fc400078ec0ff */
[----:B------:R-:W-:Y:S02]  /*2530*/  LOP3.LUT R44, R42, 0x64006400, RZ, 0xfc, !PT ;  /* 0x640064002a2c7812 */ /* 0x000fe400078efcff */
[----:B------:R-:W-:Y:S02]  /*2540*/  SHF.R.U32.HI R34, RZ, 0xa, R34 ;  /* 0x0000000aff227819 */ /* 0x000fe40000011622 */
[----:B------:R-:W-:Y:S01]  /*2550*/  SHF.R.U32.HI R35, RZ, 0xa, R35 ;  /* 0x0000000aff237819 */ /* 0x000fe20000011623 */
[----:B------:R-:W-:Y:S01]  /*2560*/  HADD2 R44, R44, -1040, -1040 ;  /* 0xe410e4102c2c7430 */ /* 0x000fe20000000000 */
[----:B------:R-:W-:Y:S02]  /*2570*/  LOP3.LUT R42, R32, 0x1f001f, RZ, 0xc0, !PT ;  /* 0x001f001f202a7812 */ /* 0x000fe400078ec0ff */
[----:B------:R-:W-:Y:S01]  /*2580*/  LOP3.LUT R113, R78, 0x64006400, RZ, 0xfc, !PT ;  /* 0x640064004e717812 */ /* 0x000fe200078efcff */
[----:B------:R-:W-:Y:S01]  /*2590*/  HFMA2 R78, R71, R2.H0_H0, -48, -48 ;  /* 0xd200d200474e7431 */ /* 0x000fe20000040002 */
[----:B------:R-:W-:-:S02]  /*25a0*/  LOP3.LUT R69, R65, 0x1f001f, RZ, 0xc0, !PT ;  /* 0x001f001f41457812 */ /* 0x000fc400078ec0ff */
[----:B------:R-:W-:Y:S02]  /*25b0*/  LOP3.LUT R32, R26, 0x64006400, RZ, 0xfc, !PT ;  /* 0x640064001a207812 */ /* 0x000fe400078efcff */
        /* <DEDUP_REMOVED lines=8> */
[----:B------:R-:W-:Y:S01]  /*2640*/  HFMA2 R4, R3, R2.H0_H0, -48, -48 ;  /* 0xd200d20003047431 */ /* 0x000fe20000040002 */
        /* <DEDUP_REMOVED lines=13> */
[----:B------:R-:W-:Y:S01]  /*2720*/  HADD2 R74, R38, -1040, -1040 ;  /* 0xe410e410264a7430 */ /* 0x000fe20000000000 */
[----:B------:R-:W-:Y:S02]  /*2730*/  LOP3.LUT R55, R50, 0x64006400, RZ, 0xfc, !PT ;  /* 0x6400640032377812 */ /* 0x000fe400078efcff */
[----:B------:R-:W-:Y:S01]  /*2740*/  LOP3.LUT R37, R54, 0x64006400, RZ, 0xfc, !PT ;  /* 0x6400640036257812 */ /* 0x000fe200078efcff */
[-C--:B------:R-:W-:Y:S01]  /*2750*/  HFMA2 R3, R103, R2.reuse.H0_H0, -48, -48 ;  /* 0xd200d20067037431 */ /* 0x080fe20000040002 */
[----:B------:R-:W-:Y:S01]  /*2760*/  LOP3.LUT R39, R69, 0x64006400, RZ, 0xfc, !PT ;  /* 0x6400640045277812 */ /* 0x000fe200078efcff */
[----:B------:R-:W-:Y:S01]  /*2770*/  HFMA2 R2, R113, R2.H0_H0, -48, -48 ;  /* 0xd200d20071027431 */ /* 0x000fe20000040002 */
[----:B------:R-:W-:-:S02]  /*2780*/  LOP3.LUT R50, R70, 0x64006400, RZ, 0xfc, !PT ;  /* 0x6400640046327812 */ /* 0x000fc400078efcff */
        /* <DEDUP_REMOVED lines=43> */
[----:B------:R-:W-:Y:S01]  /*2a40*/  HADD2 R55, R31, -1040, -1040 ;  /* 0xe410e4101f377430 */ /* 0x000fe20000000000 */
[----:B------:R-:W-:Y:S05]  /*2a50*/  @!P0 BRA `(.L_x_185) ;  /* 0x000004c000008947 */ /* 0x000fea0003800000 */
[----:B------:R-:W0:Y:S04]  /*2a60*/  LDS.128 R36, [UR4] ;  /* 0x00000004ff247984 */ /* 0x000e280008000c00 */
        /* <DEDUP_REMOVED lines=75> */
.L_x_185:
        /* <DEDUP_REMOVED lines=81> */
.L_x_186:
        /* <DEDUP_REMOVED lines=83> */
.L_x_187:
        /* <DEDUP_REMOVED lines=77> */
.L_x_184:
[----:B0-----:R-:W-:Y:S01]  /*3e30*/  LEA R0, R86, 0x40, 0x6 ;  /* 0x0000004056007811 */ /* 0x001fe200078e30ff */
[----:B------:R-:W-:Y:S01]  /*3e40*/  UIADD3 UR4, UR4, 0x40, URZ ;  /* 0x0000004004047890 */ /* 0x000fe2000fffe03f */
[----:B------:R-:W-:Y:S01]  /*3e50*/  IADD3 R94, R94, 0x20, RZ ;  /* 0x000000205e5e7810 */ /* 0x000fe20007ffe0ff */
[----:B-----5:R-:W-:Y:S01]  /*3e60*/  IMAD.WIDE R4, R85, c[0x0][0x18c], R98 ;  /* 0x0000630055047a25 */ /* 0x020fe200078e0262 */
[----:B------:R-:W-:Y:S02]  /*3e70*/  IMNMX R3, R0, c[0x0][0x190], PT ;  /* 0x0000640000037a17 */ /* 0x000fe40003800200 */
[C---:B------:R-:W-:Y:S02]  /*3e80*/  ISETP.GE.AND P0, PT, R94.reuse, c[0x0][0x1b0], PT ;  /* 0x00006c005e007a0c */ /* 0x040fe40003f06270 */
[----:B------:R-:W-:-:S13]  /*3e90*/  ISETP.LT.AND P2, PT, R94, R3, PT ;  /* 0x000000035e00720c */ /* 0x000fda0003f41270 */
[----:B------:R-:W-:Y:S05]  /*3ea0*/  @!P0 BRA P2, `(.L_x_188) ;  /* 0xffffda5000008947 */ /* 0x000fea000103ffff */
.L_x_183:
[----:B------:R-:W-:-:S04]  /*3eb0*/  ISETP.GE.AND P0, PT, R94, R93, PT ;  /* 0x0000005d5e00720c */ /* 0x000fc80003f06270 */
[----:B------:R-:W-:-:S13]  /*3ec0*/  ISETP.GE.OR P0, PT, R94, c[0x0][0x1b4], P0 ;  /* 0x00006d005e007a0c */ /* 0x000fda0000706670 */
[----:B------:R-:W-:Y:S05]  /*3ed0*/  @P0 BRA `(.L_x_189) ;  /* 0x00006c0000000947 */ /* 0x000fea0003800000 */
[----:B------:R-:W-:-:S04]  /*3ee0*/  PRMT R0, R92, 0x9910, RZ ;  /* 0x000099105c007816 */ /* 0x000fc800000000ff */
[----:B------:R-:W-:-:S04]  /*3ef0*/  ISETP.NE.AND P0, PT, R0, RZ, PT ;  /* 0x000000ff0000720c */ /* 0x000fc80003f05270 */
[----:B------:R-:W-:Y:S02]  /*3f00*/  ISETP.LT.OR P0, PT, R96, 0x4, !P0 ;  /* 0x000000046000780c */ /* 0x000fe40004701670 */
.L_x_206:
[----:B------:R-:W-:-:S13]  /*3f10*/  ISETP.NE.AND P2, PT, R94, R87, PT ;  /* 0x000000575e00720c */ /* 0x000fda0003f45270 */
[----:B------:R-:W-:Y:S01]  /*3f20*/  @!P2 IADD3 R88, R88, 0x1, RZ ;  /* 0x000000015858a810 */ /* 0x000fe20007ffe0ff */
[----:B------:R-:W-:Y:S01]  /*3f30*/  @!P2 IMAD.MOV.U32 R3, RZ, RZ, 0x2 ;  /* 0x00000002ff03a424 */ /* 0x000fe200078e00ff */
[----:B------:R-:W-:-:S03]  /*3f40*/  @!P2 LEA R2, R94, 0x1, 0x1 ;  /* 0x000000015e02a811 */ /* 0x000fc600078e08ff */
[----:B------:R-:W-:Y:S02]  /*3f50*/  @!P2 IMAD R6, R88, 0x8, R1 ;  /* 0x000000085806a824 */ /* 0x000fe400078e0201 */
[----:B------:R-:W-:-:S04]  /*3f60*/  @!P2 IMAD.WIDE R2, R2, R3, c[0x0][0x198] ;  /* 0x000066000202a625 */ /* 0x000fc800078e0203 */
[----:B------:R-:W2:Y:S04]  /*3f70*/  @!P2 LDL.64 R6, [R6] ;  /* 0x000000000606a983 */ /* 0x000ea80000100a00 */
[----:B------:R-:W3:Y:S01]  /*3f80*/  @!P2 LDG.E.U16.CONSTANT R3, [R2.64] ;  /* 0x000000060203a981 */ /* 0x000ee2000c1e9500 */
[----:B--2---:R-:W-:Y:S02]  /*3f90*/  @!P2 PRMT R97, R6, 0x7610, R97 ;  /* 0x000076100661a816 */ /* 0x004fe40000000061 */
[----:B------:R-:W-:Y:S01]  /*3fa0*/  @!P2 PRMT R100, R7, 0x7610, R100 ;  /* 0x000076100764a816 */ /* 0x000fe20000000064 */
[----:B---3--:R-:W-:Y:S01]  /*3fb0*/  @!P2 IMAD.IADD R87, R3, 0x1, R94 ;  /* 0x000000010357a824 */ /* 0x008fe200078e025e */
[----:B------:R-:W-:Y:S02]  /*3fc0*/  @!P2 PRMT R97, R97, 0x7610, R6 ;  /* 0x000076106161a816 */ /* 0x000fe40000000006 */
[----:B------:R-:W-:Y:S01]  /*3fd0*/  @!P2 PRMT R100, R100, 0x7610, R7 ;  /* 0x000076106464a816 */ /* 0x000fe20000000007 */
[----:B------:R-:W-:Y:S05]  /*3fe0*/  @!P1 BRA `(.L_x_190) ;  /* 0x00006a8000009947 */ /* 0x000fea0003800000 */
[----:B------:R-:W2:Y:S01]  /*3ff0*/  LDG.E.128.CONSTANT R8, [R4.64] ;  /* 0x0000000604087981 */ /* 0x000ea2000c1e9d00 */
[----:B------:R-:W-:Y:S01]  /*4000*/  PRMT R3, R91, 0x9910, RZ ;  /* 0x000099105b037816 */ /* 0x000fe200000000ff */
[----:B------:R-:W-:Y:S01]  /*4010*/  IMAD.MOV.U32 R0, RZ, RZ, 0x2c00 ;  /* 0x00002c00ff007424 */ /* 0x000fe200078e00ff */
[----:B------:R-:W-:-:S02]  /*4020*/  ISETP.GE.AND P3, PT, R95, 0x2, PT ;  /* 0x000000025f00780c */ /* 0x000fc40003f66270 */
[----:B------:R-:W-:Y:S02]  /*4030*/  ISETP.NE.AND P2, PT, R3, RZ, PT ;  /* 0x000000ff0300720c */ /* 0x000fe40003f45270 */
[C---:B--2---:R-:W-:Y:S02]  /*4040*/  LOP3.LUT R2, R8.reuse, 0xf000f, RZ, 0xc0, !PT ;  /* 0x000f000f08027812 */ /* 0x044fe400078ec0ff */
[----:B------:R-:W-:Y:S02]  /*4050*/  LOP3.LUT R3, R8, 0xf000f0, RZ, 0xc0, !PT ;  /* 0x00f000f008037812 */ /* 0x000fe400078ec0ff */
[C---:B------:R-:W-:Y:S02]  /*4060*/  LOP3.LUT R7, R9.reuse, 0xf000f, RZ, 0xc0, !PT ;  /* 0x000f000f09077812 */ /* 0x040fe400078ec0ff */
[----:B------:R-:W-:Y:S02]  /*4070*/  SHF.R.U32.HI R8, RZ, 0x8, R8 ;  /* 0x00000008ff087819 */ /* 0x000fe40000011608 */
[----:B------:R-:W-:-:S02]  /*4080*/  LOP3.LUT R12, R9, 0xf000f0, RZ, 0xc0, !PT ;  /* 0x00f000f0090c7812 */ /* 0x000fc400078ec0ff */
[----:B------:R-:W-:Y:S02]  /*4090*/  SHF.R.U32.HI R21, RZ, 0x8, R9 ;  /* 0x00000008ff157819 */ /* 0x000fe40000011609 */
[----:B------:R-:W-:Y:S02]  /*40a0*/  SHF.R.U32.HI R24, RZ, 0x8, R10 ;  /* 0x00000008ff187819 */ /* 0x000fe4000001160a */
[----:B------:R-:W-:Y:S02]  /*40b0*/  SHF.R.U32.HI R29, RZ, 0x8, R11 ;  /* 0x00000008ff1d7819 */ /* 0x000fe4000001160b */
[----:B------:R-:W-:Y:S02]  /*40c0*/  LOP3.LUT R23, R10, 0xf000f0, RZ, 0xc0, !PT ;  /* 0x00f000f00a177812 */ /* 0x000fe400078ec0ff */
[C---:B------:R-:W-:Y:S02]  /*40d0*/  LOP3.LUT R25, R11.reuse, 0xf000f, RZ, 0xc0, !PT ;  /* 0x000f000f0b197812 */ /* 0x040fe400078ec0ff */
        /* <DEDUP_REMOVED lines=10> */
[C---:B------:R-:W-:Y:S02]  /*4180*/  LOP3.LUT R32, R29.reuse, 0xf000f, RZ, 0xc0, !PT ;  /* 0x000f000f1d207812 */ /* 0x040fe400078ec0ff */
[----:B------:R-:W-:Y:S02]  /*4190*/  LOP3.LUT R33, R29, 0xf000f0, RZ, 0xc0, !PT ;  /* 0x00f000f01d217812 */ /* 0x000fe400078ec0ff */
        /* <DEDUP_REMOVED lines=21> */
[----:B------:R-:W-:-:S02]  /*42f0*/  HADD2 R12, R30, -1032, -1032 ;  /* 0xe408e4081e0c7430 */ /* 0x000fc40000000000 */
[-C--:B------:R-:W-:Y:S02]  /*4300*/  HFMA2 R21, R31, R0.reuse.H0_H0, -72, -72 ;  /* 0xd480d4801f157431 */ /* 0x080fe40000040000 */
[----:B------:R-:W-:Y:S02]  /*4310*/  HADD2 R22, R22, -1032, -1032 ;  /* 0xe408e40816167430 */ /* 0x000fe40000000000 */
[-C--:B------:R-:W-:Y:S02]  /*4320*/  HFMA2 R23, R23, R0.reuse.H0_H0, -72, -72 ;  /* 0xd480d48017177431 */ /* 0x080fe40000040000 */
[----:B------:R-:W-:Y:S02]  /*4330*/  HADD2 R24, R24, -1032, -1032 ;  /* 0xe408e40818187430 */ /* 0x000fe40000000000 */
[----:B------:R-:W-:Y:S02]  /*4340*/  HFMA2 R25, R25, R0.H0_H0, -72, -72 ;  /* 0xd480d48019197431 */ /* 0x000fe40000040000 */
[----:B------:R-:W-:-:S02]  /*4350*/  HADD2 R26, R26, -1032, -1032 ;  /* 0xe408e4081a1a7430 */ /* 0x000fc40000000000 */
[----:B------:R-:W-:Y:S02]  /*4360*/  HADD2 R28, R28, -1032, -1032 ;  /* 0xe408e4081c1c7430 */ /* 0x000fe40000000000 */
[----:B------:R-:W-:Y:S01]  /*4370*/  HFMA2 R29, R33, R0.H0_H0, -72, -72 ;  /* 0xd480d480211d7431 */ /* 0x000fe20000040000 */
[----:B------:R-:W-:Y:S05]  /*4380*/  @!P2 BRA `(.L_x_191) ;  /* 0x000005a00000a947 */ /* 0x000fea0003800000 */
[----:B------:R-:W0:Y:S01]  /*4390*/  LDS.64 R30, [UR4] ;  /* 0x00000004ff1e7984 */ /* 0x000e220008000a00 */
[----:B------:R-:W-:Y:S02]  /*43a0*/  HADD2.F32 R36, -RZ, R8.H0_H0 ;  /* 0x20000008ff247230 */ /* 0x000fe40000004100 */
[----:B------:R-:W-:Y:S01]  /*43b0*/  HADD2.F32 R38, -RZ, R10.H0_H0 ;  /* 0x2000000aff267230 */ /* 0x000fe20000004100 */
[----:B------:R-:W1:Y:S01]  /*43c0*/  LDS.64 R2, [UR4+0x8] ;  /* 0x00000804ff027984 */ /* 0x000e620008000a00 */
[----:B------:R-:W-:Y:S02]  /*43d0*/  HADD2.F32 R40, -RZ, R12.H0_H0 ;  /* 0x2000000cff287230 */ /* 0x000fe40000004100 */
[----:B------:R-:W-:-:S02]  /*43e0*/  HADD2.F32 R37, -RZ, R8.H1_H1 ;  /* 0x30000008ff257230 */ /* 0x000fc40000004100 */
[----:B------:R-:W-:Y:S02]  /*43f0*/  HADD2.F32 R39, -RZ, R10.H1_H1 ;  /* 0x3000000aff277230 */ /* 0x000fe40000004100 */
[----:B------:R-:W-:Y:S02]  /*4400*/  HADD2.F32 R41, -RZ, R12.H1_H1 ;  /* 0x3000000cff297230 */ /* 0x000fe40000004100 */
[--C-:B0-----:R-:W-:Y:S02]  /*4410*/  HADD2.F32 R33, -RZ, R30.reuse.H0_H0 ;  /* 0x2000001eff217230 */ /* 0x101fe40000004100 */
[----:B------:R-:W-:Y:S02]  /*4420*/  HADD2.F32 R32, -RZ, R30.H1_H1 ;  /* 0x3000001eff207230 */ /* 0x000fe40000004100 */
[--C-:B------:R-:W-:Y:S01]  /*4430*/  HADD2.F32 R30, -RZ, R6.reuse.H0_H0 ;  /* 0x20000006ff1e7230 */ /* 0x100fe20000004100 */
[C---:B------:R-:W-:Y:S01]  /*4440*/  FFMA.FTZ R36, R33.reuse, R36, RZ ;  /* 0x0000002421247223 */ /* 0x040fe200000100ff */
[--C-:B------:R-:W-:Y:S01]  /*4450*/  HADD2.F32 R34, -RZ, R31.reuse.H0_H0 ;  /* 0x2000001fff227230 */ /* 0x100fe20000004100 */
[C---:B------:R-:W-:Y:S01]  /*4460*/  FFMA.FTZ R38, R33.reuse, R38, RZ ;  /* 0x0000002621267223 */ /* 0x040fe200000100ff */
[----:B------:R-:W-:Y:S01]  /*4470*/  HADD2.F32 R35, -RZ, R31.H1_H1 ;  /* 0x3000001fff237230 */ /* 0x000fe20000004100 */
[----:B------:R-:W-:Y:S01]  /*4480*/  FFMA.FTZ R30, R30, R33, RZ ;  /* 0x000000211e1e7223 */ /* 0x000fe200000100ff */
[----:B------:R-:W-:Y:S01]  /*4490*/  HADD2.F32 R31, -RZ, R6.H1_H1 ;  /* 0x30000006ff1f7230 */ /* 0x000fe20000004100 */
[----:B------:R-:W-:Y:S01]  /*44a0*/  FFMA.FTZ R40, R33, R40, RZ ;  /* 0x0000002821287223 */ /* 0x000fe200000100ff */
[----:B------:R-:W-:Y:S01]  /*44b0*/  HADD2.F32 R33, -RZ, R9.H0_H0 ;  /* 0x20000009ff217230 */ /* 0x000fe20000004100 */
[C---:B------:R-:W-:Y:S01]  /*44c0*/  FFMA.FTZ R37, R32.reuse, R37, R36 ;  /* 0x0000002520257223 */ /* 0x040fe20000010024 */
[----:B------:R-:W-:Y:S01]  /*44d0*/  HADD2.F32 R36, -RZ, R11.H0_H0 ;  /* 0x2000000bff247230 */ /* 0x000fe20000004100 */
[----:B------:R-:W-:Y:S01]  /*44e0*/  FFMA.FTZ R30, R31, R32, R30 ;  /* 0x000000201f1e7223 */ /* 0x000fe2000001001e */
[----:B------:R-:W-:Y:S01]  /*44f0*/  HADD2.F32 R31, -RZ, R7.H0_H0 ;  /* 0x20000007ff1f7230 */ /* 0x000fe20000004100 */
[----:B------:R-:W-:-:S02]  /*4500*/  FFMA.FTZ R39, R32, R39, R38 ;  /* 0x0000002720277223 */ /* 0x000fc40000010026 */
[----:B------:R-:W-:Y:S01]  /*4510*/  FFMA.FTZ R33, R34, R33, R37 ;  /* 0x0000002122217223 */ /* 0x000fe20000010025 */
[----:B------:R-:W-:Y:S01]  /*4520*/  HADD2.F32 R37, -RZ, R21.H0_H0 ;  /* 0x20000015ff257230 */ /* 0x000fe20000004100 */
[----:B------:R-:W-:Y:S01]  /*4530*/  FFMA.FTZ R41, R32, R41, R40 ;  /* 0x0000002920297223 */ /* 0x000fe20000010028 */
[----:B------:R-:W-:Y:S01]  /*4540*/  HADD2.F32 R32, -RZ, R9.H1_H1 ;  /* 0x30000009ff207230 */ /* 0x000fe20000004100 */
[----:B------:R-:W-:Y:S01]  /*4550*/  FFMA.FTZ R31, R31, R34, R30 ;  /* 0x000000221f1f7223 */ /* 0x000fe2000001001e */
[----:B------:R-:W-:Y:S01]  /*4560*/  HADD2.F32 R30, -RZ, R7.H1_H1 ;  /* 0x30000007ff1e7230 */ /* 0x000fe20000004100 */
[C---:B------:R-:W-:Y:S01]  /*4570*/  FFMA.FTZ R39, R34.reuse, R36, R39 ;  /* 0x0000002422277223 */ /* 0x040fe20000010027 */
[----:B------:R-:W-:Y:S01]  /*4580*/  HADD2.F32 R36, -RZ, R11.H1_H1 ;  /* 0x3000000bff247230 */ /* 0x000fe20000004100 */
[----:B------:R-:W-:Y:S01]  /*4590*/  FFMA.FTZ R37, R34, R37, R41 ;  /* 0x0000002522257223 */ /* 0x000fe20000010029 */
[----:B------:R-:W-:Y:S01]  /*45a0*/  HADD2.F32 R40, -RZ, R21.H1_H1 ;  /* 0x30000015ff287230 */ /* 0x000fe20000004100 */
[----:B------:R-:W-:Y:S01]  /*45b0*/  FFMA.FTZ R30, R30, R35, R31 ;  /* 0x000000231e1e7223 */ /* 0x000fe2000001001f */
[----:B-1----:R-:W-:Y:S01]  /*45c0*/  HADD2.F32 R31, -RZ, R2.H0_H0 ;  /* 0x20000002ff1f7230 */ /* 0x002fe20000004100 */
[C---:B------:R-:W-:Y:S01]  /*45d0*/  FFMA.FTZ R34, R35.reuse, R32, R33 ;  /* 0x0000002023227223 */ /* 0x040fe20000010021 */
[--C-:B------:R-:W-:Y:S01]  /*45e0*/  HADD2.F32 R32, -RZ, R3.reuse.H0_H0 ;  /* 0x20000003ff207230 */ /* 0x100fe20000004100 */
[C---:B------:R-:W-:Y:S01]  /*45f0*/  FFMA.FTZ R38, R35.reuse, R36, R39 ;  /* 0x0000002423267223 */ /* 0x040fe20000010027 */
[----:B------:R-:W-:Y:S01]  /*4600*/  HADD2.F32 R39, -RZ, R28.H0_H0 ;  /* 0x2000001cff277230 */ /* 0x000fe20000004100 */
[----:B------:R-:W-:Y:S01]  /*4610*/  FFMA.FTZ R40, R35, R40, R37 ;  /* 0x0000002823287223 */ /* 0x000fe20000010025 */
[----:B------:R-:W-:-:S02]  /*4620*/  HADD2.F32 R35, -RZ, R3.H1_H1 ;  /* 0x30000003ff237230 */ /* 0x000fc40000004100 */
[----:B------:R-:W-:Y:S01]  /*4630*/  HADD2.F32 R3, -RZ, R22.H0_H0 ;  /* 0x20000016ff037230 */ /* 0x000fe20000004100 */
[----:B------:R-:W-:Y:S01]  /*4640*/  FFMA.FTZ R39, R31, R39, R40 ;  /* 0x000000271f277223 */ /* 0x000fe20000010028 */
[----:B------:R-:W-:Y:S02]  /*4650*/  HADD2.F32 R37, -RZ, R26.H0_H0 ;  /* 0x2000001aff257230 */ /* 0x000fe40000004100 */
[----:B------:R-:W-:Y:S01]  /*4660*/  HADD2.F32 R36, -RZ, R24.H0_H0 ;  /* 0x20000018ff247230 */ /* 0x000fe20000004100 */
[----:B------:R-:W-:Y:S01]  /*4670*/  FFMA.FTZ R3, R3, R31, R30 ;  /* 0x0000001f03037223 */ /* 0x000fe2000001001e */
[----:B------:R-:W-:Y:S01]  /*4680*/  HADD2.F32 R33, -RZ, R2.H1_H1 ;  /* 0x30000002ff217230 */ /* 0x000fe20000004100 */
[C---:B------:R-:W-:Y:S01]  /*4690*/  FFMA.FTZ R37, R31.reuse, R37, R38 ;  /* 0x000000251f257223 */ /* 0x040fe20000010026 */
[----:B------:R-:W-:Y:S01]  /*46a0*/  HADD2.F32 R2, -RZ, R22.H1_H1 ;  /* 0x30000016ff027230 */ /* 0x000fe20000004100 */
[----:B------:R-:W-:Y:S01]  /*46b0*/  FFMA.FTZ R34, R31, R36, R34 ;  /* 0x000000241f227223 */ /* 0x000fe20000010022 */
[----:B------:R-:W-:-:S02]  /*46c0*/  HADD2.F32 R30, -RZ, R24.H1_H1 ;  /* 0x30000018ff1e7230 */ /* 0x000fc40000004100 */
[----:B------:R-:W-:Y:S01]  /*46d0*/  HADD2.F32 R38, -RZ, R26.H1_H1 ;  /* 0x3000001aff267230 */ /* 0x000fe20000004100 */
[----:B------:R-:W-:Y:S01]  /*46e0*/  FFMA.FTZ R2, R2, R33, R3 ;  /* 0x0000002102027223 */ /* 0x000fe20000010003 */
[----:B------:R-:W-:Y:S01]  /*46f0*/  HADD2.F32 R40, -RZ, R28.H1_H1 ;  /* 0x3000001cff287230 */ /* 0x000fe20000004100 */
[C---:B------:R-:W-:Y:S01]  /*4700*/  FFMA.FTZ R31, R33.reuse, R30, R34 ;  /* 0x0000001e211f7223 */ /* 0x040fe20000010022 */
[----:B------:R-:W-:Y:S01]  /*4710*/  HADD2.F32 R3, -RZ, R23.H0_H0 ;  /* 0x20000017ff037230 */ /* 0x000fe20000004100 */
[C---:B------:R-:W-:Y:S01]  /*4720*/  FFMA.FTZ R37, R33.reuse, R38, R37 ;  /* 0x0000002621257223 */ /* 0x040fe20000010025 */
[----:B------:R-:W-:Y:S01]  /*4730*/  HADD2.F32 R36, -RZ, R25.H0_H0 ;  /* 0x20000019ff247230 */ /* 0x000fe20000004100 */
[----:B------:R-:W-:Y:S01]  /*4740*/  FFMA.FTZ R39, R33, R40, R39 ;  /* 0x0000002821277223 */ /* 0x000fe20000010027 */
[--C-:B------:R-:W-:Y:S01]  /*4750*/  HADD2.F32 R33, -RZ, R27.reuse.H0_H0 ;  /* 0x2000001bff217230 */ /* 0x100fe20000004100 */
[----:B------:R-:W-:Y:S01]  /*4760*/  FFMA.FTZ R3, R3, R32, R2 ;  /* 0x0000002003037223 */ /* 0x000fe20000010002 */
[----:B------:R-:W-:Y:S01]  /*4770*/  HADD2.F32 R34, -RZ, R27.H1_H1 ;  /* 0x3000001bff227230 */ /* 0x000fe20000004100 */
[C---:B------:R-:W-:Y:S01]  /*4780*/  FFMA.FTZ R31, R32.reuse, R36, R31 ;  /* 0x00000024201f7223 */ /* 0x040fe2000001001f */
[----:B------:R-:W-:Y:S01]  /*4790*/  HADD2.F32 R2, -RZ, R23.H1_H1 ;  /* 0x30000017ff027230 */ /* 0x000fe20000004100 */
[----:B------:R-:W-:Y:S01]  /*47a0*/  FFMA.FTZ R33, R32, R33, R37 ;  /* 0x0000002120217223 */ /* 0x000fe20000010025 */
[----:B------:R-:W-:-:S02]  /*47b0*/  HADD2.F32 R30, -RZ, R25.H1_H1 ;  /* 0x30000019ff1e7230 */ /* 0x000fc40000004100 */
[--C-:B------:R-:W-:Y:S01]  /*47c0*/  HADD2.F32 R36, -RZ, R29.reuse.H0_H0 ;  /* 0x2000001dff247230 */ /* 0x100fe20000004100 */
[C---:B------:R-:W-:Y:S01]  /*47d0*/  FFMA.FTZ R33, R35.reuse, R34, R33 ;  /* 0x0000002223217223 */ /* 0x040fe20000010021 */
[----:B------:R-:W-:Y:S01]  /*47e0*/  HADD2.F32 R34, -RZ, R29.H1_H1 ;  /* 0x3000001dff227230 */ /* 0x000fe20000004100 */
[----:B------:R-:W-:Y:S01]  /*47f0*/  FFMA.FTZ R2, R2, R35, R3 ;  /* 0x0000002302027223 */ /* 0x000fe20000010003 */
[--C-:B------:R-:W-:Y:S01]  /*4800*/  HADD2.F32 R3, -RZ, R97.reuse.H0_H0 ;  /* 0x20000061ff037230 */ /* 0x100fe20000004100 */
[C---:B------:R-:W-:Y:S01]  /*4810*/  FFMA.FTZ R30, R35.reuse, R30, R31 ;  /* 0x0000001e231e7223 */ /* 0x040fe2000001001f */
[----:B------:R-:W-:Y:S01]  /*4820*/  HADD2.F32 R31, -RZ, R97.H1_H1 ;  /* 0x30000061ff1f7230 */ /* 0x000fe20000004100 */
[----:B------:R-:W-:Y:S01]  /*4830*/  FFMA.FTZ R36, R32, R36, R39 ;  /* 0x0000002420247223 */ /* 0x000fe20000010027 */
[--C-:B------:R-:W-:Y:S01]  /*4840*/  HADD2.F32 R32, -RZ, R100.reuse.H0_H0 ;  /* 0x20000064ff207230 */ /* 0x100fe20000004100 */
[----:B------:R-:W-:Y:S01]  /*4850*/  FMUL.FTZ R2, R2, R3 ;  /* 0x0000000302027220 */ /* 0x000fe20000410000 */
[----:B------:R-:W-:Y:S01]  /*4860*/  HADD2.F32 R37, -RZ, R100.H1_H1 ;  /* 0x30000064ff257230 */ /* 0x000fe20000004100 */
[----:B------:R-:W-:-:S02]  /*4870*/  FFMA.FTZ R34, R35, R34, R36 ;  /* 0x0000002223227223 */ /* 0x000fc40000010024 */
[----:B------:R-:W-:Y:S01]  /*4880*/  FMUL.FTZ R30, R30, R31 ;  /* 0x0000001f1e1e7220 */ /* 0x000fe20000410000 */
[----:B------:R-:W-:Y:S01]  /*4890*/  F2FP.PACK_AB R2, RZ, R2 ;  /* 0x00000002ff02723e */ /* 0x000fe200000000ff */
[----:B------:R-:W-:Y:S02]  /*48a0*/  FMUL.FTZ R32, R33, R32 ;  /* 0x0000002021207220 */ /* 0x000fe40000410000 */
[----:B------:R-:W-:Y:S01]  /*48b0*/  FMUL.FTZ R34, R34, R37 ;  /* 0x0000002522227220 */ /* 0x000fe20000410000 */
[----:B------:R-:W-:Y:S02]  /*48c0*/  F2FP.PACK_AB R30, RZ, R30 ;  /* 0x0000001eff1e723e */ /* 0x000fe400000000ff */
[----:B------:R-:W-:Y:S02]  /*48d0*/  F2FP.PACK_AB R32, RZ, R32 ;  /* 0x00000020ff20723e */ /* 0x000fe400000000ff */
[----:B------:R-:W-:Y:S02]  /*48e0*/  F2FP.PACK_AB R34, RZ, R34 ;  /* 0x00000022ff22723e */ /* 0x000fe400000000ff */
[----:B------:R-:W-:-:S02]  /*48f0*/  PRMT R2, R2, 0x5410, R30 ;  /* 0x0000541002027816 */ /* 0x000fc4000000001e */
[----:B------:R-:W-:-:S04]  /*4900*/  PRMT R32, R32, 0x5410, R34 ;  /* 0x0000541020207816 */ /* 0x000fc80000000022 */
[----:B------:R-:W-:Y:S01]  /*4910*/  HFMA2.MMA R20, R2, 1, 1, R20 ;  /* 0x3c003c0002147835 */ /* 0x000fe20000000014 */
[----:B------:R-:W-:-:S05]  /*4920*/  HADD2 R19, R32, R19 ;  /* 0x0000001320137230 */ /* 0x000fca0000000000 */
.L_x_191:
[----:B------:R-:W-:Y:S05]  /*4930*/  @!P3 BRA `(.L_x_192) ;  /* 0x000011700000b947 */ /* 0x000fea0003800000 */
[----:B------:R-:W-:Y:S02]  /*4940*/  PRMT R2, R90, 0x9910, RZ ;  /* 0x000099105a027816 */ /* 0x000fe400000000ff */
[----:B------:R-:W-:Y:S02]  /*4950*/  ISETP.GE.AND P5, PT, R95, 0x3, PT ;  /* 0x000000035f00780c */ /* 0x000fe40003fa6270 */
[----:B------:R-:W-:-:S13]  /*4960*/  ISETP.NE.AND P4, PT, R2, RZ, PT ;  /* 0x000000ff0200720c */ /* 0x000fda0003f85270 */
[----:B------:R-:W-:Y:S05]  /*4970*/  @!P4 BRA `(.L_x_193) ;  /* 0x000005a00000c947 */ /* 0x000fea0003800000 */
[----:B------:R-:W0:Y:S01]  /*4980*/  LDS.64 R30, [UR4+0x80] ;  /* 0x00008004ff1e7984 */ /* 0x000e220008000a00 */
[--C-:B------:R-:W-:Y:S02]  /*4990*/  HADD2.F32 R35, -RZ, R8.reuse.H0_H0 ;  /* 0x20000008ff237230 */ /* 0x100fe40000004100 */
[----:B------:R-:W-:Y:S01]  /*49a0*/  HADD2.F32 R38, -RZ, R8.H1_H1 ;  /* 0x30000008ff267230 */ /* 0x000fe20000004100 */
[----:B------:R-:W1:Y:S01]  /*49b0*/  LDS.64 R2, [UR4+0x88] ;  /* 0x00008804ff027984 */ /* 0x000e620008000a00 */
[----:B------:R-:W-:Y:S02]  /*49c0*/  HADD2.F32 R37, -RZ, R10.H0_H0 ;  /* 0x2000000aff257230 */ /* 0x000fe40000004100 */
[----:B------:R-:W-:Y:S02]  /*49d0*/  HADD2.F32 R39, -RZ, R12.H0_H0 ;  /* 0x2000000cff277230 */ /* 0x000fe40000004100 */
[----:B------:R-:W-:Y:S02]  /*49e0*/  HADD2.F32 R36, -RZ, R6.H1_H1 ;  /* 0x30000006ff247230 */ /* 0x000fe40000004100 */
[----:B------:R-:W-:-:S02]  /*49f0*/  HADD2.F32 R41, -RZ, R12.H1_H1 ;  /* 0x3000000cff297230 */ /* 0x000fc40000004100 */
[----:B------:R-:W-:Y:S02]  /*4a00*/  HADD2.F32 R40, -RZ, R11.H0_H0 ;  /* 0x2000000bff287230 */ /* 0x000fe40000004100 */
[----:B0-----:R-:W-:Y:S02]  /*4a10*/  HADD2.F32 R32, -RZ, R30.H0_H0 ;  /* 0x2000001eff207230 */ /* 0x001fe40000004100 */
[--C-:B------:R-:W-:Y:S02]  /*4a20*/  HADD2.F32 R34, -RZ, R31.reuse.H0_H0 ;  /* 0x2000001fff227230 */ /* 0x100fe40000004100 */
[----:B------:R-:W-:Y:S01]  /*4a30*/  HADD2.F32 R33, -RZ, R31.H1_H1 ;  /* 0x3000001fff217230 */ /* 0x000fe20000004100 */
[-C--:B------:R-:W-:Y:S01]  /*4a40*/  FFMA.FTZ R35, R35, R32.reuse, RZ ;  /* 0x0000002023237223 */ /* 0x080fe200000100ff */
[----:B------:R-:W-:Y:S01]  /*4a50*/  HADD2.F32 R31, -RZ, R6.H0_H0 ;  /* 0x20000006ff1f7230 */ /* 0x000fe20000004100 */
[-C--:B------:R-:W-:Y:S01]  /*4a60*/  FFMA.FTZ R37, R37, R32.reuse, RZ ;  /* 0x0000002025257223 */ /* 0x080fe200000100ff */
[----:B------:R-:W-:Y:S01]  /*4a70*/  HADD2.F32 R30, -RZ, R30.H1_H1 ;  /* 0x3000001eff1e7230 */ /* 0x000fe20000004100 */
[----:B------:R-:W-:-:S02]  /*4a80*/  FFMA.FTZ R39, R39, R32, RZ ;  /* 0x0000002027277223 */ /* 0x000fc400000100ff */
[----:B------:R-:W-:Y:S01]  /*4a90*/  FFMA.FTZ R31, R31, R32, RZ ;  /* 0x000000201f1f7223 */ /* 0x000fe200000100ff */
[----:B------:R-:W-:Y:S01]  /*4aa0*/  HADD2.F32 R32, -RZ, R7.H0_H0 ;  /* 0x20000007ff207230 */ /* 0x000fe20000004100 */
[-C--:B------:R-:W-:Y:S01]  /*4ab0*/  FFMA.FTZ R35, R38, R30.reuse, R35 ;  /* 0x0000001e26237223 */ /* 0x080fe20000010023 */
[----:B------:R-:W-:Y:S01]  /*4ac0*/  HADD2.F32 R38, -RZ, R10.H1_H1 ;  /* 0x3000000aff267230 */ /* 0x000fe20000004100 */
[-C--:B------:R-:W-:Y:S01]  /*4ad0*/  FFMA.FTZ R31, R36, R30.reuse, R31 ;  /* 0x0000001e241f7223 */ /* 0x080fe2000001001f */
[----:B------:R-:W-:Y:S01]  /*4ae0*/  HADD2.F32 R36, -RZ, R9.H0_H0 ;  /* 0x20000009ff247230 */ /* 0x000fe20000004100 */
[-C--:B------:R-:W-:Y:S02]  /*4af0*/  FFMA.FTZ R39, R41, R30.reuse, R39 ;  /* 0x0000001e29277223 */ /* 0x080fe40000010027 */
[----:B------:R-:W-:Y:S01]  /*4b00*/  FFMA.FTZ R37, R38, R30, R37 ;  /* 0x0000001e26257223 */ /* 0x000fe20000010025 */
[----:B------:R-:W-:Y:S01]  /*4b10*/  HADD2.F32 R38, -RZ, R21.H0_H0 ;  /* 0x20000015ff267230 */ /* 0x000fe20000004100 */
[-C--:B------:R-:W-:Y:S01]  /*4b20*/  FFMA.FTZ R30, R32, R34.reuse, R31 ;  /* 0x00000022201e7223 */ /* 0x080fe2000001001f */
[----:B------:R-:W-:Y:S01]  /*4b30*/  HADD2.F32 R31, -RZ, R7.H1_H1 ;  /* 0x30000007ff1f7230 */ /* 0x000fe20000004100 */
[-C--:B------:R-:W-:Y:S01]  /*4b40*/  FFMA.FTZ R32, R36, R34.reuse, R35 ;  /* 0x0000002224207223 */ /* 0x080fe20000010023 */
[----:B------:R-:W-:Y:S01]  /*4b50*/  HADD2.F32 R35, -RZ, R9.H1_H1 ;  /* 0x30000009ff237230 */ /* 0x000fe20000004100 */
[-C--:B------:R-:W-:Y:S01]  /*4b60*/  FFMA.FTZ R36, R40, R34.reuse, R37 ;  /* 0x0000002228247223 */ /* 0x080fe20000010025 */
[----:B------:R-:W-:Y:S01]  /*4b70*/  HADD2.F32 R37, -RZ, R11.H1_H1 ;  /* 0x3000000bff257230 */ /* 0x000fe20000004100 */
[----:B------:R-:W-:Y:S01]  /*4b80*/  FFMA.FTZ R38, R38, R34, R39 ;  /* 0x0000002226267223 */ /* 0x000fe20000010027 */
[----:B------:R-:W-:Y:S01]  /*4b90*/  HADD2.F32 R40, -RZ, R21.H1_H1 ;  /* 0x30000015ff287230 */ /* 0x000fe20000004100 */
[-C--:B------:R-:W-:Y:S01]  /*4ba0*/  FFMA.FTZ R30, R31, R33.reuse, R30 ;  /* 0x000000211f1e7223 */ /* 0x080fe2000001001e */
[----:B-1----:R-:W-:Y:S01]  /*4bb0*/  HADD2.F32 R31, -RZ, R2.H0_H0 ;  /* 0x20000002ff1f7230 */ /* 0x002fe20000004100 */
[-C--:B------:R-:W-:Y:S01]  /*4bc0*/  FFMA.FTZ R34, R35, R33.reuse, R32 ;  /* 0x0000002123227223 */ /* 0x080fe20000010020 */
[--C-:B------:R-:W-:Y:S01]  /*4bd0*/  HADD2.F32 R32, -RZ, R3.reuse.H0_H0 ;  /* 0x20000003ff207230 */ /* 0x100fe20000004100 */
[-C--:B------:R-:W-:Y:S01]  /*4be0*/  FFMA.FTZ R36, R37, R33.reuse, R36 ;  /* 0x0000002125247223 */ /* 0x080fe20000010024 */
[----:B------:R-:W-:Y:S01]  /*4bf0*/  HADD2.F32 R35, -RZ, R24.H0_H0 ;  /* 0x20000018ff237230 */ /* 0x000fe20000004100 */
[----:B------:R-:W-:Y:S01]  /*4c00*/  FFMA.FTZ R38, R40, R33, R38 ;  /* 0x0000002128267223 */ /* 0x000fe20000010026 */
[----:B------:R-:W-:-:S02]  /*4c10*/  HADD2.F32 R33, -RZ, R3.H1_H1 ;  /* 0x30000003ff217230 */ /* 0x000fc40000004100 */
[----:B------:R-:W-:Y:S01]  /*4c20*/  HADD2.F32 R3, -RZ, R22.H0_H0 ;  /* 0x20000016ff037230 */ /* 0x000fe20000004100 */
[-C--:B------:R-:W-:Y:S01]  /*4c30*/  FFMA.FTZ R35, R35, R31.reuse, R34 ;  /* 0x0000001f23237223 */ /* 0x080fe20000010022 */
[----:B------:R-:W-:Y:S02]  /*4c40*/  HADD2.F32 R37, -RZ, R26.H0_H0 ;  /* 0x2000001aff257230 */ /* 0x000fe40000004100 */
[----:B------:R-:W-:Y:S01]  /*4c50*/  HADD2.F32 R2, -RZ, R2.H1_H1 ;  /* 0x30000002ff027230 */ /* 0x000fe20000004100 */
[-C--:B------:R-:W-:Y:S01]  /*4c60*/  FFMA.FTZ R3, R3, R31.reuse, R30 ;  /* 0x0000001f03037223 */ /* 0x080fe2000001001e */
[----:B------:R-:W-:Y:S01]  /*4c70*/  HADD2.F32 R40, -RZ, R28.H0_H0 ;  /* 0x2000001cff287230 */ /* 0x000fe20000004100 */
[-C--:B------:R-:W-:Y:S01]  /*4c80*/  FFMA.FTZ R37, R37, R31.reuse, R36 ;  /* 0x0000001f25257223 */ /* 0x080fe20000010024 */
[----:B------:R-:W-:Y:S02]  /*4c90*/  HADD2.F32 R39, -RZ, R22.H1_H1 ;  /* 0x30000016ff277230 */ /* 0x000fe40000004100 */
[----:B------:R-:W-:Y:S01]  /*4ca0*/  HADD2.F32 R34, -RZ, R24.H1_H1 ;  /* 0x30000018ff227230 */ /* 0x000fe20000004100 */
[----:B------:R-:W-:Y:S01]  /*4cb0*/  FFMA.FTZ R31, R40, R31, R38 ;  /* 0x0000001f281f7223 */ /* 0x000fe20000010026 */
[----:B------:R-:W-:Y:S01]  /*4cc0*/  HADD2.F32 R38, -RZ, R26.H1_H1 ;  /* 0x3000001aff267230 */ /* 0x000fe20000004100 */
[-C--:B------:R-:W-:Y:S01]  /*4cd0*/  FFMA.FTZ R3, R39, R2.reuse, R3 ;  /* 0x0000000227037223 */ /* 0x080fe20000010003 */
[----:B------:R-:W-:Y:S01]  /*4ce0*/  HADD2.F32 R39, -RZ, R28.H1_H1 ;  /* 0x3000001cff277230 */ /* 0x000fe20000004100 */
[-C--:B------:R-:W-:Y:S01]  /*4cf0*/  FFMA.FTZ R35, R34, R2.reuse, R35 ;  /* 0x0000000222237223 */ /* 0x080fe20000010023 */
[----:B------:R-:W-:Y:S01]  /*4d00*/  HADD2.F32 R30, -RZ, R23.H0_H0 ;  /* 0x20000017ff1e7230 */ /* 0x000fe20000004100 */
[-C--:B------:R-:W-:Y:S01]  /*4d10*/  FFMA.FTZ R37, R38, R2.reuse, R37 ;  /* 0x0000000226257223 */ /* 0x080fe20000010025 */
[----:B------:R-:W-:Y:S01]  /*4d20*/  HADD2.F32 R36, -RZ, R25.H0_H0 ;  /* 0x20000019ff247230 */ /* 0x000fe20000004100 */
[----:B------:R-:W-:Y:S01]  /*4d30*/  FFMA.FTZ R31, R39, R2, R31 ;  /* 0x00000002271f7223 */ /* 0x000fe2000001001f */
[----:B------:R-:W-:Y:S01]  /*4d40*/  HADD2.F32 R34, -RZ, R27.H0_H0 ;  /* 0x2000001bff227230 */ /* 0x000fe20000004100 */
[-C--:B------:R-:W-:Y:S01]  /*4d50*/  FFMA.FTZ R2, R30, R32.reuse, R3 ;  /* 0x000000201e027223 */ /* 0x080fe20000010003 */
[----:B------:R-:W-:Y:S01]  /*4d60*/  HADD2.F32 R38, -RZ, R29.H0_H0 ;  /* 0x2000001dff267230 */ /* 0x000fe20000004100 */
[-C--:B------:R-:W-:Y:S01]  /*4d70*/  FFMA.FTZ R30, R36, R32.reuse, R35 ;  /* 0x00000020241e7223 */ /* 0x080fe20000010023 */
[----:B------:R-:W-:Y:S01]  /*4d80*/  HADD2.F32 R36, -RZ, R27.H1_H1 ;  /* 0x3000001bff247230 */ /* 0x000fe20000004100 */
[-C--:B------:R-:W-:Y:S01]  /*4d90*/  FFMA.FTZ R34, R34, R32.reuse, R37 ;  /* 0x0000002022227223 */ /* 0x080fe20000010025 */
[----:B------:R-:W-:Y:S01]  /*4da0*/  HADD2.F32 R3, -RZ, R23.H1_H1 ;  /* 0x30000017ff037230 */ /* 0x000fe20000004100 */
[----:B------:R-:W-:Y:S01]  /*4db0*/  FFMA.FTZ R32, R38, R32, R31 ;  /* 0x0000002026207223 */ /* 0x000fe2000001001f */
[----:B------:R-:W-:Y:S01]  /*4dc0*/  HADD2.F32 R35, -RZ, R25.H1_H1 ;  /* 0x30000019ff237230 */ /* 0x000fe20000004100 */
[-C--:B------:R-:W-:Y:S01]  /*4dd0*/  FFMA.FTZ R34, R36, R33.reuse, R34 ;  /* 0x0000002124227223 */ /* 0x080fe20000010022 */
[----:B------:R-:W-:Y:S01]  /*4de0*/  HADD2.F32 R36, -RZ, R29.H1_H1 ;  /* 0x3000001dff247230 */ /* 0x000fe20000004100 */
[-C--:B------:R-:W-:Y:S01]  /*4df0*/  FFMA.FTZ R2, R3, R33.reuse, R2 ;  /* 0x0000002103027223 */ /* 0x080fe20000010002 */
[--C-:B------:R-:W-:Y:S01]  /*4e00*/  HADD2.F32 R3, -RZ, R97.reuse.H0_H0 ;  /* 0x20000061ff037230 */ /* 0x100fe20000004100 */
[-C--:B------:R-:W-:Y:S01]  /*4e10*/  FFMA.FTZ R30, R35, R33.reuse, R30 ;  /* 0x00000021231e7223 */ /* 0x080fe2000001001e */
[----:B------:R-:W-:Y:S01]  /*4e20*/  HADD2.F32 R31, -RZ, R97.H1_H1 ;  /* 0x30000061ff1f7230 */ /* 0x000fe20000004100 */
[----:B------:R-:W-:Y:S01]  /*4e30*/  FFMA.FTZ R32, R36, R33, R32 ;  /* 0x0000002124207223 */ /* 0x000fe20000010020 */
[--C-:B------:R-:W-:Y:S01]  /*4e40*/  HADD2.F32 R35, -RZ, R100.reuse.H0_H0 ;  /* 0x20000064ff237230 */ /* 0x100fe20000004100 */
[----:B------:R-:W-:Y:S01]  /*4e50*/  FMUL.FTZ R2, R3, R2 ;  /* 0x0000000203027220 */ /* 0x000fe20000410000 */
[----:B------:R-:W-:Y:S01]  /*4e60*/  HADD2.F32 R37, -RZ, R100.H1_H1 ;  /* 0x30000064ff257230 */ /* 0x000fe20000004100 */
[----:B------:R-:W-:-:S02]  /*4e70*/  FMUL.FTZ R30, R31, R30 ;  /* 0x0000001e1f1e7220 */ /* 0x000fc40000410000 */
[----:B------:R-:W-:Y:S01]  /*4e80*/  FMUL.FTZ R34, R35, R34 ;  /* 0x0000002223227220 */ /* 0x000fe20000410000 */
[----:B------:R-:W-:Y:S01]  /*4e90*/  F2FP.PACK_AB R2, RZ, R2 ;  /* 0x00000002ff02723e */ /* 0x000fe200000000ff */
[----:B------:R-:W-:Y:S01]  /*4ea0*/  FMUL.FTZ R32, R37, R32 ;  /* 0x0000002025207220 */ /* 0x000fe20000410000 */
[----:B------:R-:W-:Y:S02]  /*4eb0*/  F2FP.PACK_AB R30, RZ, R30 ;  /* 0x0000001eff1e723e */ /* 0x000fe400000000ff */
[----:B------:R-:W-:Y:S02]  /*4ec0*/  F2FP.PACK_AB R34, RZ, R34 ;  /* 0x00000022ff22723e */ /* 0x000fe400000000ff */
[----:B------:R-:W-:Y:S02]  /*4ed0*/  F2FP.PACK_AB R32, RZ, R32 ;  /* 0x00000020ff20723e */ /* 0x000fe400000000ff */
[----:B------:R-:W-:Y:S02]  /*4ee0*/  PRMT R2, R2, 0x5410, R30 ;  /* 0x0000541002027816 */ /* 0x000fe4000000001e */
[----:B------:R-:W-:-:S04]  /*4ef0*/  PRMT R34, R34, 0x5410, R32 ;  /* 0x0000541022227816 */ /* 0x000fc80000000020 */
[----:B------:R-:W-:Y:S01]  /*4f00*/  HFMA2.MMA R18, R2, 1, 1, R18 ;  /* 0x3c003c0002127835 */ /* 0x000fe20000000012 */
[----:B------:R-:W-:-:S05]  /*4f10*/  HADD2 R17, R34, R17 ;  /* 0x0000001122117230 */ /* 0x000fca0000000000 */
.L_x_193:
[----:B------:R-:W-:Y:S05]  /*4f20*/  @!P5 BRA `(.L_x_192) ;  /* 0x00000b800000d947 */ /* 0x000fea0003800000 */
[----:B------:R-:W-:-:S04]  /*4f30*/  PRMT R2, R89, 0x9910, RZ ;  /* 0x0000991059027816 */ /* 0x000fc800000000ff */
        /* <DEDUP_REMOVED lines=92> */
.L_x_194:
[----:B------:R-:W-:Y:S05]  /*5500*/  @P0 BRA `(.L_x_192) ;  /* 0x000005a000000947 */ /* 0x000fea0003800000 */
[----:B------:R-:W0:Y:S01]  /*5510*/  LDS.64 R30, [UR4+0x180] ;  /* 0x00018004ff1e7984 */ /* 0x000e220008000a00 */
[----:B------:R-:W-:Y:S02]  /*5520*/  HADD2.F32 R35, -RZ, R8.H0_H0 ;  /* 0x20000008ff237230 */ /* 0x000fe40000004100 */
[----:B------:R-:W-:Y:S01]  /*5530*/  HADD2.F32 R37, -RZ, R10.H0_H0 ;  /* 0x2000000aff257230 */ /* 0x000fe20000004100 */
[----:B------:R-:W1:Y:S01]  /*5540*/  LDS.64 R2, [UR4+0x188] ;  /* 0x00018804ff027984 */ /* 0x000e620008000a00 */
[----:B------:R-:W-:Y:S02]  /*5550*/  HADD2.F32 R39, -RZ, R12.H0_H0 ;  /* 0x2000000cff277230 */ /* 0x000fe40000004100 */
[----:B------:R-:W-:Y:S02]  /*5560*/  HADD2.F32 R8, -RZ, R8.H1_H1 ;  /* 0x30000008ff087230 */ /* 0x000fe40000004100 */
[----:B------:R-:W-:-:S02]  /*5570*/  HADD2.F32 R10, -RZ, R10.H1_H1 ;  /* 0x3000000aff0a7230 */ /* 0x000fc40000004100 */
[----:B0-----:R-:W-:Y:S02]  /*5580*/  HADD2.F32 R32, -RZ, R30.H0_H0 ;  /* 0x2000001eff207230 */ /* 0x001fe40000004100 */
[--C-:B------:R-:W-:Y:S02]  /*5590*/  HADD2.F32 R34, -RZ, R31.reuse.H0_H0 ;  /* 0x2000001fff227230 */ /* 0x100fe40000004100 */
[----:B------:R-:W-:Y:S01]  /*55a0*/  HADD2.F32 R33, -RZ, R31.H1_H1 ;  /* 0x3000001fff217230 */ /* 0x000fe20000004100 */
[-C--:B------:R-:W-:Y:S01]  /*55b0*/  FFMA.FTZ R35, R35, R32.reuse, RZ ;  /* 0x0000002023237223 */ /* 0x080fe200000100ff */
[----:B------:R-:W-:Y:S01]  /*55c0*/  HADD2.F32 R31, -RZ, R6.H0_H0 ;  /* 0x20000006ff1f7230 */ /* 0x000fe20000004100 */
[-C--:B------:R-:W-:Y:S01]  /*55d0*/  FFMA.FTZ R37, R37, R32.reuse, RZ ;  /* 0x0000002025257223 */ /* 0x080fe200000100ff */
[----:B------:R-:W-:Y:S01]  /*55e0*/  HADD2.F32 R30, -RZ, R30.H1_H1 ;  /* 0x3000001eff1e7230 */ /* 0x000fe20000004100 */
[-C--:B------:R-:W-:Y:S01]  /*55f0*/  FFMA.FTZ R39, R39, R32.reuse, RZ ;  /* 0x0000002027277223 */ /* 0x080fe200000100ff */
[----:B------:R-:W-:Y:S01]  /*5600*/  HADD2.F32 R6, -RZ, R6.H1_H1 ;  /* 0x30000006ff067230 */ /* 0x000fe20000004100 */
[----:B------:R-:W-:Y:S01]  /*5610*/  FFMA.FTZ R31, R31, R32, RZ ;  /* 0x000000201f1f7223 */ /* 0x000fe200000100ff */
[----:B------:R-:W-:Y:S01]  /*5620*/  HADD2.F32 R32, -RZ, R12.H1_H1 ;  /* 0x3000000cff207230 */ /* 0x000fe20000004100 */
[-C--:B------:R-:W-:Y:S01]  /*5630*/  FFMA.FTZ R35, R8, R30.reuse, R35 ;  /* 0x0000001e08237223 */ /* 0x080fe20000010023 */
[----:B------:R-:W-:Y:S01]  /*5640*/  HADD2.F32 R8, -RZ, R9.H0_H0 ;  /* 0x20000009ff087230 */ /* 0x000fe20000004100 */
[-C--:B------:R-:W-:Y:S01]  /*5650*/  FFMA.FTZ R31, R6, R30.reuse, R31 ;  /* 0x0000001e061f7223 */ /* 0x080fe2000001001f */
[----:B------:R-:W-:Y:S01]  /*5660*/  HADD2.F32 R6, -RZ, R7.H0_H0 ;  /* 0x20000007ff067230 */ /* 0x000fe20000004100 */
[-C--:B------:R-:W-:Y:S01]  /*5670*/  FFMA.FTZ R37, R10, R30.reuse, R37 ;  /* 0x0000001e0a257223 */ /* 0x080fe20000010025 */
[----:B------:R-:W-:Y:S01]  /*5680*/  HADD2.F32 R12, -RZ, R11.H0_H0 ;  /* 0x2000000bff0c7230 */ /* 0x000fe20000004100 */
        /* <DEDUP_REMOVED lines=11> */
[--C-:B-1----:R-:W-:Y:S01]  /*5740*/  HADD2.F32 R8, -RZ, R3.reuse.H0_H0 ;  /* 0x20000003ff087230 */ /* 0x102fe20000004100 */
[-C--:B------:R-:W-:Y:S01]  /*5750*/  FFMA.FTZ R6, R7, R33.reuse, R6 ;  /* 0x0000002107067223 */ /* 0x080fe20000010006 */
[----:B------:R-:W-:Y:S01]  /*5760*/  HADD2.F32 R9, -RZ, R3.H1_H1 ;  /* 0x30000003ff097230 */ /* 0x000fe20000004100 */
[-C--:B------:R-:W-:Y:S01]  /*5770*/  FFMA.FTZ R12, R11, R33.reuse, R12 ;  /* 0x000000210b0c7223 */ /* 0x080fe2000001000c */
[----:B------:R-:W-:Y:S01]  /*5780*/  HADD2.F32 R7, -RZ, R2.H0_H0 ;  /* 0x20000002ff077230 */ /* 0x000fe20000004100 */
[----:B------:R-:W-:Y:S01]  /*5790*/  FFMA.FTZ R34, R21, R33, R34 ;  /* 0x0000002115227223 */ /* 0x000fe20000010022 */
[----:B------:R-:W-:-:S02]  /*57a0*/  HADD2.F32 R3, -RZ, R22.H0_H0 ;  /* 0x20000016ff037230 */ /* 0x000fc40000004100 */
[----:B------:R-:W-:Y:S02]  /*57b0*/  HADD2.F32 R11, -RZ, R24.H0_H0 ;  /* 0x20000018ff0b7230 */ /* 0x000fe40000004100 */
        /* <DEDUP_REMOVED lines=8> */
[----:B------:R-:W-:-:S02]  /*5840*/  HADD2.F32 R24, -RZ, R24.H1_H1 ;  /* 0x30000018ff187230 */ /* 0x000fc40000004100 */
        /* <DEDUP_REMOVED lines=8> */
[----:B------:R-:W-:Y:S01]  /*58d0*/  HADD2.F32 R23, -RZ, R23.H1_H1 ;  /* 0x30000017ff177230 */ /* 0x000fe20000004100 */
[-C--:B------:R-:W-:Y:S01]  /*58e0*/  FFMA.FTZ R2, R6, R8.reuse, R3 ;  /* 0x0000000806027223 */ /* 0x080fe20000010003 */
[----:B------:R-:W-:Y:S01]  /*58f0*/  HADD2.F32 R3, -RZ, R29.H0_H0 ;  /* 0x2000001dff037230 */ /* 0x000fe20000004100 */
[----:B------:R-:W-:Y:S01]  /*5900*/  FFMA.FTZ R6, R10, R8, R11 ;  /* 0x000000080a067223 */ /* 0x000fe2000001000b */
[----:B------:R-:W-:Y:S01]  /*5910*/  HADD2.F32 R10, -RZ, R27.H0_H0 ;  /* 0x2000001bff0a7230 */ /* 0x000fe20000004100 */
[----:B------:R-:W-:Y:S01]  /*5920*/  FFMA.FTZ R2, R23, R9, R2 ;  /* 0x0000000917027223 */ /* 0x000fe20000010002 */
[----:B------:R-:W-:-:S02]  /*5930*/  HADD2.F32 R25, -RZ, R25.H1_H1 ;  /* 0x30000019ff197230 */ /* 0x000fc40000004100 */
[----:B------:R-:W-:Y:S01]  /*5940*/  HADD2.F32 R27, -RZ, R27.H1_H1 ;  /* 0x3000001bff1b7230 */ /* 0x000fe20000004100 */
[-C--:B------:R-:W-:Y:S01]  /*5950*/  FFMA.FTZ R10, R10, R8.reuse, R21 ;  /* 0x000000080a0a7223 */ /* 0x080fe20000010015 */
[----:B------:R-:W-:Y:S01]  /*5960*/  HADD2.F32 R29, -RZ, R29.H1_H1 ;  /* 0x3000001dff1d7230 */ /* 0x000fe20000004100 */
[----:B------:R-:W-:Y:S01]  /*5970*/  FFMA.FTZ R8, R3, R8, R7 ;  /* 0x0000000803087223 */ /* 0x000fe20000010007 */
[--C-:B------:R-:W-:Y:S01]  /*5980*/  HADD2.F32 R3, -RZ, R97.reuse.H0_H0 ;  /* 0x20000061ff037230 */ /* 0x100fe20000004100 */
[-C--:B------:R-:W-:Y:S01]  /*5990*/  FFMA.FTZ R6, R25, R9.reuse, R6 ;  /* 0x0000000919067223 */ /* 0x080fe20000010006 */
[----:B------:R-:W-:Y:S01]  /*59a0*/  HADD2.F32 R7, -RZ, R97.H1_H1 ;  /* 0x30000061ff077230 */ /* 0x000fe20000004100 */
[-C--:B------:R-:W-:Y:S01]  /*59b0*/  FFMA.FTZ R10, R27, R9.reuse, R10 ;  /* 0x000000091b0a7223 */ /* 0x080fe2000001000a */
[--C-:B------:R-:W-:Y:S01]  /*59c0*/  HADD2.F32 R11, -RZ, R100.reuse.H0_H0 ;  /* 0x20000064ff0b7230 */ /* 0x100fe20000004100 */
[----:B------:R-:W-:Y:S01]  /*59d0*/  FFMA.FTZ R8, R29, R9, R8 ;  /* 0x000000091d087223 */ /* 0x000fe20000010008 */
[----:B------:R-:W-:Y:S01]  /*59e0*/  HADD2.F32 R21, -RZ, R100.H1_H1 ;  /* 0x30000064ff157230 */ /* 0x000fe20000004100 */
[----:B------:R-:W-:-:S02]  /*59f0*/  FMUL.FTZ R2, R3, R2 ;  /* 0x0000000203027220 */ /* 0x000fc40000410000 */
[----:B------:R-:W-:Y:S02]  /*5a00*/  FMUL.FTZ R6, R7, R6 ;  /* 0x0000000607067220 */ /* 0x000fe40000410000 */
[----:B------:R-:W-:Y:S01]  /*5a10*/  FMUL.FTZ R10, R11, R10 ;  /* 0x0000000a0b0a7220 */ /* 0x000fe20000410000 */
[----:B------:R-:W-:Y:S01]  /*5a20*/  F2FP.PACK_AB R2, RZ, R2 ;  /* 0x00000002ff02723e */ /* 0x000fe200000000ff */
[----:B------:R-:W-:Y:S01]  /*5a30*/  FMUL.FTZ R8, R21, R8 ;  /* 0x0000000815087220 */ /* 0x000fe20000410000 */
[----:B------:R-:W-:Y:S02]  /*5a40*/  F2FP.PACK_AB R6, RZ, R6 ;  /* 0x00000006ff06723e */ /* 0x000fe400000000ff */
[----:B------:R-:W-:Y:S02]  /*5a50*/  F2FP.PACK_AB R10, RZ, R10 ;  /* 0x0000000aff0a723e */ /* 0x000fe400000000ff */
[----:B------:R-:W-:Y:S02]  /*5a60*/  F2FP.PACK_AB R8, RZ, R8 ;  /* 0x00000008ff08723e */ /* 0x000fe400000000ff */
[----:B------:R-:W-:-:S02]  /*5a70*/  PRMT R2, R2, 0x5410, R6 ;  /* 0x0000541002027816 */ /* 0x000fc40000000006 */
[----:B------:R-:W-:-:S04]  /*5a80*/  PRMT R10, R10, 0x5410, R8 ;  /* 0x000054100a0a7816 */ /* 0x000fc80000000008 */
[----:B------:R-:W-:Y:S01]  /*5a90*/  HFMA2.MMA R14, R2, 1, 1, R14 ;  /* 0x3c003c00020e7835 */ /* 0x000fe2000000000e */
[----:B------:R-:W-:Y:S02]  /*5aa0*/  HADD2 R13, R10, R13 ;  /* 0x0000000d0a0d7230 */ /* 0x000fe40000000000 */
.L_x_192:
[----:B------:R-:W-:-:S04]  /*5ab0*/  IMAD.MOV.U32 R7, RZ, RZ, 0x4 ;  /* 0x00000004ff077424 */ /* 0x000fc800078e00ff */
[----:B------:R-:W-:-:S05]  /*5ac0*/  IMAD.WIDE R2, R7, c[0x0][0x18c], R4 ;  /* 0x0000630007027a25 */ /* 0x000fca00078e0204 */
[----:B------:R-:W2:Y:S02]  /*5ad0*/  LDG.E.128.CONSTANT R8, [R2.64] ;  /* 0x0000000602087981 */ /* 0x000ea4000c1e9d00 */
[C---:B--2---:R-:W-:Y:S02]  /*5ae0*/  LOP3.LUT R12, R8.reuse, 0xf000f0, RZ, 0xc0, !PT ;  /* 0x00f000f0080c7812 */ /* 0x044fe400078ec0ff */
[----:B------:R-:W-:Y:S02]  /*5af0*/  LOP3.LUT R6, R8, 0xf000f, RZ, 0xc0, !PT ;  /* 0x000f000f08067812 */ /* 0x000fe400078ec0ff */
[----:B------:R-:W-:Y:S02]  /*5b00*/  LOP3.LUT R21, R9, 0xf000f, RZ, 0xc0, !PT ;  /* 0x000f000f09157812 */ /* 0x000fe400078ec0ff */
[----:B------:R-:W-:Y:S02]  /*5b10*/  SHF.R.U32.HI R23, RZ, 0x8, R9 ;  /* 0x00000008ff177819 */ /* 0x000fe40000011609 */
[----:B------:R-:W-:-:S02]  /*5b20*/  SHF.R.U32.HI R8, RZ, 0x8, R8 ;  /* 0x00000008ff087819 */ /* 0x000fc40000011608 */
[----:B------:R-:W-:Y:S02]  /*5b30*/  LOP3.LUT R22, R9, 0xf000f0, RZ, 0xc0, !PT ;  /* 0x00f000f009167812 */ /* 0x000fe400078ec0ff */
[----:B------:R-:W-:Y:S02]  /*5b40*/  SHF.R.U32.HI R26, RZ, 0x8, R10 ;  /* 0x00000008ff1a7819 */ /* 0x000fe4000001160a */
[----:B------:R-:W-:Y:S02]  /*5b50*/  SHF.R.U32.HI R30, RZ, 0x8, R11 ;  /* 0x00000008ff1e7819 */ /* 0x000fe4000001160b */
[C---:B------:R-:W-:Y:S02]  /*5b60*/  LOP3.LUT R27, R11.reuse, 0xf000f, RZ, 0xc0, !PT ;  /* 0x000f000f0b1b7812 */ /* 0x040fe400078ec0ff */
[----:B------:R-:W-:Y:S02]  /*5b70*/  LOP3.LUT R29, R11, 0xf000f0, RZ, 0xc0, !PT ;  /* 0x00f000f00b1d7812 */ /* 0x000fe400078ec0ff */
[----:B------:R-:W-:-:S02]  /*5b80*/  LOP3.LUT R9, R12, 0x64006400, RZ, 0xfc, !PT ;  /* 0x640064000c097812 */ /* 0x000fc400078efcff */
[C---:B------:R-:W-:Y:S02]  /*5b90*/  LOP3.LUT R24, R10.reuse, 0xf000f, RZ, 0xc0, !PT ;  /* 0x000f000f0a187812 */ /* 0x040fe400078ec0ff */
        /* <DEDUP_REMOVED lines=30> */
[----:B------:R-:W-:Y:S01]  /*5d80*/  HADD2 R21, R24, -1032, -1032 ;  /* 0xe408e40818157430 */ /* 0x000fe20000000000 */
[----:B------:R-:W-:Y:S01]  /*5d90*/  LOP3.LUT R37, R34, 0x64006400, RZ, 0xfc, !PT ;  /* 0x6400640022257812 */ /* 0x000fe200078efcff */
[----:B------:R-:W-:Y:S02]  /*5da0*/  HFMA2 R26, R27, R0.H0_H0, -72, -72 ;  /* 0xd480d4801b1a7431 */ /* 0x000fe40000040000 */
[----:B------:R-:W-:-:S02]  /*5db0*/  HADD2 R6, R6, -1032, -1032 ;  /* 0xe408e40806067430 */ /* 0x000fc40000000000 */
[-C--:B------:R-:W-:Y:S02]  /*5dc0*/  HFMA2 R10, R9, R0.reuse.H0_H0, -72, -72 ;  /* 0xd480d480090a7431 */ /* 0x080fe40000040000 */
[-C--:B------:R-:W-:Y:S02]  /*5dd0*/  HFMA2 R24, R35, R0.reuse.H0_H0, -72, -72 ;  /* 0xd480d48023187431 */ /* 0x080fe40000040000 */
[----:B------:R-:W-:Y:S02]  /*5de0*/  HADD2 R25, R25, -1032, -1032 ;  /* 0xe408e40819197430 */ /* 0x000fe40000000000 */
[----:B------:R-:W-:Y:S02]  /*5df0*/  HADD2 R27, R8, -1032, -1032 ;  /* 0xe408e408081b7430 */ /* 0x000fe40000000000 */
[-C--:B------:R-:W-:Y:S02]  /*5e00*/  HFMA2 R30, R33, R0.reuse.H0_H0, -72, -72 ;  /* 0xd480d480211e7431 */ /* 0x080fe40000040000 */
[----:B------:R-:W-:Y:S01]  /*5e10*/  HFMA2 R32, R37, R0.H0_H0, -72, -72 ;  /* 0xd480d48025207431 */ /* 0x000fe20000040000 */
[----:B------:R-:W-:Y:S05]  /*5e20*/  @!P2 BRA `(.L_x_195) ;  /* 0x000005a00000a947 */ /* 0x000fea0003800000 */
[----:B------:R-:W0:Y:S01]  /*5e30*/  LDS.64 R34, [UR4+0x10] ;  /* 0x00001004ff227984 */ /* 0x000e220008000a00 */
[----:B------:R-:W-:-:S02]  /*5e40*/  HADD2.F32 R42, -RZ, R11.H1_H1 ;  /* 0x3000000bff2a7230 */ /* 0x000fc40000004100 */
[----:B------:R-:W-:Y:S01]  /*5e50*/  HADD2.F32 R33, -RZ, R6.H0_H0 ;  /* 0x20000006ff217230 */ /* 0x000fe20000004100 */
[----:B------:R-:W1:Y:S01]  /*5e60*/  LDS.64 R8, [UR4+0x18] ;  /* 0x00001804ff087984 */ /* 0x000e620008000a00 */
[----:B------:R-:W-:Y:S02]  /*5e70*/  HADD2.F32 R39, -RZ, R21.H0_H0 ;  /* 0x20000015ff277230 */ /* 0x000fe40000004100 */
[--C-:B------:R-:W-:Y:S02]  /*5e80*/  HADD2.F32 R41, -RZ, R23.reuse.H0_H0 ;  /* 0x20000017ff297230 */ /* 0x100fe40000004100 */
[----:B------:R-:W-:Y:S02]  /*5e90*/  HADD2.F32 R44, -RZ, R23.H1_H1 ;  /* 0x30000017ff2c7230 */ /* 0x000fe40000004100 */
[----:B------:R-:W-:Y:S02]  /*5ea0*/  HADD2.F32 R45, -RZ, R24.H1_H1 ;  /* 0x30000018ff2d7230 */ /* 0x000fe40000004100 */
[----:B0-----:R-:W-:-:S02]  /*5eb0*/  HADD2.F32 R38, -RZ, R35.H0_H0 ;  /* 0x20000023ff267230 */ /* 0x001fc40000004100 */
[----:B------:R-:W-:Y:S02]  /*5ec0*/  HADD2.F32 R40, -RZ, R35.H1_H1 ;  /* 0x30000023ff287230 */ /* 0x000fe40000004100 */
[--C-:B------:R-:W-:Y:S02]  /*5ed0*/  HADD2.F32 R36, -RZ, R34.reuse.H0_H0 ;  /* 0x20000022ff247230 */ /* 0x100fe40000004100 */
[----:B------:R-:W-:Y:S02]  /*5ee0*/  HADD2.F32 R35, -RZ, R11.H0_H0 ;  /* 0x2000000bff237230 */ /* 0x000fe40000004100 */
[----:B------:R-:W-:Y:S01]  /*5ef0*/  HADD2.F32 R37, -RZ, R34.H1_H1 ;  /* 0x30000022ff257230 */ /* 0x000fe20000004100 */
[----:B------:R-:W-:Y:S01]  /*5f00*/  FFMA.FTZ R33, R33, R36, RZ ;  /* 0x0000002421217223 */ /* 0x000fe200000100ff */
[----:B------:R-:W-:Y:S01]  /*5f10*/  HADD2.F32 R34, -RZ, R6.H1_H1 ;  /* 0x30000006ff227230 */ /* 0x000fe20000004100 */
[C---:B------:R-:W-:Y:S02]  /*5f20*/  FFMA.FTZ R35, R36.reuse, R35, RZ ;  /* 0x0000002324237223 */ /* 0x040fe400000100ff */
[----:B------:R-:W-:-:S02]  /*5f30*/  FFMA.FTZ R39, R36, R39, RZ ;  /* 0x0000002724277223 */ /* 0x000fc400000100ff */
[C---:B------:R-:W-:Y:S01]  /*5f40*/  FFMA.FTZ R35, R37.reuse, R42, R35 ;  /* 0x0000002a25237223 */ /* 0x040fe20000010023 */
[----:B------:R-:W-:Y:S01]  /*5f50*/  HADD2.F32 R42, -RZ, R21.H1_H1 ;  /* 0x30000015ff2a7230 */ /* 0x000fe20000004100 */
[----:B------:R-:W-:Y:S01]  /*5f60*/  FFMA.FTZ R43, R36, R41, RZ ;  /* 0x00000029242b7223 */ /* 0x000fe200000100ff */
[----:B------:R-:W-:Y:S01]  /*5f70*/  HADD2.F32 R41, -RZ, R22.H0_H0 ;  /* 0x20000016ff297230 */ /* 0x000fe20000004100 */
[----:B------:R-:W-:Y:S01]  /*5f80*/  FFMA.FTZ R33, R34, R37, R33 ;  /* 0x0000002522217223 */ /* 0x000fe20000010021 */
[----:B------:R-:W-:Y:S01]  /*5f90*/  HADD2.F32 R34, -RZ, R10.H0_H0 ;  /* 0x2000000aff227230 */ /* 0x000fe20000004100 */
[C---:B------:R-:W-:Y:S01]  /*5fa0*/  FFMA.FTZ R39, R37.reuse, R42, R39 ;  /* 0x0000002a25277223 */ /* 0x040fe20000010027 */
[----:B------:R-:W-:Y:S01]  /*5fb0*/  HADD2.F32 R36, -RZ, R12.H0_H0 ;  /* 0x2000000cff247230 */ /* 0x000fe20000004100 */
[----:B------:R-:W-:Y:S01]  /*5fc0*/  FFMA.FTZ R43, R37, R44, R43 ;  /* 0x0000002c252b7223 */ /* 0x000fe2000001002b */
[----:B------:R-:W-:Y:S01]  /*5fd0*/  HADD2.F32 R37, -RZ, R22.H1_H1 ;  /* 0x30000016ff257230 */ /* 0x000fe20000004100 */
[----:B------:R-:W-:Y:S01]  /*5fe0*/  FFMA.FTZ R41, R38, R41, R39 ;  /* 0x0000002926297223 */ /* 0x000fe20000010027 */
[----:B------:R-:W-:Y:S01]  /*5ff0*/  HADD2.F32 R39, -RZ, R24.H0_H0 ;  /* 0x20000018ff277230 */ /* 0x000fe20000004100 */
[----:B------:R-:W-:Y:S01]  /*6000*/  FFMA.FTZ R34, R34, R38, R33 ;  /* 0x0000002622227223 */ /* 0x000fe20000010021 */
[----:B------:R-:W-:Y:S01]  /*6010*/  HADD2.F32 R33, -RZ, R10.H1_H1 ;  /* 0x3000000aff217230 */ /* 0x000fe20000004100 */
[C---:B------:R-:W-:Y:S01]  /*6020*/  FFMA.FTZ R36, R38.reuse, R36, R35 ;  /* 0x0000002426247223 */ /* 0x040fe20000010023 */
[----:B------:R-:W-:Y:S01]  /*6030*/  HADD2.F32 R35, -RZ, R12.H1_H1 ;  /* 0x3000000cff237230 */ /* 0x000fe20000004100 */
[----:B------:R-:W-:Y:S01]  /*6040*/  FFMA.FTZ R43, R38, R39, R43 ;  /* 0x00000027262b7223 */ /* 0x000fe2000001002b */
[----:B------:R-:W-:Y:S01]  /*6050*/  HADD2.F32 R38, -RZ, R27.H0_H0 ;  /* 0x2000001bff267230 */ /* 0x000fe20000004100 */
[----:B------:R-:W-:Y:S01]  /*6060*/  FFMA.FTZ R33, R33, R40, R34 ;  /* 0x0000002821217223 */ /* 0x000fe20000010022 */
[--C-:B-1----:R-:W-:Y:S01]  /*6070*/  HADD2.F32 R34, -RZ, R8.reuse.H0_H0 ;  /* 0x20000008ff227230 */ /* 0x102fe20000004100 */
[C---:B------:R-:W-:Y:S01]  /*6080*/  FFMA.FTZ R39, R40.reuse, R35, R36 ;  /* 0x0000002328277223 */ /* 0x040fe20000010024 */
[----:B------:R-:W-:Y:S01]  /*6090*/  HADD2.F32 R36, -RZ, R8.H1_H1 ;  /* 0x30000008ff247230 */ /* 0x000fe20000004100 */
[C---:B------:R-:W-:Y:S01]  /*60a0*/  FFMA.FTZ R41, R40.reuse, R37, R41 ;  /* 0x0000002528297223 */ /* 0x040fe20000010029 */
[----:B------:R-:W-:Y:S01]  /*60b0*/  HADD2.F32 R8, -RZ, R25.H0_H0 ;  /* 0x20000019ff087230 */ /* 0x000fe20000004100 */
[----:B------:R-:W-:Y:S01]  /*60c0*/  FFMA.FTZ R43, R40, R45, R43 ;  /* 0x0000002d282b7223 */ /* 0x000fe2000001002b */
[--C-:B------:R-:W-:Y:S01]  /*60d0*/  HADD2.F32 R35, -RZ, R9.reuse.H0_H0 ;  /* 0x20000009ff237230 */ /* 0x100fe20000004100 */
[----:B------:R-:W-:Y:S01]  /*60e0*/  FFMA.FTZ R38, R34, R38, R39 ;  /* 0x0000002622267223 */ /* 0x000fe20000010027 */
[----:B------:R-:W-:Y:S01]  /*60f0*/  HADD2.F32 R37, -RZ, R9.H1_H1 ;  /* 0x30000009ff257230 */ /* 0x000fe20000004100 */
[----:B------:R-:W-:Y:S01]  /*6100*/  FFMA.FTZ R8, R8, R34, R33 ;  /* 0x0000002208087223 */ /* 0x000fe20000010021 */
[----:B------:R-:W-:-:S02]  /*6110*/  HADD2.F32 R40, -RZ, R29.H0_H0 ;  /* 0x2000001dff287230 */ /* 0x000fc40000004100 */
[----:B------:R-:W-:Y:S02]  /*6120*/  HADD2.F32 R9, -RZ, R25.H1_H1 ;  /* 0x30000019ff097230 */ /* 0x000fe40000004100 */
[----:B------:R-:W-:Y:S01]  /*6130*/  HADD2.F32 R42, -RZ, R31.H0_H0 ;  /* 0x2000001fff2a7230 */ /* 0x000fe20000004100 */
[C---:B------:R-:W-:Y:S01]  /*6140*/  FFMA.FTZ R40, R34.reuse, R40, R41 ;  /* 0x0000002822287223 */ /* 0x040fe20000010029 */
[----:B------:R-:W-:Y:S01]  /*6150*/  HADD2.F32 R33, -RZ, R27.H1_H1 ;  /* 0x3000001bff217230 */ /* 0x000fe20000004100 */
[----:B------:R-:W-:Y:S01]  /*6160*/  FFMA.FTZ R8, R9, R36, R8 ;  /* 0x0000002409087223 */ /* 0x000fe20000010008 */
        /* <DEDUP_REMOVED lines=8> */
[----:B------:R-:W-:Y:S01]  /*61f0*/  HADD2.F32 R34, -RZ, R28.H0_H0 ;  /* 0x2000001cff227230 */ /* 0x000fe20000004100 */
[----:B------:R-:W-:Y:S01]  /*6200*/  FFMA.FTZ R9, R9, R35, R8 ;  /* 0x0000002309097223 */ /* 0x000fe20000010008 */
[----:B------:R-:W-:Y:S01]  /*6210*/  HADD2.F32 R36, -RZ, R30.H1_H1 ;  /* 0x3000001eff247230 */ /* 0x000fe20000004100 */
[C---:B------:R-:W-:Y:S01]  /*6220*/  FFMA.FTZ R33, R35.reuse, R33, R40 ;  /* 0x0000002123217223 */ /* 0x040fe20000010028 */
[----:B------:R-:W-:Y:S01]  /*6230*/  HADD2.F32 R39, -RZ, R32.H0_H0 ;  /* 0x20000020ff277230 */ /* 0x000fe20000004100 */
[----:B------:R-:W-:Y:S01]  /*6240*/  FFMA.FTZ R38, R35, R34, R38 ;  /* 0x0000002223267223 */ /* 0x000fe20000010026 */
[----:B------:R-:W-:Y:S01]  /*6250*/  HADD2.F32 R8, -RZ, R26.H1_H1 ;  /* 0x3000001aff087230 */ /* 0x000fe20000004100 */
[----:B------:R-:W-:Y:S01]  /*6260*/  FFMA.FTZ R33, R37, R36, R33 ;  /* 0x0000002425217223 */ /* 0x000fe20000010021 */
[----:B------:R-:W-:Y:S01]  /*6270*/  HADD2.F32 R34, -RZ, R28.H1_H1 ;  /* 0x3000001cff227230 */ /* 0x000fe20000004100 */
[----:B------:R-:W-:Y:S01]  /*6280*/  FFMA.FTZ R39, R35, R39, R42 ;  /* 0x0000002723277223 */ /* 0x000fe2000001002a */
        /* <DEDUP_REMOVED lines=20> */
.L_x_195:
[----:B------:R-:W-:Y:S05]  /*63d0*/  @!P3 BRA `(.L_x_196) ;  /* 0x000011700000b947 */ /* 0x000fea0003800000 */
[----:B------:R-:W-:Y:S02]  /*63e0*/  PRMT R8, R90, 0x9910, RZ ;  /* 0x000099105a087816 */ /* 0x000fe400000000ff */
[----:B------:R-:W-:Y:S02]  /*63f0*/  ISETP.GE.AND P5, PT, R95, 0x3, PT ;  /* 0x000000035f00780c */ /* 0x000fe40003fa6270 */
[----:B------:R-:W-:-:S13]  /*6400*/  ISETP.NE.AND P4, PT, R8, RZ, PT ;  /* 0x000000ff0800720c */ /* 0x000fda0003f85270 */
[----:B------:R-:W-:Y:S05]  /*6410*/  @!P4 BRA `(.L_x_197) ;  /* 0x000005a00000c947 */ /* 0x000fea0003800000 */
[----:B------:R-:W0:Y:S01]  /*6420*/  LDS.64 R34, [UR4+0x90] ;  /* 0x00009004ff227984 */ /* 0x000e220008000a00 */
[--C-:B------:R-:W-:Y:S02]  /*6430*/  HADD2.F32 R38, -RZ, R6.reuse.H0_H0 ;  /* 0x20000006ff267230 */ /* 0x100fe40000004100 */
[----:B------:R-:W-:Y:S01]  /*6440*/  HADD2.F32 R42, -RZ, R11.H0_H0 ;  /* 0x2000000bff2a7230 */ /* 0x000fe20000004100 */
[----:B------:R-:W1:Y:S01]  /*6450*/  LDS.64 R8, [UR4+0x98] ;  /* 0x00009804ff087984 */ /* 0x000e620008000a00 */
[----:B------:R-:W-:Y:S02]  /*6460*/  HADD2.F32 R44, -RZ, R21.H0_H0 ;  /* 0x20000015ff2c7230 */ /* 0x000fe40000004100 */
[----:B------:R-:W-:Y:S02]  /*6470*/  HADD2.F32 R40, -RZ, R6.H1_H1 ;  /* 0x30000006ff287230 */ /* 0x000fe40000004100 */
[----:B------:R-:W-:Y:S02]  /*6480*/  HADD2.F32 R46, -RZ, R23.H0_H0 ;  /* 0x20000017ff2e7230 */ /* 0x000fe40000004100 */
[----:B------:R-:W-:-:S02]  /*6490*/  HADD2.F32 R43, -RZ, R11.H1_H1 ;  /* 0x3000000bff2b7230 */ /* 0x000fc40000004100 */
[--C-:B0-----:R-:W-:Y:S02]  /*64a0*/  HADD2.F32 R33, -RZ, R34.reuse.H0_H0 ;  /* 0x20000022ff217230 */ /* 0x101fe40000004100 */
[----:B------:R-:W-:Y:S02]  /*64b0*/  HADD2.F32 R34, -RZ, R34.H1_H1 ;  /* 0x30000022ff227230 */ /* 0x000fe40000004100 */
[--C-:B------:R-:W-:Y:S01]  /*64c0*/  HADD2.F32 R36, -RZ, R35.reuse.H0_H0 ;  /* 0x20000023ff247230 */ /* 0x100fe20000004100 */
[-C--:B------:R-:W-:Y:S01]  /*64d0*/  FFMA.FTZ R39, R42, R33.reuse, RZ ;  /* 0x000000212a277223 */ /* 0x080fe200000100ff */
[----:B------:R-:W-:Y:S01]  /*64e0*/  HADD2.F32 R37, -RZ, R35.H1_H1 ;  /* 0x30000023ff257230 */ /* 0x000fe20000004100 */
[-C--:B------:R-:W-:Y:S01]  /*64f0*/  FFMA.FTZ R35, R38, R33.reuse, RZ ;  /* 0x0000002126237223 */ /* 0x080fe200000100ff */
[----:B------:R-:W-:Y:S01]  /*6500*/  HADD2.F32 R42, -RZ, R21.H1_H1 ;  /* 0x30000015ff2a7230 */ /* 0x000fe20000004100 */
[-C--:B------:R-:W-:Y:S01]  /*6510*/  FFMA.FTZ R41, R44, R33.reuse, RZ ;  /* 0x000000212c297223 */ /* 0x080fe200000100ff */
[----:B------:R-:W-:Y:S01]  /*6520*/  HADD2.F32 R44, -RZ, R23.H1_H1 ;  /* 0x30000017ff2c7230 */ /* 0x000fe20000004100 */
[----:B------:R-:W-:Y:S01]  /*6530*/  FFMA.FTZ R33, R46, R33, RZ ;  /* 0x000000212e217223 */ /* 0x000fe200000100ff */
[----:B------:R-:W-:Y:S01]  /*6540*/  HADD2.F32 R38, -RZ, R10.H0_H0 ;  /* 0x2000000aff267230 */ /* 0x000fe20000004100 */
[-C--:B------:R-:W-:Y:S01]  /*6550*/  FFMA.FTZ R35, R40, R34.reuse, R35 ;  /* 0x0000002228237223 */ /* 0x080fe20000010023 */
[----:B------:R-:W-:Y:S01]  /*6560*/  HADD2.F32 R40, -RZ, R12.H0_H0 ;  /* 0x2000000cff287230 */ /* 0x000fe20000004100 */
[-C--:B------:R-:W-:Y:S01]  /*6570*/  FFMA.FTZ R39, R43, R34.reuse, R39 ;  /* 0x000000222b277223 */ /* 0x080fe20000010027 */
[----:B------:R-:W-:Y:S01]  /*6580*/  HADD2.F32 R43, -RZ, R22.H0_H0 ;  /* 0x20000016ff2b7230 */ /* 0x000fe20000004100 */
[-C--:B------:R-:W-:Y:S01]  /*6590*/  FFMA.FTZ R41, R42, R34.reuse, R41 ;  /* 0x000000222a297223 */ /* 0x080fe20000010029 */
[----:B------:R-:W-:Y:S01]  /*65a0*/  HADD2.F32 R42, -RZ, R24.H0_H0 ;  /* 0x20000018ff2a7230 */ /* 0x000fe20000004100 */
[----:B------:R-:W-:-:S02]  /*65b0*/  FFMA.FTZ R33, R44, R34, R33 ;  /* 0x000000222c217223 */ /* 0x000fc40000010021 */
        /* <DEDUP_REMOVED lines=9> */
[--C-:B-1----:R-:W-:Y:S01]  /*6650*/  HADD2.F32 R35, -RZ, R9.reuse.H1_H1 ;  /* 0x30000009ff237230 */ /* 0x102fe20000004100 */
[-C--:B------:R-:W-:Y:S01]  /*6660*/  FFMA.FTZ R42, R43, R37.reuse, R36 ;  /* 0x000000252b2a7223 */ /* 0x080fe20000010024 */
[----:B------:R-:W-:Y:S01]  /*6670*/  HADD2.F32 R36, -RZ, R9.H0_H0 ;  /* 0x20000009ff247230 */ /* 0x000fe20000004100 */
[-C--:B------:R-:W-:Y:S01]  /*6680*/  FFMA.FTZ R38, R39, R37.reuse, R38 ;  /* 0x0000002527267223 */ /* 0x080fe20000010026 */
[----:B------:R-:W-:Y:S01]  /*6690*/  HADD2.F32 R33, -RZ, R8.H0_H0 ;  /* 0x20000008ff217230 */ /* 0x000fe20000004100 */
[----:B------:R-:W-:Y:S01]  /*66a0*/  FFMA.FTZ R40, R41, R37, R40 ;  /* 0x0000002529287223 */ /* 0x000fe20000010028 */
[----:B------:R-:W-:-:S02]  /*66b0*/  HADD2.F32 R9, -RZ, R25.H0_H0 ;  /* 0x20000019ff097230 */ /* 0x000fc40000004100 */
[----:B------:R-:W-:Y:S02]  /*66c0*/  HADD2.F32 R37, -RZ, R27.H0_H0 ;  /* 0x2000001bff257230 */ /* 0x000fe40000004100 */
[----:B------:R-:W-:Y:S01]  /*66d0*/  HADD2.F32 R39, -RZ, R29.H0_H0 ;  /* 0x2000001dff277230 */ /* 0x000fe20000004100 */
[-C--:B------:R-:W-:Y:S01]  /*66e0*/  FFMA.FTZ R9, R9, R33.reuse, R34 ;  /* 0x0000002109097223 */ /* 0x080fe20000010022 */
        /* <DEDUP_REMOVED lines=45> */
.L_x_197:
[----:B------:R-:W-:Y:S05]  /*69c0*/  @!P5 BRA `(.L_x_196) ;  /* 0x00000b800000d947 */ /* 0x000fea0003800000 */
[----:B------:R-:W-:-:S04]  /*69d0*/  PRMT R8, R89, 0x9910, RZ ;  /* 0x0000991059087816 */ /* 0x000fc800000000ff */
        /* <DEDUP_REMOVED lines=92> */
.L_x_198:
[----:B------:R-:W-:Y:S05]  /*6fa0*/  @P0 BRA `(.L_x_196) ;  /* 0x000005a000000947 */ /* 0x000fea0003800000 */
[----:B------:R-:W0:Y:S01]  /*6fb0*/  LDS.64 R34, [UR4+0x190] ;  /* 0x00019004ff227984 */ /* 0x000e220008000a00 */
[--C-:B------:R-:W-:Y:S02]  /*6fc0*/  HADD2.F32 R38, -RZ, R6.reuse.H0_H0 ;  /* 0x20000006ff267230 */ /* 0x100fe40000004100 */
[--C-:B------:R-:W-:Y:S01]  /*6fd0*/  HADD2.F32 R40, -RZ, R11.reuse.H0_H0 ;  /* 0x2000000bff287230 */ /* 0x100fe20000004100 */
[----:B------:R-:W1:Y:S01]  /*6fe0*/  LDS.64 R8, [UR4+0x198] ;  /* 0x00019804ff087984 */ /* 0x000e620008000a00 */
[----:B------:R-:W-:Y:S02]  /*6ff0*/  HADD2.F32 R6, -RZ, R6.H1_H1 ;  /* 0x30000006ff067230 */ /* 0x000fe40000004100 */
[----:B------:R-:W-:Y:S02]  /*7000*/  HADD2.F32 R41, -RZ, R11.H1_H1 ;  /* 0x3000000bff297230 */ /* 0x000fe40000004100 */
[----:B------:R-:W-:-:S02]  /*7010*/  HADD2.F32 R42, -RZ, R21.H0_H0 ;  /* 0x20000015ff2a7230 */ /* 0x000fc40000004100 */
[----:B------:R-:W-:Y:S02]  /*7020*/  HADD2.F32 R44, -RZ, R23.H0_H0 ;  /* 0x20000017ff2c7230 */ /* 0x000fe40000004100 */
[--C-:B0-----:R-:W-:Y:S02]  /*7030*/  HADD2.F32 R33, -RZ, R34.reuse.H0_H0 ;  /* 0x20000022ff217230 */ /* 0x101fe40000004100 */
[----:B------:R-:W-:Y:S02]  /*7040*/  HADD2.F32 R34, -RZ, R34.H1_H1 ;  /* 0x30000022ff227230 */ /* 0x000fe40000004100 */
[----:B------:R-:W-:Y:S01]  /*7050*/  HADD2.F32 R36, -RZ, R35.H0_H0 ;  /* 0x20000023ff247230 */ /* 0x000fe20000004100 */
[-C--:B------:R-:W-:Y:S01]  /*7060*/  FFMA.FTZ R11, R38, R33.reuse, RZ ;  /* 0x00000021260b7223 */ /* 0x080fe200000100ff */
[----:B------:R-:W-:Y:S01]  /*7070*/  HADD2.F32 R38, -RZ, R21.H1_H1 ;  /* 0x30000015ff267230 */ /* 0x000fe20000004100 */
[-C--:B------:R-:W-:Y:S01]  /*7080*/  FFMA.FTZ R37, R40, R33.reuse, RZ ;  /* 0x0000002128257223 */ /* 0x080fe200000100ff */
[----:B------:R-:W-:Y:S01]  /*7090*/  HADD2.F32 R40, -RZ, R23.H1_H1 ;  /* 0x30000017ff287230 */ /* 0x000fe20000004100 */
[-C--:B------:R-:W-:Y:S01]  /*70a0*/  FFMA.FTZ R11, R6, R34.reuse, R11 ;  /* 0x00000022060b7223 */ /* 0x080fe2000001000b */
[----:B------:R-:W-:Y:S01]  /*70b0*/  HADD2.F32 R6, -RZ, R10.H0_H0 ;  /* 0x2000000aff067230 */ /* 0x000fe20000004100 */
[-C--:B------:R-:W-:Y:S01]  /*70c0*/  FFMA.FTZ R39, R42, R33.reuse, RZ ;  /* 0x000000212a277223 */ /* 0x080fe200000100ff */
[----:B------:R-:W-:Y:S01]  /*70d0*/  HADD2.F32 R21, -RZ, R12.H0_H0 ;  /* 0x2000000cff157230 */ /* 0x000fe20000004100 */
[----:B------:R-:W-:Y:S01]  /*70e0*/  FFMA.FTZ R33, R44, R33, RZ ;  /* 0x000000212c217223 */ /* 0x000fe200000100ff */
[----:B------:R-:W-:Y:S01]  /*70f0*/  HADD2.F32 R35, -RZ, R35.H1_H1 ;  /* 0x30000023ff237230 */ /* 0x000fe20000004100 */
[-C--:B------:R-:W-:Y:S01]  /*7100*/  FFMA.FTZ R37, R41, R34.reuse, R37 ;  /* 0x0000002229257223 */ /* 0x080fe20000010025 */
[----:B------:R-:W-:Y:S01]  /*7110*/  HADD2.F32 R23, -RZ, R22.H0_H0 ;  /* 0x20000016ff177230 */ /* 0x000fe20000004100 */
[-C--:B------:R-:W-:Y:S01]  /*7120*/  FFMA.FTZ R39, R38, R34.reuse, R39 ;  /* 0x0000002226277223 */ /* 0x080fe20000010027 */
[----:B------:R-:W-:Y:S01]  /*7130*/  HADD2.F32 R10, -RZ, R10.H1_H1 ;  /* 0x3000000aff0a7230 */ /* 0x000fe20000004100 */
[----:B------:R-:W-:Y:S01]  /*7140*/  FFMA.FTZ R33, R40, R34, R33 ;  /* 0x0000002228217223 */ /* 0x000fe20000010021 */
[----:B------:R-:W-:Y:S01]  /*7150*/  HADD2.F32 R12, -RZ, R12.H1_H1 ;  /* 0x3000000cff0c7230 */ /* 0x000fe20000004100 */
[-C--:B------:R-:W-:Y:S01]  /*7160*/  FFMA.FTZ R6, R6, R36.reuse, R11 ;  /* 0x0000002406067223 */ /* 0x080fe2000001000b */
[----:B------:R-:W-:Y:S01]  /*7170*/  HADD2.F32 R11, -RZ, R24.H0_H0 ;  /* 0x20000018ff0b7230 */ /* 0x000fe20000004100 */
[-C--:B------:R-:W-:Y:S01]  /*7180*/  FFMA.FTZ R34, R21, R36.reuse, R37 ;  /* 0x0000002415227223 */ /* 0x080fe20000010025 */
[----:B------:R-:W-:Y:S01]  /*7190*/  HADD2.F32 R22, -RZ, R22.H1_H1 ;  /* 0x30000016ff167230 */ /* 0x000fe20000004100 */
[-C--:B------:R-:W-:Y:S01]  /*71a0*/  FFMA.FTZ R38, R23, R36.reuse, R39 ;  /* 0x0000002417267223 */ /* 0x080fe20000010027 */
[----:B------:R-:W-:Y:S01]  /*71b0*/  HADD2.F32 R24, -RZ, R24.H1_H1 ;  /* 0x30000018ff187230 */ /* 0x000fe20000004100 */
[-C--:B------:R-:W-:Y:S01]  /*71c0*/  FFMA.FTZ R6, R10, R35.reuse, R6 ;  /* 0x000000230a067223 */ /* 0x080fe20000010006 */
[--C-:B-1----:R-:W-:Y:S01]  /*71d0*/  HADD2.F32 R10, -RZ, R9.reuse.H0_H0 ;  /* 0x20000009ff0a7230 */ /* 0x102fe20000004100 */
[-C--:B------:R-:W-:Y:S01]  /*71e0*/  FFMA.FTZ R34, R12, R35.reuse, R34 ;  /* 0x000000230c227223 */ /* 0x080fe20000010022 */
[----:B------:R-:W-:Y:S01]  /*71f0*/  HADD2.F32 R12, -RZ, R9.H1_H1 ;  /* 0x30000009ff0c7230 */ /* 0x000fe20000004100 */
[----:B------:R-:W-:Y:S01]  /*7200*/  FFMA.FTZ R36, R11, R36, R33 ;  /* 0x000000240b247223 */ /* 0x000fe20000010021 */
[----:B------:R-:W-:Y:S01]  /*7210*/  HADD2.F32 R11, -RZ, R8.H0_H0 ;  /* 0x20000008ff0b7230 */ /* 0x000fe20000004100 */
[-C--:B------:R-:W-:Y:S01]  /*7220*/  FFMA.FTZ R38, R22, R35.reuse, R38 ;  /* 0x0000002316267223 */ /* 0x080fe20000010026 */
[----:B------:R-:W-:Y:S01]  /*7230*/  HADD2.F32 R9, -RZ, R25.H0_H0 ;  /* 0x20000019ff097230 */ /* 0x000fe20000004100 */
[----:B------:R-:W-:Y:S01]  /*7240*/  FFMA.FTZ R36, R24, R35, R36 ;  /* 0x0000002318247223 */ /* 0x000fe20000010024 */
[----:B------:R-:W-:-:S02]  /*7250*/  HADD2.F32 R21, -RZ, R27.H0_H0 ;  /* 0x2000001bff157230 */ /* 0x000fc40000004100 */
        /* <DEDUP_REMOVED lines=46> */
[----:B------:R-:W-:Y:S02]  /*7540*/  HADD2 R13, R23, R13 ;  /* 0x0000000d170d7230 */ /* 0x000fe40000000000 */
.L_x_196:
        /* <DEDUP_REMOVED lines=145> */
.L_x_199:
        /* <DEDUP_REMOVED lines=95> */
.L_x_201:
        /* <DEDUP_REMOVED lines=94> */
.L_x_202:
        /* <DEDUP_REMOVED lines=91> */
.L_x_200:
[----:B------:R-:W-:-:S06]  /*8fe0*/  IMAD.WIDE R8, R7, c[0x0][0x18c], R2 ;  /* 0x0000630007087a25 */ /* 0x000fcc00078e0202 */
[----:B------:R-:W2:Y:S02]  /*8ff0*/  LDG.E.128.CONSTANT R8, [R8.64] ;  /* 0x0000000608087981 */ /* 0x000ea4000c1e9d00 */
[C---:B--2---:R-:W-:Y:S02]  /*9000*/  LOP3.LUT R2, R8.reuse, 0xf000f, RZ, 0xc0, !PT ;  /* 0x000f000f08027812 */ /* 0x044fe400078ec0ff */
[----:B------:R-:W-:Y:S02]  /*9010*/  LOP3.LUT R3, R8, 0xf000f0, RZ, 0xc0, !PT ;  /* 0x00f000f008037812 */ /* 0x000fe400078ec0ff */
[----:B------:R-:W-:Y:S02]  /*9020*/  SHF.R.U32.HI R21, RZ, 0x8, R8 ;  /* 0x00000008ff157819 */ /* 0x000fe40000011608 */
[----:B------:R-:W-:Y:S02]  /*9030*/  LOP3.LUT R6, R9, 0xf000f0, RZ, 0xc0, !PT ;  /* 0x00f000f009067812 */ /* 0x000fe400078ec0ff */
[----:B------:R-:W-:-:S02]  /*9040*/  LOP3.LUT R8, R11, 0xf000f0, RZ, 0xc0, !PT ;  /* 0x00f000f00b087812 */ /* 0x000fc400078ec0ff */
[----:B------:R-:W-:Y:S02]  /*9050*/  SHF.R.U32.HI R23, RZ, 0x8, R9 ;  /* 0x00000008ff177819 */ /* 0x000fe40000011609 */
[----:B------:R-:W-:Y:S02]  /*9060*/  LOP3.LUT R7, R6, 0x64006400, RZ, 0xfc, !PT ;  /* 0x6400640006077812 */ /* 0x000fe400078efcff */
[----:B------:R-:W-:Y:S02]  /*9070*/  SHF.R.U32.HI R26, RZ, 0x8, R10 ;  /* 0x00000008ff1a7819 */ /* 0x000fe4000001160a */
[----:B------:R-:W-:Y:S01]  /*9080*/  LOP3.LUT R29, R8, 0x64006400, RZ, 0xfc, !PT ;  /* 0x64006400081d7812 */ /* 0x000fe200078efcff */
[----:B------:R-:W-:Y:S01]  /*9090*/  HFMA2 R7, R7, R0.H0_H0, -72, -72 ;  /* 0xd480d48007077431 */ /* 0x000fe20000040000 */
[----:B------:R-:W-:Y:S02]  /*90a0*/  LOP3.LUT R6, R21, 0xf000f0, RZ, 0xc0, !PT ;  /* 0x00f000f015067812 */ /* 0x000fe400078ec0ff */
[----:B------:R-:W-:-:S02]  /*90b0*/  LOP3.LUT R12, R10, 0xf000f0, RZ, 0xc0, !PT ;  /* 0x00f000f00a0c7812 */ /* 0x000fc400078ec0ff */
[----:B------:R-:W-:Y:S02]  /*90c0*/  LOP3.LUT R3, R3, 0x64006400, RZ, 0xfc, !PT ;  /* 0x6400640003037812 */ /* 0x000fe400078efcff */
[----:B------:R-:W-:Y:S02]  /*90d0*/  LOP3.LUT R8, R23, 0xf000f0, RZ, 0xc0, !PT ;  /* 0x00f000f017087812 */ /* 0x000fe400078ec0ff */
[----:B------:R-:W-:Y:S02]  /*90e0*/  SHF.R.U32.HI R30, RZ, 0x8, R11 ;  /* 0x00000008ff1e7819 */ /* 0x000fe4000001160b */
[----:B------:R-:W-:Y:S02]  /*90f0*/  LOP3.LUT R24, R10, 0xf000f, RZ, 0xc0, !PT ;  /* 0x000f000f0a187812 */ /* 0x000fe400078ec0ff */
[----:B------:R-:W-:Y:S02]  /*9100*/  LOP3.LUT R28, R11, 0xf000f, RZ, 0xc0, !PT ;  /* 0x000f000f0b1c7812 */ /* 0x000fe400078ec0ff */
[----:B------:R-:W-:-:S02]  /*9110*/  LOP3.LUT R22, R9, 0xf000f, RZ, 0xc0, !PT ;  /* 0x000f000f09167812 */ /* 0x000fc400078ec0ff */
[----:B------:R-:W-:Y:S02]  /*9120*/  LOP3.LUT R10, R26, 0xf000f0, RZ, 0xc0, !PT ;  /* 0x00f000f01a0a7812 */ /* 0x000fe400078ec0ff */
[----:B------:R-:W-:Y:S01]  /*9130*/  LOP3.LUT R11, R6, 0x64006400, RZ, 0xfc, !PT ;  /* 0x64006400060b7812 */ /* 0x000fe200078efcff */
[-C--:B------:R-:W-:Y:S01]  /*9140*/  HFMA2 R6, R3, R0.reuse.H0_H0, -72, -72 ;  /* 0xd480d48003067431 */ /* 0x080fe20000040000 */
[----:B------:R-:W-:Y:S02]  /*9150*/  LOP3.LUT R9, R12, 0x64006400, RZ, 0xfc, !PT ;  /* 0x640064000c097812 */ /* 0x000fe400078efcff */
[----:B------:R-:W-:Y:S02]  /*9160*/  LOP3.LUT R25, R8, 0x64006400, RZ, 0xfc, !PT ;  /* 0x6400640008197812 */ /* 0x000fe400078efcff */
[----:B------:R-:W-:Y:S01]  /*9170*/  LOP3.LUT R12, R30, 0xf000f0, RZ, 0xc0, !PT ;  /* 0x00f000f01e0c7812 */ /* 0x000fe200078ec0ff */
[-C--:B------:R-:W-:Y:S01]  /*9180*/  HFMA2 R8, R9, R0.reuse.H0_H0, -72, -72 ;  /* 0xd480d48009087431 */ /* 0x080fe20000040000 */
[----:B------:R-:W-:Y:S01]  /*9190*/  LOP3.LUT R21, R21, 0xf000f, RZ, 0xc0, !PT ;  /* 0x000f000f15157812 */ /* 0x000fe200078ec0ff */
[----:B------:R-:W-:Y:S01]  /*91a0*/  HFMA2 R9, R29, R0.H0_H0, -72, -72 ;  /* 0xd480d4801d097431 */ /* 0x000fe20000040000 */
[----:B------:R-:W-:-:S02]  /*91b0*/  LOP3.LUT R23, R23, 0xf000f, RZ, 0xc0, !PT ;  /* 0x000f000f17177812 */ /* 0x000fc400078ec0ff */
[----:B------:R-:W-:Y:S02]  /*91c0*/  LOP3.LUT R3, R26, 0xf000f, RZ, 0xc0, !PT ;  /* 0x000f000f1a037812 */ /* 0x000fe400078ec0ff */
[----:B------:R-:W-:Y:S02]  /*91d0*/  LOP3.LUT R30, R30, 0xf000f, RZ, 0xc0, !PT ;  /* 0x000f000f1e1e7812 */ /* 0x000fe400078ec0ff */
[----:B------:R-:W-:Y:S01]  /*91e0*/  LOP3.LUT R27, R10, 0x64006400, RZ, 0xfc, !PT ;  /* 0x640064000a1b7812 */ /* 0x000fe200078efcff */
[-C--:B------:R-:W-:Y:S01]  /*91f0*/  HFMA2 R10, R11, R0.reuse.H0_H0, -72, -72 ;  /* 0xd480d4800b0a7431 */ /* 0x080fe20000040000 */
[----:B------:R-:W-:Y:S01]  /*9200*/  LOP3.LUT R24, R24, 0x64006400, RZ, 0xfc, !PT ;  /* 0x6400640018187812 */ /* 0x000fe200078efcff */
[-C--:B------:R-:W-:Y:S01]  /*9210*/  HFMA2 R11, R25, R0.reuse.H0_H0, -72, -72 ;  /* 0xd480d480190b7431 */ /* 0x080fe20000040000 */
[----:B------:R-:W-:Y:S02]  /*9220*/  LOP3.LUT R28, R28, 0x64006400, RZ, 0xfc, !PT ;  /* 0x640064001c1c7812 */ /* 0x000fe400078efcff */
[----:B------:R-:W-:Y:S01]  /*9230*/  LOP3.LUT R31, R12, 0x64006400, RZ, 0xfc, !PT ;  /* 0x640064000c1f7812 */ /* 0x000fe200078efcff */
[----:B------:R-:W-:Y:S01]  /*9240*/  HFMA2 R12, R27, R0.H0_H0, -72, -72 ;  /* 0xd480d4801b0c7431 */ /* 0x000fe20000040000 */
[----:B------:R-:W-:-:S02]  /*9250*/  LOP3.LUT R2, R2, 0x64006400, RZ, 0xfc, !PT ;  /* 0x6400640002027812 */ /* 0x000fc400078efcff */
        /* <DEDUP_REMOVED lines=9> */
[----:B------:R-:W-:Y:S02]  /*92f0*/  HADD2 R22, R22, -1032, -1032 ;  /* 0xe408e40816167430 */ /* 0x000fe40000000000 */
[----:B------:R-:W-:-:S02]  /*9300*/  HADD2 R25, R25, -1032, -1032 ;  /* 0xe408e40819197430 */ /* 0x000fc40000000000 */
[----:B------:R-:W-:Y:S02]  /*9310*/  HADD2 R26, R26, -1032, -1032 ;  /* 0xe408e4081a1a7430 */ /* 0x000fe40000000000 */
[----:B------:R-:W-:Y:S02]  /*9320*/  HADD2 R27, R3, -1032, -1032 ;  /* 0xe408e408031b7430 */ /* 0x000fe40000000000 */
[----:B------:R-:W-:Y:S01]  /*9330*/  HADD2 R28, R30, -1032, -1032 ;  /* 0xe408e4081e1c7430 */ /* 0x000fe20000000000 */
[----:B------:R-:W-:Y:S05]  /*9340*/  @!P2 BRA `(.L_x_203) ;  /* 0x000005a00000a947 */ /* 0x000fea0003800000 */
[----:B------:R-:W0:Y:S01]  /*9350*/  LDS.64 R30, [UR4+0x30] ;  /* 0x00003004ff1e7984 */ /* 0x000e220008000a00 */
[----:B------:R-:W-:Y:S02]  /*9360*/  HADD2.F32 R38, -RZ, R22.H1_H1 ;  /* 0x30000016ff267230 */ /* 0x000fe40000004100 */
[----:B------:R-:W-:Y:S01]  /*9370*/  HADD2.F32 R29, -RZ, R21.H0_H0 ;  /* 0x20000015ff1d7230 */ /* 0x000fe20000004100 */
[----:B------:R-:W1:Y:S01]  /*9380*/  LDS.64 R2, [UR4+0x38] ;  /* 0x00003804ff027984 */ /* 0x000e620008000a00 */
[----:B------:R-:W-:-:S02]  /*9390*/  HADD2.F32 R35, -RZ, R23.H0_H0 ;  /* 0x20000017ff237230 */ /* 0x000fc40000004100 */
[--C-:B------:R-:W-:Y:S02]  /*93a0*/  HADD2.F32 R37, -RZ, R24.reuse.H0_H0 ;  /* 0x20000018ff257230 */ /* 0x100fe40000004100 */
[----:B------:R-:W-:Y:S02]  /*93b0*/  HADD2.F32 R40, -RZ, R24.H1_H1 ;  /* 0x30000018ff287230 */ /* 0x000fe40000004100 */
[----:B------:R-:W-:Y:S02]  /*93c0*/  HADD2.F32 R41, -RZ, R9.H1_H1 ;  /* 0x30000009ff297230 */ /* 0x000fe40000004100 */
[--C-:B0-----:R-:W-:Y:S02]  /*93d0*/  HADD2.F32 R34, -RZ, R31.reuse.H0_H0 ;  /* 0x2000001fff227230 */ /* 0x101fe40000004100 */
[----:B------:R-:W-:Y:S02]  /*93e0*/  HADD2.F32 R36, -RZ, R31.H1_H1 ;  /* 0x3000001fff247230 */ /* 0x000fe40000004100 */
[----:B------:R-:W-:-:S02]  /*93f0*/  HADD2.F32 R32, -RZ, R30.H0_H0 ;  /* 0x2000001eff207230 */ /* 0x000fc40000004100 */
[----:B------:R-:W-:Y:S02]  /*9400*/  HADD2.F32 R31, -RZ, R22.H0_H0 ;  /* 0x20000016ff1f7230 */ /* 0x000fe40000004100 */
[----:B------:R-:W-:Y:S01]  /*9410*/  HADD2.F32 R33, -RZ, R30.H1_H1 ;  /* 0x3000001eff217230 */ /* 0x000fe20000004100 */
[----:B------:R-:W-:Y:S01]  /*9420*/  FFMA.FTZ R29, R29, R32, RZ ;  /* 0x000000201d1d7223 */ /* 0x000fe200000100ff */
[----:B------:R-:W-:Y:S01]  /*9430*/  HADD2.F32 R30, -RZ, R21.H1_H1 ;  /* 0x30000015ff1e7230 */ /* 0x000fe20000004100 */
[C---:B------:R-:W-:Y:S02]  /*9440*/  FFMA.FTZ R31, R32.reuse, R31, RZ ;  /* 0x0000001f201f7223 */ /* 0x040fe400000100ff */
[C---:B------:R-:W-:Y:S02]  /*9450*/  FFMA.FTZ R35, R32.reuse, R35, RZ ;  /* 0x0000002320237223 */ /* 0x040fe400000100ff */
        /* <DEDUP_REMOVED lines=41> */
[--C-:B------:R-:W-:Y:S01]  /*96f0*/  HADD2.F32 R29, -RZ, R12.reuse.H0_H0 ;  /* 0x2000000cff1d7230 */ /* 0x100fe20000004100 */
[----:B------:R-:W-:Y:S01]  /*9700*/  FFMA.FTZ R38, R32, R37, R38 ;  /* 0x0000002520267223 */ /* 0x000fe20000010026 */
[--C-:B------:R-:W-:Y:S01]  /*9710*/  HADD2.F32 R30, -RZ, R11.reuse.H0_H0 ;  /* 0x2000000bff1e7230 */ /* 0x100fe20000004100 */
        /* <DEDUP_REMOVED lines=29> */
.L_x_203:
[----:B------:R-:W-:Y:S05]  /*98f0*/  @!P3 BRA `(.L_x_190) ;  /* 0x000011700000b947 */ /* 0x000fea0003800000 */
[----:B------:R-:W-:Y:S02]  /*9900*/  PRMT R2, R90, 0x9910, RZ ;  /* 0x000099105a027816 */ /* 0x000fe400000000ff */
[----:B------:R-:W-:Y:S02]  /*9910*/  ISETP.GE.AND P3, PT, R95, 0x3, PT ;  /* 0x000000035f00780c */ /* 0x000fe40003f66270 */
[----:B------:R-:W-:-:S13]  /*9920*/  ISETP.NE.AND P2, PT, R2, RZ, PT ;  /* 0x000000ff0200720c */ /* 0x000fda0003f45270 */
[----:B------:R-:W-:Y:S05]  /*9930*/  @!P2 BRA `(.L_x_204) ;  /* 0x000005a00000a947 */ /* 0x000fea0003800000 */
[----:B------:R-:W0:Y:S01]  /*9940*/  LDS.64 R30, [UR4+0xb0] ;  /* 0x0000b004ff1e7984 */ /* 0x000e220008000a00 */
[----:B------:R-:W-:Y:S02]  /*9950*/  HADD2.F32 R34, -RZ, R21.H0_H0 ;  /* 0x20000015ff227230 */ /* 0x000fe40000004100 */
        /* <DEDUP_REMOVED lines=56> */
[--C-:B------:R-:W-:Y:S01]  /*9ce0*/  HADD2.F32 R36, -RZ, R11.reuse.H0_H0 ;  /* 0x2000000bff247230 */ /* 0x100fe20000004100 */
        /* <DEDUP_REMOVED lines=31> */
.L_x_204:
[----:B------:R-:W-:Y:S05]  /*9ee0*/  @!P3 BRA `(.L_x_190) ;  /* 0x00000b800000b947 */ /* 0x000fea0003800000 */
[----:B------:R-:W-:-:S04]  /*9ef0*/  PRMT R2, R89, 0x9910, RZ ;  /* 0x0000991059027816 */ /* 0x000fc800000000ff */
        /* <DEDUP_REMOVED lines=92> */
.L_x_205:
        /* <DEDUP_REMOVED lines=9> */
[----:B------:R-:W-:Y:S02]  /*a550*/  HADD2.F32 R23, -RZ, R23.H1_H1 ;  /* 0x30000017ff177230 */ /* 0x000fe40000004100 */
[--C-:B0-----:R-:W-:Y:S02]  /*a560*/  HADD2.F32 R29, -RZ, R30.reuse.H0_H0 ;  /* 0x2000001eff1d7230 */ /* 0x101fe40000004100 */
[----:B------:R-:W-:Y:S02]  /*a570*/  HADD2.F32 R30, -RZ, R30.H1_H1 ;  /* 0x3000001eff1e7230 */ /* 0x000fe40000004100 */
[--C-:B------:R-:W-:Y:S01]  /*a580*/  HADD2.F32 R32, -RZ, R31.reuse.H0_H0 ;  /* 0x2000001fff207230 */ /* 0x100fe20000004100 */
[-C--:B------:R-:W-:Y:S01]  /*a590*/  FFMA.FTZ R33, R38, R29.reuse, RZ ;  /* 0x0000001d26217223 */ /* 0x080fe200000100ff */
[----:B------:R-:W-:Y:S01]  /*a5a0*/  HADD2.F32 R31, -RZ, R31.H1_H1 ;  /* 0x3000001fff1f7230 */ /* 0x000fe20000004100 */
[-C--:B------:R-:W-:Y:S01]  /*a5b0*/  FFMA.FTZ R21, R34, R29.reuse, RZ ;  /* 0x0000001d22157223 */ /* 0x080fe200000100ff */
[----:B------:R-:W-:Y:S01]  /*a5c0*/  HADD2.F32 R34, -RZ, R8.H0_H0 ;  /* 0x20000008ff227230 */ /* 0x000fe20000004100 */
[-C--:B------:R-:W-:Y:S01]  /*a5d0*/  FFMA.FTZ R33, R22, R30.reuse, R33 ;  /* 0x0000001e16217223 */ /* 0x080fe20000010021 */
[--C-:B------:R-:W-:Y:S01]  /*a5e0*/  HADD2.F32 R22, -RZ, R6.reuse.H0_H0 ;  /* 0x20000006ff167230 */ /* 0x100fe20000004100 */
[-C--:B------:R-:W-:Y:S01]  /*a5f0*/  FFMA.FTZ R35, R40, R29.reuse, RZ ;  /* 0x0000001d28237223 */ /* 0x080fe200000100ff */
[----:B------:R-:W-:Y:S01]  /*a600*/  HADD2.F32 R6, -RZ, R6.H1_H1 ;  /* 0x30000006ff067230 */ /* 0x000fe20000004100 */
[-C--:B------:R-:W-:Y:S01]  /*a610*/  FFMA.FTZ R21, R36, R30.reuse, R21 ;  /* 0x0000001e24157223 */ /* 0x080fe20000010015 */
[----:B------:R-:W-:Y:S01]  /*a620*/  HADD2.F32 R36, -RZ, R24.H1_H1 ;  /* 0x30000018ff247230 */ /* 0x000fe20000004100 */
[----:B------:R-:W-:Y:S01]  /*a630*/  FFMA.FTZ R29, R42, R29, RZ ;  /* 0x0000001d2a1d7223 */ /* 0x000fe200000100ff */
[----:B------:R-:W-:Y:S01]  /*a640*/  HADD2.F32 R24, -RZ, R7.H0_H0 ;  /* 0x20000007ff187230 */ /* 0x000fe20000004100 */
[----:B------:R-:W-:Y:S01]  /*a650*/  FFMA.FTZ R35, R23, R30, R35 ;  /* 0x0000001e17237223 */ /* 0x000fe20000010023 */
[----:B------:R-:W-:Y:S01]  /*a660*/  HADD2.F32 R8, -RZ, R8.H1_H1 ;  /* 0x30000008ff087230 */ /* 0x000fe20000004100 */
[----:B------:R-:W-:Y:S01]  /*a670*/  FFMA.FTZ R22, R22, R32, R21 ;  /* 0x0000002016167223 */ /* 0x000fe20000010015 */
[----:B------:R-:W-:Y:S01]  /*a680*/  HADD2.F32 R21, -RZ, R9.H0_H0 ;  /* 0x20000009ff157230 */ /* 0x000fe20000004100 */
[----:B------:R-:W-:Y:S01]  /*a690*/  FFMA.FTZ R29, R36, R30, R29 ;  /* 0x0000001e241d7223 */ /* 0x000fe2000001001d */
[----:B------:R-:W-:Y:S01]  /*a6a0*/  HADD2.F32 R7, -RZ, R7.H1_H1 ;  /* 0x30000007ff077230 */ /* 0x000fe20000004100 */
[-C--:B------:R-:W-:Y:S01]  /*a6b0*/  FFMA.FTZ R30, R34, R32.reuse, R35 ;  /* 0x00000020221e7223 */ /* 0x080fe20000010023 */
[----:B------:R-:W-:Y:S01]  /*a6c0*/  HADD2.F32 R9, -RZ, R9.H1_H1 ;  /* 0x30000009ff097230 */ /* 0x000fe20000004100 */
[-C--:B------:R-:W-:Y:S01]  /*a6d0*/  FFMA.FTZ R24, R24, R32.reuse, R33 ;  /* 0x0000002018187223 */ /* 0x080fe20000010021 */
[----:B------:R-:W-:Y:S01]  /*a6e0*/  HADD2.F32 R23, -RZ, R28.H0_H0 ;  /* 0x2000001cff177230 */ /* 0x000fe20000004100 */
[----:B------:R-:W-:Y:S01]  /*a6f0*/  FFMA.FTZ R32, R21, R32, R29 ;  /* 0x0000002015207223 */ /* 0x000fe2000001001d */
[----:B------:R-:W-:Y:S01]  /*a700*/  HADD2.F32 R21, -RZ, R27.H0_H0 ;  /* 0x2000001bff157230 */ /* 0x000fe20000004100 */
        /* <DEDUP_REMOVED lines=26> */
[----:B------:R-:W-:Y:S01]  /*a8b0*/  HADD2.F32 R10, -RZ, R10.H1_H1 ;  /* 0x3000000aff0a7230 */ /* 0x000fe20000004100 */
[-C--:B------:R-:W-:Y:S01]  /*a8c0*/  FFMA.FTZ R9, R23, R6.reuse, R9 ;  /* 0x0000000617097223 */ /* 0x080fe20000010009 */
[----:B------:R-:W-:Y:S01]  /*a8d0*/  HADD2.F32 R22, -RZ, R0.H0_H0 ;  /* 0x20000000ff167230 */ /* 0x000fe20000004100 */
[----:B------:R-:W-:Y:S01]  /*a8e0*/  FFMA.FTZ R21, R2, R6, R21 ;  /* 0x0000000602157223 */ /* 0x000fe20000010015 */
[----:B------:R-:W-:Y:S01]  /*a8f0*/  HADD2.F32 R11, -RZ, R11.H1_H1 ;  /* 0x3000000bff0b7230 */ /* 0x000fe20000004100 */
[----:B------:R-:W-:Y:S01]  /*a900*/  FFMA.FTZ R3, R10, R8, R3 ;  /* 0x000000080a037223 */ /* 0x000fe20000010003 */
[----:B------:R-:W-:Y:S01]  /*a910*/  HADD2.F32 R12, -RZ, R12.H1_H1 ;  /* 0x3000000cff0c7230 */ /* 0x000fe20000004100 */
[----:B------:R-:W-:Y:S01]  /*a920*/  FFMA.FTZ R7, R22, R6, R7 ;  /* 0x0000000616077223 */ /* 0x000fe20000010007 */
        /* <DEDUP_REMOVED lines=20> */
.L_x_190:
[----:B------:R-:W-:Y:S01]  /*aa70*/  IADD3 R94, R94, 0x20, RZ ;  /* 0x000000205e5e7810 */ /* 0x000fe20007ffe0ff */
[----:B------:R-:W-:Y:S01]  /*aa80*/  IMAD.MOV.U32 R3, RZ, RZ, c[0x0][0x18c] ;  /* 0x00006300ff037624 */ /* 0x000fe200078e00ff */
[----:B------:R-:W-:Y:S02]  /*aa90*/  UIADD3 UR4, UR4, 0x40, URZ ;  /* 0x0000004004047890 */ /* 0x000fe4000fffe03f */
[C---:B------:R-:W-:Y:S01]  /*aaa0*/  ISETP.GE.AND P2, PT, R94.reuse, c[0x0][0x1b4], PT ;  /* 0x00006d005e007a0c */ /* 0x040fe20003f46270 */
[----:B------:R-:W-:Y:S01]  /*aab0*/  IMAD.WIDE R4, R3, 0x10, R4 ;  /* 0x0000001003047825 */ /* 0x000fe200078e0204 */
[----:B------:R-:W-:-:S13]  /*aac0*/  ISETP.LT.AND P3, PT, R94, R93, PT ;  /* 0x0000005d5e00720c */ /* 0x000fda0003f61270 */
[----:B------:R-:W-:Y:S05]  /*aad0*/  @!P2 BRA P3, `(.L_x_206) ;  /* 0xffff94300000a947 */ /* 0x000fea000183ffff */
.L_x_189:
        /* <DEDUP_REMOVED lines=18> */
.L_x_210:
[----:B------:R-:W0:Y:S02]  /*ac00*/  LDS R4, [R0] ;  /* 0x0000000000047984 */ /* 0x000e240000000800 */
[----:B0-----:R-:W-:-:S10]  /*ac10*/  HFMA2.MMA R5, R4, 1, 1, R7 ;  /* 0x3c003c0004057835 */ /* 0x001fd40000000007 */
[----:B------:R-:W0:Y:S02]  /*ac20*/  ATOMS.CAST.SPIN R5, [R0], R4, R5 ;  /* 0x000000040005738d */ /* 0x000e240001800005 */
[----:B0-----:R-:W-:-:S13]  /*ac30*/  ISETP.EQ.U32.AND P0, PT, R5, 0x1, PT ;  /* 0x000000010500780c */ /* 0x001fda0003f02070 */
[----:B------:R-:W-:Y:S05]  /*ac40*/  @!P0 BRA `(.L_x_210) ;  /* 0xffffffb000008947 */ /* 0x000fea000383ffff */
[----:B------:R-:W-:Y:S05]  /*ac50*/  BRA `(.L_x_208) ;  /* 0x0000003000007947 */ /* 0x000fea0003800000 */
.L_x_209:
[----:B------:R-:W2:Y:S02]  /*ac60*/  LD.E R0, [R2.64] ;  /* 0x0000000602007980 */ /* 0x000ea4000c101900 */
[----:B--2---:R-:W-:-:S05]  /*ac70*/  IMAD.IADD R5, R7, 0x1, R0 ;  /* 0x0000000107057824 */ /* 0x004fca00078e0200 */
[----:B------:R0:W-:Y:S02]  /*ac80*/  ST.E [R2.64], R5 ;  /* 0x0000000502007985 */ /* 0x0001e4000c101906 */
.L_x_208:
[----:B------:R-:W-:Y:S05]  /*ac90*/  BSYNC B0 ;  /* 0x0000000000007941 */ /* 0x000fea0003800000 */
.L_x_207:
[----:B------:R-:W2:Y:S01]  /*aca0*/  ATOM.E.ADD.F16x2.RN.STRONG.GPU P0, RZ, [R2.64+0x4], R19 ;  /* 0x0000041302ff798a */ /* 0x000ea2000810e9c6 */
[----:B------:R-:W-:Y:S01]  /*acb0*/  BSSY B0, `(.L_x_211) ;  /* 0x000000f000007945 */ /* 0x000fe20003800000 */
[----:B--2---:R-:W-:Y:S05]  /*acc0*/  @P0 BRA `(.L_x_212) ;  /* 0x000000d000000947 */ /* 0x004fea0003800000 */
[----:B------:R-:W1:Y:S02]  /*acd0*/  QSPC.E.S P0, RZ, [R2+0x4] ;  /* 0x0000040002ff73aa */ /* 0x000e640000000500 */
[----:B-1----:R-:W-:Y:S05]  /*ace0*/  @!P0 BRA `(.L_x_213) ;  /* 0x0000008000008947 */ /* 0x002fea0003800000 */
[----:B------:R-:W-:-:S04]  /*acf0*/  IADD3 R0, R2, 0x4, RZ ;  /* 0x0000000402007810 */ /* 0x000fc80007ffe0ff */
[----:B------:R-:W-:-:S05]  /*ad00*/  LOP3.LUT R0, R0, 0xffffff, RZ, 0xc0, !PT ;  /* 0x00ffffff00007812 */ /* 0x000fca00078ec0ff */
.L_x_214:
[----:B------:R-:W1:Y:S02]  /*ad10*/  LDS R4, [R0] ;  /* 0x0000000000047984 */ /* 0x000e640000000800 */
[----:B01----:R-:W-:-:S06]  /*ad20*/  HADD2 R5, R4, R19 ;  /* 0x0000001304057230 */ /* 0x003fcc0000000000 */
[----:B------:R-:W0:Y:S02]  /*ad30*/  ATOMS.CAST.SPIN R5, [R0], R4, R5 ;  /* 0x000000040005738d */ /* 0x000e240001800005 */
[----:B0-----:R-:W-:-:S13]  /*ad40*/  ISETP.EQ.U32.AND P0, PT, R5, 0x1, PT ;  /* 0x000000010500780c */ /* 0x001fda0003f02070 */
[----:B------:R-:W-:Y:S05]  /*ad50*/  @!P0 BRA `(.L_x_214) ;  /* 0xffffffb000008947 */ /* 0x000fea000383ffff */
[----:B------:R-:W-:Y:S05]  /*ad60*/  BRA `(.L_x_212) ;  /* 0x0000003000007947 */ /* 0x000fea0003800000 */
.L_x_213:
[----:B------:R-:W2:Y:S02]  /*ad70*/  LD.E R0, [R2.64+0x4] ;  /* 0x0000040602007980 */ /* 0x000ea4000c101900 */
[----:B0-2---:R-:W-:-:S05]  /*ad80*/  IMAD.IADD R5, R19, 0x1, R0 ;  /* 0x0000000113057824 */ /* 0x005fca00078e0200 */
[----:B------:R0:W-:Y:S02]  /*ad90*/  ST.E [R2.64+0x4], R5 ;  /* 0x0000040502007985 */ /* 0x0001e4000c101906 */
.L_x_212:
[----:B------:R-:W-:Y:S05]  /*ada0*/  BSYNC B0 ;  /* 0x0000000000007941 */ /* 0x000fea0003800000 */
.L_x_211:
        /* <DEDUP_REMOVED lines=12> */
.L_x_218:
[----:B------:R-:W0:Y:S02]  /*ae70*/  LDS R4, [R0] ;  /* 0x0000000000047984 */ /* 0x000e240000000800 */
[----:B0-----:R-:W-:-:S10]  /*ae80*/  HFMA2.MMA R5, R4, 1, 1, R7 ;  /* 0x3c003c0004057835 */ /* 0x001fd40000000007 */
[----:B------:R-:W0:Y:S02]  /*ae90*/  ATOMS.CAST.SPIN R5, [R0], R4, R5 ;  /* 0x000000040005738d */ /* 0x000e240001800005 */
[----:B0-----:R-:W-:-:S13]  /*aea0*/  ISETP.EQ.U32.AND P0, PT, R5, 0x1, PT ;  /* 0x000000010500780c */ /* 0x001fda0003f02070 */
[----:B------:R-:W-:Y:S05]  /*aeb0*/  @!P0 BRA `(.L_x_218) ;  /* 0xffffffb000008947 */ /* 0x000fea000383ffff */
[----:B------:R-:W-:Y:S05]  /*aec0*/  BRA `(.L_x_216) ;  /* 0x0000003000007947 */ /* 0x000fea0003800000 */
.L_x_217:
[----:B------:R-:W2:Y:S02]  /*aed0*/  LD.E R0, [R2.64] ;  /* 0x0000000602007980 */ /* 0x000ea4000c101900 */
[----:B--2---:R-:W-:-:S05]  /*aee0*/  IMAD.IADD R5, R7, 0x1, R0 ;  /* 0x0000000107057824 */ /* 0x004fca00078e0200 */
[----:B------:R0:W-:Y:S02]  /*aef0*/  ST.E [R2.64], R5 ;  /* 0x0000000502007985 */ /* 0x0001e4000c101906 */
.L_x_216:
[----:B------:R-:W-:Y:S05]  /*af00*/  BSYNC B0 ;  /* 0x0000000000007941 */ /* 0x000fea0003800000 */
.L_x_215:
[----:B------:R-:W2:Y:S01]  /*af10*/  ATOM.E.ADD.F16x2.RN.STRONG.GPU P0, RZ, [R2.64+0x4], R17 ;  /* 0x0000041102ff798a */ /* 0x000ea2000810e9c6 */
[----:B------:R-:W-:Y:S01]  /*af20*/  BSSY B0, `(.L_x_219) ;  /* 0x000000f000007945 */ /* 0x000fe20003800000 */
[----:B--2---:R-:W-:Y:S05]  /*af30*/  @P0 BRA `(.L_x_220) ;  /* 0x000000d000000947 */ /* 0x004fea0003800000 */
[----:B------:R-:W1:Y:S02]  /*af40*/  QSPC.E.S P0, RZ, [R2+0x4] ;  /* 0x0000040002ff73aa */ /* 0x000e640000000500 */
[----:B-1----:R-:W-:Y:S05]  /*af50*/  @!P0 BRA `(.L_x_221) ;  /* 0x0000008000008947 */ /* 0x002fea0003800000 */
[----:B------:R-:W-:-:S04]  /*af60*/  IADD3 R0, R2, 0x4, RZ ;  /* 0x0000000402007810 */ /* 0x000fc80007ffe0ff */
[----:B------:R-:W-:-:S05]  /*af70*/  LOP3.LUT R0, R0, 0xffffff, RZ, 0xc0, !PT ;  /* 0x00ffffff00007812 */ /* 0x000fca00078ec0ff */
.L_x_222:
[----:B------:R-:W1:Y:S02]  /*af80*/  LDS R4, [R0] ;  /* 0x0000000000047984 */ /* 0x000e640000000800 */
[----:B01----:R-:W-:-:S06]  /*af90*/  HADD2 R5, R4, R17 ;  /* 0x0000001104057230 */ /* 0x003fcc0000000000 */
[----:B------:R-:W0:Y:S02]  /*afa0*/  ATOMS.CAST.SPIN R5, [R0], R4, R5 ;  /* 0x000000040005738d */ /* 0x000e240001800005 */
[----:B0-----:R-:W-:-:S13]  /*afb0*/  ISETP.EQ.U32.AND P0, PT, R5, 0x1, PT ;  /* 0x000000010500780c */ /* 0x001fda0003f02070 */
[----:B------:R-:W-:Y:S05]  /*afc0*/  @!P0 BRA `(.L_x_222) ;  /* 0xffffffb000008947 */ /* 0x000fea000383ffff */
[----:B------:R-:W-:Y:S05]  /*afd0*/  BRA `(.L_x_220) ;  /* 0x0000003000007947 */ /* 0x000fea0003800000 */
.L_x_221:
[----:B------:R-:W2:Y:S02]  /*afe0*/  LD.E R0, [R2.64+0x4] ;  /* 0x0000040602007980 */ /* 0x000ea4000c101900 */
[----:B0-2---:R-:W-:-:S05]  /*aff0*/  IMAD.IADD R5, R17, 0x1, R0 ;  /* 0x0000000111057824 */ /* 0x005fca00078e0200 */
[----:B------:R0:W-:Y:S02]  /*b000*/  ST.E [R2.64+0x4], R5 ;  /* 0x0000040502007985 */ /* 0x0001e4000c101906 */
.L_x_220:
[----:B------:R-:W-:Y:S05]  /*b010*/  BSYNC B0 ;  /* 0x0000000000007941 */ /* 0x000fea0003800000 */
.L_x_219:
        /* <DEDUP_REMOVED lines=11> */
.L_x_226:
[----:B------:R-:W0:Y:S02]  /*b0d0*/  LDS R4, [R0] ;  /* 0x0000000000047984 */ /* 0x000e240000000800 */
[----:B0-----:R-:W-:-:S10]  /*b0e0*/  HFMA2.MMA R5, R4, 1, 1, R7 ;  /* 0x3c003c0004057835 */ /* 0x001fd40000000007 */
[----:B------:R-:W0:Y:S02]  /*b0f0*/  ATOMS.CAST.SPIN R5, [R0], R4, R5 ;  /* 0x000000040005738d */ /* 0x000e240001800005 */
[----:B0-----:R-:W-:-:S13]  /*b100*/  ISETP.EQ.U32.AND P0, PT, R5, 0x1, PT ;  /* 0x000000010500780c */ /* 0x001fda0003f02070 */
[----:B------:R-:W-:Y:S05]  /*b110*/  @!P0 BRA `(.L_x_226) ;  /* 0xffffffb000008947 */ /* 0x000fea000383ffff */
[----:B------:R-:W-:Y:S05]  /*b120*/  BRA `(.L_x_224) ;  /* 0x0000003000007947 */ /* 0x000fea0003800000 */
.L_x_225:
[----:B------:R-:W2:Y:S02]  /*b130*/  LD.E R0, [R2.64] ;  /* 0x0000000602007980 */ /* 0x000ea4000c101900 */
[----:B--2---:R-:W-:-:S05]  /*b140*/  IMAD.IADD R5, R7, 0x1, R0 ;  /* 0x0000000107057824 */ /* 0x004fca00078e0200 */
[----:B------:R0:W-:Y:S02]  /*b150*/  ST.E [R2.64], R5 ;  /* 0x0000000502007985 */ /* 0x0001e4000c101906 */
.L_x_224:
[----:B------:R-:W-:Y:S05]  /*b160*/  BSYNC B0 ;  /* 0x0000000000007941 */ /* 0x000fea0003800000 */
.L_x_223:
[----:B------:R-:W2:Y:S01]  /*b170*/  ATOM.E.ADD.F16x2.RN.STRONG.GPU P0, RZ, [R2.64+0x4], R15 ;  /* 0x0000040f02ff798a */ /* 0x000ea2000810e9c6 */
[----:B------:R-:W-:Y:S01]  /*b180*/  BSSY B0, `(.L_x_227) ;  /* 0x000000f000007945 */ /* 0x000fe20003800000 */
[----:B--2---:R-:W-:Y:S05]  /*b190*/  @P0 BRA `(.L_x_228) ;  /* 0x000000d000000947 */ /* 0x004fea0003800000 */
[----:B------:R-:W1:Y:S02]  /*b1a0*/  QSPC.E.S P0, RZ, [R2+0x4] ;  /* 0x0000040002ff73aa */ /* 0x000e640000000500 */
[----:B-1----:R-:W-:Y:S05]  /*b1b0*/  @!P0 BRA `(.L_x_229) ;  /* 0x0000008000008947 */ /* 0x002fea0003800000 */
[----:B------:R-:W-:-:S04]  /*b1c0*/  IADD3 R0, R2, 0x4, RZ ;  /* 0x0000000402007810 */ /* 0x000fc80007ffe0ff */
[----:B------:R-:W-:-:S05]  /*b1d0*/  LOP3.LUT R0, R0, 0xffffff, RZ, 0xc0, !PT ;  /* 0x00ffffff00007812 */ /* 0x000fca00078ec0ff */
.L_x_230:
[----:B------:R-:W1:Y:S02]  /*b1e0*/  LDS R4, [R0] ;  /* 0x0000000000047984 */ /* 0x000e640000000800 */
[----:B01----:R-:W-:-:S06]  /*b1f0*/  HADD2 R5, R4, R15 ;  /* 0x0000000f04057230 */ /* 0x003fcc0000000000 */
[----:B------:R-:W0:Y:S02]  /*b200*/  ATOMS.CAST.SPIN R5, [R0], R4, R5 ;  /* 0x000000040005738d */ /* 0x000e240001800005 */
[----:B0-----:R-:W-:-:S13]  /*b210*/  ISETP.EQ.U32.AND P0, PT, R5, 0x1, PT ;  /* 0x000000010500780c */ /* 0x001fda0003f02070 */
[----:B------:R-:W-:Y:S05]  /*b220*/  @!P0 BRA `(.L_x_230) ;  /* 0xffffffb000008947 */ /* 0x000fea000383ffff */
[----:B------:R-:W-:Y:S05]  /*b230*/  BRA `(.L_x_228) ;  /* 0x0000003000007947 */ /* 0x000fea0003800000 */
.L_x_229:
[----:B------:R-:W2:Y:S02]  /*b240*/  LD.E R0, [R2.64+0x4] ;  /* 0x0000040602007980 */ /* 0x000ea4000c101900 */
[----:B0-2---:R-:W-:-:S05]  /*b250*/  IMAD.IADD R5, R15, 0x1, R0 ;  /* 0x000000010f057824 */ /* 0x005fca00078e0200 */
[----:B------:R0:W-:Y:S02]  /*b260*/  ST.E [R2.64+0x4], R5 ;  /* 0x0000040502007985 */ /* 0x0001e4000c101906 */
.L_x_228:
[----:B------:R-:W-:Y:S05]  /*b270*/  BSYNC B0 ;  /* 0x0000000000007941 */ /* 0x000fea0003800000 */
.L_x_227:
        /* <DEDUP_REMOVED lines=11> */
.L_x_234:
[----:B------:R-:W0:Y:S02]  /*b330*/  LDS R4, [R0] ;  /* 0x0000000000047984 */ /* 0x000e240000000800 */
[----:B0-----:R-:W-:-:S10]  /*b340*/  HFMA2.MMA R5, R4, 1, 1, R7 ;  /* 0x3c003c0004057835 */ /* 0x001fd40000000007 */
[----:B------:R-:W0:Y:S02]  /*b350*/  ATOMS.CAST.SPIN R5, [R0], R4, R5 ;  /* 0x000000040005738d */ /* 0x000e240001800005 */
[----:B0-----:R-:W-:-:S13]  /*b360*/  ISETP.EQ.U32.AND P0, PT, R5, 0x1, PT ;  /* 0x000000010500780c */ /* 0x001fda0003f02070 */
[----:B------:R-:W-:Y:S05]  /*b370*/  @!P0 BRA `(.L_x_234) ;  /* 0xffffffb000008947 */ /* 0x000fea000383ffff */
[----:B------:R-:W-:Y:S05]  /*b380*/  BRA `(.L_x_232) ;  /* 0x0000003000007947 */ /* 0x000fea0003800000 */
.L_x_233:
[----:B------:R-:W2:Y:S02]  /*b390*/  LD.E R0, [R2.64] ;  /* 0x0000000602007980 */ /* 0x000ea4000c101900 */
[----:B--2---:R-:W-:-:S05]  /*b3a0*/  IMAD.IADD R5, R7, 0x1, R0 ;  /* 0x0000000107057824 */ /* 0x004fca00078e0200 */
[----:B------:R0:W-:Y:S02]  /*b3b0*/  ST.E [R2.64], R5 ;  /* 0x0000000502007985 */ /* 0x0001e4000c101906 */
.L_x_232:
[----:B------:R-:W-:Y:S05]  /*b3c0*/  BSYNC B0 ;  /* 0x0000000000007941 */ /* 0x000fea0003800000 */
.L_x_231:
[----:B------:R-:W2:Y:S02]  /*b3d0*/  ATOM.E.ADD.F16x2.RN.STRONG.GPU P0, RZ, [R2.64+0x4], R13 ;  /* 0x0000040d02ff798a */ /* 0x000ea4000810e9c6 */
[----:B--2---:R-:W-:Y:S05]  /*b3e0*/  @P0 EXIT ;  /* 0x000000000000094d */ /* 0x004fea0003800000 */
[----:B------:R-:W1:Y:S02]  /*b3f0*/  QSPC.E.S P0, RZ, [R2+0x4] ;  /* 0x0000040002ff73aa */ /* 0x000e640000000500 */
[----:B-1----:R-:W-:Y:S05]  /*b400*/  @!P0 BRA `(.L_x_235) ;  /* 0x0000008000008947 */ /* 0x002fea0003800000 */
[----:B0-----:R-:W-:-:S04]  /*b410*/  IADD3 R2, R2, 0x4, RZ ;  /* 0x0000000402027810 */ /* 0x001fc80007ffe0ff */
[----:B------:R-:W-:-:S05]  /*b420*/  LOP3.LUT R2, R2, 0xffffff, RZ, 0xc0, !PT ;  /* 0x00ffffff02027812 */ /* 0x000fca00078ec0ff */
.L_x_236:
[----:B------:R-:W0:Y:S02]  /*b430*/  LDS R4, [R2] ;  /* 0x0000000002047984 */ /* 0x000e240000000800 */
[----:B0-----:R-:W-:-:S06]  /*b440*/  HADD2 R5, R4, R13 ;  /* 0x0000000d04057230 */ /* 0x001fcc0000000000 */
[----:B------:R-:W0:Y:S02]  /*b450*/  ATOMS.CAST.SPIN R5, [R2], R4, R5 ;  /* 0x000000040205738d */ /* 0x000e240001800005 */
[----:B0-----:R-:W-:-:S13]  /*b460*/  ISETP.EQ.U32.AND P0, PT, R5, 0x1, PT ;  /* 0x000000010500780c */ /* 0x001fda0003f02070 */
[----:B------:R-:W-:Y:S05]  /*b470*/  @!P0 BRA `(.L_x_236) ;  /* 0xffffffb000008947 */ /* 0x000fea000383ffff */
[----:B------:R-:W-:Y:S05]  /*b480*/  EXIT ;  /* 0x000000000000794d */ /* 0x000fea0003800000 */
.L_x_235:
[----:B------:R-:W2:Y:S02]  /*b490*/  LD.E R0, [R2.64+0x4] ;  /* 0x0000040602007980 */ /* 0x000ea4000c101900 */
[----:B0-2---:R-:W-:-:S05]  /*b4a0*/  IMAD.IADD R5, R13, 0x1, R0 ;  /* 0x000000010d057824 */ /* 0x005fca00078e0200 */
[----:B------:R-:W-:Y:S01]  /*b4b0*/  ST.E [R2.64+0x4], R5 ;  /* 0x0000040502007985 */ /* 0x000fe2000c101906 */
[----:B------:R-:W-:Y:S05]  /*b4c0*/  EXIT ;  /* 0x000000000000794d */ /* 0x000fea0003800000 */
.L_x_237:
        /* <DEDUP_REMOVED lines=11> */
.L_x_3263:


//--------------------- .text._Z23gemm_half_q_half_kernelILi4ELi8ELb1ELb1ELi64EEvPK6__halfPKjS4_S2_PS0_iiiiPKtS7_iiiiiibS2_i --------------------------
	.section	.text._Z23gemm_half_q_half_kernelILi4ELi8ELb1ELb1ELi64EEvPK6__halfPKjS4_S2_PS0_iiiiPKtS7_iiiiiibS2_i,"ax",@progbits
	.sectioninfo	@"SHI_REGISTERS=56"
	.align	128
        .global         _Z23gemm_half_q_half_kernelILi4ELi8ELb1ELb1ELi64EEvPK6__halfPKjS4_S2_PS0_iiiiPKtS7_iiiiiibS2_i
        .type           _Z23gemm_half_q_half_kernelILi4ELi8ELb1ELb1ELi64EEvPK6__halfPKjS4_S2_PS0_iiiiPKtS7_iiiiiibS2_i,@function
        .size           _Z23gemm_half_q_half_kernelILi4ELi8ELb1ELb1ELi64EEvPK6__halfPKjS4_S2_PS0_iiiiPKtS7_iiiiiibS2_i,(.L_x_3264 - _Z23gemm_half_q_half_kernelILi4ELi8ELb1ELb1ELi64EEvPK6__halfPKjS4_S2_PS0_iiiiPKtS7_iiiiiibS2_i)
        .other          _Z23gemm_half_q_half_kernelILi4ELi8ELb1ELb1ELi64EEvPK6__halfPKjS4_S2_PS0_iiiiPKtS7_iiiiiibS2_i,@"STO_CUDA_ENTRY STV_DEFAULT"
_Z23gemm_half_q_half_kernelILi4ELi8ELb1ELb1ELi64EEvPK6__halfPKjS4_S2_PS0_iiiiPKtS7_iiiiiibS2_i:
.text._Z23gemm_half_q_half_kernelILi4ELi8ELb1ELb1ELi64EEvPK6__halfPKjS4_S2_PS0_iiiiPKtS7_iiiiiibS2_i:
[----:B------:R-:W-:Y:S02]  /*0000*/  MOV R1, c[0x0][0x28] ;  /* 0x00000a0000017a02 */ /* 0x000fe40000000f00 */
[----:B------:R-:W0:Y:S01]  /*0010*/  S2R R2, SR_CTAID.Y ;  /* 0x0000000000027919 */ /* 0x000e220000002600 */
[----:B------:R-:W-:Y:S01]  /*0020*/  MOV R21, 0xfffffffc ;  /* 0xfffffffc00157802 */ /* 0x000fe20000000f00 */
        /* <DEDUP_REMOVED lines=10> */
[----:B0-----:R-:W-:Y:S01]  /*00d0*/  IMAD R21, R2, R21, c[0x0][0x188] ;  /* 0x0000620002157624 */ /* 0x001fe200078e0215 */
[----:B-1----:R-:W-:-:S04]  /*00e0*/  SHF.L.U32 R7, R0, 0x6, RZ ;  /* 0x0000000600077819 */ /* 0x002fc800000006ff */
[----:B------:R-:W-:Y:S02]  /*00f0*/  ISETP.GE.AND P1, PT, R21, 0x1, PT ;  /* 0x000000011500780c */ /* 0x000fe40003f26270 */
[----:B------:R-:W-:Y:S02]  /*0100*/  IADD3 R8, R7, 0x40, RZ ;  /* 0x0000004007087810 */ /* 0x000fe40007ffe0ff */
[----:B------:R-:W-:Y:S02]  /*0110*/  IMNMX R40, R21, 0x4, PT ;  /* 0x0000000415287817 */ /* 0x000fe40003800200 */
[----:B--2---:R-:W-:Y:S02]  /*0120*/  LEA R24, R3, R10, 0x6 ;  /* 0x0000000a03187211 */ /* 0x004fe400078e30ff */
[----:B------:R-:W-:Y:S02]  /*0130*/  IMNMX R8, R8, c[0x0][0x190], PT ;  /* 0x0000640008087a17 */ /* 0x000fe40003800200 */
[----:B------:R-:W-:-:S03]  /*0140*/  SHF.L.U32 R24, R24, 0x2, RZ ;  /* 0x0000000218187819 */ /* 0x000fc600000006ff */
[----:B------:R-:W-:Y:S05]  /*0150*/  @!P1 BRA `(.L_x_238) ;  /* 0x000001c000009947 */ /* 0x000fea0003800000 */
[----:B------:R-:W-:Y:S02]  /*0160*/  MOV R12, c[0x0][0x1c8] ;  /* 0x00007200000c7a02 */ /* 0x000fe40000000f00 */
[----:B------:R-:W-:-:S05]  /*0170*/  MOV R13, c[0x0][0x1cc] ;  /* 0x00007300000d7a02 */ /* 0x000fca0000000f00 */
[----:B------:R-:W2:Y:S01]  /*0180*/  LDG.E.U16 R9, [R12.64] ;  /* 0x000000060c097981 */ /* 0x000ea2000c1e1500 */
[----:B------:R-:W-:Y:S02]  /*0190*/  ISETP.GE.AND P0, PT, R40, 0x2, PT ;  /* 0x000000022800780c */ /* 0x000fe40003f06270 */
[----:B--2---:R-:W-:-:S11]  /*01a0*/  PRMT R11, R9, 0x7610, R11 ;  /* 0x00007610090b7816 */ /* 0x004fd6000000000b */
[----:B------:R-:W-:Y:S05]  /*01b0*/  @!P0 BRA `(.L_x_238) ;  /* 0x0000016000008947 */ /* 0x000fea0003800000 */
[----:B------:R-:W-:-:S04]  /*01c0*/  MOV R16, c[0x0][0x1d0] ;  /* 0x0000740000107a02 */ /* 0x000fc80000000f00 */
[----:B------:R-:W-:Y:S02]  /*01d0*/  SHF.R.S32.HI R17, RZ, 0x1f, R16 ;  /* 0x0000001fff117819 */ /* 0x000fe40000011410 */
[C---:B------:R-:W-:Y:S02]  /*01e0*/  SHF.L.U32 R15, R16.reuse, 0x1, RZ ;  /* 0x00000001100f7819 */ /* 0x040fe400000006ff */
        /* <DEDUP_REMOVED lines=9> */
[----:B------:R-:W-:-:S04]  /*0280*/  IADD3 R14, P2, R12, R15, RZ ;  /* 0x0000000f0c0e7210 */ /* 0x000fc80007f5e0ff */
[----:B------:R-:W-:Y:S02]  /*0290*/  IADD3.X R15, R13, R19, RZ, P2, !PT ;  /* 0x000000130d0f7210 */ /* 0x000fe400017fe4ff */
[----:B------:R-:W-:-:S03]  /*02a0*/  PRMT R4, RZ, 0x7610, R4 ;  /* 0x00007610ff047816 */ /* 0x000fc60000000004 */
[----:B------:R-:W2:Y:S02]  /*02b0*/  LDG.E.U16 R5, [R14.64] ;  /* 0x000000060e057981 */ /* 0x000ea4000c1e1500 */
[----:B------:R-:W-:-:S04]  /*02c0*/  @P0 LEA R12, P2, R16, R12, 0x2 ;  /* 0x0000000c100c0211 */ /* 0x000fc800078410ff */
[----:B------:R-:W-:-:S05]  /*02d0*/  @P0 LEA.HI.X R13, R16, R13, R17, 0x2, P2 ;  /* 0x0000000d100d0211 */ /* 0x000fca00010f1411 */
[----:B------:R-:W3:Y:S01]  /*02e0*/  @P0 LDG.E.U16 R4, [R12.64] ;  /* 0x000000060c040981 */ /* 0x000ee2000c1e1500 */
[----:B--2---:R-:W-:-:S04]  /*02f0*/  LOP3.LUT R11, R5, R11, RZ, 0xfc, !PT ;  /* 0x0000000b050b7212 */ /* 0x004fc800078efcff */
[----:B---3--:R-:W-:-:S04]  /*0300*/  @P0 LOP3.LUT R16, R4, R11, RZ, 0xfc, !PT ;  /* 0x0000000b04100212 */ /* 0x008fc800078efcff */
[----:B------:R-:W-:-:S04]  /*0310*/  @P0 PRMT R11, R16, 0x7610, R11 ;  /* 0x00007610100b0816 */ /* 0x000fc8000000000b */
.L_x_238:
[----:B------:R-:W-:-:S04]  /*0320*/  PRMT R11, R11, 0x9910, RZ ;  /* 0x000099100b0b7816 */ /* 0x000fc800000000ff */
[----:B------:R-:W-:-:S13]  /*0330*/  ISETP.NE.AND P0, PT, R11, RZ, PT ;  /* 0x000000ff0b00720c */ /* 0x000fda0003f05270 */
[----:B------:R-:W-:Y:S05]  /*0340*/  @!P0 EXIT ;  /* 0x000000000000894d */ /* 0x000fea0003800000 */
[----:B------:R-:W-:Y:S01]  /*0350*/  IADD3 R11, R7, R10, RZ ;  /* 0x0000000a070b7210 */ /* 0x000fe20007ffe0ff */
[----:B------:R-:W-:Y:S03]  /*0360*/  BSSY B0, `(.L_x_239) ;  /* 0x0000066000007945 */ /* 0x000fe60003800000 */
        /* <DEDUP_REMOVED lines=11> */
[----:B------:R-:W-:-:S03]  /*0420*/  HFMA2.MMA R23, -RZ, RZ, 0, 0 ;  /* 0x00000000ff177435 */ /* 0x000fc600000001ff */
[----:B------:R-:W-:-:S04]  /*0430*/  SHF.L.U32 R11, R11, 0x2, RZ ;  /* 0x000000020b0b7819 */ /* 0x000fc800000006ff */
[----:B--2---:R-:W-:-:S04]  /*0440*/  IADD3 R13, P0, R14, R11, RZ ;  /* 0x0000000b0e0d7210 */ /* 0x004fc80007f1e0ff */
[----:B------:R-:W-:Y:S02]  /*0450*/  LEA.HI.X.SX32 R16, R11, RZ, 0x1, P0 ;  /* 0x000000ff0b107211 */ /* 0x000fe400000f0eff */
[C---:B------:R-:W-:Y:S02]  /*0460*/  LEA R12, P0, R13.reuse, c[0x0][0x160], 0x1 ;  /* 0x000058000d0c7a11 */ /* 0x040fe400078008ff */
[----:B------:R-:W-:Y:S02]  /*0470*/  SHF.L.U32 R11, R10, 0x1, RZ ;  /* 0x000000010a0b7819 */ /* 0x000fe400000006ff */
[----:B------:R-:W-:Y:S02]  /*0480*/  LEA.HI.X R13, R13, c[0x0][0x164], R16, 0x1, P0 ;  /* 0x000059000d0d7a11 */ /* 0x000fe400000f0c10 */
[----:B------:R-:W-:Y:S01]  /*0490*/  PLOP3.LUT P0, PT, PT, PT, PT, 0x80, 0x0 ;  /* 0x000000000000781c */ /* 0x000fe20003f0f070 */
[----:B------:R-:W-:Y:S05]  /*04a0*/  @!P2 BRA `(.L_x_242) ;  /* 0x000001300000a947 */ /* 0x000fea0003800000 */
[----:B------:R-:W-:Y:S02]  /*04b0*/  PLOP3.LUT P0, PT, PT, PT, PT, 0x8, 0x0 ;  /* 0x000000000000781c */ /* 0x000fe40003f0e170 */
[----:B------:R-:W-:-:S05]  /*04c0*/  IADD3 R26, R40, -0x3, RZ ;  /* 0xfffffffd281a7810 */ /* 0x000fca0007ffe0ff */
.L_x_243:
[----:B------:R-:W-:Y:S01]  /*04d0*/  MOV R25, c[0x0][0x190] ;  /* 0x0000640000197a02 */ /* 0x000fe20000000f00 */
[----:B------:R0:W2:Y:S04]  /*04e0*/  LDG.E.U16.CONSTANT R20, [R12.64] ;  /* 0x000000060c147981 */ /* 0x0000a8000c1e9500 */
        /* <DEDUP_REMOVED lines=15> */
.L_x_242:
[----:B------:R-:W-:-:S04]  /*05e0*/  IADD3 R14, R40, -R23, RZ ;  /* 0x80000017280e7210 */ /* 0x000fc80007ffe0ff */
[----:B------:R-:W-:-:S13]  /*05f0*/  ISETP.GT.AND P2, PT, R14, 0x1, PT ;  /* 0x000000010e00780c */ /* 0x000fda0003f44270 */
[----:B------:R-:W-:Y:S01]  /*0600*/  @P2 MOV R17, c[0x0][0x190] ;  /* 0x0000640000112a02 */ /* 0x000fe20000000f00 */
[----:B------:R0:W2:Y:S04]  /*0610*/  @P2 LDG.E.U16.CONSTANT R16, [R12.64] ;  /* 0x000000060c102981 */ /* 0x0000a8000c1e9500 */
        /* <DEDUP_REMOVED lines=13> */
.L_x_241:
[----:B------:R-:W-:Y:S01]  /*06f0*/  IMAD R13, R2, c[0x0][0x190], RZ ;  /* 0x00006400020d7a24 */ /* 0x000fe200078e02ff */
[----:B------:R-:W-:Y:S01]  /*0700*/  ISETP.GT.AND P2, PT, R40, 0x3, PT ;  /* 0x000000032800780c */ /* 0x000fe20003f44270 */
[----:B------:R-:W-:-:S03]  /*0710*/  HFMA2.MMA R23, -RZ, RZ, 0, 0 ;  /* 0x00000000ff177435 */ /* 0x000fc600000001ff */
[----:B------:R-:W-:-:S04]  /*0720*/  SHF.L.U32 R13, R13, 0x2, RZ ;  /* 0x000000020d0d7819 */ /* 0x000fc800000006ff */
[----:B------:R-:W-:-:S04]  /*0730*/  IADD3 R11, P0, R11, R13, RZ ;  /* 0x0000000d0b0b7210 */ /* 0x000fc80007f1e0ff */
[----:B------:R-:W-:Y:S02]  /*0740*/  LEA.HI.X.SX32 R14, R13, R12, 0x1, P0 ;  /* 0x0000000c0d0e7211 */ /* 0x000fe400000f0eff */
[----:B------:R-:W-:-:S04]  /*0750*/  LEA R12, P0, R11, c[0x0][0x160], 0x1 ;  /* 0x000058000b0c7a11 */ /* 0x000fc800078008ff */
[----:B------:R-:W-:Y:S02]  /*0760*/  LEA.HI.X R13, R11, c[0x0][0x164], R14, 0x1, P0 ;  /* 0x000059000b0d7a11 */ /* 0x000fe400000f0c0e */
[----:B------:R-:W-:Y:S02]  /*0770*/  PLOP3.LUT P0, PT, PT, PT, PT, 0x80, 0x0 ;  /* 0x000000000000781c */ /* 0x000fe40003f0f070 */
[----:B------:R-:W-:Y:S01]  /*0780*/  SHF.L.U32 R11, R10, 0x1, RZ ;  /* 0x000000010a0b7819 */ /* 0x000fe200000006ff */
[----:B------:R-:W-:Y:S05]  /*0790*/  @!P2 BRA `(.L_x_244) ;  /* 0x000001300000a947 */ /* 0x000fea0003800000 */
[----:B------:R-:W-:Y:S02]  /*07a0*/  PLOP3.LUT P0, PT, PT, PT, PT, 0x8, 0x0 ;  /* 0x000000000000781c */ /* 0x000fe40003f0e170 */
[----:B------:R-:W-:-:S03]  /*07b0*/  IADD3 R26, R40, -0x3, RZ ;  /* 0xfffffffd281a7810 */ /* 0x000fc60007ffe0ff */
.L_x_245:
        /* <DEDUP_REMOVED lines=17> */
.L_x_244:
[----:B------:R-:W-:-:S04]  /*08d0*/  IADD3 R14, R40, -R23, RZ ;  /* 0x80000017280e7210 */ /* 0x000fc80007ffe0ff */
[----:B------:R-:W-:-:S13]  /*08e0*/  ISETP.GT.AND P2, PT, R14, 0x1, PT ;  /* 0x000000010e00780c */ /* 0x000fda0003f44270 */
[----:B------:R-:W-:Y:S01]  /*08f0*/  @P2 PLOP3.LUT P0, PT, PT, PT, PT, 0x8, 0x0 ;  /* 0x000000000000281c */ /* 0x000fe20003f0e170 */
[----:B------:R0:W2:Y:S01]  /*0900*/  @P2 LDG.E.U16.CONSTANT R18, [R12.64] ;  /* 0x000000060c122981 */ /* 0x0000a2000c1e9500 */
[----:B------:R-:W-:Y:S02]  /*0910*/  @P2 IADD3 R23, R23, 0x2, RZ ;  /* 0x0000000217172810 */ /* 0x000fe40007ffe0ff */
[----:B------:R-:W-:-:S05]  /*0920*/  @P2 MOV R17, c[0x0][0x190] ;  /* 0x0000640000112a02 */ /* 0x000fca0000000f00 */
[----:B------:R-:W-:-:S04]  /*0930*/  @P2 IMAD.WIDE R14, R17, 0x2, R12 ;  /* 0x00000002110e2825 */ /* 0x000fc800078e020c */
[----:B------:R-:W-:Y:S01]  /*0940*/  ISETP.LT.OR P0, PT, R23, R40, P0 ;  /* 0x000000281700720c */ /* 0x000fe20000701670 */
[----:B------:R-:W3:Y:S01]  /*0950*/  @P2 LDG.E.U16.CONSTANT R20, [R14.64] ;  /* 0x000000060e142981 */ /* 0x000ee2000c1e9500 */
[----:B0-----:R-:W-:-:S11]  /*0960*/  @P2 IMAD.WIDE R12, R17, 0x2, R14 ;  /* 0x00000002110c2825 */ /* 0x001fd600078e020e */
[----:B------:R-:W4:Y:S04]  /*0970*/  @P0 LDG.E.U16.CONSTANT R16, [R12.64] ;  /* 0x000000060c100981 */ /* 0x000f28000c1e9500 */
[----:B--2---:R-:W-:Y:S04]  /*0980*/  @P2 STS.U16 [R11], R18 ;  /* 0x000000120b002388 */ /* 0x004fe80000000400 */
[----:B---3--:R0:W-:Y:S02]  /*0990*/  @P2 STS.U16 [R11+0x80], R20 ;  /* 0x000080140b002388 */ /* 0x0081e40000000400 */
[----:B0-----:R-:W-:-:S05]  /*09a0*/  @P2 IADD3 R11, R11, 0x100, RZ ;  /* 0x000001000b0b2810 */ /* 0x001fca0007ffe0ff */
[----:B----4-:R0:W-:Y:S02]  /*09b0*/  @P0 STS.U16 [R11], R16 ;  /* 0x000000100b000388 */ /* 0x0101e40000000400 */
.L_x_240:
[----:B------:R-:W-:Y:S05]  /*09c0*/  BSYNC B0 ;  /* 0x0000000000007941 */ /* 0x000fea0003800000 */
.L_x_239:
[----:B------:R-:W-:-:S13]  /*09d0*/  ISETP.GE.AND P0, PT, R24, c[0x0][0x18c], PT ;  /* 0x0000630018007a0c */ /* 0x000fda0003f06270 */
[----:B------:R-:W-:Y:S05]  /*09e0*/  @P0 EXIT ;  /* 0x000000000000094d */ /* 0x000fea0003800000 */
[----:B0-----:R-:W0:Y:S02]  /*09f0*/  LDC.S8 R11, c[0x0][0x1c0] ;  /* 0x00007000ff0b7b82 */ /* 0x001e240000000200 */
[----:B0-----:R-:W-:-:S04]  /*0a00*/  ISETP.NE.AND P0, PT, R11, RZ, PT ;  /* 0x000000ff0b00720c */ /* 0x001fc80003f05270 */
[----:B------:R-:W-:-:S04]  /*0a10*/  ISETP.NE.OR P0, PT, R0, RZ, !P0 ;  /* 0x000000ff0000720c */ /* 0x000fc80004705670 */
[----:B------:R-:W-:-:S13]  /*0a20*/  ISETP.LT.OR P0, PT, R21, 0x1, P0 ;  /* 0x000000011500780c */ /* 0x000fda0000701670 */
[----:B------:R-:W-:Y:S05]  /*0a30*/  @P0 BRA `(.L_x_246) ;  /* 0x0000021000000947 */ /* 0x000fea0003800000 */
[----:B------:R-:W-:Y:S01]  /*0a40*/  IMAD R2, R2, c[0x0][0x18c], RZ ;  /* 0x0000630002027a24 */ /* 0x000fe200078e02ff */
[----:B------:R-:W-:Y:S01]  /*0a50*/  ISETP.GT.AND P2, PT, R40, 0x3, PT ;  /* 0x000000032800780c */ /* 0x000fe20003f44270 */
[----:B------:R-:W-:Y:S01]  /*0a60*/  HFMA2.MMA R19, -RZ, RZ, 0, 1.1920928955078125e-07 ;  /* 0x00000002ff137435 */ /* 0x000fe200000001ff */
[----:B------:R-:W-:Y:S01]  /*0a70*/  PLOP3.LUT P0, PT, PT, PT, PT, 0x80, 0x0 ;  /* 0x000000000000781c */ /* 0x000fe20003f0f070 */
[----:B------:R-:W-:Y:S01]  /*0a80*/  HFMA2.MMA R17, -RZ, RZ, 0, 0 ;  /* 0x00000000ff117435 */ /* 0x000fe200000001ff */
[----:B------:R-:W-:-:S04]  /*0a90*/  LEA R3, R3, R2, 0x6 ;  /* 0x0000000203037211 */ /* 0x000fc800078e30ff */
[----:B------:R-:W-:-:S04]  /*0aa0*/  IADD3 R2, R10, R3, RZ ;  /* 0x000000030a027210 */ /* 0x000fc80007ffe0ff */
[----:B------:R-:W-:-:S05]  /*0ab0*/  SHF.L.U32 R2, R2, 0x2, RZ ;  /* 0x0000000202027819 */ /* 0x000fca00000006ff */
[----:B------:R-:W-:Y:S01]  /*0ac0*/  IMAD.WIDE R2, R2, R19, c[0x0][0x180] ;  /* 0x0000600002027625 */ /* 0x000fe200078e0213 */
[----:B------:R-:W-:Y:S05]  /*0ad0*/  @!P2 BRA `(.L_x_247) ;  /* 0x000000d00000a947 */ /* 0x000fea0003800000 */
[----:B------:R-:W-:Y:S02]  /*0ae0*/  PLOP3.LUT P0, PT, PT, PT, PT, 0x8, 0x0 ;  /* 0x000000000000781c */ /* 0x000fe40003f0e170 */
[----:B------:R-:W-:Y:S02]  /*0af0*/  IADD3 R16, R40, -0x3, RZ ;  /* 0xfffffffd28107810 */ /* 0x000fe40007ffe0ff */
.L_x_248:
        /* <DEDUP_REMOVED lines=11> */
.L_x_247:
[----:B-1----:R-:W-:-:S04]  /*0bb0*/  IADD3 R10, R40, -R17, RZ ;  /* 0x80000011280a7210 */ /* 0x002fc80007ffe0ff */
        /* <DEDUP_REMOVED lines=9> */
.L_x_246:
[----:B------:R-:W-:Y:S01]  /*0c50*/  BAR.SYNC.DEFER_BLOCKING 0x0 ;  /* 0x0000000000007b1d */ /* 0x000fe20000010000 */
[C---:B------:R-:W-:Y:S02]  /*0c60*/  ISETP.GT.AND P0, PT, R7.reuse, c[0x0][0x1a8], PT ;  /* 0x00006a0007007a0c */ /* 0x040fe40003f04270 */
[C---:B------:R-:W-:Y:S02]  /*0c70*/  ISETP.GT.AND P3, PT, R7.reuse, c[0x0][0x1ac], PT ;  /* 0x00006b0007007a0c */ /* 0x040fe40003f64270 */
[C---:B------:R-:W-:Y:S02]  /*0c80*/  ISETP.GT.AND P4, PT, R7.reuse, c[0x0][0x1b0], PT ;  /* 0x00006c0007007a0c */ /* 0x040fe40003f84270 */
[C---:B-1----:R-:W-:Y:S02]  /*0c90*/  IMNMX R3, R7.reuse, c[0x0][0x1a8], PT ;  /* 0x00006a0007037a17 */ /* 0x042fe40003800200 */
[----:B------:R-:W-:Y:S02]  /*0ca0*/  ISETP.GT.AND P5, PT, R7, c[0x0][0x1b4], PT ;  /* 0x00006d0007007a0c */ /* 0x000fe40003fa4270 */
[----:B------:R-:W-:-:S02]  /*0cb0*/  SHF.R.S32.HI R10, RZ, 0x1f, R3 ;  /* 0x0000001fff0a7819 */ /* 0x000fc40000011403 */
[C---:B------:R-:W-:Y:S02]  /*0cc0*/  ISETP.GT.AND P2, PT, R7.reuse, c[0x0][0x1b8], PT ;  /* 0x00006e0007007a0c */ /* 0x040fe40003f44270 */
[C---:B------:R-:W-:Y:S02]  /*0cd0*/  @P0 IMNMX R2, R7.reuse, c[0x0][0x1ac], PT ;  /* 0x00006b0007020a17 */ /* 0x040fe40003800200 */
[----:B------:R-:W-:Y:S02]  /*0ce0*/  LEA.HI R18, R10, R3, RZ, 0x5 ;  /* 0x000000030a127211 */ /* 0x000fe400078f28ff */
[C---:B------:R-:W-:Y:S02]  /*0cf0*/  @P3 IMNMX R3, R7.reuse, c[0x0][0x1b0], PT ;  /* 0x00006c0007033a17 */ /* 0x040fe40003800200 */
[----:B------:R-:W-:Y:S02]  /*0d00*/  @P0 IADD3 R2, R2, -c[0x0][0x1a8], RZ ;  /* 0x80006a0002020a10 */ /* 0x000fe40007ffe0ff */
[----:B------:R-:W-:-:S02]  /*0d10*/  @P4 IMNMX R11, R7, c[0x0][0x1b4], PT ;  /* 0x00006d00070b4a17 */ /* 0x000fc40003800200 */
[----:B------:R-:W-:Y:S02]  /*0d20*/  @P3 IADD3 R10, R3, -c[0x0][0x1ac], RZ ;  /* 0x80006b00030a3a10 */ /* 0x000fe40007ffe0ff */
[----:B------:R-:W-:Y:S02]  /*0d30*/  @P0 SHF.R.S32.HI R3, RZ, 0x1f, R2 ;  /* 0x0000001fff030819 */ /* 0x000fe40000011402 */
[----:B------:R-:W-:Y:S02]  /*0d40*/  @P4 IADD3 R13, R11, -c[0x0][0x1b0], RZ ;  /* 0x80006c000b0d4a10 */ /* 0x000fe40007ffe0ff */
[----:B------:R-:W-:Y:S02]  /*0d50*/  @P5 IMNMX R12, R7, c[0x0][0x1b8], PT ;  /* 0x00006e00070c5a17 */ /* 0x000fe40003800200 */
[----:B------:R-:W-:Y:S02]  /*0d60*/  @P0 LEA.HI R3, R3, R2, RZ, 0x5 ;  /* 0x0000000203030211 */ /* 0x000fe400078f28ff */
[----:B------:R-:W-:-:S02]  /*0d70*/  @P3 SHF.R.S32.HI R11, RZ, 0x1f, R10 ;  /* 0x0000001fff0b3819 */ /* 0x000fc4000001140a */
[----:B------:R-:W-:Y:S02]  /*0d80*/  @P4 SHF.R.S32.HI R2, RZ, 0x1f, R13 ;  /* 0x0000001fff024819 */ /* 0x000fe4000001140d */
[----:B------:R-:W-:Y:S02]  /*0d90*/  @P5 IADD3 R14, R12, -c[0x0][0x1b4], RZ ;  /* 0x80006d000c0e5a10 */ /* 0x000fe40007ffe0ff */
[----:B------:R-:W-:Y:S02]  /*0da0*/  @P3 LEA.HI R12, R11, R10, RZ, 0x5 ;  /* 0x0000000a0b0c3211 */ /* 0x000fe400078f28ff */
[----:B------:R-:W-:Y:S01]  /*0db0*/  @P4 LEA.HI R13, R2, R13, RZ, 0x5 ;  /* 0x0000000d020d4211 */ /* 0x000fe200078f28ff */
[----:B------:R-:W-:Y:S01]  /*0dc0*/  HFMA2.MMA R2, -RZ, RZ, 0, 0 ;  /* 0x00000000ff027435 */ /* 0x000fe200000001ff */
[----:B------:R-:W-:Y:S02]  /*0dd0*/  @P2 IMNMX R11, R7, c[0x0][0x1bc], PT ;  /* 0x00006f00070b2a17 */ /* 0x000fe40003800200 */
[----:B------:R-:W-:-:S02]  /*0de0*/  @P5 SHF.R.S32.HI R15, RZ, 0x1f, R14 ;  /* 0x0000001fff0f5819 */ /* 0x000fc4000001140e */
[----:B------:R-:W-:Y:S02]  /*0df0*/  @P0 SHF.R.S32.HI R3, RZ, 0x5, R3 ;  /* 0x00000005ff030819 */ /* 0x000fe40000011403 */
[----:B------:R-:W-:Y:S02]  /*0e00*/  @P4 SHF.R.S32.HI R13, RZ, 0x5, R13 ;  /* 0x00000005ff0d4819 */ /* 0x000fe4000001140d */
[----:B------:R-:W-:Y:S02]  /*0e10*/  @P2 IADD3 R16, R11, -c[0x0][0x1b8], RZ ;  /* 0x80006e000b102a10 */ /* 0x000fe40007ffe0ff */
[----:B------:R-:W-:Y:S01]  /*0e20*/  @P5 LEA.HI R15, R15, R14, RZ, 0x5 ;  /* 0x0000000e0f0f5211 */ /* 0x000fe200078f28ff */
[----:B------:R-:W-:Y:S01]  /*0e30*/  CS2R R10, SRZ ;  /* 0x00000000000a7805 */ /* 0x000fe2000001ff00 */
[----:B------:R-:W-:Y:S01]  /*0e40*/  MOV R14, RZ ;  /* 0x000000ff000e7202 */ /* 0x000fe20000000f00 */
[----:B------:R-:W-:Y:S01]  /*0e50*/  @P0 IMAD R10, R3, 0x6, RZ ;  /* 0x00000006030a0824 */ /* 0x000fe200078e02ff */
[----:B------:R-:W-:-:S02]  /*0e60*/  @P4 SHF.L.U32 R14, R13, 0x2, RZ ;  /* 0x000000020d0e4819 */ /* 0x000fc400000006ff */
[----:B------:R-:W-:Y:S02]  /*0e70*/  SHF.R.S32.HI R13, RZ, 0x5, R18 ;  /* 0x00000005ff0d7819 */ /* 0x000fe40000011412 */
[----:B------:R-:W-:Y:S02]  /*0e80*/  ISETP.GE.AND P0, PT, R7, R8, PT ;  /* 0x000000080700720c */ /* 0x000fe40003f06270 */
[----:B------:R-:W-:Y:S02]  /*0e90*/  @P2 SHF.R.S32.HI R17, RZ, 0x1f, R16 ;  /* 0x0000001fff112819 */ /* 0x000fe40000011410 */
[----:B------:R-:W-:Y:S01]  /*0ea0*/  LEA R13, R13, R10, 0x3 ;  /* 0x0000000a0d0d7211 */ /* 0x000fe200078e18ff */
[----:B------:R-:W-:Y:S01]  /*0eb0*/  HFMA2.MMA R10, -RZ, RZ, 0, 1.1920928955078125e-07 ;  /* 0x00000002ff0a7435 */ /* 0x000fe200000001ff */
[----:B------:R-:W-:Y:S02]  /*0ec0*/  @P5 SHF.R.S32.HI R15, RZ, 0x5, R15 ;  /* 0x00000005ff0f5819 */ /* 0x000fe4000001140f */
[----:B------:R-:W-:-:S02]  /*0ed0*/  @P3 SHF.R.S32.HI R12, RZ, 0x5, R12 ;  /* 0x00000005ff0c3819 */ /* 0x000fc4000001140c */
[----:B------:R-:W-:Y:S02]  /*0ee0*/  @P2 LEA.HI R17, R17, R16, RZ, 0x5 ;  /* 0x0000001011112211 */ /* 0x000fe400078f28ff */
[----:B------:R-:W-:Y:S02]  /*0ef0*/  @P5 LEA R2, R15, R15, 0x1 ;  /* 0x0000000f0f025211 */ /* 0x000fe400078e08ff */
[----:B------:R-:W-:Y:S02]  /*0f00*/  @P3 LEA R11, R12, R12, 0x2 ;  /* 0x0000000c0c0b3211 */ /* 0x000fe400078e10ff */
[----:B------:R-:W-:Y:S02]  /*0f10*/  SHF.L.U32 R15, R0, 0x7, RZ ;  /* 0x00000007000f7819 */ /* 0x000fe400000006ff */
[----:B------:R-:W-:Y:S02]  /*0f20*/  @P2 SHF.R.S32.HI R17, RZ, 0x5, R17 ;  /* 0x00000005ff112819 */ /* 0x000fe40000011411 */
[----:B------:R-:W-:-:S02]  /*0f30*/  MOV R3, RZ ;  /* 0x000000ff00037202 */ /* 0x000fc40000000f00 */
[----:B------:R-:W-:Y:S01]  /*0f40*/  IADD3 R0, R14, R13, R11 ;  /* 0x0000000d0e007210 */ /* 0x000fe20007ffe00b */
[----:B------:R-:W-:Y:S01]  /*0f50*/  IMAD.WIDE R14, R15, R10, c[0x0][0x198] ;  /* 0x000066000f0e7625 */ /* 0x000fe200078e020a */
[----:B------:R-:W-:Y:S01]  /*0f60*/  @P2 SHF.L.U32 R3, R17, 0x1, RZ ;  /* 0x0000000111032819 */ /* 0x000fe200000006ff */
[----:B------:R-:W-:Y:S05]  /*0f70*/  @P0 BRA `(.L_x_249) ;  /* 0x0000033000000947 */ /* 0x000fea0003800000 */
[----:B------:R0:W5:Y:S01]  /*0f80*/  LDG.E.U16.CONSTANT R11, [R14.64] ;  /* 0x000000060e0b7981 */ /* 0x000162000c1e9500 */
[----:B------:R-:W-:Y:S02]  /*0f90*/  SHF.R.S32.HI R13, RZ, 0x1f, R24 ;  /* 0x0000001fff0d7819 */ /* 0x000fe40000011418 */
[----:B------:R-:W-:Y:S02]  /*0fa0*/  SHF.L.U32 R16, R24, 0x2, RZ ;  /* 0x0000000218107819 */ /* 0x000fe400000006ff */
[----:B------:R-:W-:Y:S02]  /*0fb0*/  LEA.HI R17, R13, R24, RZ, 0x3 ;  /* 0x000000180d117211 */ /* 0x000fe400078f18ff */
[----:B------:R-:W-:-:S02]  /*0fc0*/  MOV R12, RZ ;  /* 0x000000ff000c7202 */ /* 0x000fc40000000f00 */
[----:B------:R-:W-:Y:S02]  /*0fd0*/  MOV R13, R7 ;  /* 0x00000007000d7202 */ /* 0x000fe40000000f00 */
[----:B------:R-:W-:Y:S02]  /*0fe0*/  LOP3.LUT R16, R16, 0x10, RZ, 0xc0, !PT ;  /* 0x0000001010107812 */ /* 0x000fe400078ec0ff */
[----:B0-----:R-:W-:Y:S02]  /*0ff0*/  SHF.R.S32.HI R17, RZ, 0x3, R17 ;  /* 0x00000003ff117819 */ /* 0x001fe40000011411 */
.L_x_250:
[----:B-----5:R-:W-:-:S05]  /*1000*/  IADD3 R23, R11, R12, RZ ;  /* 0x0000000c0b177210 */ /* 0x020fca0007ffe0ff */
[----:B0-----:R-:W-:-:S05]  /*1010*/  IMAD R18, R23, c[0x0][0x18c], RZ ;  /* 0x0000630017127a24 */ /* 0x001fca00078e02ff */
[----:B------:R-:W-:-:S04]  /*1020*/  SHF.R.S32.HI R19, RZ, 0x1f, R18 ;  /* 0x0000001fff137819 */ /* 0x000fc80000011412 */
[----:B------:R-:W-:Y:S02]  /*1030*/  LEA.HI R18, R19, R18, RZ, 0x3 ;  /* 0x0000001213127211 */ /* 0x000fe400078f18ff */
[----:B------:R-:W-:Y:S02]  /*1040*/  MOV R19, 0x4 ;  /* 0x0000000400137802 */ /* 0x000fe40000000f00 */
[----:B------:R-:W-:-:S05]  /*1050*/  LEA.HI.SX32 R18, R18, R17, 0x1d ;  /* 0x0000001112127211 */ /* 0x000fca00078feaff */
[----:B------:R-:W-:-:S06]  /*1060*/  IMAD.WIDE R18, R18, R19, c[0x0][0x170] ;  /* 0x00005c0012127625 */ /* 0x000fcc00078e0213 */
[----:B------:R-:W2:Y:S01]  /*1070*/  LDG.E.CONSTANT R19, [R18.64] ;  /* 0x0000000612137981 */ /* 0x000ea2000c1e9900 */
[----:B------:R-:W-:Y:S01]  /*1080*/  IMAD.WIDE R22, R23, R10, c[0x0][0x178] ;  /* 0x00005e0017167625 */ /* 0x000fe200078e020a */
[----:B------:R-:W-:-:S05]  /*1090*/  LEA R27, R13, 0x1, 0x1 ;  /* 0x000000010d1b7811 */ /* 0x000fca00078e08ff */
[----:B------:R0:W3:Y:S01]  /*10a0*/  LDG.E.U16.CONSTANT R22, [R22.64] ;  /* 0x0000000616167981 */ /* 0x0000e2000c1e9500 */
[----:B------:R-:W-:-:S05]  /*10b0*/  IMAD.WIDE R26, R27, R10, c[0x0][0x198] ;  /* 0x000066001b1a7625 */ /* 0x000fca00078e020a */
[----:B------:R-:W4:Y:S01]  /*10c0*/  LDG.E.U16.CONSTANT R30, [R26.64] ;  /* 0x000000061a1e7981 */ /* 0x000f22000c1e9500 */
[----:B--2---:R-:W-:-:S04]  /*10d0*/  SHF.R.U32.HI R20, RZ, R16, R19 ;  /* 0x00000010ff147219 */ /* 0x004fc80000011613 */
[----:B------:R-:W-:Y:S02]  /*10e0*/  LOP3.LUT R25, R20, 0xf, RZ, 0xc0, !PT ;  /* 0x0000000f14197812 */ /* 0x000fe400078ec0ff */
[--C-:B------:R-:W-:Y:S02]  /*10f0*/  SHF.R.U32.HI R28, RZ, 0x4, R20.reuse ;  /* 0x00000004ff1c7819 */ /* 0x100fe40000011614 */
[--C-:B------:R-:W-:Y:S02]  /*1100*/  SHF.R.U32.HI R18, RZ, 0xc, R20.reuse ;  /* 0x0000000cff127819 */ /* 0x100fe40000011614 */
[----:B------:R-:W-:Y:S02]  /*1110*/  SHF.R.U32.HI R20, RZ, 0x8, R20 ;  /* 0x00000008ff147819 */ /* 0x000fe40000011614 */
[----:B------:R-:W-:Y:S02]  /*1120*/  LOP3.LUT R28, R28, 0xf, RZ, 0xc0, !PT ;  /* 0x0000000f1c1c7812 */ /* 0x000fe400078ec0ff */
[----:B------:R-:W-:-:S02]  /*1130*/  LOP3.LUT R18, R18, 0xf, RZ, 0xc0, !PT ;  /* 0x0000000f12127812 */ /* 0x000fc400078ec0ff */
[----:B------:R-:W-:Y:S02]  /*1140*/  LOP3.LUT R20, R20, 0xf, RZ, 0xc0, !PT ;  /* 0x0000000f14147812 */ /* 0x000fe400078ec0ff */
[----:B------:R-:W-:Y:S02]  /*1150*/  IADD3 R25, R25, 0x1, RZ ;  /* 0x0000000119197810 */ /* 0x000fe40007ffe0ff */
[----:B------:R-:W-:Y:S02]  /*1160*/  IADD3 R28, R28, 0x1, RZ ;  /* 0x000000011c1c7810 */ /* 0x000fe40007ffe0ff */
[----:B------:R-:W-:Y:S01]  /*1170*/  IADD3 R18, R18, 0x1, RZ ;  /* 0x0000000112127810 */ /* 0x000fe20007ffe0ff */
[----:B------:R-:W-:Y:S01]  /*1180*/  IMAD R25, R25, R25, RZ ;  /* 0x0000001919197224 */ /* 0x000fe200078e02ff */
[----:B------:R-:W-:Y:S01]  /*1190*/  IADD3 R20, R20, 0x1, RZ ;  /* 0x0000000114147810 */ /* 0x000fe20007ffe0ff */
[----:B------:R-:W-:Y:S01]  /*11a0*/  IMAD R28, R28, R28, RZ ;  /* 0x0000001c1c1c7224 */ /* 0x000fe200078e02ff */
[----:B----4-:R-:W-:Y:S01]  /*11b0*/  IADD3 R13, R30, R13, RZ ;  /* 0x0000000d1e0d7210 */ /* 0x010fe20007ffe0ff */
[----:B------:R-:W-:-:S02]  /*11c0*/  IMAD R26, R18, R18, RZ ;  /* 0x00000012121a7224 */ /* 0x000fc400078e02ff */
[----:B0-----:R-:W-:Y:S01]  /*11d0*/  IMAD R23, R20, R20, RZ ;  /* 0x0000001414177224 */ /* 0x001fe200078e02ff */
[----:B------:R-:W-:Y:S01]  /*11e0*/  I2F.F16 R25, R25 ;  /* 0x0000001900197306 */ /* 0x000fe20000200c00 */
[C---:B------:R-:W-:Y:S02]  /*11f0*/  LEA R20, R12.reuse, R1, 0x3 ;  /* 0x000000010c147211 */ /* 0x040fe400078e18ff */
[----:B------:R-:W-:Y:S02]  /*1200*/  ISETP.GE.AND P2, PT, R13, R8, PT ;  /* 0x000000080d00720c */ /* 0x000fe40003f46270 */
[----:B------:R-:W-:-:S03]  /*1210*/  IADD3 R12, R12, 0x1, RZ ;  /* 0x000000010c0c7810 */ /* 0x000fc60007ffe0ff */
[----:B------:R-:W0:Y:S08]  /*1220*/  I2F.F16 R28, R28 ;  /* 0x0000001c001c7306 */ /* 0x000e300000200c00 */
[----:B------:R-:W-:Y:S08]  /*1230*/  I2F.F16 R26, R26 ;  /* 0x0000001a001a7306 */ /* 0x000ff00000200c00 */
[----:B------:R-:W1:Y:S01]  /*1240*/  I2F.F16 R23, R23 ;  /* 0x0000001700177306 */ /* 0x000e620000200c00 */
[----:B0-----:R-:W-:-:S05]  /*1250*/  PRMT R25, R25, 0x5410, R28 ;  /* 0x0000541019197816 */ /* 0x001fca000000001c */
[----:B---3--:R-:W-:Y:S01]  /*1260*/  HMUL2 R18, R25, R22.H0_H0 ;  /* 0x2000001619127232 */ /* 0x008fe20000000000 */
[----:B-1----:R-:W-:-:S05]  /*1270*/  PRMT R19, R23, 0x5410, R26 ;  /* 0x0000541017137816 */ /* 0x002fca000000001a */
[----:B------:R-:W-:-:S05]  /*1280*/  HMUL2 R19, R19, R22.H0_H0 ;  /* 0x2000001613137232 */ /* 0x000fca0000000000 */
[----:B------:R0:W-:Y:S01]  /*1290*/  STL.64 [R20], R18 ;  /* 0x0000001214007387 */ /* 0x0001e20000100a00 */
[----:B------:R-:W-:Y:S05]  /*12a0*/  @!P2 BRA `(.L_x_250) ;  /* 0xfffffd500000a947 */ /* 0x000fea000383ffff */
.L_x_249:
[----:B------:R-:W-:Y:S02]  /*12b0*/  ISETP.GE.OR P0, PT, R7, c[0x0][0x1b4], P0 ;  /* 0x00006d0007007a0c */ /* 0x000fe40000706670 */
[----:B------:R-:W-:Y:S02]  /*12c0*/  PRMT R10, RZ, 0x5410, RZ ;  /* 0x00005410ff0a7816 */ /* 0x000fe400000000ff */
[----:B------:R-:W-:Y:S02]  /*12d0*/  IADD3 R0, R3, R0, R2 ;  /* 0x0000000003007210 */ /* 0x000fe40007ffe002 */
[----:B------:R-:W-:Y:S02]  /*12e0*/  PRMT R23, RZ, 0x5410, RZ ;  /* 0x00005410ff177816 */ /* 0x000fe400000000ff */
[----:B------:R-:W-:Y:S02]  /*12f0*/  PRMT R11, RZ, 0x5410, RZ ;  /* 0x00005410ff0b7816 */ /* 0x000fe400000000ff */
[----:B------:R-:W-:-:S02]  /*1300*/  PRMT R16, RZ, 0x5410, RZ ;  /* 0x00005410ff107816 */ /* 0x000fc400000000ff */
[----:B------:R-:W-:Y:S02]  /*1310*/  PRMT R17, RZ, 0x5410, RZ ;  /* 0x00005410ff117816 */ /* 0x000fe400000000ff */
[----:B0-----:R-:W-:Y:S02]  /*1320*/  PRMT R18, RZ, 0x5410, RZ ;  /* 0x00005410ff127816 */ /* 0x001fe400000000ff */
[----:B------:R-:W-:Y:S02]  /*1330*/  PRMT R19, RZ, 0x5410, RZ ;  /* 0x00005410ff137816 */ /* 0x000fe400000000ff */
[----:B------:R-:W-:Y:S01]  /*1340*/  PRMT R20, RZ, 0x5410, RZ ;  /* 0x00005410ff147816 */ /* 0x000fe200000000ff */
[----:B------:R-:W-:Y:S05]  /*1350*/  @P0 BRA `(.L_x_251) ;  /* 0x00006ce000000947 */ /* 0x000fea0003800000 */
[----:B------:R-:W2:Y:S04]  /*1360*/  LDL.64 R12, [R1] ;  /* 0x00000000010c7983 */ /* 0x000ea80000100a00 */
[----:B------:R-:W3:Y:S01]  /*1370*/  LDG.E.U16.CONSTANT R22, [R14.64+0x2] ;  /* 0x000002060e167981 */ /* 0x000ee2000c1e9500 */
[----:B------:R-:W-:Y:S01]  /*1380*/  IMAD R0, R0, c[0x0][0x18c], RZ ;  /* 0x0000630000007a24 */ /* 0x000fe200078e02ff */
[----:B------:R-:W-:Y:S01]  /*1390*/  PRMT R2, R4, 0x9910, RZ ;  /* 0x0000991004027816 */ /* 0x000fe200000000ff */
[----:B------:R-:W-:Y:S01]  /*13a0*/  UMOV UR4, URZ ;  /* 0x0000003f00047c82 */ /* 0x000fe20008000000 */
[----:B------:R-:W-:-:S02]  /*13b0*/  PRMT R10, R10, 0x5410, RZ ;  /* 0x000054100a0a7816 */ /* 0x000fc400000000ff */
[----:B------:R-:W-:Y:S02]  /*13c0*/  SHF.R.S32.HI R3, RZ, 0x1f, R0 ;  /* 0x0000001fff037819 */ /* 0x000fe40000011400 */
[----:B------:R-:W-:Y:S02]  /*13d0*/  IADD3 R0, P2, R24, R0, RZ ;  /* 0x0000000018007210 */ /* 0x000fe40007f5e0ff */
[----:B------:R-:W-:Y:S02]  /*13e0*/  ISETP.NE.AND P0, PT, R2, RZ, PT ;  /* 0x000000ff0200720c */ /* 0x000fe40003f05270 */
[----:B------:R-:W-:Y:S02]  /*13f0*/  LEA.HI.X.SX32 R3, R24, R3, 0x1, P2 ;  /* 0x0000000318037211 */ /* 0x000fe400010f0eff */
[C---:B------:R-:W-:Y:S02]  /*1400*/  LEA R42, P2, R0.reuse, c[0x0][0x168], 0x2 ;  /* 0x00005a00002a7a11 */ /* 0x040fe400078410ff */
[----:B------:R-:W-:Y:S01]  /*1410*/  ISETP.LT.OR P0, PT, R21, 0x4, !P0 ;  /* 0x000000041500780c */ /* 0x000fe20004701670 */
[----:B------:R-:W-:Y:S01]  /*1420*/  HFMA2.MMA R21, -RZ, RZ, 0, 0 ;  /* 0x00000000ff157435 */ /* 0x000fe200000001ff */
[----:B------:R-:W-:-:S02]  /*1430*/  LEA.HI.X R43, R0, c[0x0][0x16c], R3, 0x2, P2 ;  /* 0x00005b00002b7a11 */ /* 0x000fc400010f1403 */
[----:B--2---:R-:W-:Y:S02]  /*1440*/  PRMT R0, R12, 0x7610, R12 ;  /* 0x000076100c007816 */ /* 0x004fe4000000000c */
[----:B------:R-:W-:Y:S02]  /*1450*/  PRMT R2, R13, 0x7610, R13 ;  /* 0x000076100d027816 */ /* 0x000fe4000000000d */
[----:B---3--:R-:W-:-:S04]  /*1460*/  IADD3 R22, R7, R22, RZ ;  /* 0x0000001607167210 */ /* 0x008fc80007ffe0ff */
.L_x_268:
[----:B------:R-:W-:-:S13]  /*1470*/  ISETP.NE.AND P2, PT, R7, R22, PT ;  /* 0x000000160700720c */ /* 0x000fda0003f45270 */
[----:B------:R-:W-:Y:S02]  /*1480*/  @!P2 IADD3 R21, R21, 0x1, RZ ;  /* 0x000000011515a810 */ /* 0x000fe40007ffe0ff */
[----:B------:R-:W-:Y:S02]  /*1490*/  @!P2 SHF.L.U32 R12, R7, 0x1, RZ ;  /* 0x00000001070ca819 */ /* 0x000fe400000006ff */
[----:B------:R-:W-:Y:S02]  /*14a0*/  @!P2 MOV R13, 0x2 ;  /* 0x00000002000da802 */ /* 0x000fe40000000f00 */
[----:B------:R-:W-:-:S03]  /*14b0*/  @!P2 LEA R3, R21, R1, 0x3 ;  /* 0x000000011503a211 */ /* 0x000fc600078e18ff */
[----:B------:R-:W-:Y:S02]  /*14c0*/  @!P2 IMAD.WIDE R12, R12, R13, c[0x0][0x198] ;  /* 0x000066000c0ca625 */ /* 0x000fe400078e020d */
[----:B------:R-:W2:Y:S04]  /*14d0*/  @!P2 LDL.64 R14, [R3] ;  /* 0x00000000030ea983 */ /* 0x000ea80000100a00 */
[----:B------:R-:W3:Y:S01]  /*14e0*/  @!P2 LDG.E.U16.CONSTANT R12, [R12.64+0x2] ;  /* 0x000002060c0ca981 */ /* 0x000ee2000c1e9500 */
[----:B--2---:R-:W-:Y:S02]  /*14f0*/  @!P2 PRMT R0, R14, 0x7610, R0 ;  /* 0x000076100e00a816 */ /* 0x004fe40000000000 */
[----:B------:R-:W-:Y:S02]  /*1500*/  @!P2 PRMT R2, R15, 0x7610, R2 ;  /* 0x000076100f02a816 */ /* 0x000fe40000000002 */
[----:B---3--:R-:W-:-:S02]  /*1510*/  @!P2 IADD3 R22, R12, R7, RZ ;  /* 0x000000070c16a210 */ /* 0x008fc40007ffe0ff */
[----:B------:R-:W-:Y:S02]  /*1520*/  @!P2 PRMT R0, R0, 0x7610, R14 ;  /* 0x000076100000a816 */ /* 0x000fe4000000000e */
[----:B------:R-:W-:Y:S01]  /*1530*/  @!P2 PRMT R2, R2, 0x7610, R15 ;  /* 0x000076100202a816 */ /* 0x000fe2000000000f */
[----:B------:R-:W-:Y:S05]  /*1540*/  @!P1 BRA `(.L_x_252) ;  /* 0x00006a8000009947 */ /* 0x000fea0003800000 */
[----:B------:R-:W2:Y:S01]  /*1550*/  LDG.E.128.CONSTANT R12, [R42.64] ;  /* 0x000000062a0c7981 */ /* 0x000ea2000c1e9d00 */
[----:B------:R-:W-:Y:S01]  /*1560*/  PRMT R25, R9, 0x9910, RZ ;  /* 0x0000991009197816 */ /* 0x000fe200000000ff */
[----:B------:R-:W-:Y:S01]  /*1570*/  HFMA2.MMA R3, -RZ, RZ, 0, 0.0625 ;  /* 0x00002c00ff037435 */ /* 0x000fe200000001ff */
[----:B------:R-:W-:Y:S02]  /*1580*/  ISETP.GE.AND P3, PT, R40, 0x2, PT ;  /* 0x000000022800780c */ /* 0x000fe40003f66270 */
[----:B------:R-:W-:Y:S02]  /*1590*/  ISETP.NE.AND P2, PT, R25, RZ, PT ;  /* 0x000000ff1900720c */ /* 0x000fe40003f45270 */
[----:B--2---:R-:W-:-:S02]  /*15a0*/  LOP3.LUT R24, R12, 0xf000f, RZ, 0xc0, !PT ;  /* 0x000f000f0c187812 */ /* 0x004fc400078ec0ff */
[----:B------:R-:W-:Y:S02]  /*15b0*/  SHF.R.U32.HI R25, RZ, 0x8, R12 ;  /* 0x00000008ff197819 */ /* 0x000fe4000001160c */
[C---:B------:R-:W-:Y:S02]  /*15c0*/  LOP3.LUT R30, R14.reuse, 0xf000f, RZ, 0xc0, !PT ;  /* 0x000f000f0e1e7812 */ /* 0x040fe400078ec0ff */
[----:B------:R-:W-:Y:S02]  /*15d0*/  LOP3.LUT R31, R14, 0xf000f0, RZ, 0xc0, !PT ;  /* 0x00f000f00e1f7812 */ /* 0x000fe400078ec0ff */
[----:B------:R-:W-:Y:S02]  /*15e0*/  SHF.R.U32.HI R29, RZ, 0x8, R13 ;  /* 0x00000008ff1d7819 */ /* 0x000fe4000001160d */
[----:B------:R-:W-:Y:S02]  /*15f0*/  SHF.R.U32.HI R14, RZ, 0x8, R14 ;  /* 0x00000008ff0e7819 */ /* 0x000fe4000001160e */
[----:B------:R-:W-:-:S02]  /*1600*/  LOP3.LUT R27, R13, 0xf000f, RZ, 0xc0, !PT ;  /* 0x000f000f0d1b7812 */ /* 0x000fc400078ec0ff */
[----:B------:R-:W-:Y:S02]  /*1610*/  SHF.R.U32.HI R38, RZ, 0x8, R15 ;  /* 0x00000008ff267819 */ /* 0x000fe4000001160f */
[----:B------:R-:W-:Y:S02]  /*1620*/  LOP3.LUT R26, R12, 0xf000f0, RZ, 0xc0, !PT ;  /* 0x00f000f00c1a7812 */ /* 0x000fe400078ec0ff */
[----:B------:R-:W-:Y:S02]  /*1630*/  LOP3.LUT R28, R13, 0xf000f0, RZ, 0xc0, !PT ;  /* 0x00f000f00d1c7812 */ /* 0x000fe400078ec0ff */
[----:B------:R-:W-:Y:S02]  /*1640*/  LOP3.LUT R12, R24, 0x64006400, RZ, 0xfc, !PT ;  /* 0x64006400180c7812 */ /* 0x000fe400078efcff */
[----:B------:R-:W-:Y:S02]  /*1650*/  LOP3.LUT R34, R25, 0xf000f0, RZ, 0xc0, !PT ;  /* 0x00f000f019227812 */ /* 0x000fe400078ec0ff */
[C---:B------:R-:W-:Y:S01]  /*1660*/  LOP3.LUT R32, R15.reuse, 0xf000f, RZ, 0xc0, !PT ;  /* 0x000f000f0f207812 */ /* 0x040fe200078ec0ff */
[----:B------:R-:W-:Y:S01]  /*1670*/  HADD2 R12, R12, -1032, -1032 ;  /* 0xe408e4080c0c7430 */ /* 0x000fe20000000000 */
[----:B------:R-:W-:-:S02]  /*1680*/  LOP3.LUT R33, R15, 0xf000f0, RZ, 0xc0, !PT ;  /* 0x00f000f00f217812 */ /* 0x000fc400078ec0ff */
[----:B------:R-:W-:Y:S02]  /*1690*/  LOP3.LUT R35, R29, 0xf000f, RZ, 0xc0, !PT ;  /* 0x000f000f1d237812 */ /* 0x000fe400078ec0ff */
[C---:B------:R-:W-:Y:S02]  /*16a0*/  LOP3.LUT R37, R14.reuse, 0xf000f, RZ, 0xc0, !PT ;  /* 0x000f000f0e257812 */ /* 0x040fe400078ec0ff */
        /* <DEDUP_REMOVED lines=16> */
[-C--:B------:R-:W-:Y:S01]  /*17b0*/  HFMA2 R33, R34, R3.reuse.H0_H0, -72, -72 ;  /* 0xd480d48022217431 */ /* 0x080fe20000040003 */
[----:B------:R-:W-:Y:S01]  /*17c0*/  LOP3.LUT R37, R37, 0x64006400, RZ, 0xfc, !PT ;  /* 0x6400640025257812 */ /* 0x000fe200078efcff */
[----:B------:R-:W-:Y:S01]  /*17d0*/  HADD2 R34, R35, -1032, -1032 ;  /* 0xe408e40823227430 */ /* 0x000fe20000000000 */
[----:B------:R-:W-:Y:S01]  /*17e0*/  LOP3.LUT R14, R27, 0x64006400, RZ, 0xfc, !PT ;  /* 0x640064001b0e7812 */ /* 0x000fe200078efcff */
[-C--:B------:R-:W-:Y:S01]  /*17f0*/  HFMA2 R27, R28, R3.reuse.H0_H0, -72, -72 ;  /* 0xd480d4801c1b7431 */ /* 0x080fe20000040003 */
[----:B------:R-:W-:Y:S01]  /*1800*/  LOP3.LUT R25, R13, 0x64006400, RZ, 0xfc, !PT ;  /* 0x640064000d197812 */ /* 0x000fe200078efcff */
[----:B------:R-:W-:Y:S01]  /*1810*/  HADD2 R28, R29, -1032, -1032 ;  /* 0xe408e4081d1c7430 */ /* 0x000fe20000000000 */
[----:B------:R-:W-:Y:S01]  /*1820*/  LOP3.LUT R24, R24, 0x64006400, RZ, 0xfc, !PT ;  /* 0x6400640018187812 */ /* 0x000fe200078efcff */
[----:B------:R-:W-:-:S02]  /*1830*/  HFMA2 R29, R30, R3.H0_H0, -72, -72 ;  /* 0xd480d4801e1d7431 */ /* 0x000fc40000040003 */
[----:B------:R-:W-:Y:S02]  /*1840*/  HADD2 R30, R31, -1032, -1032 ;  /* 0xe408e4081f1e7430 */ /* 0x000fe40000000000 */
[-C--:B------:R-:W-:Y:S02]  /*1850*/  HFMA2 R35, R36, R3.reuse.H0_H0, -72, -72 ;  /* 0xd480d48024237431 */ /* 0x080fe40000040003 */
[-C--:B------:R-:W-:Y:S02]  /*1860*/  HFMA2 R13, R26, R3.reuse.H0_H0, -72, -72 ;  /* 0xd480d4801a0d7431 */ /* 0x080fe40000040003 */
[----:B------:R-:W-:Y:S02]  /*1870*/  HFMA2 R31, R32, R3.H0_H0, -72, -72 ;  /* 0xd480d480201f7431 */ /* 0x000fe40000040003 */
[----:B------:R-:W-:Y:S02]  /*1880*/  HADD2 R36, R37, -1032, -1032 ;  /* 0xe408e40825247430 */ /* 0x000fe40000000000 */
[----:B------:R-:W-:-:S02]  /*1890*/  HADD2 R26, R15, -1032, -1032 ;  /* 0xe408e4080f1a7430 */ /* 0x000fc40000000000 */
[----:B------:R-:W-:Y:S02]  /*18a0*/  HADD2 R32, R25, -1032, -1032 ;  /* 0xe408e40819207430 */ /* 0x000fe40000000000 */
[-C--:B------:R-:W-:Y:S02]  /*18b0*/  HFMA2 R37, R24, R3.reuse.H0_H0, -72, -72 ;  /* 0xd480d48018257431 */ /* 0x080fe40000040003 */
[----:B------:R-:W-:Y:S02]  /*18c0*/  HADD2 R38, R38, -1032, -1032 ;  /* 0xe408e40826267430 */ /* 0x000fe40000000000 */
[----:B------:R-:W-:Y:S01]  /*18d0*/  HFMA2 R39, R14, R3.H0_H0, -72, -72 ;  /* 0xd480d4800e277431 */ /* 0x000fe20000040003 */
[----:B------:R-:W-:Y:S05]  /*18e0*/  @!P2 BRA `(.L_x_253) ;  /* 0x000005a00000a947 */ /* 0x000fea0003800000 */
[----:B------:R-:W0:Y:S01]  /*18f0*/  LDS.64 R14, [UR4] ;  /* 0x00000004ff0e7984 */ /* 0x000e220008000a00 */
[--C-:B------:R-:W-:Y:S02]  /*1900*/  HADD2.F32 R46, -RZ, R12.reuse.H0_H0 ;  /* 0x2000000cff2e7230 */ /* 0x100fe40000004100 */
[----:B------:R-:W-:Y:S01]  /*1910*/  HADD2.F32 R45, -RZ, R12.H1_H1 ;  /* 0x3000000cff2d7230 */ /* 0x000fe20000004100 */
[----:B------:R-:W1:Y:S01]  /*1920*/  LDS.64 R24, [UR4+0x8] ;  /* 0x00000804ff187984 */ /* 0x000e620008000a00 */
[----:B------:R-:W-:-:S02]  /*1930*/  HADD2.F32 R47, -RZ, R13.H0_H0 ;  /* 0x2000000dff2f7230 */ /* 0x000fc40000004100 */
[----:B------:R-:W-:Y:S02]  /*1940*/  HADD2.F32 R50, -RZ, R0.H0_H0 ;  /* 0x20000000ff327230 */ /* 0x000fe40000004100 */
[----:B------:R-:W-:Y:S02]  /*1950*/  HADD2.F32 R52, -RZ, R28.H0_H0 ;  /* 0x2000001cff347230 */ /* 0x000fe40000004100 */
[--C-:B0-----:R-:W-:Y:S02]  /*1960*/  HADD2.F32 R41, -RZ, R14.reuse.H0_H0 ;  /* 0x2000000eff297230 */ /* 0x101fe40000004100 */
[----:B------:R-:W-:Y:S02]  /*1970*/  HADD2.F32 R44, -RZ, R14.H1_H1 ;  /* 0x3000000eff2c7230 */ /* 0x000fe40000004100 */
[----:B------:R-:W-:Y:S01]  /*1980*/  HADD2.F32 R14, -RZ, R15.H0_H0 ;  /* 0x2000000fff0e7230 */ /* 0x000fe20000004100 */
[----:B------:R-:W-:-:S04]  /*1990*/  FFMA.FTZ R46, R46, R41, RZ ;  /* 0x000000292e2e7223 */ /* 0x000fc800000100ff */
[----:B------:R-:W-:Y:S01]  /*19a0*/  FFMA.FTZ R45, R45, R44, R46 ;  /* 0x0000002c2d2d7223 */ /* 0x000fe2000001002e */
[----:B------:R-:W-:-:S03]  /*19b0*/  HADD2.F32 R46, -RZ, R13.H1_H1 ;  /* 0x3000000dff2e7230 */ /* 0x000fc60000004100 */
[----:B------:R-:W-:Y:S01]  /*19c0*/  FFMA.FTZ R47, R47, R14, R45 ;  /* 0x0000000e2f2f7223 */ /* 0x000fe2000001002d */
[----:B------:R-:W-:Y:S02]  /*19d0*/  HADD2.F32 R45, -RZ, R15.H1_H1 ;  /* 0x3000000fff2d7230 */ /* 0x000fe40000004100 */
[----:B-1----:R-:W-:-:S03]  /*19e0*/  HADD2.F32 R15, -RZ, R24.H0_H0 ;  /* 0x20000018ff0f7230 */ /* 0x002fc60000004100 */
[----:B------:R-:W-:Y:S01]  /*19f0*/  FFMA.FTZ R46, R46, R45, R47 ;  /* 0x0000002d2e2e7223 */ /* 0x000fe2000001002f */
[----:B------:R-:W-:-:S05]  /*1a00*/  HADD2.F32 R47, -RZ, R32.H0_H0 ;  /* 0x20000020ff2f7230 */ /* 0x000fca0000004100 */
[----:B------:R-:W-:Y:S01]  /*1a10*/  FFMA.FTZ R48, R47, R15, R46 ;  /* 0x0000000f2f307223 */ /* 0x000fe2000001002e */
[----:B------:R-:W-:Y:S02]  /*1a20*/  HADD2.F32 R47, -RZ, R32.H1_H1 ;  /* 0x30000020ff2f7230 */ /* 0x000fe40000004100 */
[----:B------:R-:W-:Y:S02]  /*1a30*/  HADD2.F32 R46, -RZ, R24.H1_H1 ;  /* 0x30000018ff2e7230 */ /* 0x000fe40000004100 */
[----:B------:R-:W-:-:S03]  /*1a40*/  HADD2.F32 R24, -RZ, R25.H0_H0 ;  /* 0x20000019ff187230 */ /* 0x000fc60000004100 */
[----:B------:R-:W-:Y:S01]  /*1a50*/  FFMA.FTZ R47, R47, R46, R48 ;  /* 0x0000002e2f2f7223 */ /* 0x000fe20000010030 */
[----:B------:R-:W-:-:S05]  /*1a60*/  HADD2.F32 R48, -RZ, R33.H0_H0 ;  /* 0x20000021ff307230 */ /* 0x000fca0000004100 */
[----:B------:R-:W-:Y:S01]  /*1a70*/  FFMA.FTZ R49, R48, R24, R47 ;  /* 0x0000001830317223 */ /* 0x000fe2000001002f */
[----:B------:R-:W-:Y:S02]  /*1a80*/  HADD2.F32 R47, -RZ, R33.H1_H1 ;  /* 0x30000021ff2f7230 */ /* 0x000fe40000004100 */
[----:B------:R-:W-:-:S05]  /*1a90*/  HADD2.F32 R48, -RZ, R25.H1_H1 ;  /* 0x30000019ff307230 */ /* 0x000fca0000004100 */
[----:B------:R-:W-:Y:S01]  /*1aa0*/  FFMA.FTZ R47, R47, R48, R49 ;  /* 0x000000302f2f7223 */ /* 0x000fe20000010031 */
[----:B------:R-:W-:-:S03]  /*1ab0*/  HADD2.F32 R49, -RZ, R27.H0_H0 ;  /* 0x2000001bff317230 */ /* 0x000fc60000004100 */
[----:B------:R-:W-:Y:S01]  /*1ac0*/  FMUL.FTZ R25, R47, R50 ;  /* 0x000000322f197220 */ /* 0x000fe20000410000 */
[--C-:B------:R-:W-:Y:S02]  /*1ad0*/  HADD2.F32 R50, -RZ, R26.reuse.H0_H0 ;  /* 0x2000001aff327230 */ /* 0x100fe40000004100 */
[----:B------:R-:W-:Y:S02]  /*1ae0*/  HADD2.F32 R47, -RZ, R26.H1_H1 ;  /* 0x3000001aff2f7230 */ /* 0x000fe40000004100 */
[----:B------:R-:W-:Y:S01]  /*1af0*/  F2FP.PACK_AB R25, RZ, R25 ;  /* 0x00000019ff19723e */ /* 0x000fe200000000ff */
[----:B------:R-:W-:-:S04]  /*1b00*/  FFMA.FTZ R50, R41, R50, RZ ;  /* 0x0000003229327223 */ /* 0x000fc800000100ff */
[----:B------:R-:W-:Y:S01]  /*1b10*/  FFMA.FTZ R47, R44, R47, R50 ;  /* 0x0000002f2c2f7223 */ /* 0x000fe20000010032 */
[----:B------:R-:W-:-:S03]  /*1b20*/  HADD2.F32 R50, -RZ, R27.H1_H1 ;  /* 0x3000001bff327230 */ /* 0x000fc60000004100 */
[----:B------:R-:W-:Y:S01]  /*1b30*/  FFMA.FTZ R47, R14, R49, R47 ;  /* 0x000000310e2f7223 */ /* 0x000fe2000001002f */
[----:B------:R-:W-:-:S03]  /*1b40*/  HADD2.F32 R49, -RZ, R35.H0_H0 ;  /* 0x20000023ff317230 */ /* 0x000fc60000004100 */
[----:B------:R-:W-:Y:S01]  /*1b50*/  FFMA.FTZ R50, R45, R50, R47 ;  /* 0x000000322d327223 */ /* 0x000fe2000001002f */
[----:B------:R-:W-:-:S05]  /*1b60*/  HADD2.F32 R47, -RZ, R34.H0_H0 ;  /* 0x20000022ff2f7230 */ /* 0x000fca0000004100 */
[----:B------:R-:W-:Y:S01]  /*1b70*/  FFMA.FTZ R50, R15, R47, R50 ;  /* 0x0000002f0f327223 */ /* 0x000fe20000010032 */
[----:B------:R-:W-:-:S05]  /*1b80*/  HADD2.F32 R47, -RZ, R34.H1_H1 ;  /* 0x30000022ff2f7230 */ /* 0x000fca0000004100 */
[----:B------:R-:W-:Y:S01]  /*1b90*/  FFMA.FTZ R47, R46, R47, R50 ;  /* 0x0000002f2e2f7223 */ /* 0x000fe20000010032 */
[----:B------:R-:W-:-:S03]  /*1ba0*/  HADD2.F32 R50, -RZ, R0.H1_H1 ;  /* 0x30000000ff327230 */ /* 0x000fc60000004100 */
[----:B------:R-:W-:Y:S01]  /*1bb0*/  FFMA.FTZ R49, R24, R49, R47 ;  /* 0x0000003118317223 */ /* 0x000fe2000001002f */
[----:B------:R-:W-:-:S05]  /*1bc0*/  HADD2.F32 R47, -RZ, R35.H1_H1 ;  /* 0x30000023ff2f7230 */ /* 0x000fca0000004100 */
[----:B------:R-:W-:Y:S02]  /*1bd0*/  FFMA.FTZ R47, R48, R47, R49 ;  /* 0x0000002f302f7223 */ /* 0x000fe40000010031 */
[----:B------:R-:W-:Y:S02]  /*1be0*/  FFMA.FTZ R49, R41, R52, RZ ;  /* 0x0000003429317223 */ /* 0x000fe400000100ff */
[----:B------:R-:W-:Y:S01]  /*1bf0*/  FMUL.FTZ R47, R47, R50 ;  /* 0x000000322f2f7220 */ /* 0x000fe20000410000 */
[----:B------:R-:W-:-:S04]  /*1c00*/  HADD2.F32 R50, -RZ, R30.H0_H0 ;  /* 0x2000001eff327230 */ /* 0x000fc80000004100 */
[----:B------:R-:W-:Y:S01]  /*1c10*/  F2FP.PACK_AB R47, RZ, R47 ;  /* 0x0000002fff2f723e */ /* 0x000fe200000000ff */
[----:B------:R-:W-:Y:S01]  /*1c20*/  FFMA.FTZ R41, R41, R50, RZ ;  /* 0x0000003229297223 */ /* 0x000fe200000100ff */
[----:B------:R-:W-:Y:S02]  /*1c30*/  HADD2.F32 R50, -RZ, R28.H1_H1 ;  /* 0x3000001cff327230 */ /* 0x000fe40000004100 */
[----:B------:R-:W-:-:S03]  /*1c40*/  PRMT R25, R25, 0x5410, R47 ;  /* 0x0000541019197816 */ /* 0x000fc6000000002f */
[----:B------:R-:W-:Y:S01]  /*1c50*/  FFMA.FTZ R49, R44, R50, R49 ;  /* 0x000000322c317223 */ /* 0x000fe20000010031 */
[----:B------:R-:W-:Y:S02]  /*1c60*/  HADD2.F32 R50, -RZ, R30.H1_H1 ;  /* 0x3000001eff327230 */ /* 0x000fe40000004100 */
[----:B------:R-:W-:-:S03]  /*1c70*/  HFMA2.MMA R20, R25, 1, 1, R20 ;  /* 0x3c003c0019147835 */ /* 0x000fc60000000014 */
[----:B------:R-:W-:Y:S01]  /*1c80*/  FFMA.FTZ R41, R44, R50, R41 ;  /* 0x000000322c297223 */ /* 0x000fe20000010029 */
[----:B------:R-:W-:Y:S02]  /*1c90*/  HADD2.F32 R50, -RZ, R29.H0_H0 ;  /* 0x2000001dff327230 */ /* 0x000fe40000004100 */
[----:B------:R-:W-:-:S03]  /*1ca0*/  HADD2.F32 R44, -RZ, R31.H0_H0 ;  /* 0x2000001fff2c7230 */ /* 0x000fc60000004100 */
[C---:B------:R-:W-:Y:S02]  /*1cb0*/  FFMA.FTZ R50, R14.reuse, R50, R49 ;  /* 0x000000320e327223 */ /* 0x040fe40000010031 */
[----:B------:R-:W-:Y:S01]  /*1cc0*/  FFMA.FTZ R41, R14, R44, R41 ;  /* 0x0000002c0e297223 */ /* 0x000fe20000010029 */
[----:B------:R-:W-:Y:S02]  /*1cd0*/  HADD2.F32 R14, -RZ, R29.H1_H1 ;  /* 0x3000001dff0e7230 */ /* 0x000fe40000004100 */
[----:B------:R-:W-:-:S03]  /*1ce0*/  HADD2.F32 R44, -RZ, R31.H1_H1 ;  /* 0x3000001fff2c7230 */ /* 0x000fc60000004100 */
[C---:B------:R-:W-:Y:S01]  /*1cf0*/  FFMA.FTZ R50, R45.reuse, R14, R50 ;  /* 0x0000000e2d327223 */ /* 0x040fe20000010032 */
[----:B------:R-:W-:Y:S01]  /*1d00*/  HADD2.F32 R14, -RZ, R36.H0_H0 ;  /* 0x20000024ff0e7230 */ /* 0x000fe20000004100 */
[----:B------:R-:W-:Y:S01]  /*1d10*/  FFMA.FTZ R44, R45, R44, R41 ;  /* 0x0000002c2d2c7223 */ /* 0x000fe20000010029 */
        /* <DEDUP_REMOVED lines=8> */
[----:B------:R-:W-:Y:S02]  /*1da0*/  HADD2.F32 R44, -RZ, R39.H0_H0 ;  /* 0x20000027ff2c7230 */ /* 0x000fe40000004100 */
[----:B------:R-:W-:Y:S01]  /*1db0*/  HADD2.F32 R41, -RZ, R37.H1_H1 ;  /* 0x30000025ff297230 */ /* 0x000fe20000004100 */
[C---:B------:R-:W-:Y:S01]  /*1dc0*/  FFMA.FTZ R14, R24.reuse, R14, R15 ;  /* 0x0000000e180e7223 */ /* 0x040fe2000001000f */
[--C-:B------:R-:W-:Y:S01]  /*1dd0*/  HADD2.F32 R15, -RZ, R2.reuse.H0_H0 ;  /* 0x20000002ff0f7230 */ /* 0x100fe20000004100 */
[----:B------:R-:W-:Y:S01]  /*1de0*/  FFMA.FTZ R44, R24, R44, R45 ;  /* 0x0000002c182c7223 */ /* 0x000fe2000001002d */
[----:B------:R-:W-:Y:S01]  /*1df0*/  HADD2.F32 R45, -RZ, R39.H1_H1 ;  /* 0x30000027ff2d7230 */ /* 0x000fe20000004100 */
[----:B------:R-:W-:Y:S01]  /*1e00*/  FFMA.FTZ R14, R48, R41, R14 ;  /* 0x00000029300e7223 */ /* 0x000fe2000001000e */
[----:B------:R-:W-:-:S03]  /*1e10*/  HADD2.F32 R41, -RZ, R2.H1_H1 ;  /* 0x30000002ff297230 */ /* 0x000fc60000004100 */
[----:B------:R-:W-:Y:S02]  /*1e20*/  FFMA.FTZ R44, R48, R45, R44 ;  /* 0x0000002d302c7223 */ /* 0x000fe4000001002c */
[----:B------:R-:W-:Y:S02]  /*1e30*/  FMUL.FTZ R14, R14, R15 ;  /* 0x0000000f0e0e7220 */ /* 0x000fe40000410000 */
[----:B------:R-:W-:-:S03]  /*1e40*/  FMUL.FTZ R41, R44, R41 ;  /* 0x000000292c297220 */ /* 0x000fc60000410000 */
[----:B------:R-:W-:Y:S02]  /*1e50*/  F2FP.PACK_AB R14, RZ, R14 ;  /* 0x0000000eff0e723e */ /* 0x000fe400000000ff */
[----:B------:R-:W-:-:S04]  /*1e60*/  F2FP.PACK_AB R41, RZ, R41 ;  /* 0x00000029ff29723e */ /* 0x000fc800000000ff */
[----:B------:R-:W-:-:S05]  /*1e70*/  PRMT R14, R14, 0x5410, R41 ;  /* 0x000054100e0e7816 */ /* 0x000fca0000000029 */
[----:B------:R-:W-:Y:S02]  /*1e80*/  HADD2 R19, R14, R19 ;  /* 0x000000130e137230 */ /* 0x000fe40000000000 */
.L_x_253:
        /* <DEDUP_REMOVED lines=10> */
[----:B------:R-:W-:Y:S02]  /*1f30*/  HADD2.F32 R48, -RZ, R32.H1_H1 ;  /* 0x30000020ff307230 */ /* 0x000fe40000004100 */
[----:B------:R-:W-:Y:S02]  /*1f40*/  HADD2.F32 R49, -RZ, R33.H1_H1 ;  /* 0x30000021ff317230 */ /* 0x000fe40000004100 */
[----:B------:R-:W-:-:S02]  /*1f50*/  HADD2.F32 R50, -RZ, R0.H0_H0 ;  /* 0x20000000ff327230 */ /* 0x000fc40000004100 */
[----:B------:R-:W-:Y:S02]  /*1f60*/  HADD2.F32 R52, -RZ, R28.H0_H0 ;  /* 0x2000001cff347230 */ /* 0x000fe40000004100 */
[--C-:B0-----:R-:W-:Y:S02]  /*1f70*/  HADD2.F32 R41, -RZ, R14.reuse.H0_H0 ;  /* 0x2000000eff297230 */ /* 0x101fe40000004100 */
[----:B------:R-:W-:-:S03]  /*1f80*/  HADD2.F32 R14, -RZ, R14.H1_H1 ;  /* 0x3000000eff0e7230 */ /* 0x000fc60000004100 */
[----:B------:R-:W-:Y:S01]  /*1f90*/  FFMA.FTZ R45, R44, R41, RZ ;  /* 0x000000292c2d7223 */ /* 0x000fe200000100ff */
[----:B------:R-:W-:-:S03]  /*1fa0*/  HADD2.F32 R44, -RZ, R15.H0_H0 ;  /* 0x2000000fff2c7230 */ /* 0x000fc60000004100 */
[----:B------:R-:W-:-:S04]  /*1fb0*/  FFMA.FTZ R45, R46, R14, R45 ;  /* 0x0000000e2e2d7223 */ /* 0x000fc8000001002d */
[----:B------:R-:W-:Y:S01]  /*1fc0*/  FFMA.FTZ R46, R47, R44, R45 ;  /* 0x0000002c2f2e7223 */ /* 0x000fe2000001002d */
[----:B------:R-:W-:Y:S02]  /*1fd0*/  HADD2.F32 R45, -RZ, R15.H1_H1 ;  /* 0x3000000fff2d7230 */ /* 0x000fe40000004100 */
[----:B------:R-:W-:Y:S02]  /*1fe0*/  HADD2.F32 R15, -RZ, R13.H1_H1 ;  /* 0x3000000dff0f7230 */ /* 0x000fe40000004100 */
[----:B------:R-:W-:-:S03]  /*1ff0*/  HADD2.F32 R47, -RZ, R32.H0_H0 ;  /* 0x20000020ff2f7230 */ /* 0x000fc60000004100 */
[----:B------:R-:W-:Y:S01]  /*2000*/  FFMA.FTZ R46, R15, R45, R46 ;  /* 0x0000002d0f2e7223 */ /* 0x000fe2000001002e */
[----:B-1----:R-:W-:-:S05]  /*2010*/  HADD2.F32 R15, -RZ, R24.H0_H0 ;  /* 0x20000018ff0f7230 */ /* 0x002fca0000004100 */
[----:B------:R-:W-:Y:S01]  /*2020*/  FFMA.FTZ R47, R47, R15, R46 ;  /* 0x0000000f2f2f7223 */ /* 0x000fe2000001002e */
[----:B------:R-:W-:Y:S02]  /*2030*/  HADD2.F32 R46, -RZ, R24.H1_H1 ;  /* 0x30000018ff2e7230 */ /* 0x000fe40000004100 */
[----:B------:R-:W-:-:S03]  /*2040*/  HADD2.F32 R24, -RZ, R25.H0_H0 ;  /* 0x20000019ff187230 */ /* 0x000fc60000004100 */
[----:B------:R-:W-:Y:S01]  /*2050*/  FFMA.FTZ R47, R48, R46, R47 ;  /* 0x0000002e302f7223 */ /* 0x000fe2000001002f */
[----:B------:R-:W-:-:S05]  /*2060*/  HADD2.F32 R48, -RZ, R33.H0_H0 ;  /* 0x20000021ff307230 */ /* 0x000fca0000004100 */
[----:B------:R-:W-:Y:S01]  /*2070*/  FFMA.FTZ R47, R48, R24, R47 ;  /* 0x00000018302f7223 */ /* 0x000fe2000001002f */
[----:B------:R-:W-:-:S05]  /*2080*/  HADD2.F32 R48, -RZ, R25.H1_H1 ;  /* 0x30000019ff307230 */ /* 0x000fca0000004100 */
[----:B------:R-:W-:Y:S01]  /*2090*/  FFMA.FTZ R47, R49, R48, R47 ;  /* 0x00000030312f7223 */ /* 0x000fe2000001002f */
[----:B------:R-:W-:-:S03]  /*20a0*/  HADD2.F32 R49, -RZ, R26.H1_H1 ;  /* 0x3000001aff317230 */ /* 0x000fc60000004100 */
[----:B------:R-:W-:Y:S01]  /*20b0*/  FMUL.FTZ R25, R50, R47 ;  /* 0x0000002f32197220 */ /* 0x000fe20000410000 */
[----:B------:R-:W-:-:S04]  /*20c0*/  HADD2.F32 R50, -RZ, R26.H0_H0 ;  /* 0x2000001aff327230 */ /* 0x000fc80000004100 */
[----:B------:R-:W-:Y:S01]  /*20d0*/  F2FP.PACK_AB R25, RZ, R25 ;  /* 0x00000019ff19723e */ /* 0x000fe200000000ff */
[----:B------:R-:W-:Y:S01]  /*20e0*/  FFMA.FTZ R47, R50, R41, RZ ;  /* 0x00000029322f7223 */ /* 0x000fe200000100ff */
[----:B------:R-:W-:-:S03]  /*20f0*/  HADD2.F32 R50, -RZ, R27.H0_H0 ;  /* 0x2000001bff327230 */ /* 0x000fc60000004100 */
[----:B------:R-:W-:Y:S01]  /*2100*/  FFMA.FTZ R47, R49, R14, R47 ;  /* 0x0000000e312f7223 */ /* 0x000fe2000001002f */
[----:B------:R-:W-:-:S03]  /*2110*/  HADD2.F32 R49, -RZ, R34.H1_H1 ;  /* 0x30000022ff317230 */ /* 0x000fc60000004100 */
[----:B------:R-:W-:Y:S01]  /*2120*/  FFMA.FTZ R50, R50, R44, R47 ;  /* 0x0000002c32327223 */ /* 0x000fe2000001002f */
[----:B------:R-:W-:-:S05]  /*2130*/  HADD2.F32 R47, -RZ, R27.H1_H1 ;  /* 0x3000001bff2f7230 */ /* 0x000fca0000004100 */
[----:B------:R-:W-:Y:S01]  /*2140*/  FFMA.FTZ R50, R47, R45, R50 ;  /* 0x0000002d2f327223 */ /* 0x000fe20000010032 */
[----:B------:R-:W-:-:S05]  /*2150*/  HADD2.F32 R47, -RZ, R34.H0_H0 ;  /* 0x20000022ff2f7230 */ /* 0x000fca0000004100 */
[----:B------:R-:W-:Y:S01]  /*2160*/  FFMA.FTZ R47, R47, R15, R50 ;  /* 0x0000000f2f2f7223 */ /* 0x000fe20000010032 */
[----:B------:R-:W-:-:S03]  /*2170*/  HADD2.F32 R50, -RZ, R0.H1_H1 ;  /* 0x30000000ff327230 */ /* 0x000fc60000004100 */
[----:B------:R-:W-:Y:S01]  /*2180*/  FFMA.FTZ R47, R49, R46, R47 ;  /* 0x0000002e312f7223 */ /* 0x000fe2000001002f */
[----:B------:R-:W-:-:S05]  /*2190*/  HADD2.F32 R49, -RZ, R35.H0_H0 ;  /* 0x20000023ff317230 */ /* 0x000fca0000004100 */
        /* <DEDUP_REMOVED lines=16> */
[-C--:B------:R-:W-:Y:S01]  /*22a0*/  FFMA.FTZ R14, R14, R44.reuse, R41 ;  /* 0x0000002c0e0e7223 */ /* 0x080fe20000010029 */
[----:B------:R-:W-:Y:S01]  /*22b0*/  HADD2.F32 R41, -RZ, R29.H1_H1 ;  /* 0x3000001dff297230 */ /* 0x000fe20000004100 */
[----:B------:R-:W-:Y:S01]  /*22c0*/  FFMA.FTZ R50, R50, R44, R49 ;  /* 0x0000002c32327223 */ /* 0x000fe20000010031 */
[----:B------:R-:W-:-:S03]  /*22d0*/  HADD2.F32 R44, -RZ, R31.H1_H1 ;  /* 0x3000001fff2c7230 */ /* 0x000fc60000004100 */
[-C--:B------:R-:W-:Y:S01]  /*22e0*/  FFMA.FTZ R50, R41, R45.reuse, R50 ;  /* 0x0000002d29327223 */ /* 0x080fe20000010032 */
[----:B------:R-:W-:Y:S01]  /*22f0*/  HADD2.F32 R41, -RZ, R36.H0_H0 ;  /* 0x20000024ff297230 */ /* 0x000fe20000004100 */
[----:B------:R-:W-:Y:S01]  /*2300*/  FFMA.FTZ R14, R44, R45, R14 ;  /* 0x0000002d2c0e7223 */ /* 0x000fe2000001000e */
[----:B------:R-:W-:Y:S02]  /*2310*/  HADD2.F32 R44, -RZ, R38.H0_H0 ;  /* 0x20000026ff2c7230 */ /* 0x000fe40000004100 */
[----:B------:R-:W-:Y:S01]  /*2320*/  HADD2.F32 R45, -RZ, R39.H0_H0 ;  /* 0x20000027ff2d7230 */ /* 0x000fe20000004100 */
[-C--:B------:R-:W-:Y:S02]  /*2330*/  FFMA.FTZ R41, R41, R15.reuse, R50 ;  /* 0x0000000f29297223 */ /* 0x080fe40000010032 */
[----:B------:R-:W-:Y:S01]  /*2340*/  FFMA.FTZ R15, R44, R15, R14 ;  /* 0x0000000f2c0f7223 */ /* 0x000fe2000001000e */
[----:B------:R-:W-:Y:S02]  /*2350*/  HADD2.F32 R14, -RZ, R36.H1_H1 ;  /* 0x30000024ff0e7230 */ /* 0x000fe40000004100 */
[----:B------:R-:W-:-:S03]  /*2360*/  HADD2.F32 R44, -RZ, R38.H1_H1 ;  /* 0x30000026ff2c7230 */ /* 0x000fc60000004100 */
[-C--:B------:R-:W-:Y:S01]  /*2370*/  FFMA.FTZ R41, R14, R46.reuse, R41 ;  /* 0x0000002e0e297223 */ /* 0x080fe20000010029 */
[--C-:B------:R-:W-:Y:S01]  /*2380*/  HADD2.F32 R14, -RZ, R37.reuse.H0_H0 ;  /* 0x20000025ff0e7230 */ /* 0x100fe20000004100 */
[----:B------:R-:W-:Y:S01]  /*2390*/  FFMA.FTZ R15, R44, R46, R15 ;  /* 0x0000002e2c0f7223 */ /* 0x000fe2000001000f */
[----:B------:R-:W-:-:S03]  /*23a0*/  HADD2.F32 R44, -RZ, R37.H1_H1 ;  /* 0x30000025ff2c7230 */ /* 0x000fc60000004100 */
[-C--:B------:R-:W-:Y:S01]  /*23b0*/  FFMA.FTZ R41, R14, R24.reuse, R41 ;  /* 0x000000180e297223 */ /* 0x080fe20000010029 */
        /* <DEDUP_REMOVED lines=12> */
.L_x_255:
        /* <DEDUP_REMOVED lines=94> */
.L_x_256:
[----:B------:R-:W-:Y:S05]  /*2a60*/  @P0 BRA `(.L_x_254) ;  /* 0x000005a000000947 */ /* 0x000fea0003800000 */
[----:B------:R-:W0:Y:S01]  /*2a70*/  LDS.64 R14, [UR4+0x180] ;  /* 0x00018004ff0e7984 */ /* 0x000e220008000a00 */
[----:B------:R-:W-:Y:S02]  /*2a80*/  HADD2.F32 R41, -RZ, R12.H0_H0 ;  /* 0x2000000cff297230 */ /* 0x000fe40000004100 */
[----:B------:R-:W-:Y:S01]  /*2a90*/  HADD2.F32 R47, -RZ, R28.H0_H0 ;  /* 0x2000001cff2f7230 */ /* 0x000fe20000004100 */
[----:B------:R-:W1:Y:S01]  /*2aa0*/  LDS.64 R24, [UR4+0x188] ;  /* 0x00018804ff187984 */ /* 0x000e620008000a00 */
[----:B------:R-:W-:Y:S02]  /*2ab0*/  HADD2.F32 R12, -RZ, R12.H1_H1 ;  /* 0x3000000cff0c7230 */ /* 0x000fe40000004100 */
[----:B------:R-:W-:Y:S02]  /*2ac0*/  HADD2.F32 R44, -RZ, R26.H0_H0 ;  /* 0x2000001aff2c7230 */ /* 0x000fe40000004100 */
[----:B------:R-:W-:Y:S02]  /*2ad0*/  HADD2.F32 R28, -RZ, R28.H1_H1 ;  /* 0x3000001cff1c7230 */ /* 0x000fe40000004100 */
[----:B------:R-:W-:-:S02]  /*2ae0*/  HADD2.F32 R26, -RZ, R26.H1_H1 ;  /* 0x3000001aff1a7230 */ /* 0x000fc40000004100 */
[----:B------:R-:W-:Y:S02]  /*2af0*/  HADD2.F32 R49, -RZ, R30.H0_H0 ;  /* 0x2000001eff317230 */ /* 0x000fe40000004100 */
[--C-:B0-----:R-:W-:Y:S02]  /*2b00*/  HADD2.F32 R46, -RZ, R14.reuse.H0_H0 ;  /* 0x2000000eff2e7230 */ /* 0x101fe40000004100 */
[----:B------:R-:W-:Y:S02]  /*2b10*/  HADD2.F32 R45, -RZ, R14.H1_H1 ;  /* 0x3000000eff2d7230 */ /* 0x000fe40000004100 */
[--C-:B------:R-:W-:Y:S01]  /*2b20*/  HADD2.F32 R14, -RZ, R29.reuse.H0_H0 ;  /* 0x2000001dff0e7230 */ /* 0x100fe20000004100 */
[-C--:B------:R-:W-:Y:S01]  /*2b30*/  FFMA.FTZ R41, R41, R46.reuse, RZ ;  /* 0x0000002e29297223 */ /* 0x080fe200000100ff */
[----:B------:R-:W-:Y:S01]  /*2b40*/  HADD2.F32 R29, -RZ, R29.H1_H1 ;  /* 0x3000001dff1d7230 */ /* 0x000fe20000004100 */
[-C--:B------:R-:W-:Y:S02]  /*2b50*/  FFMA.FTZ R47, R47, R46.reuse, RZ ;  /* 0x0000002e2f2f7223 */ /* 0x080fe400000100ff */
[----:B------:R-:W-:-:S02]  /*2b60*/  FFMA.FTZ R44, R44, R46, RZ ;  /* 0x0000002e2c2c7223 */ /* 0x000fc400000100ff */
[-C--:B------:R-:W-:Y:S01]  /*2b70*/  FFMA.FTZ R12, R12, R45.reuse, R41 ;  /* 0x0000002d0c0c7223 */ /* 0x080fe20000010029 */
[----:B------:R-:W-:Y:S01]  /*2b80*/  HADD2.F32 R41, -RZ, R15.H0_H0 ;  /* 0x2000000fff297230 */ /* 0x000fe20000004100 */
[-C--:B------:R-:W-:Y:S01]  /*2b90*/  FFMA.FTZ R28, R28, R45.reuse, R47 ;  /* 0x0000002d1c1c7223 */ /* 0x080fe2000001002f */
[----:B------:R-:W-:Y:S01]  /*2ba0*/  HADD2.F32 R47, -RZ, R30.H1_H1 ;  /* 0x3000001eff2f7230 */ /* 0x000fe20000004100 */
[----:B------:R-:W-:Y:S01]  /*2bb0*/  FFMA.FTZ R46, R49, R46, RZ ;  /* 0x0000002e312e7223 */ /* 0x000fe200000100ff */
[----:B------:R-:W-:Y:S01]  /*2bc0*/  HADD2.F32 R30, -RZ, R13.H0_H0 ;  /* 0x2000000dff1e7230 */ /* 0x000fe20000004100 */
[----:B------:R-:W-:Y:S01]  /*2bd0*/  FFMA.FTZ R26, R26, R45, R44 ;  /* 0x0000002d1a1a7223 */ /* 0x000fe2000001002c */
[----:B------:R-:W-:Y:S01]  /*2be0*/  HADD2.F32 R44, -RZ, R27.H0_H0 ;  /* 0x2000001bff2c7230 */ /* 0x000fe20000004100 */
[----:B------:R-:W-:Y:S01]  /*2bf0*/  FFMA.FTZ R14, R14, R41, R28 ;  /* 0x000000290e0e7223 */ /* 0x000fe2000001001c */
[----:B------:R-:W-:Y:S01]  /*2c00*/  HADD2.F32 R28, -RZ, R31.H0_H0 ;  /* 0x2000001fff1c7230 */ /* 0x000fe20000004100 */
[----:B------:R-:W-:Y:S01]  /*2c10*/  FFMA.FTZ R46, R47, R45, R46 ;  /* 0x0000002d2f2e7223 */ /* 0x000fe2000001002e */
        /* <DEDUP_REMOVED lines=8> */
[----:B------:R-:W-:Y:S01]  /*2ca0*/  HADD2.F32 R28, -RZ, R36.H0_H0 ;  /* 0x20000024ff1c7230 */ /* 0x000fe20000004100 */
[-C--:B------:R-:W-:Y:S01]  /*2cb0*/  FFMA.FTZ R27, R29, R15.reuse, R14 ;  /* 0x0000000f1d1b7223 */ /* 0x080fe2000001000e */
[----:B-1----:R-:W-:Y:S01]  /*2cc0*/  HADD2.F32 R14, -RZ, R24.H0_H0 ;  /* 0x20000018ff0e7230 */ /* 0x002fe20000004100 */
        /* <DEDUP_REMOVED lines=20> */
[----:B------:R-:W-:Y:S02]  /*2e10*/  HADD2.F32 R14, -RZ, R33.H0_H0 ;  /* 0x20000021ff0e7230 */ /* 0x000fe40000004100 */
[----:B------:R-:W-:Y:S01]  /*2e20*/  HADD2.F32 R25, -RZ, R25.H1_H1 ;  /* 0x30000019ff197230 */ /* 0x000fe20000004100 */
[-C--:B------:R-:W-:Y:S01]  /*2e30*/  FFMA.FTZ R24, R26, R12.reuse, R15 ;  /* 0x0000000c1a187223 */ /* 0x080fe2000001000f */
[----:B------:R-:W-:Y:S01]  /*2e40*/  HADD2.F32 R26, -RZ, R37.H0_H0 ;  /* 0x20000025ff1a7230 */ /* 0x000fe20000004100 */
[----:B------:R-:W-:Y:S01]  /*2e50*/  FFMA.FTZ R14, R14, R12, R13 ;  /* 0x0000000c0e0e7223 */ /* 0x000fe2000001000d */
[----:B------:R-:W-:-:S02]  /*2e60*/  HADD2.F32 R13, -RZ, R39.H0_H0 ;  /* 0x20000027ff0d7230 */ /* 0x000fc40000004100 */
        /* <DEDUP_REMOVED lines=26> */
.L_x_254:
[----:B------:R-:W-:-:S05]  /*3010*/  MOV R41, 0x4 ;  /* 0x0000000400297802 */ /* 0x000fca0000000f00 */
[----:B------:R-:W-:-:S05]  /*3020*/  IMAD.WIDE R44, R41, c[0x0][0x18c], R42 ;  /* 0x00006300292c7a25 */ /* 0x000fca00078e022a */
[----:B------:R-:W2:Y:S02]  /*3030*/  LDG.E.128.CONSTANT R12, [R44.64] ;  /* 0x000000062c0c7981 */ /* 0x000ea4000c1e9d00 */
[----:B--2---:R-:W-:Y:S02]  /*3040*/  LOP3.LUT R24, R12, 0xf000f, RZ, 0xc0, !PT ;  /* 0x000f000f0c187812 */ /* 0x004fe400078ec0ff */
        /* <DEDUP_REMOVED lines=8> */
[----:B------:R-:W-:Y:S02]  /*30d0*/  LOP3.LUT R26, R12, 0xf000f0, RZ, 0xc0, !PT ;  /* 0x00f000f00c1a7812 */ /* 0x000fe400078ec0ff */
[----:B------:R-:W-:-:S02]  /*30e0*/  LOP3.LUT R25, R13, 0xf000f, RZ, 0xc0, !PT ;  /* 0x000f000f0d197812 */ /* 0x000fc400078ec0ff */
[----:B------:R-:W-:Y:S02]  /*30f0*/  LOP3.LUT R28, R13, 0xf000f0, RZ, 0xc0, !PT ;  /* 0x00f000f00d1c7812 */ /* 0x000fe400078ec0ff */
[----:B------:R-:W-:Y:S02]  /*3100*/  LOP3.LUT R12, R24, 0x64006400, RZ, 0xfc, !PT ;  /* 0x64006400180c7812 */ /* 0x000fe400078efcff */
[----:B------:R-:W-:Y:S02]  /*3110*/  LOP3.LUT R13, R50, 0xf000f, RZ, 0xc0, !PT ;  /* 0x000f000f320d7812 */ /* 0x000fe400078ec0ff */
[C---:B------:R-:W-:Y:S01]  /*3120*/  LOP3.LUT R36, R14.reuse, 0xf000f, RZ, 0xc0, !PT ;  /* 0x000f000f0e247812 */ /* 0x040fe200078ec0ff */
[----:B------:R-:W-:Y:S01]  /*3130*/  HADD2 R12, R12, -1032, -1032 ;  /* 0xe408e4080c0c7430 */ /* 0x000fe20000000000 */
[----:B------:R-:W-:Y:S02]  /*3140*/  LOP3.LUT R24, R14, 0xf000f0, RZ, 0xc0, !PT ;  /* 0x00f000f00e187812 */ /* 0x000fe400078ec0ff */
[----:B------:R-:W-:-:S02]  /*3150*/  LOP3.LUT R50, R50, 0xf000f0, RZ, 0xc0, !PT ;  /* 0x00f000f032327812 */ /* 0x000fc400078ec0ff */
[C---:B------:R-:W-:Y:S02]  /*3160*/  LOP3.LUT R34, R27.reuse, 0xf000f, RZ, 0xc0, !PT ;  /* 0x000f000f1b227812 */ /* 0x040fe400078ec0ff */
[----:B------:R-:W-:Y:S02]  /*3170*/  LOP3.LUT R46, R27, 0xf000f0, RZ, 0xc0, !PT ;  /* 0x00f000f01b2e7812 */ /* 0x000fe400078ec0ff */
[C---:B------:R-:W-:Y:S02]  /*3180*/  LOP3.LUT R38, R15.reuse, 0xf000f, RZ, 0xc0, !PT ;  /* 0x000f000f0f267812 */ /* 0x040fe400078ec0ff */
[----:B------:R-:W-:Y:S02]  /*3190*/  LOP3.LUT R14, R15, 0xf000f0, RZ, 0xc0, !PT ;  /* 0x00f000f00f0e7812 */ /* 0x000fe400078ec0ff */
        /* <DEDUP_REMOVED lines=8> */
[-C--:B------:R-:W-:Y:S01]  /*3220*/  HFMA2 R31, R32, R3.reuse.H0_H0, -72, -72 ;  /* 0xd480d480201f7431 */ /* 0x080fe20000040003 */
        /* <DEDUP_REMOVED lines=19> */
[----:B------:R-:W-:Y:S02]  /*3360*/  HADD2 R38, R38, -1032, -1032 ;  /* 0xe408e40826267430 */ /* 0x000fe40000000000 */
[----:B------:R-:W-:Y:S01]  /*3370*/  HFMA2 R39, R14, R3.H0_H0, -72, -72 ;  /* 0xd480d4800e277431 */ /* 0x000fe20000040003 */
[----:B------:R-:W-:Y:S05]  /*3380*/  @!P2 BRA `(.L_x_257) ;  /* 0x000005a00000a947 */ /* 0x000fea0003800000 */
[----:B------:R-:W0:Y:S01]  /*3390*/  LDS.64 R14, [UR4+0x10] ;  /* 0x00001004ff0e7984 */ /* 0x000e220008000a00 */
[--C-:B------:R-:W-:Y:S02]  /*33a0*/  HADD2.F32 R47, -RZ, R12.reuse.H0_H0 ;  /* 0x2000000cff2f7230 */ /* 0x100fe40000004100 */
[----:B------:R-:W-:Y:S01]  /*33b0*/  HADD2.F32 R48, -RZ, R12.H1_H1 ;  /* 0x3000000cff307230 */ /* 0x000fe20000004100 */
[----:B------:R-:W1:Y:S01]  /*33c0*/  LDS.64 R24, [UR4+0x18] ;  /* 0x00001804ff187984 */ /* 0x000e620008000a00 */
[----:B------:R-:W-:-:S02]  /*33d0*/  HADD2.F32 R51, -RZ, R32.H1_H1 ;  /* 0x30000020ff337230 */ /* 0x000fc40000004100 */
[----:B------:R-:W-:Y:S02]  /*33e0*/  HADD2.F32 R52, -RZ, R33.H1_H1 ;  /* 0x30000021ff347230 */ /* 0x000fe40000004100 */
[----:B------:R-:W-:Y:S02]  /*33f0*/  HADD2.F32 R53, -RZ, R28.H0_H0 ;  /* 0x2000001cff357230 */ /* 0x000fe40000004100 */
[----:B0-----:R-:W-:-:S05]  /*3400*/  HADD2.F32 R46, -RZ, R14.H0_H0 ;  /* 0x2000000eff2e7230 */ /* 0x001fca0000004100 */
[----:B------:R-:W-:Y:S01]  /*3410*/  FFMA.FTZ R49, R47, R46, RZ ;  /* 0x0000002e2f317223 */ /* 0x000fe200000100ff */
        /* <DEDUP_REMOVED lines=8> */
[----:B-1----:R-:W-:Y:S02]  /*34a0*/  HADD2.F32 R15, -RZ, R24.H0_H0 ;  /* 0x20000018ff0f7230 */ /* 0x002fe40000004100 */
[----:B------:R-:W-:-:S05]  /*34b0*/  HADD2.F32 R49, -RZ, R32.H0_H0 ;  /* 0x20000020ff317230 */ /* 0x000fca0000004100 */
[----:B------:R-:W-:Y:S01]  /*34c0*/  FFMA.FTZ R50, R49, R15, R50 ;  /* 0x0000000f31327223 */ /* 0x000fe20000010032 */
[----:B------:R-:W-:Y:S02]  /*34d0*/  HADD2.F32 R49, -RZ, R24.H1_H1 ;  /* 0x30000018ff317230 */ /* 0x000fe40000004100 */
[----:B------:R-:W-:-:S03]  /*34e0*/  HADD2.F32 R24, -RZ, R25.H0_H0 ;  /* 0x20000019ff187230 */ /* 0x000fc60000004100 */
[----:B------:R-:W-:Y:S01]  /*34f0*/  FFMA.FTZ R50, R51, R49, R50 ;  /* 0x0000003133327223 */ /* 0x000fe20000010032 */
[----:B------:R-:W-:-:S05]  /*3500*/  HADD2.F32 R51, -RZ, R33.H0_H0 ;  /* 0x20000021ff337230 */ /* 0x000fca0000004100 */
[----:B------:R-:W-:Y:S01]  /*3510*/  FFMA.FTZ R50, R51, R24, R50 ;  /* 0x0000001833327223 */ /* 0x000fe20000010032 */
[----:B------:R-:W-:Y:S02]  /*3520*/  HADD2.F32 R51, -RZ, R25.H1_H1 ;  /* 0x30000019ff337230 */ /* 0x000fe40000004100 */
[----:B------:R-:W-:-:S03]  /*3530*/  HADD2.F32 R25, -RZ, R0.H0_H0 ;  /* 0x20000000ff197230 */ /* 0x000fc60000004100 */
[----:B------:R-:W-:-:S04]  /*3540*/  FFMA.FTZ R50, R52, R51, R50 ;  /* 0x0000003334327223 */ /* 0x000fc80000010032 */
[----:B------:R-:W-:Y:S01]  /*3550*/  FMUL.FTZ R50, R25, R50 ;  /* 0x0000003219327220 */ /* 0x000fe20000410000 */
[----:B------:R-:W-:-:S04]  /*3560*/  HADD2.F32 R25, -RZ, R26.H0_H0 ;  /* 0x2000001aff197230 */ /* 0x000fc80000004100 */
[----:B------:R-:W-:Y:S01]  /*3570*/  F2FP.PACK_AB R50, RZ, R50 ;  /* 0x00000032ff32723e */ /* 0x000fe200000000ff */
[----:B------:R-:W-:Y:S01]  /*3580*/  FFMA.FTZ R52, R46, R25, RZ ;  /* 0x000000192e347223 */ /* 0x000fe200000100ff */
[----:B------:R-:W-:-:S05]  /*3590*/  HADD2.F32 R25, -RZ, R26.H1_H1 ;  /* 0x3000001aff197230 */ /* 0x000fca0000004100 */
[----:B------:R-:W-:Y:S01]  /*35a0*/  FFMA.FTZ R52, R47, R25, R52 ;  /* 0x000000192f347223 */ /* 0x000fe20000010034 */
[----:B------:R-:W-:-:S05]  /*35b0*/  HADD2.F32 R25, -RZ, R27.H0_H0 ;  /* 0x2000001bff197230 */ /* 0x000fca0000004100 */
[----:B------:R-:W-:Y:S01]  /*35c0*/  FFMA.FTZ R25, R14, R25, R52 ;  /* 0x000000190e197223 */ /* 0x000fe20000010034 */
        /* <DEDUP_REMOVED lines=10> */
[----:B------:R-:W-:-:S05]  /*3670*/  HADD2.F32 R25, -RZ, R0.H1_H1 ;  /* 0x30000000ff197230 */ /* 0x000fca0000004100 */
[----:B------:R-:W-:-:S05]  /*3680*/  FMUL.FTZ R25, R25, R52 ;  /* 0x0000003419197220 */ /* 0x000fca0000410000 */
[----:B------:R-:W-:-:S04]  /*3690*/  F2FP.PACK_AB R25, RZ, R25 ;  /* 0x00000019ff19723e */ /* 0x000fc800000000ff */
[----:B------:R-:W-:Y:S01]  /*36a0*/  PRMT R50, R50, 0x5410, R25 ;  /* 0x0000541032327816 */ /* 0x000fe20000000019 */
[----:B------:R-:W-:-:S05]  /*36b0*/  HADD2.F32 R25, -RZ, R30.H0_H0 ;  /* 0x2000001eff197230 */ /* 0x000fca0000004100 */
[----:B------:R-:W-:Y:S01]  /*36c0*/  HFMA2.MMA R20, R50, 1, 1, R20 ;  /* 0x3c003c0032147835 */ /* 0x000fe20000000014 */
[C---:B------:R-:W-:Y:S01]  /*36d0*/  FFMA.FTZ R50, R46.reuse, R53, RZ ;  /* 0x000000352e327223 */ /* 0x040fe200000100ff */
[----:B------:R-:W-:Y:S01]  /*36e0*/  HADD2.F32 R53, -RZ, R28.H1_H1 ;  /* 0x3000001cff357230 */ /* 0x000fe20000004100 */
[----:B------:R-:W-:Y:S01]  /*36f0*/  FFMA.FTZ R46, R46, R25, RZ ;  /* 0x000000192e2e7223 */ /* 0x000fe200000100ff */
[----:B------:R-:W-:-:S03]  /*3700*/  HADD2.F32 R25, -RZ, R30.H1_H1 ;  /* 0x3000001eff197230 */ /* 0x000fc60000004100 */
[C---:B------:R-:W-:Y:S02]  /*3710*/  FFMA.FTZ R53, R47.reuse, R53, R50 ;  /* 0x000000352f357223 */ /* 0x040fe40000010032 */
[----:B------:R-:W-:Y:S01]  /*3720*/  FFMA.FTZ R25, R47, R25, R46 ;  /* 0x000000192f197223 */ /* 0x000fe2000001002e */
[----:B------:R-:W-:Y:S02]  /*3730*/  HADD2.F32 R46, -RZ, R29.H0_H0 ;  /* 0x2000001dff2e7230 */ /* 0x000fe40000004100 */
[----:B------:R-:W-:-:S03]  /*3740*/  HADD2.F32 R47, -RZ, R38.H0_H0 ;  /* 0x20000026ff2f7230 */ /* 0x000fc60000004100 */
[----:B------:R-:W-:Y:S01]  /*3750*/  FFMA.FTZ R53, R14, R46, R53 ;  /* 0x0000002e0e357223 */ /* 0x000fe20000010035 */
[----:B------:R-:W-:-:S05]  /*3760*/  HADD2.F32 R46, -RZ, R31.H0_H0 ;  /* 0x2000001fff2e7230 */ /* 0x000fca0000004100 */
[----:B------:R-:W-:Y:S01]  /*3770*/  FFMA.FTZ R25, R14, R46, R25 ;  /* 0x0000002e0e197223 */ /* 0x000fe20000010019 */
[----:B------:R-:W-:Y:S02]  /*3780*/  HADD2.F32 R46, -RZ, R31.H1_H1 ;  /* 0x3000001fff2e7230 */ /* 0x000fe40000004100 */
[----:B------:R-:W-:-:S03]  /*3790*/  HADD2.F32 R14, -RZ, R29.H1_H1 ;  /* 0x3000001dff0e7230 */ /* 0x000fc60000004100 */
[C---:B------:R-:W-:Y:S01]  /*37a0*/  FFMA.FTZ R46, R48.reuse, R46, R25 ;  /* 0x0000002e302e7223 */ /* 0x040fe20000010019 */
[----:B------:R-:W-:Y:S01]  /*37b0*/  HADD2.F32 R25, -RZ, R36.H0_H0 ;  /* 0x20000024ff197230 */ /* 0x000fe20000004100 */
[----:B------:R-:W-:Y:S02]  /*37c0*/  FFMA.FTZ R14, R48, R14, R53 ;  /* 0x0000000e300e7223 */ /* 0x000fe40000010035 */
[C---:B------:R-:W-:Y:S01]  /*37d0*/  FFMA.FTZ R47, R15.reuse, R47, R46 ;  /* 0x0000002f0f2f7223 */ /* 0x040fe2000001002e */
[----:B------:R-:W-:Y:S01]  /*37e0*/  HADD2.F32 R46, -RZ, R38.H1_H1 ;  /* 0x30000026ff2e7230 */ /* 0x000fe20000004100 */
[----:B------:R-:W-:Y:S01]  /*37f0*/  FFMA.FTZ R14, R15, R25, R14 ;  /* 0x000000190f0e7223 */ /* 0x000fe2000001000e */
[----:B------:R-:W-:Y:S02]  /*3800*/  HADD2.F32 R15, -RZ, R36.H1_H1 ;  /* 0x30000024ff0f7230 */ /* 0x000fe40000004100 */
[----:B------:R-:W-:Y:S01]  /*3810*/  HADD2.F32 R25, -RZ, R39.H0_H0 ;  /* 0x20000027ff197230 */ /* 0x000fe20000004100 */
[----:B------:R-:W-:-:S02]  /*3820*/  FFMA.FTZ R47, R49, R46, R47 ;  /* 0x0000002e312f7223 */ /* 0x000fc4000001002f */
[----:B------:R-:W-:Y:S01]  /*3830*/  FFMA.FTZ R15, R49, R15, R14 ;  /* 0x0000000f310f7223 */ /* 0x000fe2000001000e */
[----:B------:R-:W-:Y:S01]  /*3840*/  HADD2.F32 R14, -RZ, R37.H0_H0 ;  /* 0x20000025ff0e7230 */ /* 0x000fe20000004100 */
[----:B------:R-:W-:-:S04]  /*3850*/  FFMA.FTZ R25, R24, R25, R47 ;  /* 0x0000001918197223 */ /* 0x000fc8000001002f */
[----:B------:R-:W-:Y:S01]  /*3860*/  FFMA.FTZ R15, R24, R14, R15 ;  /* 0x0000000e180f7223 */ /* 0x000fe2000001000f */
[----:B------:R-:W-:Y:S02]  /*3870*/  HADD2.F32 R14, -RZ, R37.H1_H1 ;  /* 0x30000025ff0e7230 */ /* 0x000fe40000004100 */
[----:B------:R-:W-:-:S03]  /*3880*/  HADD2.F32 R24, -RZ, R39.H1_H1 ;  /* 0x30000027ff187230 */ /* 0x000fc60000004100 */
[C---:B------:R-:W-:Y:S01]  /*3890*/  FFMA.FTZ R14, R51.reuse, R14, R15 ;  /* 0x0000000e330e7223 */ /* 0x040fe2000001000f */
[--C-:B------:R-:W-:Y:S01]  /*38a0*/  HADD2.F32 R15, -RZ, R2.reuse.H0_H0 ;  /* 0x20000002ff0f7230 */ /* 0x100fe20000004100 */
[----:B------:R-:W-:Y:S01]  /*38b0*/  FFMA.FTZ R24, R51, R24, R25 ;  /* 0x0000001833187223 */ /* 0x000fe20000010019 */
[----:B------:R-:W-:-:S03]  /*38c0*/  HADD2.F32 R25, -RZ, R2.H1_H1 ;  /* 0x30000002ff197230 */ /* 0x000fc60000004100 */
[----:B------:R-:W-:Y:S02]  /*38d0*/  FMUL.FTZ R14, R15, R14 ;  /* 0x0000000e0f0e7220 */ /* 0x000fe40000410000 */
[----:B------:R-:W-:-:S03]  /*38e0*/  FMUL.FTZ R24, R25, R24 ;  /* 0x0000001819187220 */ /* 0x000fc60000410000 */
[----:B------:R-:W-:Y:S02]  /*38f0*/  F2FP.PACK_AB R14, RZ, R14 ;  /* 0x0000000eff0e723e */ /* 0x000fe400000000ff */
[----:B------:R-:W-:-:S04]  /*3900*/  F2FP.PACK_AB R24, RZ, R24 ;  /* 0x00000018ff18723e */ /* 0x000fc800000000ff */
[----:B------:R-:W-:-:S06]  /*3910*/  PRMT R14, R14, 0x5410, R24 ;  /* 0x000054100e0e7816 */ /* 0x000fcc0000000018 */
[----:B------:R-:W-:-:S06]  /*3920*/  HFMA2.MMA R19, R14, 1, 1, R19 ;  /* 0x3c003c000e137835 */ /* 0x000fcc0000000013 */
.L_x_257:
        /* <DEDUP_REMOVED lines=9> */
[--C-:B------:R-:W-:Y:S02]  /*39c0*/  HADD2.F32 R49, -RZ, R13.reuse.H0_H0 ;  /* 0x2000000dff317230 */ /* 0x100fe40000004100 */
[----:B------:R-:W-:Y:S02]  /*39d0*/  HADD2.F32 R50, -RZ, R13.H1_H1 ;  /* 0x3000000dff327230 */ /* 0x000fe40000004100 */
[----:B------:R-:W-:Y:S02]  /*39e0*/  HADD2.F32 R52, -RZ, R32.H1_H1 ;  /* 0x30000020ff347230 */ /* 0x000fe40000004100 */
[----:B------:R-:W-:-:S02]  /*39f0*/  HADD2.F32 R51, -RZ, R33.H0_H0 ;  /* 0x20000021ff337230 */ /* 0x000fc40000004100 */
[----:B------:R-:W-:Y:S02]  /*3a00*/  HADD2.F32 R53, -RZ, R28.H0_H0 ;  /* 0x2000001cff357230 */ /* 0x000fe40000004100 */
[--C-:B0-----:R-:W-:Y:S02]  /*3a10*/  HADD2.F32 R46, -RZ, R14.reuse.H0_H0 ;  /* 0x2000000eff2e7230 */ /* 0x101fe40000004100 */
[----:B------:R-:W-:-:S03]  /*3a20*/  HADD2.F32 R14, -RZ, R14.H1_H1 ;  /* 0x3000000eff0e7230 */ /* 0x000fc60000004100 */
[-C--:B------:R-:W-:Y:S02]  /*3a30*/  FFMA.FTZ R47, R47, R46.reuse, RZ ;  /* 0x0000002e2f2f7223 */ /* 0x080fe400000100ff */
[----:B------:R-:W-:Y:S02]  /*3a40*/  FFMA.FTZ R53, R53, R46, RZ ;  /* 0x0000002e35357223 */ /* 0x000fe400000100ff */
[----:B------:R-:W-:Y:S01]  /*3a50*/  FFMA.FTZ R48, R48, R14, R47 ;  /* 0x0000000e30307223 */ /* 0x000fe2000001002f */
[----:B------:R-:W-:-:S05]  /*3a60*/  HADD2.F32 R47, -RZ, R15.H0_H0 ;  /* 0x2000000fff2f7230 */ /* 0x000fca0000004100 */
[----:B------:R-:W-:Y:S01]  /*3a70*/  FFMA.FTZ R49, R49, R47, R48 ;  /* 0x0000002f31317223 */ /* 0x000fe20000010030 */
[----:B------:R-:W-:Y:S02]  /*3a80*/  HADD2.F32 R48, -RZ, R15.H1_H1 ;  /* 0x3000000fff307230 */ /* 0x000fe40000004100 */
[----:B-1----:R-:W-:-:S03]  /*3a90*/  HADD2.F32 R15, -RZ, R24.H0_H0 ;  /* 0x20000018ff0f7230 */ /* 0x002fc60000004100 */
[----:B------:R-:W-:Y:S01]  /*3aa0*/  FFMA.FTZ R50, R50, R48, R49 ;  /* 0x0000003032327223 */ /* 0x000fe20000010031 */
[----:B------:R-:W-:-:S05]  /*3ab0*/  HADD2.F32 R49, -RZ, R32.H0_H0 ;  /* 0x20000020ff317230 */ /* 0x000fca0000004100 */
[----:B------:R-:W-:Y:S01]  /*3ac0*/  FFMA.FTZ R50, R49, R15, R50 ;  /* 0x0000000f31327223 */ /* 0x000fe20000010032 */
[----:B------:R-:W-:Y:S02]  /*3ad0*/  HADD2.F32 R49, -RZ, R24.H1_H1 ;  /* 0x30000018ff317230 */ /* 0x000fe40000004100 */
[----:B------:R-:W-:-:S03]  /*3ae0*/  HADD2.F32 R24, -RZ, R25.H0_H0 ;  /* 0x20000019ff187230 */ /* 0x000fc60000004100 */
[----:B------:R-:W-:Y:S01]  /*3af0*/  FFMA.FTZ R52, R52, R49, R50 ;  /* 0x0000003134347223 */ /* 0x000fe20000010032 */
[----:B------:R-:W-:-:S03]  /*3b00*/  HADD2.F32 R50, -RZ, R33.H1_H1 ;  /* 0x30000021ff327230 */ /* 0x000fc60000004100 */
        /* <DEDUP_REMOVED lines=27> */
[----:B------:R-:W-:Y:S01]  /*3cc0*/  FFMA.FTZ R46, R25, R46, RZ ;  /* 0x0000002e192e7223 */ /* 0x000fe200000100ff */
[----:B------:R-:W-:Y:S01]  /*3cd0*/  HADD2.F32 R25, -RZ, R28.H1_H1 ;  /* 0x3000001cff197230 */ /* 0x000fe20000004100 */
[----:B------:R-:W-:-:S04]  /*3ce0*/  HFMA2.MMA R18, R50, 1, 1, R18 ;  /* 0x3c003c0032127835 */ /* 0x000fc80000000012 */
[----:B------:R-:W-:Y:S01]  /*3cf0*/  FFMA.FTZ R50, R25, R14, R53 ;  /* 0x0000000e19327223 */ /* 0x000fe20000010035 */
[----:B------:R-:W-:-:S05]  /*3d00*/  HADD2.F32 R25, -RZ, R30.H1_H1 ;  /* 0x3000001eff197230 */ /* 0x000fca0000004100 */
[----:B------:R-:W-:Y:S01]  /*3d10*/  FFMA.FTZ R46, R25, R14, R46 ;  /* 0x0000000e192e7223 */ /* 0x000fe2000001002e */
[----:B------:R-:W-:Y:S02]  /*3d20*/  HADD2.F32 R25, -RZ, R29.H0_H0 ;  /* 0x2000001dff197230 */ /* 0x000fe40000004100 */
[----:B------:R-:W-:-:S03]  /*3d30*/  HADD2.F32 R14, -RZ, R31.H0_H0 ;  /* 0x2000001fff0e7230 */ /* 0x000fc60000004100 */
[-C--:B------:R-:W-:Y:S02]  /*3d40*/  FFMA.FTZ R25, R25, R47.reuse, R50 ;  /* 0x0000002f19197223 */ /* 0x080fe40000010032 */
[----:B------:R-:W-:Y:S01]  /*3d50*/  FFMA.FTZ R47, R14, R47, R46 ;  /* 0x0000002f0e2f7223 */ /* 0x000fe2000001002e */
[----:B------:R-:W-:Y:S02]  /*3d60*/  HADD2.F32 R14, -RZ, R29.H1_H1 ;  /* 0x3000001dff0e7230 */ /* 0x000fe40000004100 */
[----:B------:R-:W-:-:S03]  /*3d70*/  HADD2.F32 R46, -RZ, R38.H0_H0 ;  /* 0x20000026ff2e7230 */ /* 0x000fc60000004100 */
[----:B------:R-:W-:Y:S01]  /*3d80*/  FFMA.FTZ R14, R14, R48, R25 ;  /* 0x000000300e0e7223 */ /* 0x000fe20000010019 */
[----:B------:R-:W-:-:S05]  /*3d90*/  HADD2.F32 R25, -RZ, R31.H1_H1 ;  /* 0x3000001fff197230 */ /* 0x000fca0000004100 */
[----:B------:R-:W-:Y:S01]  /*3da0*/  FFMA.FTZ R48, R25, R48, R47 ;  /* 0x0000003019307223 */ /* 0x000fe2000001002f */
[----:B------:R-:W-:-:S03]  /*3db0*/  HADD2.F32 R25, -RZ, R36.H0_H0 ;  /* 0x20000024ff197230 */ /* 0x000fc60000004100 */
[-C--:B------:R-:W-:Y:S02]  /*3dc0*/  FFMA.FTZ R48, R46, R15.reuse, R48 ;  /* 0x0000000f2e307223 */ /* 0x080fe40000010030 */
[----:B------:R-:W-:Y:S01]  /*3dd0*/  FFMA.FTZ R14, R25, R15, R14 ;  /* 0x0000000f190e7223 */ /* 0x000fe2000001000e */
[----:B------:R-:W-:Y:S02]  /*3de0*/  HADD2.F32 R15, -RZ, R36.H1_H1 ;  /* 0x30000024ff0f7230 */ /* 0x000fe40000004100 */
[----:B------:R-:W-:-:S03]  /*3df0*/  HADD2.F32 R25, -RZ, R38.H1_H1 ;  /* 0x30000026ff197230 */ /* 0x000fc60000004100 */
[-C--:B------:R-:W-:Y:S01]  /*3e00*/  FFMA.FTZ R15, R15, R49.reuse, R14 ;  /* 0x000000310f0f7223 */ /* 0x080fe2000001000e */
[----:B------:R-:W-:Y:S01]  /*3e10*/  HADD2.F32 R14, -RZ, R37.H0_H0 ;  /* 0x20000025ff0e7230 */ /* 0x000fe20000004100 */
[----:B------:R-:W-:Y:S01]  /*3e20*/  FFMA.FTZ R49, R25, R49, R48 ;  /* 0x0000003119317223 */ /* 0x000fe20000010030 */
[----:B------:R-:W-:-:S03]  /*3e30*/  HADD2.F32 R25, -RZ, R39.H0_H0 ;  /* 0x20000027ff197230 */ /* 0x000fc60000004100 */
[-C--:B------:R-:W-:Y:S01]  /*3e40*/  FFMA.FTZ R14, R14, R24.reuse, R15 ;  /* 0x000000180e0e7223 */ /* 0x080fe2000001000f */
[----:B------:R-:W-:Y:S01]  /*3e50*/  HADD2.F32 R15, -RZ, R37.H1_H1 ;  /* 0x30000025ff0f7230 */ /* 0x000fe20000004100 */
[----:B------:R-:W-:Y:S01]  /*3e60*/  FFMA.FTZ R24, R25, R24, R49 ;  /* 0x0000001819187223 */ /* 0x000fe20000010031 */
[----:B------:R-:W-:-:S03]  /*3e70*/  HADD2.F32 R25, -RZ, R39.H1_H1 ;  /* 0x30000027ff197230 */ /* 0x000fc60000004100 */
[-C--:B------:R-:W-:Y:S01]  /*3e80*/  FFMA.FTZ R14, R15, R51.reuse, R14 ;  /* 0x000000330f0e7223 */ /* 0x080fe2000001000e */
        /* <DEDUP_REMOVED lines=9> */
.L_x_259:
        /* <DEDUP_REMOVED lines=94> */
.L_x_260:
[----:B------:R-:W-:Y:S05]  /*4500*/  @P0 BRA `(.L_x_258) ;  /* 0x000005a000000947 */ /* 0x000fea0003800000 */
[----:B------:R-:W0:Y:S01]  /*4510*/  LDS.64 R24, [UR4+0x190] ;  /* 0x00019004ff187984 */ /* 0x000e220008000a00 */
[----:B------:R-:W-:Y:S02]  /*4520*/  HADD2.F32 R15, -RZ, R12.H0_H0 ;  /* 0x2000000cff0f7230 */ /* 0x000fe40000004100 */
[----:B------:R-:W-:Y:S02]  /*4530*/  HADD2.F32 R51, -RZ, R26.H0_H0 ;  /* 0x2000001aff337230 */ /* 0x000fe40000004100 */
[----:B------:R-:W-:Y:S02]  /*4540*/  HADD2.F32 R47, -RZ, R28.H0_H0 ;  /* 0x2000001cff2f7230 */ /* 0x000fe40000004100 */
[----:B------:R-:W-:Y:S02]  /*4550*/  HADD2.F32 R49, -RZ, R30.H0_H0 ;  /* 0x2000001eff317230 */ /* 0x000fe40000004100 */
[----:B------:R-:W-:Y:S02]  /*4560*/  HADD2.F32 R12, -RZ, R12.H1_H1 ;  /* 0x3000000cff0c7230 */ /* 0x000fe40000004100 */
[----:B------:R-:W-:-:S02]  /*4570*/  HADD2.F32 R26, -RZ, R26.H1_H1 ;  /* 0x3000001aff1a7230 */ /* 0x000fc40000004100 */
[----:B------:R-:W-:Y:S02]  /*4580*/  HADD2.F32 R28, -RZ, R28.H1_H1 ;  /* 0x3000001cff1c7230 */ /* 0x000fe40000004100 */
[----:B------:R-:W-:Y:S02]  /*4590*/  HADD2.F32 R30, -RZ, R30.H1_H1 ;  /* 0x3000001eff1e7230 */ /* 0x000fe40000004100 */
[----:B0-----:R-:W-:-:S05]  /*45a0*/  HADD2.F32 R46, -RZ, R24.H0_H0 ;  /* 0x20000018ff2e7230 */ /* 0x001fca0000004100 */
[-C--:B------:R-:W-:Y:S02]  /*45b0*/  FFMA.FTZ R50, R15, R46.reuse, RZ ;  /* 0x0000002e0f327223 */ /* 0x080fe400000100ff */
[----:B------:R-:W0:Y:S01]  /*45c0*/  LDS.64 R14, [UR4+0x198] ;  /* 0x00019804ff0e7984 */ /* 0x000e220008000a00 */
[-C--:B------:R-:W-:Y:S02]  /*45d0*/  FFMA.FTZ R48, R51, R46.reuse, RZ ;  /* 0x0000002e33307223 */ /* 0x080fe400000100ff */
[-C--:B------:R-:W-:Y:S02]  /*45e0*/  FFMA.FTZ R47, R47, R46.reuse, RZ ;  /* 0x0000002e2f2f7223 */ /* 0x080fe400000100ff */
[----:B------:R-:W-:Y:S01]  /*45f0*/  FFMA.FTZ R46, R49, R46, RZ ;  /* 0x0000002e312e7223 */ /* 0x000fe200000100ff */
[----:B------:R-:W-:Y:S02]  /*4600*/  HADD2.F32 R49, -RZ, R24.H1_H1 ;  /* 0x30000018ff317230 */ /* 0x000fe40000004100 */
[----:B------:R-:W-:-:S02]  /*4610*/  HADD2.F32 R24, -RZ, R29.H0_H0 ;  /* 0x2000001dff187230 */ /* 0x000fc40000004100 */
        /* <DEDUP_REMOVED lines=8> */
[--C-:B------:R-:W-:Y:S02]  /*46a0*/  HADD2.F32 R49, -RZ, R25.reuse.H0_H0 ;  /* 0x20000019ff317230 */ /* 0x100fe40000004100 */
[----:B------:R-:W-:-:S02]  /*46b0*/  HADD2.F32 R25, -RZ, R25.H1_H1 ;  /* 0x30000019ff197230 */ /* 0x000fc40000004100 */
[----:B------:R-:W-:Y:S01]  /*46c0*/  HADD2.F32 R13, -RZ, R13.H1_H1 ;  /* 0x3000000dff0d7230 */ /* 0x000fe20000004100 */
[-C--:B------:R-:W-:Y:S01]  /*46d0*/  FFMA.FTZ R50, R26, R49.reuse, R50 ;  /* 0x000000311a327223 */ /* 0x080fe20000010032 */
[----:B------:R-:W-:Y:S01]  /*46e0*/  HADD2.F32 R27, -RZ, R27.H1_H1 ;  /* 0x3000001bff1b7230 */ /* 0x000fe20000004100 */
[-C--:B------:R-:W-:Y:S01]  /*46f0*/  FFMA.FTZ R24, R24, R49.reuse, R47 ;  /* 0x0000003118187223 */ /* 0x080fe2000001002f */
[----:B------:R-:W-:Y:S01]  /*4700*/  HADD2.F32 R31, -RZ, R31.H1_H1 ;  /* 0x3000001fff1f7230 */ /* 0x000fe20000004100 */
[-C--:B------:R-:W-:Y:S01]  /*4710*/  FFMA.FTZ R48, R28, R49.reuse, R48 ;  /* 0x000000311c307223 */ /* 0x080fe20000010030 */
[--C-:B------:R-:W-:Y:S01]  /*4720*/  HADD2.F32 R26, -RZ, R38.reuse.H0_H0 ;  /* 0x20000026ff1a7230 */ /* 0x100fe20000004100 */
[----:B------:R-:W-:Y:S01]  /*4730*/  FFMA.FTZ R12, R12, R49, R46 ;  /* 0x000000310c0c7223 */ /* 0x000fe2000001002e */
[----:B------:R-:W-:Y:S01]  /*4740*/  HADD2.F32 R38, -RZ, R38.H1_H1 ;  /* 0x30000026ff267230 */ /* 0x000fe20000004100 */
[-C--:B------:R-:W-:Y:S02]  /*4750*/  FFMA.FTZ R50, R13, R25.reuse, R50 ;  /* 0x000000190d327223 */ /* 0x080fe40000010032 */
[-C--:B------:R-:W-:Y:S01]  /*4760*/  FFMA.FTZ R24, R29, R25.reuse, R24 ;  /* 0x000000191d187223 */ /* 0x080fe20000010018 */
[----:B------:R-:W-:Y:S01]  /*4770*/  HADD2.F32 R29, -RZ, R32.H0_H0 ;  /* 0x20000020ff1d7230 */ /* 0x000fe20000004100 */
[-C--:B------:R-:W-:Y:S01]  /*4780*/  FFMA.FTZ R48, R27, R25.reuse, R48 ;  /* 0x000000191b307223 */ /* 0x080fe20000010030 */
[----:B------:R-:W-:Y:S01]  /*4790*/  HADD2.F32 R27, -RZ, R34.H0_H0 ;  /* 0x20000022ff1b7230 */ /* 0x000fe20000004100 */
[----:B------:R-:W-:Y:S01]  /*47a0*/  FFMA.FTZ R25, R31, R25, R12 ;  /* 0x000000191f197223 */ /* 0x000fe2000001000c */
[----:B------:R-:W-:-:S02]  /*47b0*/  HADD2.F32 R31, -RZ, R36.H0_H0 ;  /* 0x20000024ff1f7230 */ /* 0x000fc40000004100 */
[--C-:B0-----:R-:W-:Y:S02]  /*47c0*/  HADD2.F32 R13, -RZ, R14.reuse.H0_H0 ;  /* 0x2000000eff0d7230 */ /* 0x101fe40000004100 */
[----:B------:R-:W-:Y:S02]  /*47d0*/  HADD2.F32 R14, -RZ, R14.H1_H1 ;  /* 0x3000000eff0e7230 */ /* 0x000fe40000004100 */
[----:B------:R-:W-:Y:S01]  /*47e0*/  HADD2.F32 R32, -RZ, R32.H1_H1 ;  /* 0x30000020ff207230 */ /* 0x000fe20000004100 */
[-C--:B------:R-:W-:Y:S01]  /*47f0*/  FFMA.FTZ R29, R29, R13.reuse, R50 ;  /* 0x0000000d1d1d7223 */ /* 0x080fe20000010032 */
        /* <DEDUP_REMOVED lines=8> */
[----:B------:R-:W-:Y:S01]  /*4880*/  HADD2.F32 R24, -RZ, R35.H0_H0 ;  /* 0x20000023ff187230 */ /* 0x000fe20000004100 */
        /* <DEDUP_REMOVED lines=34> */
.L_x_258:
        /* <DEDUP_REMOVED lines=145> */
.L_x_261:
        /* <DEDUP_REMOVED lines=95> */
.L_x_263:
        /* <DEDUP_REMOVED lines=94> */
.L_x_264:
        /* <DEDUP_REMOVED lines=91> */
.L_x_262:
[----:B------:R-:W-:-:S06]  /*6540*/  IMAD.WIDE R12, R41, c[0x0][0x18c], R44 ;  /* 0x00006300290c7a25 */ /* 0x000fcc00078e022c */
[----:B------:R-:W2:Y:S02]  /*6550*/  LDG.E.128.CONSTANT R12, [R12.64] ;  /* 0x000000060c0c7981 */ /* 0x000ea4000c1e9d00 */
[----:B--2---:R-:W-:Y:S02]  /*6560*/  SHF.R.U32.HI R25, RZ, 0x8, R13 ;  /* 0x00000008ff197819 */ /* 0x004fe4000001160d */
[C---:B------:R-:W-:Y:S02]  /*6570*/  LOP3.LUT R33, R12.reuse, 0xf000f, RZ, 0xc0, !PT ;  /* 0x000f000f0c217812 */ /* 0x040fe400078ec0ff */
[----:B------:R-:W-:Y:S02]  /*6580*/  LOP3.LUT R26, R12, 0xf000f0, RZ, 0xc0, !PT ;  /* 0x00f000f00c1a7812 */ /* 0x000fe400078ec0ff */
[----:B------:R-:W-:Y:S02]  /*6590*/  SHF.R.U32.HI R34, RZ, 0x8, R12 ;  /* 0x00000008ff227819 */ /* 0x000fe4000001160c */
[----:B------:R-:W-:-:S02]  /*65a0*/  LOP3.LUT R31, R13, 0xf000f, RZ, 0xc0, !PT ;  /* 0x000f000f0d1f7812 */ /* 0x000fc400078ec0ff */
[----:B------:R-:W-:Y:S02]  /*65b0*/  LOP3.LUT R27, R13, 0xf000f0, RZ, 0xc0, !PT ;  /* 0x00f000f00d1b7812 */ /* 0x000fe400078ec0ff */
[----:B------:R-:W-:Y:S02]  /*65c0*/  LOP3.LUT R12, R15, 0xf000f0, RZ, 0xc0, !PT ;  /* 0x00f000f00f0c7812 */ /* 0x000fe400078ec0ff */
[----:B------:R-:W-:Y:S02]  /*65d0*/  LOP3.LUT R13, R25, 0xf000f0, RZ, 0xc0, !PT ;  /* 0x00f000f0190d7812 */ /* 0x000fe400078ec0ff */
[C---:B------:R-:W-:Y:S02]  /*65e0*/  LOP3.LUT R24, R14.reuse, 0xf000f, RZ, 0xc0, !PT ;  /* 0x000f000f0e187812 */ /* 0x040fe400078ec0ff */
[----:B------:R-:W-:Y:S02]  /*65f0*/  LOP3.LUT R29, R14, 0xf000f0, RZ, 0xc0, !PT ;  /* 0x00f000f00e1d7812 */ /* 0x000fe400078ec0ff */
[----:B------:R-:W-:-:S02]  /*6600*/  LOP3.LUT R32, R15, 0xf000f, RZ, 0xc0, !PT ;  /* 0x000f000f0f207812 */ /* 0x000fc400078ec0ff */
[----:B------:R-:W-:Y:S02]  /*6610*/  SHF.R.U32.HI R14, RZ, 0x8, R14 ;  /* 0x00000008ff0e7819 */ /* 0x000fe4000001160e */
[----:B------:R-:W-:Y:S02]  /*6620*/  SHF.R.U32.HI R15, RZ, 0x8, R15 ;  /* 0x00000008ff0f7819 */ /* 0x000fe4000001160f */
[----:B------:R-:W-:Y:S02]  /*6630*/  LOP3.LUT R46, R12, 0x64006400, RZ, 0xfc, !PT ;  /* 0x640064000c2e7812 */ /* 0x000fe400078efcff */
[----:B------:R-:W-:Y:S02]  /*6640*/  LOP3.LUT R36, R13, 0x64006400, RZ, 0xfc, !PT ;  /* 0x640064000d247812 */ /* 0x000fe400078efcff */
[----:B------:R-:W-:Y:S02]  /*6650*/  LOP3.LUT R28, R27, 0x64006400, RZ, 0xfc, !PT ;  /* 0x640064001b1c7812 */ /* 0x000fe400078efcff */
        /* <DEDUP_REMOVED lines=30> */
[----:B------:R-:W-:-:S02]  /*6840*/  HFMA2 R3, R48, R3.H0_H0, -72, -72 ;  /* 0xd480d48030037431 */ /* 0x000fc40000040003 */
[----:B------:R-:W-:Y:S02]  /*6850*/  HADD2 R33, R24, -1032, -1032 ;  /* 0xe408e40818217430 */ /* 0x000fe40000000000 */
[----:B------:R-:W-:Y:S02]  /*6860*/  HADD2 R35, R35, -1032, -1032 ;  /* 0xe408e40823237430 */ /* 0x000fe40000000000 */
[----:B------:R-:W-:Y:S02]  /*6870*/  HADD2 R36, R25, -1032, -1032 ;  /* 0xe408e40819247430 */ /* 0x000fe40000000000 */
[----:B------:R-:W-:Y:S02]  /*6880*/  HADD2 R37, R14, -1032, -1032 ;  /* 0xe408e4080e257430 */ /* 0x000fe40000000000 */
[----:B------:R-:W-:Y:S01]  /*6890*/  HADD2 R38, R15, -1032, -1032 ;  /* 0xe408e4080f267430 */ /* 0x000fe20000000000 */
[----:B------:R-:W-:Y:S05]  /*68a0*/  @!P2 BRA `(.L_x_265) ;  /* 0x000005a00000a947 */ /* 0x000fea0003800000 */
[----:B------:R-:W0:Y:S01]  /*68b0*/  LDS.64 R14, [UR4+0x30] ;  /* 0x00003004ff0e7984 */ /* 0x000e220008000a00 */
[----:B------:R-:W-:-:S02]  /*68c0*/  HADD2.F32 R44, -RZ, R31.H0_H0 ;  /* 0x2000001fff2c7230 */ /* 0x000fc40000004100 */
[--C-:B------:R-:W-:Y:S01]  /*68d0*/  HADD2.F32 R46, -RZ, R32.reuse.H0_H0 ;  /* 0x20000020ff2e7230 */ /* 0x100fe20000004100 */
[----:B------:R-:W1:Y:S01]  /*68e0*/  LDS.64 R24, [UR4+0x38] ;  /* 0x00003804ff187984 */ /* 0x000e620008000a00 */
[----:B------:R-:W-:Y:S02]  /*68f0*/  HADD2.F32 R41, -RZ, R31.H1_H1 ;  /* 0x3000001fff297230 */ /* 0x000fe40000004100 */
[----:B------:R-:W-:Y:S02]  /*6900*/  HADD2.F32 R45, -RZ, R32.H1_H1 ;  /* 0x30000020ff2d7230 */ /* 0x000fe40000004100 */
[----:B------:R-:W-:Y:S02]  /*6910*/  HADD2.F32 R47, -RZ, R29.H0_H0 ;  /* 0x2000001dff2f7230 */ /* 0x000fe40000004100 */
[----:B------:R-:W-:Y:S02]  /*6920*/  HADD2.F32 R49, -RZ, R13.H0_H0 ;  /* 0x2000000dff317230 */ /* 0x000fe40000004100 */
[----:B------:R-:W-:-:S02]  /*6930*/  HADD2.F32 R50, -RZ, R34.H0_H0 ;  /* 0x20000022ff327230 */ /* 0x000fc40000004100 */
[--C-:B0-----:R-:W-:Y:S02]  /*6940*/  HADD2.F32 R39, -RZ, R14.reuse.H0_H0 ;  /* 0x2000000eff277230 */ /* 0x101fe40000004100 */
[----:B------:R-:W-:-:S03]  /*6950*/  HADD2.F32 R14, -RZ, R14.H1_H1 ;  /* 0x3000000eff0e7230 */ /* 0x000fc60000004100 */
[----:B------:R-:W-:Y:S02]  /*6960*/  FFMA.FTZ R44, R44, R39, RZ ;  /* 0x000000272c2c7223 */ /* 0x000fe400000100ff */
[----:B------:R-:W-:Y:S02]  /*6970*/  FFMA.FTZ R46, R39, R46, RZ ;  /* 0x0000002e272e7223 */ /* 0x000fe400000100ff */
[----:B------:R-:W-:Y:S01]  /*6980*/  FFMA.FTZ R44, R41, R14, R44 ;  /* 0x0000000e292c7223 */ /* 0x000fe2000001002c */
[----:B------:R-:W-:Y:S01]  /*6990*/  HADD2.F32 R41, -RZ, R15.H0_H0 ;  /* 0x2000000fff297230 */ /* 0x000fe20000004100 */
[----:B------:R-:W-:Y:S01]  /*69a0*/  FFMA.FTZ R46, R14, R45, R46 ;  /* 0x0000002d0e2e7223 */ /* 0x000fe2000001002e */
[----:B------:R-:W-:-:S03]  /*69b0*/  HADD2.F32 R45, -RZ, R30.H0_H0 ;  /* 0x2000001eff2d7230 */ /* 0x000fc60000004100 */
[----:B------:R-:W-:Y:S01]  /*69c0*/  FFMA.FTZ R48, R41, R47, R46 ;  /* 0x0000002f29307223 */ /* 0x000fe2000001002e */
[----:B------:R-:W-:Y:S01]  /*69d0*/  HADD2.F32 R47, -RZ, R29.H1_H1 ;  /* 0x3000001dff2f7230 */ /* 0x000fe20000004100 */
[----:B------:R-:W-:Y:S01]  /*69e0*/  FFMA.FTZ R45, R45, R41, R44 ;  /* 0x000000292d2d7223 */ /* 0x000fe2000001002c */
[----:B------:R-:W-:Y:S02]  /*69f0*/  HADD2.F32 R44, -RZ, R15.H1_H1 ;  /* 0x3000000fff2c7230 */ /* 0x000fe40000004100 */
[----:B------:R-:W-:-:S03]  /*6a00*/  HADD2.F32 R15, -RZ, R30.H1_H1 ;  /* 0x3000001eff0f7230 */ /* 0x000fc60000004100 */
[----:B------:R-:W-:Y:S01]  /*6a10*/  FFMA.FTZ R48, R44, R47, R48 ;  /* 0x0000002f2c307223 */ /* 0x000fe20000010030 */
[----:B------:R-:W-:Y:S01]  /*6a20*/  HADD2.F32 R47, -RZ, R36.H0_H0 ;  /* 0x20000024ff2f7230 */ /* 0x000fe20000004100 */
[----:B------:R-:W-:Y:S01]  /*6a30*/  FFMA.FTZ R46, R15, R44, R45 ;  /* 0x0000002c0f2e7223 */ /* 0x000fe2000001002d */
[----:B------:R-:W-:Y:S02]  /*6a40*/  HADD2.F32 R45, -RZ, R35.H0_H0 ;  /* 0x20000023ff2d7230 */ /* 0x000fe40000004100 */
[--C-:B-1----:R-:W-:Y:S02]  /*6a50*/  HADD2.F32 R15, -RZ, R24.reuse.H0_H0 ;  /* 0x20000018ff0f7230 */ /* 0x102fe40000004100 */
[----:B------:R-:W-:-:S03]  /*6a60*/  HADD2.F32 R24, -RZ, R24.H1_H1 ;  /* 0x30000018ff187230 */ /* 0x000fc60000004100 */
[----:B------:R-:W-:Y:S01]  /*6a70*/  FFMA.FTZ R45, R45, R15, R46 ;  /* 0x0000000f2d2d7223 */ /* 0x000fe2000001002e */
[----:B------:R-:W-:Y:S01]  /*6a80*/  HADD2.F32 R46, -RZ, R35.H1_H1 ;  /* 0x30000023ff2e7230 */ /* 0x000fe20000004100 */
[----:B------:R-:W-:Y:S01]  /*6a90*/  FFMA.FTZ R48, R15, R47, R48 ;  /* 0x0000002f0f307223 */ /* 0x000fe20000010030 */
[----:B------:R-:W-:-:S03]  /*6aa0*/  HADD2.F32 R47, -RZ, R36.H1_H1 ;  /* 0x30000024ff2f7230 */ /* 0x000fc60000004100 */
[----:B------:R-:W-:Y:S01]  /*6ab0*/  FFMA.FTZ R46, R46, R24, R45 ;  /* 0x000000182e2e7223 */ /* 0x000fe2000001002d */
[--C-:B------:R-:W-:Y:S01]  /*6ac0*/  HADD2.F32 R45, -RZ, R25.reuse.H0_H0 ;  /* 0x20000019ff2d7230 */ /* 0x100fe20000004100 */
[----:B------:R-:W-:Y:S01]  /*6ad0*/  FFMA.FTZ R48, R24, R47, R48 ;  /* 0x0000002f18307223 */ /* 0x000fe20000010030 */
[--C-:B------:R-:W-:Y:S02]  /*6ae0*/  HADD2.F32 R47, -RZ, R26.reuse.H0_H0 ;  /* 0x2000001aff2f7230 */ /* 0x100fe40000004100 */
[----:B------:R-:W-:Y:S01]  /*6af0*/  HADD2.F32 R25, -RZ, R25.H1_H1 ;  /* 0x30000019ff197230 */ /* 0x000fe20000004100 */
[----:B------:R-:W-:Y:S01]  /*6b00*/  FFMA.FTZ R48, R45, R49, R48 ;  /* 0x000000312d307223 */ /* 0x000fe20000010030 */
[----:B------:R-:W-:Y:S01]  /*6b10*/  HADD2.F32 R49, -RZ, R13.H1_H1 ;  /* 0x3000000dff317230 */ /* 0x000fe20000004100 */
[----:B------:R-:W-:Y:S01]  /*6b20*/  FFMA.FTZ R46, R47, R45, R46 ;  /* 0x0000002d2f2e7223 */ /* 0x000fe2000001002e */
[----:B------:R-:W-:-:S03]  /*6b30*/  HADD2.F32 R47, -RZ, R26.H1_H1 ;  /* 0x3000001aff2f7230 */ /* 0x000fc60000004100 */
[----:B------:R-:W-:Y:S01]  /*6b40*/  FFMA.FTZ R48, R25, R49, R48 ;  /* 0x0000003119307223 */ /* 0x000fe20000010030 */
[--C-:B------:R-:W-:Y:S01]  /*6b50*/  HADD2.F32 R49, -RZ, R0.reuse.H1_H1 ;  /* 0x30000000ff317230 */ /* 0x100fe20000004100 */
[----:B------:R-:W-:Y:S01]  /*6b60*/  FFMA.FTZ R46, R47, R25, R46 ;  /* 0x000000192f2e7223 */ /* 0x000fe2000001002e */
[----:B------:R-:W-:-:S05]  /*6b70*/  HADD2.F32 R47, -RZ, R0.H0_H0 ;  /* 0x20000000ff2f7230 */ /* 0x000fca0000004100 */
[----:B------:R-:W-:Y:S02]  /*6b80*/  FMUL.FTZ R47, R47, R46 ;  /* 0x0000002e2f2f7220 */ /* 0x000fe40000410000 */
[----:B------:R-:W-:Y:S01]  /*6b90*/  FMUL.FTZ R46, R49, R48 ;  /* 0x00000030312e7220 */ /* 0x000fe20000410000 */
[--C-:B------:R-:W-:Y:S02]  /*6ba0*/  HADD2.F32 R48, -RZ, R33.reuse.H0_H0 ;  /* 0x20000021ff307230 */ /* 0x100fe40000004100 */
[----:B------:R-:W-:Y:S02]  /*6bb0*/  F2FP.PACK_AB R47, RZ, R47 ;  /* 0x0000002fff2f723e */ /* 0x000fe400000000ff */
[----:B------:R-:W-:Y:S01]  /*6bc0*/  F2FP.PACK_AB R46, RZ, R46 ;  /* 0x0000002eff2e723e */ /* 0x000fe200000000ff */
[C---:B------:R-:W-:Y:S01]  /*6bd0*/  FFMA.FTZ R49, R39.reuse, R48, RZ ;  /* 0x0000003027317223 */ /* 0x040fe200000100ff */
[----:B------:R-:W-:Y:S01]  /*6be0*/  HADD2.F32 R48, -RZ, R33.H1_H1 ;  /* 0x30000021ff307230 */ /* 0x000fe20000004100 */
[----:B------:R-:W-:Y:S01]  /*6bf0*/  FFMA.FTZ R39, R39, R50, RZ ;  /* 0x0000003227277223 */ /* 0x000fe200000100ff */
[----:B------:R-:W-:-:S03]  /*6c00*/  PRMT R47, R47, 0x5410, R46 ;  /* 0x000054102f2f7816 */ /* 0x000fc6000000002e */
[----:B------:R-:W-:Y:S01]  /*6c10*/  FFMA.FTZ R48, R14, R48, R49 ;  /* 0x000000300e307223 */ /* 0x000fe20000010031 */
[----:B------:R-:W-:Y:S02]  /*6c20*/  HADD2.F32 R49, -RZ, R34.H1_H1 ;  /* 0x30000022ff317230 */ /* 0x000fe40000004100 */
[----:B------:R-:W-:-:S03]  /*6c30*/  HFMA2.MMA R20, R47, 1, 1, R20 ;  /* 0x3c003c002f147835 */ /* 0x000fc60000000014 */
[----:B------:R-:W-:Y:S01]  /*6c40*/  FFMA.FTZ R14, R14, R49, R39 ;  /* 0x000000310e0e7223 */ /* 0x000fe20000010027 */
[----:B------:R-:W-:Y:S02]  /*6c50*/  HADD2.F32 R49, -RZ, R27.H0_H0 ;  /* 0x2000001bff317230 */ /* 0x000fe40000004100 */
[----:B------:R-:W-:-:S03]  /*6c60*/  HADD2.F32 R39, -RZ, R28.H0_H0 ;  /* 0x2000001cff277230 */ /* 0x000fc60000004100 */
[C---:B------:R-:W-:Y:S01]  /*6c70*/  FFMA.FTZ R49, R41.reuse, R49, R14 ;  /* 0x0000003129317223 */ /* 0x040fe2000001000e */
[----:B------:R-:W-:Y:S01]  /*6c80*/  HADD2.F32 R14, -RZ, R28.H1_H1 ;  /* 0x3000001cff0e7230 */ /* 0x000fe20000004100 */
[----:B------:R-:W-:Y:S01]  /*6c90*/  FFMA.FTZ R39, R41, R39, R48 ;  /* 0x0000002729277223 */ /* 0x000fe20000010030 */
[----:B------:R-:W-:-:S03]  /*6ca0*/  HADD2.F32 R41, -RZ, R27.H1_H1 ;  /* 0x3000001bff297230 */ /* 0x000fc60000004100 */
[C---:B------:R-:W-:Y:S01]  /*6cb0*/  FFMA.FTZ R14, R44.reuse, R14, R39 ;  /* 0x0000000e2c0e7223 */ /* 0x040fe20000010027 */
[----:B------:R-:W-:Y:S01]  /*6cc0*/  HADD2.F32 R39, -RZ, R37.H0_H0 ;  /* 0x20000025ff277230 */ /* 0x000fe20000004100 */
[----:B------:R-:W-:Y:S01]  /*6cd0*/  FFMA.FTZ R44, R44, R41, R49 ;  /* 0x000000292c2c7223 */ /* 0x000fe20000010031 */
[----:B------:R-:W-:-:S03]  /*6ce0*/  HADD2.F32 R41, -RZ, R38.H0_H0 ;  /* 0x20000026ff297230 */ /* 0x000fc60000004100 */
[C---:B------:R-:W-:Y:S01]  /*6cf0*/  FFMA.FTZ R14, R15.reuse, R39, R14 ;  /* 0x000000270f0e7223 */ /* 0x040fe2000001000e */
[----:B------:R-:W-:Y:S01]  /*6d00*/  HADD2.F32 R39, -RZ, R38.H1_H1 ;  /* 0x30000026ff277230 */ /* 0x000fe20000004100 */
[----:B------:R-:W-:Y:S01]  /*6d10*/  FFMA.FTZ R41, R15, R41, R44 ;  /* 0x000000290f297223 */ /* 0x000fe2000001002c */
[----:B------:R-:W-:-:S03]  /*6d20*/  HADD2.F32 R15, -RZ, R37.H1_H1 ;  /* 0x30000025ff0f7230 */ /* 0x000fc60000004100 */
[C---:B------:R-:W-:Y:S01]  /*6d30*/  FFMA.FTZ R44, R24.reuse, R39, R41 ;  /* 0x00000027182c7223 */ /* 0x040fe20000010029 */
[--C-:B------:R-:W-:Y:S01]  /*6d40*/  HADD2.F32 R39, -RZ, R3.reuse.H0_H0 ;  /* 0x20000003ff277230 */ /* 0x100fe20000004100 */
[----:B------:R-:W-:Y:S01]  /*6d50*/  FFMA.FTZ R14, R24, R15, R14 ;  /* 0x0000000f180e7223 */ /* 0x000fe2000001000e */
[--C-:B------:R-:W-:Y:S02]  /*6d60*/  HADD2.F32 R15, -RZ, R12.reuse.H0_H0 ;  /* 0x2000000cff0f7230 */ /* 0x100fe40000004100 */
[----:B------:R-:W-:Y:S01]  /*6d70*/  HADD2.F32 R24, -RZ, R12.H1_H1 ;  /* 0x3000000cff187230 */ /* 0x000fe20000004100 */
[C---:B------:R-:W-:Y:S01]  /*6d80*/  FFMA.FTZ R39, R45.reuse, R39, R44 ;  /* 0x000000272d277223 */ /* 0x040fe2000001002c */
[----:B------:R-:W-:Y:S01]  /*6d90*/  HADD2.F32 R44, -RZ, R3.H1_H1 ;  /* 0x30000003ff2c7230 */ /* 0x000fe20000004100 */
[----:B------:R-:W-:Y:S01]  /*6da0*/  FFMA.FTZ R14, R45, R15, R14 ;  /* 0x0000000f2d0e7223 */ /* 0x000fe2000001000e */
[----:B------:R-:W-:-:S03]  /*6db0*/  HADD2.F32 R15, -RZ, R2.H0_H0 ;  /* 0x20000002ff0f7230 */ /* 0x000fc60000004100 */
[C---:B------:R-:W-:Y:S01]  /*6dc0*/  FFMA.FTZ R14, R25.reuse, R24, R14 ;  /* 0x00000018190e7223 */ /* 0x040fe2000001000e */
[----:B------:R-:W-:Y:S01]  /*6dd0*/  HADD2.F32 R24, -RZ, R2.H1_H1 ;  /* 0x30000002ff187230 */ /* 0x000fe20000004100 */
[----:B------:R-:W-:Y:S02]  /*6de0*/  FFMA.FTZ R39, R25, R44, R39 ;  /* 0x0000002c19277223 */ /* 0x000fe40000010027 */
[----:B------:R-:W-:Y:S02]  /*6df0*/  FMUL.FTZ R14, R15, R14 ;  /* 0x0000000e0f0e7220 */ /* 0x000fe40000410000 */
[----:B------:R-:W-:-:S03]  /*6e00*/  FMUL.FTZ R39, R24, R39 ;  /* 0x0000002718277220 */ /* 0x000fc60000410000 */
[----:B------:R-:W-:Y:S02]  /*6e10*/  F2FP.PACK_AB R14, RZ, R14 ;  /* 0x0000000eff0e723e */ /* 0x000fe400000000ff */
[----:B------:R-:W-:-:S04]  /*6e20*/  F2FP.PACK_AB R39, RZ, R39 ;  /* 0x00000027ff27723e */ /* 0x000fc800000000ff */
[----:B------:R-:W-:-:S05]  /*6e30*/  PRMT R14, R14, 0x5410, R39 ;  /* 0x000054100e0e7816 */ /* 0x000fca0000000027 */
[----:B------:R-:W-:Y:S02]  /*6e40*/  HADD2 R19, R14, R19 ;  /* 0x000000130e137230 */ /* 0x000fe40000000000 */
.L_x_265:
[----:B------:R-:W-:Y:S05]  /*6e50*/  @!P3 BRA `(.L_x_252) ;  /* 0x000011700000b947 */ /* 0x000fea0003800000 */
[----:B------:R-:W-:Y:S02]  /*6e60*/  PRMT R14, R6, 0x9910, RZ ;  /* 0x00009910060e7816 */ /* 0x000fe400000000ff */
[----:B------:R-:W-:Y:S02]  /*6e70*/  ISETP.GE.AND P3, PT, R40, 0x3, PT ;  /* 0x000000032800780c */ /* 0x000fe40003f66270 */
[----:B------:R-:W-:-:S13]  /*6e80*/  ISETP.NE.AND P2, PT, R14, RZ, PT ;  /* 0x000000ff0e00720c */ /* 0x000fda0003f45270 */
[----:B------:R-:W-:Y:S05]  /*6e90*/  @!P2 BRA `(.L_x_266) ;  /* 0x000005a00000a947 */ /* 0x000fea0003800000 */
[----:B------:R-:W0:Y:S01]  /*6ea0*/  LDS.64 R14, [UR4+0xb0] ;  /* 0x0000b004ff0e7984 */ /* 0x000e220008000a00 */
[--C-:B------:R-:W-:Y:S02]  /*6eb0*/  HADD2.F32 R44, -RZ, R31.reuse.H0_H0 ;  /* 0x2000001fff2c7230 */ /* 0x100fe40000004100 */
[--C-:B------:R-:W-:Y:S01]  /*6ec0*/  HADD2.F32 R46, -RZ, R32.reuse.H0_H0 ;  /* 0x20000020ff2e7230 */ /* 0x100fe20000004100 */
[----:B------:R-:W1:Y:S01]  /*6ed0*/  LDS.64 R24, [UR4+0xb8] ;  /* 0x0000b804ff187984 */ /* 0x000e620008000a00 */
[----:B------:R-:W-:Y:S02]  /*6ee0*/  HADD2.F32 R45, -RZ, R31.H1_H1 ;  /* 0x3000001fff2d7230 */ /* 0x000fe40000004100 */
[----:B------:R-:W-:Y:S02]  /*6ef0*/  HADD2.F32 R47, -RZ, R32.H1_H1 ;  /* 0x30000020ff2f7230 */ /* 0x000fe40000004100 */
[----:B------:R-:W-:Y:S02]  /*6f00*/  HADD2.F32 R48, -RZ, R29.H1_H1 ;  /* 0x3000001dff307230 */ /* 0x000fe40000004100 */
[----:B------:R-:W-:-:S02]  /*6f10*/  HADD2.F32 R49, -RZ, R13.H0_H0 ;  /* 0x2000000dff317230 */ /* 0x000fc40000004100 */
[----:B------:R-:W-:Y:S02]  /*6f20*/  HADD2.F32 R50, -RZ, R34.H0_H0 ;  /* 0x20000022ff327230 */ /* 0x000fe40000004100 */
[--C-:B0-----:R-:W-:Y:S02]  /*6f30*/  HADD2.F32 R39, -RZ, R14.reuse.H0_H0 ;  /* 0x2000000eff277230 */ /* 0x101fe40000004100 */
[----:B------:R-:W-:-:S03]  /*6f40*/  HADD2.F32 R41, -RZ, R14.H1_H1 ;  /* 0x3000000eff297230 */ /* 0x000fc60000004100 */
[-C--:B------:R-:W-:Y:S02]  /*6f50*/  FFMA.FTZ R14, R44, R39.reuse, RZ ;  /* 0x000000272c0e7223 */ /* 0x080fe400000100ff */
[----:B------:R-:W-:Y:S01]  /*6f60*/  FFMA.FTZ R44, R46, R39, RZ ;  /* 0x000000272e2c7223 */ /* 0x000fe200000100ff */
[----:B------:R-:W-:Y:S01]  /*6f70*/  HADD2.F32 R46, -RZ, R29.H0_H0 ;  /* 0x2000001dff2e7230 */ /* 0x000fe20000004100 */
[-C--:B------:R-:W-:Y:S01]  /*6f80*/  FFMA.FTZ R45, R45, R41.reuse, R14 ;  /* 0x000000292d2d7223 */ /* 0x080fe2000001000e */
[--C-:B------:R-:W-:Y:S01]  /*6f90*/  HADD2.F32 R14, -RZ, R15.reuse.H0_H0 ;  /* 0x2000000fff0e7230 */ /* 0x100fe20000004100 */
[----:B------:R-:W-:Y:S01]  /*6fa0*/  FFMA.FTZ R47, R47, R41, R44 ;  /* 0x000000292f2f7223 */ /* 0x000fe2000001002c */
[--C-:B------:R-:W-:Y:S01]  /*6fb0*/  HADD2.F32 R44, -RZ, R30.reuse.H0_H0 ;  /* 0x2000001eff2c7230 */ /* 0x100fe20000004100 */
[----:B------:R-:W-:Y:S02]  /*6fc0*/  FFMA.FTZ R50, R50, R39, RZ ;  /* 0x0000002732327223 */ /* 0x000fe400000100ff */
[-C--:B------:R-:W-:Y:S01]  /*6fd0*/  FFMA.FTZ R47, R46, R14.reuse, R47 ;  /* 0x0000000e2e2f7223 */ /* 0x080fe2000001002f */
[----:B------:R-:W-:Y:S01]  /*6fe0*/  HADD2.F32 R46, -RZ, R30.H1_H1 ;  /* 0x3000001eff2e7230 */ /* 0x000fe20000004100 */
[----:B------:R-:W-:Y:S01]  /*6ff0*/  FFMA.FTZ R45, R44, R14, R45 ;  /* 0x0000000e2c2d7223 */ /* 0x000fe2000001002d */
[----:B------:R-:W-:-:S02]  /*7000*/  HADD2.F32 R44, -RZ, R15.H1_H1 ;  /* 0x3000000fff2c7230 */ /* 0x000fc40000004100 */
[--C-:B-1----:R-:W-:Y:S02]  /*7010*/  HADD2.F32 R15, -RZ, R24.reuse.H0_H0 ;  /* 0x20000018ff0f7230 */ /* 0x102fe40000004100 */
[----:B------:R-:W-:Y:S01]  /*7020*/  HADD2.F32 R24, -RZ, R24.H1_H1 ;  /* 0x30000018ff187230 */ /* 0x000fe20000004100 */
        /* <DEDUP_REMOVED lines=11> */
[--C-:B------:R-:W-:Y:S02]  /*70e0*/  HADD2.F32 R47, -RZ, R26.reuse.H0_H0 ;  /* 0x2000001aff2f7230 */ /* 0x100fe40000004100 */
[----:B------:R-:W-:Y:S01]  /*70f0*/  HADD2.F32 R25, -RZ, R25.H1_H1 ;  /* 0x30000019ff197230 */ /* 0x000fe20000004100 */
[-C--:B------:R-:W-:Y:S01]  /*7100*/  FFMA.FTZ R48, R49, R45.reuse, R48 ;  /* 0x0000002d31307223 */ /* 0x080fe20000010030 */
[----:B------:R-:W-:Y:S01]  /*7110*/  HADD2.F32 R49, -RZ, R13.H1_H1 ;  /* 0x3000000dff317230 */ /* 0x000fe20000004100 */
[----:B------:R-:W-:Y:S01]  /*7120*/  FFMA.FTZ R46, R47, R45, R46 ;  /* 0x0000002d2f2e7223 */ /* 0x000fe2000001002e */
[----:B------:R-:W-:-:S03]  /*7130*/  HADD2.F32 R47, -RZ, R26.H1_H1 ;  /* 0x3000001aff2f7230 */ /* 0x000fc60000004100 */
[-C--:B------:R-:W-:Y:S01]  /*7140*/  FFMA.FTZ R48, R49, R25.reuse, R48 ;  /* 0x0000001931307223 */ /* 0x080fe20000010030 */
[--C-:B------:R-:W-:Y:S01]  /*7150*/  HADD2.F32 R49, -RZ, R0.reuse.H1_H1 ;  /* 0x30000000ff317230 */ /* 0x100fe20000004100 */
[----:B------:R-:W-:Y:S01]  /*7160*/  FFMA.FTZ R46, R47, R25, R46 ;  /* 0x000000192f2e7223 */ /* 0x000fe2000001002e */
[----:B------:R-:W-:-:S05]  /*7170*/  HADD2.F32 R47, -RZ, R0.H0_H0 ;  /* 0x20000000ff2f7230 */ /* 0x000fca0000004100 */
[----:B------:R-:W-:Y:S02]  /*7180*/  FMUL.FTZ R47, R47, R46 ;  /* 0x0000002e2f2f7220 */ /* 0x000fe40000410000 */
[----:B------:R-:W-:Y:S01]  /*7190*/  FMUL.FTZ R46, R49, R48 ;  /* 0x00000030312e7220 */ /* 0x000fe20000410000 */
[----:B------:R-:W-:Y:S02]  /*71a0*/  HADD2.F32 R48, -RZ, R33.H0_H0 ;  /* 0x20000021ff307230 */ /* 0x000fe40000004100 */
[----:B------:R-:W-:Y:S01]  /*71b0*/  HADD2.F32 R49, -RZ, R27.H0_H0 ;  /* 0x2000001bff317230 */ /* 0x000fe20000004100 */
[----:B------:R-:W-:Y:S02]  /*71c0*/  F2FP.PACK_AB R47, RZ, R47 ;  /* 0x0000002fff2f723e */ /* 0x000fe400000000ff */
[----:B------:R-:W-:Y:S01]  /*71d0*/  FFMA.FTZ R48, R48, R39, RZ ;  /* 0x0000002730307223 */ /* 0x000fe200000100ff */
[----:B------:R-:W-:Y:S01]  /*71e0*/  HADD2.F32 R39, -RZ, R33.H1_H1 ;  /* 0x30000021ff277230 */ /* 0x000fe20000004100 */
[----:B------:R-:W-:-:S04]  /*71f0*/  F2FP.PACK_AB R46, RZ, R46 ;  /* 0x0000002eff2e723e */ /* 0x000fc800000000ff */
[----:B------:R-:W-:Y:S01]  /*7200*/  FFMA.FTZ R39, R39, R41, R48 ;  /* 0x0000002927277223 */ /* 0x000fe20000010030 */
[----:B------:R-:W-:Y:S01]  /*7210*/  HADD2.F32 R48, -RZ, R34.H1_H1 ;  /* 0x30000022ff307230 */ /* 0x000fe20000004100 */
[----:B------:R-:W-:-:S04]  /*7220*/  PRMT R47, R47, 0x5410, R46 ;  /* 0x000054102f2f7816 */ /* 0x000fc8000000002e */
[----:B------:R-:W-:Y:S01]  /*7230*/  FFMA.FTZ R41, R48, R41, R50 ;  /* 0x0000002930297223 */ /* 0x000fe20000010032 */
[--C-:B------:R-:W-:Y:S01]  /*7240*/  HADD2.F32 R48, -RZ, R28.reuse.H0_H0 ;  /* 0x2000001cff307230 */ /* 0x100fe20000004100 */
[----:B------:R-:W-:Y:S02]  /*7250*/  HFMA2.MMA R18, R47, 1, 1, R18 ;  /* 0x3c003c002f127835 */ /* 0x000fe40000000012 */
        /* <DEDUP_REMOVED lines=13> */
[--C-:B------:R-:W-:Y:S01]  /*7330*/  HADD2.F32 R39, -RZ, R12.reuse.H1_H1 ;  /* 0x3000000cff277230 */ /* 0x100fe20000004100 */
[----:B------:R-:W-:Y:S01]  /*7340*/  FFMA.FTZ R24, R41, R24, R15 ;  /* 0x0000001829187223 */ /* 0x000fe2000001000f */
[----:B------:R-:W-:Y:S02]  /*7350*/  HADD2.F32 R15, -RZ, R12.H0_H0 ;  /* 0x2000000cff0f7230 */ /* 0x000fe40000004100 */
[----:B------:R-:W-:-:S03]  /*7360*/  HADD2.F32 R41, -RZ, R3.H0_H0 ;  /* 0x20000003ff297230 */ /* 0x000fc60000004100 */
        /* <DEDUP_REMOVED lines=13> */
.L_x_266:
[----:B------:R-:W-:Y:S05]  /*7440*/  @!P3 BRA `(.L_x_252) ;  /* 0x00000b800000b947 */ /* 0x000fea0003800000 */
[----:B------:R-:W-:-:S04]  /*7450*/  PRMT R14, R5, 0x9910, RZ ;  /* 0x00009910050e7816 */ /* 0x000fc800000000ff */
        /* <DEDUP_REMOVED lines=92> */
.L_x_267:
[----:B------:R-:W-:Y:S05]  /*7a20*/  @P0 BRA `(.L_x_252) ;  /* 0x000005a000000947 */ /* 0x000fea0003800000 */
[----:B------:R-:W0:Y:S01]  /*7a30*/  LDS.64 R14, [UR4+0x1b0] ;  /* 0x0001b004ff0e7984 */ /* 0x000e220008000a00 */
[--C-:B------:R-:W-:Y:S02]  /*7a40*/  HADD2.F32 R44, -RZ, R31.reuse.H0_H0 ;  /* 0x2000001fff2c7230 */ /* 0x100fe40000004100 */
[--C-:B------:R-:W-:Y:S01]  /*7a50*/  HADD2.F32 R46, -RZ, R32.reuse.H0_H0 ;  /* 0x20000020ff2e7230 */ /* 0x100fe20000004100 */
[----:B------:R-:W1:Y:S01]  /*7a60*/  LDS.64 R24, [UR4+0x1b8] ;  /* 0x0001b804ff187984 */ /* 0x000e620008000a00 */
[----:B------:R-:W-:Y:S02]  /*7a70*/  HADD2.F32 R39, -RZ, R32.H1_H1 ;  /* 0x30000020ff277230 */ /* 0x000fe40000004100 */
[----:B------:R-:W-:Y:S02]  /*7a80*/  HADD2.F32 R32, -RZ, R34.H0_H0 ;  /* 0x20000022ff207230 */ /* 0x000fe40000004100 */
[----:B------:R-:W-:Y:S02]  /*7a90*/  HADD2.F32 R31, -RZ, R31.H1_H1 ;  /* 0x3000001fff1f7230 */ /* 0x000fe40000004100 */
[----:B------:R-:W-:-:S02]  /*7aa0*/  HADD2.F32 R48, -RZ, R33.H0_H0 ;  /* 0x20000021ff307230 */ /* 0x000fc40000004100 */
[--C-:B0-----:R-:W-:Y:S02]  /*7ab0*/  HADD2.F32 R41, -RZ, R14.reuse.H0_H0 ;  /* 0x2000000eff297230 */ /* 0x101fe40000004100 */
[----:B------:R-:W-:-:S03]  /*7ac0*/  HADD2.F32 R14, -RZ, R14.H1_H1 ;  /* 0x3000000eff0e7230 */ /* 0x000fc60000004100 */
[-C--:B------:R-:W-:Y:S02]  /*7ad0*/  FFMA.FTZ R44, R44, R41.reuse, RZ ;  /* 0x000000292c2c7223 */ /* 0x080fe400000100ff */
[-C--:B------:R-:W-:Y:S01]  /*7ae0*/  FFMA.FTZ R45, R46, R41.reuse, RZ ;  /* 0x000000292e2d7223 */ /* 0x080fe200000100ff */
[----:B------:R-:W-:Y:S01]  /*7af0*/  HADD2.F32 R46, -RZ, R33.H1_H1 ;  /* 0x30000021ff2e7230 */ /* 0x000fe20000004100 */
[-C--:B------:R-:W-:Y:S02]  /*7b00*/  FFMA.FTZ R33, R32, R41.reuse, RZ ;  /* 0x0000002920217223 */ /* 0x080fe400000100ff */
[-C--:B------:R-:W-:Y:S01]  /*7b10*/  FFMA.FTZ R32, R31, R14.reuse, R44 ;  /* 0x0000000e1f207223 */ /* 0x080fe2000001002c */
[----:B------:R-:W-:Y:S01]  /*7b20*/  HADD2.F32 R31, -RZ, R15.H0_H0 ;  /* 0x2000000fff1f7230 */ /* 0x000fe20000004100 */
[----:B------:R-:W-:Y:S01]  /*7b30*/  FFMA.FTZ R44, R39, R14, R45 ;  /* 0x0000000e272c7223 */ /* 0x000fe2000001002d */
[----:B------:R-:W-:Y:S01]  /*7b40*/  HADD2.F32 R45, -RZ, R34.H1_H1 ;  /* 0x30000022ff2d7230 */ /* 0x000fe20000004100 */
[----:B------:R-:W-:Y:S01]  /*7b50*/  FFMA.FTZ R47, R48, R41, RZ ;  /* 0x00000029302f7223 */ /* 0x000fe200000100ff */
[----:B------:R-:W-:-:S02]  /*7b60*/  HADD2.F32 R41, -RZ, R28.H0_H0 ;  /* 0x2000001cff297230 */ /* 0x000fc40000004100 */
        /* <DEDUP_REMOVED lines=20> */
[----:B-1----:R-:W-:-:S02]  /*7cb0*/  HADD2.F32 R15, -RZ, R24.H0_H0 ;  /* 0x20000018ff0f7230 */ /* 0x002fc40000004100 */
[--C-:B------:R-:W-:Y:S02]  /*7cc0*/  HADD2.F32 R27, -RZ, R35.reuse.H0_H0 ;  /* 0x20000023ff1b7230 */ /* 0x100fe40000004100 */
        /* <DEDUP_REMOVED lines=16> */
[----:B------:R-:W-:-:S02]  /*7dd0*/  HADD2.F32 R30, -RZ, R13.H0_H0 ;  /* 0x2000000dff1e7230 */ /* 0x000fc40000004100 */
[----:B------:R-:W-:Y:S01]  /*7de0*/  HADD2.F32 R25, -RZ, R25.H1_H1 ;  /* 0x30000019ff197230 */ /* 0x000fe20000004100 */
[-C--:B------:R-:W-:Y:S01]  /*7df0*/  FFMA.FTZ R24, R28, R14.reuse, R27 ;  /* 0x0000000e1c187223 */ /* 0x080fe2000001001b */
[----:B------:R-:W-:Y:S01]  /*7e00*/  HADD2.F32 R26, -RZ, R26.H1_H1 ;  /* 0x3000001aff1a7230 */ /* 0x000fe20000004100 */
[-C--:B------:R-:W-:Y:S01]  /*7e10*/  FFMA.FTZ R28, R30, R14.reuse, R29 ;  /* 0x0000000e1e1c7223 */ /* 0x080fe2000001001d */
[--C-:B------:R-:W-:Y:S02]  /*7e20*/  HADD2.F32 R27, -RZ, R12.reuse.H0_H0 ;  /* 0x2000000cff1b7230 */ /* 0x100fe40000004100 */
[----:B------:R-:W-:Y:S01]  /*7e30*/  HADD2.F32 R13, -RZ, R13.H1_H1 ;  /* 0x3000000dff0d7230 */ /* 0x000fe20000004100 */
[-C--:B------:R-:W-:Y:S01]  /*7e40*/  FFMA.FTZ R24, R26, R25.reuse, R24 ;  /* 0x000000191a187223 */ /* 0x080fe20000010018 */
[--C-:B------:R-:W-:Y:S02]  /*7e50*/  HADD2.F32 R30, -RZ, R3.reuse.H0_H0 ;  /* 0x20000003ff1e7230 */ /* 0x100fe40000004100 */
[----:B------:R-:W-:Y:S01]  /*7e60*/  HADD2.F32 R29, -RZ, R12.H1_H1 ;  /* 0x3000000cff1d7230 */ /* 0x000fe20000004100 */
[-C--:B------:R-:W-:Y:S01]  /*7e70*/  FFMA.FTZ R12, R27, R14.reuse, R31 ;  /* 0x0000000e1b0c7223 */ /* 0x080fe2000001001f */
[----:B------:R-:W-:Y:S01]  /*7e80*/  HADD2.F32 R26, -RZ, R3.H1_H1 ;  /* 0x30000003ff1a7230 */ /* 0x000fe20000004100 */
[-C--:B------:R-:W-:Y:S01]  /*7e90*/  FFMA.FTZ R28, R13, R25.reuse, R28 ;  /* 0x000000190d1c7223 */ /* 0x080fe2000001001c */
[--C-:B------:R-:W-:Y:S01]  /*7ea0*/  HADD2.F32 R3, -RZ, R0.reuse.H0_H0 ;  /* 0x20000000ff037230 */ /* 0x100fe20000004100 */
[----:B------:R-:W-:Y:S01]  /*7eb0*/  FFMA.FTZ R14, R30, R14, R15 ;  /* 0x0000000e1e0e7223 */ /* 0x000fe2000001000f */
        /* <DEDUP_REMOVED lines=17> */
.L_x_252:
[----:B------:R-:W-:Y:S01]  /*7fd0*/  IADD3 R7, R7, 0x20, RZ ;  /* 0x0000002007077810 */ /* 0x000fe20007ffe0ff */
[----:B------:R-:W-:Y:S01]  /*7fe0*/  UIADD3 UR4, UR4, 0x40, URZ ;  /* 0x0000004004047890 */ /* 0x000fe2000fffe03f */
[----:B------:R-:W-:Y:S02]  /*7ff0*/  MOV R3, c[0x0][0x18c] ;  /* 0x0000630000037a02 */ /* 0x000fe40000000f00 */
[C---:B------:R-:W-:Y:S02]  /*8000*/  ISETP.GE.AND P2, PT, R7.reuse, c[0x0][0x1b4], PT ;  /* 0x00006d0007007a0c */ /* 0x040fe40003f46270 */
[----:B------:R-:W-:Y:S01]  /*8010*/  ISETP.LT.AND P3, PT, R7, R8, PT ;  /* 0x000000080700720c */ /* 0x000fe20003f61270 */
[----:B------:R-:W-:-:S12]  /*8020*/  IMAD.WIDE R42, R3, 0x10, R42 ;  /* 0x00000010032a7825 */ /* 0x000fd800078e022a */
[----:B------:R-:W-:Y:S05]  /*8030*/  @!P2 BRA P3, `(.L_x_268) ;  /* 0xffff94300000a947 */ /* 0x000fea000183ffff */
.L_x_251:
[----:B------:R-:W-:Y:S05]  /*8040*/  @!P1 EXIT ;  /* 0x000000000000994d */ /* 0x000fea0003800000 */
[----:B------:R-:W0:Y:S01]  /*8050*/  S2R R2, SR_CTAID.X ;  /* 0x0000000000027919 */ /* 0x000e220000002500 */
[----:B------:R-:W-:Y:S01]  /*8060*/  MOV R13, 0x2 ;  /* 0x00000002000d7802 */ /* 0x000fe20000000f00 */
[----:B------:R-:W-:Y:S02]  /*8070*/  HMUL2 R7, R20, R9.H0_H0 ;  /* 0x2000000914077232 */ /* 0x000fe40000000000 */
[----:B------:R-:W0:Y:S04]  /*8080*/  S2R R3, SR_TID.X ;  /* 0x0000000000037919 */ /* 0x000e280000002100 */
[----:B------:R-:W1:Y:S01]  /*8090*/  S2R R0, SR_CTAID.Y ;  /* 0x0000000000007919 */ /* 0x000e620000002600 */
[----:B0-----:R-:W-:Y:S02]  /*80a0*/  LEA R2, R2, R3, 0x6 ;  /* 0x0000000302027211 */ /* 0x001fe400078e30ff */
[----:B-1----:R-:W-:-:S02]  /*80b0*/  SHF.L.U32 R0, R0, 0x2, RZ ;  /* 0x0000000200007819 */ /* 0x002fc400000006ff */
[----:B------:R-:W-:-:S05]  /*80c0*/  SHF.L.U32 R3, R2, 0x2, RZ ;  /* 0x0000000202037819 */ /* 0x000fca00000006ff */
        /* <DEDUP_REMOVED lines=9> */
.L_x_272:
[----:B------:R-:W0:Y:S02]  /*8160*/  LDS R8, [R0] ;  /* 0x0000000000087984 */ /* 0x000e240000000800 */
[----:B0-----:R-:W-:-:S10]  /*8170*/  HFMA2.MMA R9, R8, 1, 1, R7 ;  /* 0x3c003c0008097835 */ /* 0x001fd40000000007 */
[----:B------:R-:W0:Y:S02]  /*8180*/  ATOMS.CAST.SPIN R9, [R0], R8, R9 ;  /* 0x000000080009738d */ /* 0x000e240001800009 */
[----:B0-----:R-:W-:-:S13]  /*8190*/  ISETP.EQ.U32.AND P0, PT, R9, 0x1, PT ;  /* 0x000000010900780c */ /* 0x001fda0003f02070 */
[----:B------:R-:W-:Y:S05]  /*81a0*/  @!P0 BRA `(.L_x_272) ;  /* 0xffffffb000008947 */ /* 0x000fea000383ffff */
[----:B------:R-:W-:Y:S05]  /*81b0*/  BRA `(.L_x_270) ;  /* 0x0000003000007947 */ /* 0x000fea0003800000 */
.L_x_271:
[----:B------:R-:W2:Y:S02]  /*81c0*/  LD.E R0, [R2.64] ;  /* 0x0000000602007980 */ /* 0x000ea4000c101900 */
[----:B--2---:R-:W-:-:S05]  /*81d0*/  IADD3 R7, R7, R0, RZ ;  /* 0x0000000007077210 */ /* 0x004fca0007ffe0ff */
[----:B------:R0:W-:Y:S02]  /*81e0*/  ST.E [R2.64], R7 ;  /* 0x0000000702007985 */ /* 0x0001e4000c101906 */
.L_x_270:
[----:B------:R-:W-:Y:S05]  /*81f0*/  BSYNC B0 ;  /* 0x0000000000007941 */ /* 0x000fea0003800000 */
.L_x_269:
[----:B------:R-:W2:Y:S01]  /*8200*/  ATOM.E.ADD.F16x2.RN.STRONG.GPU P0, RZ, [R2.64+0x4], R19 ;  /* 0x0000041302ff798a */ /* 0x000ea2000810e9c6 */
[----:B------:R-:W-:Y:S01]  /*8210*/  BSSY B0, `(.L_x_273) ;  /* 0x000000f000007945 */ /* 0x000fe20003800000 */
[----:B--2---:R-:W-:Y:S05]  /*8220*/  @P0 BRA `(.L_x_274) ;  /* 0x000000d000000947 */ /* 0x004fea0003800000 */
[----:B------:R-:W1:Y:S02]  /*8230*/  QSPC.E.S P0, RZ, [R2+0x4] ;  /* 0x0000040002ff73aa */ /* 0x000e640000000500 */
[----:B-1----:R-:W-:Y:S05]  /*8240*/  @!P0 BRA `(.L_x_275) ;  /* 0x0000008000008947 */ /* 0x002fea0003800000 */
[----:B------:R-:W-:-:S04]  /*8250*/  IADD3 R0, R2, 0x4, RZ ;  /* 0x0000000402007810 */ /* 0x000fc80007ffe0ff */
[----:B------:R-:W-:-:S05]  /*8260*/  LOP3.LUT R0, R0, 0xffffff, RZ, 0xc0, !PT ;  /* 0x00ffffff00007812 */ /* 0x000fca00078ec0ff */
.L_x_276:
[----:B------:R-:W1:Y:S02]  /*8270*/  LDS R8, [R0] ;  /* 0x0000000000087984 */ /* 0x000e640000000800 */
[----:B-1----:R-:W-:-:S06]  /*8280*/  HADD2 R9, R8, R19 ;  /* 0x0000001308097230 */ /* 0x002fcc0000000000 */
[----:B------:R-:W1:Y:S02]  /*8290*/  ATOMS.CAST.SPIN R9, [R0], R8, R9 ;  /* 0x000000080009738d */ /* 0x000e640001800009 */
[----:B-1----:R-:W-:-:S13]  /*82a0*/  ISETP.EQ.U32.AND P0, PT, R9, 0x1, PT ;  /* 0x000000010900780c */ /* 0x002fda0003f02070 */
[----:B------:R-:W-:Y:S05]  /*82b0*/  @!P0 BRA `(.L_x_276) ;  /* 0xffffffb000008947 */ /* 0x000fea000383ffff */
[----:B------:R-:W-:Y:S05]  /*82c0*/  BRA `(.L_x_274) ;  /* 0x0000003000007947 */ /* 0x000fea0003800000 */
.L_x_275:
[----:B------:R-:W2:Y:S02]  /*82d0*/  LD.E R0, [R2.64+0x4] ;  /* 0x0000040602007980 */ /* 0x000ea4000c101900 */
[----:B0-2---:R-:W-:-:S05]  /*82e0*/  IADD3 R7, R19, R0, RZ ;  /* 0x0000000013077210 */ /* 0x005fca0007ffe0ff */
[----:B------:R0:W-:Y:S02]  /*82f0*/  ST.E [R2.64+0x4], R7 ;  /* 0x0000040702007985 */ /* 0x0001e4000c101906 */
.L_x_274:
[----:B------:R-:W-:Y:S05]  /*8300*/  BSYNC B0 ;  /* 0x0000000000007941 */ /* 0x000fea0003800000 */
.L_x_273:
[----:B------:R-:W-:-:S13]  /*8310*/  ISETP.GE.AND P0, PT, R40, 0x2, PT ;  /* 0x000000022800780c */ /* 0x000fda0003f06270 */
[----:B------:R-:W-:Y:S05]  /*8320*/  @!P0 EXIT ;  /* 0x000000000000894d */ /* 0x000fea0003800000 */
[----:B------:R-:W-:Y:S01]  /*8330*/  MOV R13, c[0x0][0x18c] ;  /* 0x00006300000d7a02 */ /* 0x000fe20000000f00 */
[----:B------:R-:W-:-:S04]  /*8340*/  HMUL2 R9, R18, R6.H0_H0 ;  /* 0x2000000612097232 */ /* 0x000fc80000000000 */
        /* <DEDUP_REMOVED lines=8> */
.L_x_280:
[----:B------:R-:W0:Y:S02]  /*83d0*/  LDS R6, [R0] ;  /* 0x0000000000067984 */ /* 0x000e240000000800 */
[----:B0-----:R-:W-:-:S10]  /*83e0*/  HFMA2.MMA R7, R6, 1, 1, R9 ;  /* 0x3c003c0006077835 */ /* 0x001fd40000000009 */
[----:B------:R-:W0:Y:S02]  /*83f0*/  ATOMS.CAST.SPIN R7, [R0], R6, R7 ;  /* 0x000000060007738d */ /* 0x000e240001800007 */
[----:B0-----:R-:W-:-:S13]  /*8400*/  ISETP.EQ.U32.AND P0, PT, R7, 0x1, PT ;  /* 0x000000010700780c */ /* 0x001fda0003f02070 */
[----:B------:R-:W-:Y:S05]  /*8410*/  @!P0 BRA `(.L_x_280) ;  /* 0xffffffb000008947 */ /* 0x000fea000383ffff */
[----:B------:R-:W-:Y:S05]  /*8420*/  BRA `(.L_x_278) ;  /* 0x0000003000007947 */ /* 0x000fea0003800000 */
.L_x_279:
[----:B------:R-:W2:Y:S02]  /*8430*/  LD.E R0, [R2.64] ;  /* 0x0000000602007980 */ /* 0x000ea4000c101900 */
[----:B--2---:R-:W-:-:S05]  /*8440*/  IADD3 R7, R9, R0, RZ ;  /* 0x0000000009077210 */ /* 0x004fca0007ffe0ff */
[----:B------:R0:W-:Y:S02]  /*8450*/  ST.E [R2.64], R7 ;  /* 0x0000000702007985 */ /* 0x0001e4000c101906 */
.L_x_278:
[----:B------:R-:W-:Y:S05]  /*8460*/  BSYNC B0 ;  /* 0x0000000000007941 */ /* 0x000fea0003800000 */
.L_x_277:
[----:B------:R-:W2:Y:S01]  /*8470*/  ATOM.E.ADD.F16x2.RN.STRONG.GPU P0, RZ, [R2.64+0x4], R17 ;  /* 0x0000041102ff798a */ /* 0x000ea2000810e9c6 */
[----:B------:R-:W-:Y:S01]  /*8480*/  BSSY B0, `(.L_x_281) ;  /* 0x000000f000007945 */ /* 0x000fe20003800000 */
[----:B--2---:R-:W-:Y:S05]  /*8490*/  @P0 BRA `(.L_x_282) ;  /* 0x000000d000000947 */ /* 0x004fea0003800000 */
[----:B------:R-:W1:Y:S02]  /*84a0*/  QSPC.E.S P0, RZ, [R2+0x4] ;  /* 0x0000040002ff73aa */ /* 0x000e640000000500 */
[----:B-1----:R-:W-:Y:S05]  /*84b0*/  @!P0 BRA `(.L_x_283) ;  /* 0x0000008000008947 */ /* 0x002fea0003800000 */
[----:B------:R-:W-:-:S04]  /*84c0*/  IADD3 R0, R2, 0x4, RZ ;  /* 0x0000000402007810 */ /* 0x000fc80007ffe0ff */
[----:B------:R-:W-:-:S05]  /*84d0*/  LOP3.LUT R0, R0, 0xffffff, RZ, 0xc0, !PT ;  /* 0x00ffffff00007812 */ /* 0x000fca00078ec0ff */
.L_x_284:
[----:B------:R-:W1:Y:S02]  /*84e0*/  LDS R6, [R0] ;  /* 0x0000000000067984 */ /* 0x000e640000000800 */
[----:B01----:R-:W-:-:S06]  /*84f0*/  HADD2 R7, R6, R17 ;  /* 0x0000001106077230 */ /* 0x003fcc0000000000 */
[----:B------:R-:W0:Y:S02]  /*8500*/  ATOMS.CAST.SPIN R7, [R0], R6, R7 ;  /* 0x000000060007738d */ /* 0x000e240001800007 */
[----:B0-----:R-:W-:-:S13]  /*8510*/  ISETP.EQ.U32.AND P0, PT, R7, 0x1, PT ;  /* 0x000000010700780c */ /* 0x001fda0003f02070 */
[----:B------:R-:W-:Y:S05]  /*8520*/  @!P0 BRA `(.L_x_284) ;  /* 0xffffffb000008947 */ /* 0x000fea000383ffff */
[----:B------:R-:W-:Y:S05]  /*8530*/  BRA `(.L_x_282) ;  /* 0x0000003000007947 */ /* 0x000fea0003800000 */
.L_x_283:
[----:B------:R-:W2:Y:S02]  /*8540*/  LD.E R0, [R2.64+0x4] ;  /* 0x0000040602007980 */ /* 0x000ea4000c101900 */
[----:B0-2---:R-:W-:-:S05]  /*8550*/  IADD3 R7, R17, R0, RZ ;  /* 0x0000000011077210 */ /* 0x005fca0007ffe0ff */
[----:B------:R0:W-:Y:S02]  /*8560*/  ST.E [R2.64+0x4], R7 ;  /* 0x0000040702007985 */ /* 0x0001e4000c101906 */
.L_x_282:
[----:B------:R-:W-:Y:S05]  /*8570*/  BSYNC B0 ;  /* 0x0000000000007941 */ /* 0x000fea0003800000 */
.L_x_281:
        /* <DEDUP_REMOVED lines=11> */
.L_x_288:
[----:B------:R-:W0:Y:S02]  /*8630*/  LDS R6, [R0] ;  /* 0x0000000000067984 */ /* 0x000e240000000800 */
[----:B0-----:R-:W-:-:S10]  /*8640*/  HFMA2.MMA R7, R6, 1, 1, R9 ;  /* 0x3c003c0006077835 */ /* 0x001fd40000000009 */
[----:B------:R-:W0:Y:S02]  /*8650*/  ATOMS.CAST.SPIN R7, [R0], R6, R7 ;  /* 0x000000060007738d */ /* 0x000e240001800007 */
[----:B0-----:R-:W-:-:S13]  /*8660*/  ISETP.EQ.U32.AND P0, PT, R7, 0x1, PT ;  /* 0x000000010700780c */ /* 0x001fda0003f02070 */
[----:B------:R-:W-:Y:S05]  /*8670*/  @!P0 BRA `(.L_x_288) ;  /* 0xffffffb000008947 */ /* 0x000fea000383ffff */
[----:B------:R-:W-:Y:S05]  /*8680*/  BRA `(.L_x_286) ;  /* 0x0000003000007947 */ /* 0x000fea0003800000 */
.L_x_287:
[----:B------:R-:W2:Y:S02]  /*8690*/  LD.E R0, [R2.64] ;  /* 0x0000000602007980 */ /* 0x000ea4000c101900 */
[----:B--2---:R-:W-:-:S05]  /*86a0*/  IADD3 R5, R9, R0, RZ ;  /* 0x0000000009057210 */ /* 0x004fca0007ffe0ff */
[----:B------:R0:W-:Y:S02]  /*86b0*/  ST.E [R2.64], R5 ;  /* 0x0000000502007985 */ /* 0x0001e4000c101906 */
.L_x_286:
[----:B------:R-:W-:Y:S05]  /*86c0*/  BSYNC B0 ;  /* 0x0000000000007941 */ /* 0x000fea0003800000 */
.L_x_285:
[----:B------:R-:W2:Y:S01]  /*86d0*/  ATOM.E.ADD.F16x2.RN.STRONG.GPU P0, RZ, [R2.64+0x4], R11 ;  /* 0x0000040b02ff798a */ /* 0x000ea2000810e9c6 */
[----:B------:R-:W-:Y:S01]  /*86e0*/  BSSY B0, `(.L_x_289) ;  /* 0x000000f000007945 */ /* 0x000fe20003800000 */
[----:B--2---:R-:W-:Y:S05]  /*86f0*/  @P0 BRA `(.L_x_290) ;  /* 0x000000d000000947 */ /* 0x004fea0003800000 */
[----:B------:R-:W1:Y:S02]  /*8700*/  QSPC.E.S P0, RZ, [R2+0x4] ;  /* 0x0000040002ff73aa */ /* 0x000e640000000500 */
[----:B-1----:R-:W-:Y:S05]  /*8710*/  @!P0 BRA `(.L_x_291) ;  /* 0x0000008000008947 */ /* 0x002fea0003800000 */
[----:B------:R-:W-:-:S04]  /*8720*/  IADD3 R0, R2, 0x4, RZ ;  /* 0x0000000402007810 */ /* 0x000fc80007ffe0ff */
[----:B------:R-:W-:-:S05]  /*8730*/  LOP3.LUT R0, R0, 0xffffff, RZ, 0xc0, !PT ;  /* 0x00ffffff00007812 */ /* 0x000fca00078ec0ff */
.L_x_292:
[----:B------:R-:W1:Y:S02]  /*8740*/  LDS R6, [R0] ;  /* 0x0000000000067984 */ /* 0x000e640000000800 */
[----:B-1----:R-:W-:-:S06]  /*8750*/  HADD2 R7, R6, R11 ;  /* 0x0000000b06077230 */ /* 0x002fcc0000000000 */
[----:B------:R-:W1:Y:S02]  /*8760*/  ATOMS.CAST.SPIN R7, [R0], R6, R7 ;  /* 0x000000060007738d */ /* 0x000e640001800007 */
[----:B-1----:R-:W-:-:S13]  /*8770*/  ISETP.EQ.U32.AND P0, PT, R7, 0x1, PT ;  /* 0x000000010700780c */ /* 0x002fda0003f02070 */
[----:B------:R-:W-:Y:S05]  /*8780*/  @!P0 BRA `(.L_x_292) ;  /* 0xffffffb000008947 */ /* 0x000fea000383ffff */
[----:B------:R-:W-:Y:S05]  /*8790*/  BRA `(.L_x_290) ;  /* 0x0000003000007947 */ /* 0x000fea0003800000 */
.L_x_291:
[----:B------:R-:W2:Y:S02]  /*87a0*/  LD.E R0, [R2.64+0x4] ;  /* 0x0000040602007980 */ /* 0x000ea4000c101900 */
[----:B0-2---:R-:W-:-:S05]  /*87b0*/  IADD3 R5, R11, R0, RZ ;  /* 0x000000000b057210 */ /* 0x005fca0007ffe0ff */
[----:B------:R0:W-:Y:S02]  /*87c0*/  ST.E [R2.64+0x4], R5 ;  /* 0x0000040502007985 */ /* 0x0001e4000c101906 */
.L_x_290:
[----:B------:R-:W-:Y:S05]  /*87d0*/  BSYNC B0 ;  /* 0x0000000000007941 */ /* 0x000fea0003800000 */
.L_x_289:
        /* <DEDUP_REMOVED lines=11> */
.L_x_296:
[----:B------:R-:W0:Y:S02]  /*8890*/  LDS R4, [R0] ;  /* 0x0000000000047984 */ /* 0x000e240000000800 */
[----:B0-----:R-:W-:-:S10]  /*88a0*/  HFMA2.MMA R5, R4, 1, 1, R23 ;  /* 0x3c003c0004057835 */ /* 0x001fd40000000017 */
[----:B------:R-:W0:Y:S02]  /*88b0*/  ATOMS.CAST.SPIN R5, [R0], R4, R5 ;  /* 0x000000040005738d */ /* 0x000e240001800005 */
[----:B0-----:R-:W-:-:S13]  /*88c0*/  ISETP.EQ.U32.AND P0, PT, R5, 0x1, PT ;  /* 0x000000010500780c */ /* 0x001fda0003f02070 */
[----:B------:R-:W-:Y:S05]  /*88d0*/  @!P0 BRA `(.L_x_296) ;  /* 0xffffffb000008947 */ /* 0x000fea000383ffff */
[----:B------:R-:W-:Y:S05]  /*88e0*/  BRA `(.L_x_294) ;  /* 0x0000003000007947 */ /* 0x000fea0003800000 */
.L_x_295:
[----:B------:R-:W2:Y:S02]  /*88f0*/  LD.E R0, [R2.64] ;  /* 0x0000000602007980 */ /* 0x000ea4000c101900 */
[----:B--2---:R-:W-:-:S05]  /*8900*/  IADD3 R5, R23, R0, RZ ;  /* 0x0000000017057210 */ /* 0x004fca0007ffe0ff */
[----:B------:R0:W-:Y:S02]  /*8910*/  ST.E [R2.64], R5 ;  /* 0x0000000502007985 */ /* 0x0001e4000c101906 */
.L_x_294:
[----:B------:R-:W-:Y:S05]  /*8920*/  BSYNC B0 ;  /* 0x0000000000007941 */ /* 0x000fea0003800000 */
.L_x_293:
[----:B------:R-:W2:Y:S02]  /*8930*/  ATOM.E.ADD.F16x2.RN.STRONG.GPU P0, RZ, [R2.64+0x4], R7 ;  /* 0x0000040702ff798a */ /* 0x000ea4000810e9c6 */
[----:B--2---:R-:W-:Y:S05]  /*8940*/  @P0 EXIT ;  /* 0x000000000000094d */ /* 0x004fea0003800000 */
[----:B------:R-:W1:Y:S02]  /*8950*/  QSPC.E.S P0, RZ, [R2+0x4] ;  /* 0x0000040002ff73aa */ /* 0x000e640000000500 */
[----:B-1----:R-:W-:Y:S05]  /*8960*/  @!P0 BRA `(.L_x_297) ;  /* 0x0000008000008947 */ /* 0x002fea0003800000 */
[----:B0-----:R-:W-:-:S04]  /*8970*/  IADD3 R2, R2, 0x4, RZ ;  /* 0x0000000402027810 */ /* 0x001fc80007ffe0ff */
[----:B------:R-:W-:-:S05]  /*8980*/  LOP3.LUT R2, R2, 0xffffff, RZ, 0xc0, !PT ;  /* 0x00ffffff02027812 */ /* 0x000fca00078ec0ff */
.L_x_298:
[----:B------:R-:W0:Y:S02]  /*8990*/  LDS R4, [R2] ;  /* 0x0000000002047984 */ /* 0x000e240000000800 */
[----:B0-----:R-:W-:-:S06]  /*89a0*/  HADD2 R5, R4, R7 ;  /* 0x0000000704057230 */ /* 0x001fcc0000000000 */
[----:B------:R-:W0:Y:S02]  /*89b0*/  ATOMS.CAST.SPIN R5, [R2], R4, R5 ;  /* 0x000000040205738d */ /* 0x000e240001800005 */
[----:B0-----:R-:W-:-:S13]  /*89c0*/  ISETP.EQ.U32.AND P0, PT, R5, 0x1, PT ;  /* 0x000000010500780c */ /* 0x001fda0003f02070 */
[----:B------:R-:W-:Y:S05]  /*89d0*/  @!P0 BRA `(.L_x_298) ;  /* 0xffffffb000008947 */ /* 0x000fea000383ffff */
[----:B------:R-:W-:Y:S05]  /*89e0*/  EXIT ;  /* 0x000000000000794d */ /* 0x000fea0003800000 */
.L_x_297:
[----:B------:R-:W2:Y:S02]  /*89f0*/  LD.E R0, [R2.64+0x4] ;  /* 0x0000040602007980 */ /* 0x000ea4000c101900 */
[----:B0-2---:R-:W-:-:S05]  /*8a00*/  IADD3 R5, R7, R0, RZ ;  /* 0x0000000007057210 */ /* 0x005fca0007ffe0ff */
[----:B------:R-:W-:Y:S01]  /*8a10*/  ST.E [R2.64+0x4], R5 ;  /* 0x0000040502007985 */ /* 0x000fe2000c101906 */
[----:B------:R-:W-:Y:S05]  /*8a20*/  EXIT ;  /* 0x000000000000794d */ /* 0x000fea0003800000 */
.L_x_299:
        /* <DEDUP_REMOVED lines=13> */
.L_x_3264:


//--------------------- .text._Z23gemm_half_q_half_kernelILi4ELi12ELb1ELb1ELi64EEvPK6__halfPKjS4_S2_PS0_iiiiPKtS7_iiiiiibS2_i --------------------------
	.section	.text._Z23gemm_half_q_half_kernelILi4ELi12ELb1ELb1ELi64EEvPK6__halfPKjS4_S2_PS0_iiiiPKtS7_iiiiiibS2_i,"ax",@progbits
	.sectioninfo	@"SHI_REGISTERS=102"
	.align	128
        .global         _Z23gemm_half_q_half_kernelILi4ELi12ELb1ELb1ELi64EEvPK6__halfPKjS4_S2_PS0_iiiiPKtS7_iiiiiibS2_i
        .type           _Z23gemm_half_q_half_kernelILi4ELi12ELb1ELb1ELi64EEvPK6__halfPKjS4_S2_PS0_iiiiPKtS7_iiiiiibS2_i,@function
        .size           _Z23gemm_half_q_half_kernelILi4ELi12ELb1ELb1ELi64EEvPK6__halfPKjS4_S2_PS0_iiiiPKtS7_iiiiiibS2_i,(.L_x_3265 - _Z23gemm_half_q_half_kernelILi4ELi12ELb1ELb1ELi64EEvPK6__halfPKjS4_S2_PS0_iiiiPKtS7_iiiiiibS2_i)
        .other          _Z23gemm_half_q_half_kernelILi4ELi12ELb1ELb1ELi64EEvPK6__halfPKjS4_S2_PS0_iiiiPKtS7_iiiiiibS2_i,@"STO_CUDA_ENTRY STV_DEFAULT"
_Z23gemm_half_q_half_kernelILi4ELi12ELb1ELb1ELi64EEvPK6__halfPKjS4_S2_PS0_iiiiPKtS7_iiiiiibS2_i:
.text._Z23gemm_half_q_half_kernelILi4ELi12ELb1ELb1ELi64EEvPK6__halfPKjS4_S2_PS0_iiiiPKtS7_iiiiiibS2_i:
        /* <DEDUP_REMOVED lines=41> */
[----:B------:R-:W-:Y:S01]  /*0290*/  IMAD.X R9, R7, 0x1, R11, P2 ;  /* 0x0000000107097824 */ /* 0x000fe200010e060b */
[----:B------:R-:W-:-:S04]  /*02a0*/  PRMT R88, RZ, 0x7610, R88 ;  /* 0x00007610ff587816 */ /* 0x000fc80000000058 */
[----:B------:R-:W2:Y:S01]  /*02b0*/  LDG.E.U16 R91, [R8.64] ;  /* 0x00000008085b7981 */ /* 0x000ea2000c1e1500 */
[----:B------:R-:W-:-:S04]  /*02c0*/  @P0 LEA R6, P2, R13, R6, 0x2 ;  /* 0x000000060d060211 */ /* 0x000fc800078410ff */
[----:B------:R-:W-:-:S05]  /*02d0*/  @P0 LEA.HI.X R7, R13, R7, R5, 0x2, P2 ;  /* 0x000000070d070211 */ /* 0x000fca00010f1405 */
[----:B------:R-:W3:Y:S01]  /*02e0*/  @P0 LDG.E.U16 R88, [R6.64] ;  /* 0x0000000806580981 */ /* 0x000ee2000c1e1500 */
[----:B--2---:R-:W-:-:S04]  /*02f0*/  LOP3.LUT R3, R91, R3, RZ, 0xfc, !PT ;  /* 0x000000035b037212 */ /* 0x004fc800078efcff */
[----:B---3--:R-:W-:-:S04]  /*0300*/  @P0 LOP3.LUT R5, R88, R3, RZ, 0xfc, !PT ;  /* 0x0000000358050212 */ /* 0x008fc800078efcff */
[----:B------:R-:W-:-:S04]  /*0310*/  @P0 PRMT R3, R5, 0x7610, R3 ;  /* 0x0000761005030816 */ /* 0x000fc80000000003 */
.L_x_300:
        /* <DEDUP_REMOVED lines=21> */
.L_x_305:
        /* <DEDUP_REMOVED lines=36> */
.L_x_304:
        /* <DEDUP_REMOVED lines=22> */
.L_x_306:
        /* <DEDUP_REMOVED lines=12> */
.L_x_303:
[----:B------:R-:W-:Y:S01]  /*08d0*/  ISETP.GT.AND P2, PT, R94, 0x3, PT ;  /* 0x000000035e00780c */ /* 0x000fe20003f44270 */
[----:B------:R-:W-:Y:S01]  /*08e0*/  IMAD.SHL.U32 R26, R10, 0x2, RZ ;  /* 0x000000020a1a7824 */ /* 0x000fe200078e00ff */
[----:B------:R-:W-:Y:S01]  /*08f0*/  PLOP3.LUT P0, PT, PT, PT, PT, 0x80, 0x0 ;  /* 0x000000000000781c */ /* 0x000fe20003f0f070 */
[----:B------:R-:W-:-:S10]  /*0900*/  IMAD.MOV.U32 R3, RZ, RZ, RZ ;  /* 0x000000ffff037224 */ /* 0x000fd400078e00ff */
[----:B------:R-:W-:Y:S05]  /*0910*/  @!P2 BRA `(.L_x_307) ;  /* 0x000002600000a947 */ /* 0x000fea0003800000 */
[----:B------:R-:W-:Y:S02]  /*0920*/  PLOP3.LUT P0, PT, PT, PT, PT, 0x8, 0x0 ;  /* 0x000000000000781c */ /* 0x000fe40003f0e170 */
[----:B------:R-:W-:Y:S02]  /*0930*/  IADD3 R28, R94, -0x3, RZ ;  /* 0xfffffffd5e1c7810 */ /* 0x000fe40007ffe0ff */
.L_x_308:
        /* <DEDUP_REMOVED lines=36> */
.L_x_307:
        /* <DEDUP_REMOVED lines=22> */
.L_x_309:
[----:B------:R-:W-:-:S13]  /*0ce0*/  ISETP.LT.OR P0, PT, R3, R94, P0 ;  /* 0x0000005e0300720c */ /* 0x000fda0000701670 */
[----:B------:R-:W-:Y:S05]  /*0cf0*/  @!P0 BRA `(.L_x_302) ;  /* 0x0000009000008947 */ /* 0x000fea0003800000 */
[----:B0-----:R-:W-:-:S05]  /*0d00*/  LEA R5, R2, R3, 0x2 ;  /* 0x0000000302057211 */ /* 0x001fca00078e10ff */
        /* <DEDUP_REMOVED lines=8> */
.L_x_302:
[----:B------:R-:W-:Y:S05]  /*0d90*/  BSYNC B0 ;  /* 0x0000000000007941 */ /* 0x000fea0003800000 */
.L_x_301:
        /* <DEDUP_REMOVED lines=14> */
.L_x_312:
        /* <DEDUP_REMOVED lines=19> */
.L_x_311:
        /* <DEDUP_REMOVED lines=14> */
.L_x_313:
[----:B------:R-:W-:-:S13]  /*1090*/  ISETP.LT.OR P0, PT, R3, R94, P0 ;  /* 0x0000005e0300720c */ /* 0x000fda0000701670 */
[----:B------:R-:W-:Y:S02]  /*10a0*/  @P0 IMAD R3, R2, 0x4, R3 ;  /* 0x0000000402030824 */ /* 0x000fe400078e0203 */
[----:B------:R-:W-:Y:S02]  /*10b0*/  @P0 IMAD.MOV.U32 R2, RZ, RZ, 0x2 ;  /* 0x00000002ff020424 */ /* 0x000fe400078e00ff */
[----:B------:R-:W-:-:S04]  /*10c0*/  @P0 IMAD R3, R3, c[0x0][0x18c], R4 ;  /* 0x0000630003030a24 */ /* 0x000fc800078e0204 */
[----:B------:R-:W-:-:S05]  /*10d0*/  @P0 IMAD.WIDE R2, R3, R2, c[0x0][0x180] ;  /* 0x0000600003020625 */ /* 0x000fca00078e0202 */
[----:B------:R1:W-:Y:S02]  /*10e0*/  @P0 STG.E.64 [R2.64], RZ ;  /* 0x000000ff02000986 */ /* 0x0003e4000c101b08 */
.L_x_310:
        /* <DEDUP_REMOVED lines=14> */
.L_x_315:
        /* <DEDUP_REMOVED lines=43> */
.L_x_314:
[----:B------:R-:W2:Y:S04]  /*1480*/  LDL.64 R98, [R1] ;  /* 0x0000000001627983 */ /* 0x000ea80000100a00 */
[----:B------:R3:W4:Y:S01]  /*1490*/  LDG.E.U16.CONSTANT R86, [R86.64+0x2] ;  /* 0x0000020856567981 */ /* 0x000722000c1e9500 */
[C---:B------:R-:W-:Y:S01]  /*14a0*/  ISETP.GT.AND P2, PT, R93.reuse, c[0x0][0x1a8], PT ;  /* 0x00006a005d007a0c */ /* 0x040fe20003f44270 */
[----:B------:R-:W-:Y:S01]  /*14b0*/  UMOV UR4, URZ ;  /* 0x0000003f00047c82 */ /* 0x000fe20008000000 */
[C---:B------:R-:W-:Y:S02]  /*14c0*/  ISETP.GT.AND P3, PT, R93.reuse, c[0x0][0x1ac], PT ;  /* 0x00006b005d007a0c */ /* 0x040fe40003f64270 */
[----:B------:R-:W-:-:S02]  /*14d0*/  ISETP.GT.AND P4, PT, R93, c[0x0][0x1b0], PT ;  /* 0x00006c005d007a0c */ /* 0x000fc40003f84270 */
[C---:B01----:R-:W-:Y:S02]  /*14e0*/  IMNMX R2, R93.reuse, c[0x0][0x1a8], PT ;  /* 0x00006a005d027a17 */ /* 0x043fe40003800200 */
[C---:B------:R-:W-:Y:S01]  /*14f0*/  ISETP.GT.AND P5, PT, R93.reuse, c[0x0][0x1b4], PT ;  /* 0x00006d005d007a0c */ /* 0x040fe20003fa4270 */
[----:B---3--:R-:W-:Y:S01]  /*1500*/  IMAD.MOV.U32 R87, RZ, RZ, RZ ;  /* 0x000000ffff577224 */ /* 0x008fe200078e00ff */
        /* <DEDUP_REMOVED lines=16> */
[----:B------:R-:W-:Y:S01]  /*1610*/  HFMA2.MMA R2, -RZ, RZ, 0, 0 ;  /* 0x00000000ff027435 */ /* 0x000fe200000001ff */
        /* <DEDUP_REMOVED lines=38> */
[----:B------:R-:W-:Y:S02]  /*1880*/  PRMT R4, RZ, 0x5410, RZ ;  /* 0x00005410ff047816 */ /* 0x000fe400000000ff */
[----:B------:R-:W-:Y:S02]  /*1890*/  PRMT R3, RZ, 0x5410, RZ ;  /* 0x00005410ff037816 */ /* 0x000fe400000000ff */
[----:B--2---:R-:W-:Y:S01]  /*18a0*/  PRMT R95, R99, 0x7610, R99 ;  /* 0x00007610635f7816 */ /* 0x004fe20000000063 */
[----:B----4-:R-:W-:Y:S01]  /*18b0*/  IMAD.IADD R86, R93, 0x1, R86 ;  /* 0x000000015d567824 */ /* 0x010fe200078e0256 */
[----:B------:R-:W-:Y:S05]  /*18c0*/  @P0 BRA `(.L_x_316) ;  /* 0x00006d1000000947 */ /* 0x000fea0003800000 */
[----:B------:R-:W-:Y:S01]  /*18d0*/  IMAD.MOV.U32 R87, RZ, RZ, RZ ;  /* 0x000000ffff577224 */ /* 0x000fe200078e00ff */
[----:B------:R-:W-:Y:S01]  /*18e0*/  PRMT R9, RZ, 0x7610, R9 ;  /* 0x00007610ff097816 */ /* 0x000fe20000000009 */
[----:B------:R-:W-:-:S02]  /*18f0*/  UMOV UR4, URZ ;  /* 0x0000003f00047c82 */ /* 0x000fc40008000000 */
.L_x_333:
        /* <DEDUP_REMOVED lines=21> */
[----:B------:R-:W-:Y:S02]  /*1a50*/  SHF.R.U32.HI R16, RZ, 0x8, R16 ;  /* 0x00000008ff107819 */ /* 0x000fe40000011610 */
[----:B------:R-:W-:Y:S02]  /*1a60*/  SHF.R.U32.HI R22, RZ, 0x8, R17 ;  /* 0x00000008ff167819 */ /* 0x000fe40000011611 */
[----:B------:R-:W-:-:S02]  /*1a70*/  LOP3.LUT R23, R18, 0xf000f, RZ, 0xc0, !PT ;  /* 0x000f000f12177812 */ /* 0x000fc400078ec0ff */
[----:B------:R-:W-:Y:S02]  /*1a80*/  LOP3.LUT R20, R17, 0xf000f, RZ, 0xc0, !PT ;  /* 0x000f000f11147812 */ /* 0x000fe400078ec0ff */
[----:B------:R-:W-:Y:S02]  /*1a90*/  LOP3.LUT R24, R18, 0xf000f0, RZ, 0xc0, !PT ;  /* 0x00f000f012187812 */ /* 0x000fe400078ec0ff */
[----:B------:R-:W-:Y:S02]  /*1aa0*/  LOP3.LUT R15, R14, 0x64006400, RZ, 0xfc, !PT ;  /* 0x640064000e0f7812 */ /* 0x000fe400078efcff */
[----:B------:R-:W-:Y:S02]  /*1ab0*/  SHF.R.U32.HI R25, RZ, 0x8, R18 ;  /* 0x00000008ff197819 */ /* 0x000fe40000011612 */
[----:B------:R-:W-:Y:S02]  /*1ac0*/  LOP3.LUT R14, R16, 0xf000f, RZ, 0xc0, !PT ;  /* 0x000f000f100e7812 */ /* 0x000fe400078ec0ff */
[----:B------:R-:W-:-:S02]  /*1ad0*/  LOP3.LUT R26, R19, 0xf000f, RZ, 0xc0, !PT ;  /* 0x000f000f131a7812 */ /* 0x000fc400078ec0ff */
[----:B------:R-:W-:Y:S02]  /*1ae0*/  LOP3.LUT R27, R19, 0xf000f0, RZ, 0xc0, !PT ;  /* 0x00f000f0131b7812 */ /* 0x000fe400078ec0ff */
[----:B------:R-:W-:Y:S02]  /*1af0*/  SHF.R.U32.HI R28, RZ, 0x8, R19 ;  /* 0x00000008ff1c7819 */ /* 0x000fe40000011613 */
[----:B------:R-:W-:Y:S02]  /*1b00*/  LOP3.LUT R16, R16, 0xf000f0, RZ, 0xc0, !PT ;  /* 0x00f000f010107812 */ /* 0x000fe400078ec0ff */
[----:B------:R-:W-:Y:S02]  /*1b10*/  LOP3.LUT R21, R17, 0xf000f0, RZ, 0xc0, !PT ;  /* 0x00f000f011157812 */ /* 0x000fe400078ec0ff */
[----:B------:R-:W-:Y:S02]  /*1b20*/  LOP3.LUT R18, R22, 0xf000f, RZ, 0xc0, !PT ;  /* 0x000f000f16127812 */ /* 0x000fe400078ec0ff */
[----:B------:R-:W-:-:S02]  /*1b30*/  LOP3.LUT R19, R23, 0x64006400, RZ, 0xfc, !PT ;  /* 0x6400640017137812 */ /* 0x000fc400078efcff */
[----:B------:R-:W-:Y:S02]  /*1b40*/  LOP3.LUT R17, R20, 0x64006400, RZ, 0xfc, !PT ;  /* 0x6400640014117812 */ /* 0x000fe400078efcff */
[----:B------:R-:W-:Y:S01]  /*1b50*/  LOP3.LUT R22, R22, 0xf000f0, RZ, 0xc0, !PT ;  /* 0x00f000f016167812 */ /* 0x000fe200078ec0ff */
[----:B------:R-:W-:Y:S01]  /*1b60*/  HADD2 R19, R19, -1032, -1032 ;  /* 0xe408e40813137430 */ /* 0x000fe20000000000 */
[----:B------:R-:W-:Y:S01]  /*1b70*/  LOP3.LUT R23, R24, 0x64006400, RZ, 0xfc, !PT ;  /* 0x6400640018177812 */ /* 0x000fe200078efcff */
[----:B------:R-:W-:Y:S01]  /*1b80*/  HADD2 R17, R17, -1032, -1032 ;  /* 0xe408e40811117430 */ /* 0x000fe20000000000 */
[C---:B------:R-:W-:Y:S02]  /*1b90*/  LOP3.LUT R20, R25.reuse, 0xf000f, RZ, 0xc0, !PT ;  /* 0x000f000f19147812 */ /* 0x040fe400078ec0ff */
[----:B------:R-:W-:Y:S02]  /*1ba0*/  LOP3.LUT R24, R25, 0xf000f0, RZ, 0xc0, !PT ;  /* 0x00f000f019187812 */ /* 0x000fe400078ec0ff */
[----:B------:R-:W-:-:S02]  /*1bb0*/  LOP3.LUT R30, R26, 0x64006400, RZ, 0xfc, !PT ;  /* 0x640064001a1e7812 */ /* 0x000fc400078efcff */
[----:B------:R-:W-:Y:S01]  /*1bc0*/  LOP3.LUT R25, R16, 0x64006400, RZ, 0xfc, !PT ;  /* 0x6400640010197812 */ /* 0x000fe200078efcff */
[-C--:B------:R-:W-:Y:S01]  /*1bd0*/  HFMA2 R16, R15, R0.reuse.H0_H0, -72, -72 ;  /* 0xd480d4800f107431 */ /* 0x080fe20000040000 */
[----:B------:R-:W-:Y:S02]  /*1be0*/  LOP3.LUT R31, R27, 0x64006400, RZ, 0xfc, !PT ;  /* 0x640064001b1f7812 */ /* 0x000fe400078efcff */
[C---:B------:R-:W-:Y:S02]  /*1bf0*/  LOP3.LUT R32, R28.reuse, 0xf000f, RZ, 0xc0, !PT ;  /* 0x000f000f1c207812 */ /* 0x040fe400078ec0ff */
[----:B------:R-:W-:Y:S02]  /*1c00*/  LOP3.LUT R33, R28, 0xf000f0, RZ, 0xc0, !PT ;  /* 0x00f000f01c217812 */ /* 0x000fe400078ec0ff */
[----:B------:R-:W-:Y:S02]  /*1c10*/  LOP3.LUT R26, R18, 0x64006400, RZ, 0xfc, !PT ;  /* 0x64006400121a7812 */ /* 0x000fe400078efcff */
        /* <DEDUP_REMOVED lines=8> */
[----:B------:R-:W-:Y:S01]  /*1ca0*/  HADD2 R25, R26, -1032, -1032 ;  /* 0xe408e4081a197430 */ /* 0x000fe20000000000 */
[----:B------:R-:W-:Y:S01]  /*1cb0*/  LOP3.LUT R14, R14, 0x64006400, RZ, 0xfc, !PT ;  /* 0x640064000e0e7812 */ /* 0x000fe200078efcff */
[-C--:B------:R-:W-:Y:S01]  /*1cc0*/  HFMA2 R26, R27, R0.reuse.H0_H0, -72, -72 ;  /* 0xd480d4801b1a7431 */ /* 0x080fe20000040000 */
[----:B------:R-:W-:Y:S01]  /*1cd0*/  LOP3.LUT R32, R32, 0x64006400, RZ, 0xfc, !PT ;  /* 0x6400640020207812 */ /* 0x000fe200078efcff */
[----:B------:R-:W-:Y:S01]  /*1ce0*/  HFMA2 R18, R21, R0.H0_H0, -72, -72 ;  /* 0xd480d48015127431 */ /* 0x000fe20000040000 */
[----:B------:R-:W-:Y:S01]  /*1cf0*/  LOP3.LUT R33, R33, 0x64006400, RZ, 0xfc, !PT ;  /* 0x6400640021217812 */ /* 0x000fe200078efcff */
[----:B------:R-:W-:-:S02]  /*1d00*/  HADD2 R27, R28, -1032, -1032 ;  /* 0xe408e4081c1b7430 */ /* 0x000fc40000000000 */
[----:B------:R-:W-:Y:S02]  /*1d10*/  HADD2 R21, R30, -1032, -1032 ;  /* 0xe408e4081e157430 */ /* 0x000fe40000000000 */
[-C--:B------:R-:W-:Y:S02]  /*1d20*/  HFMA2 R28, R29, R0.reuse.H0_H0, -72, -72 ;  /* 0xd480d4801d1c7431 */ /* 0x080fe40000040000 */
[----:B------:R-:W-:Y:S02]  /*1d30*/  HADD2 R13, R13, -1032, -1032 ;  /* 0xe408e4080d0d7430 */ /* 0x000fe40000000000 */
[----:B------:R-:W-:Y:S02]  /*1d40*/  HADD2 R23, R14, -1032, -1032 ;  /* 0xe408e4080e177430 */ /* 0x000fe40000000000 */
[----:B------:R-:W-:Y:S02]  /*1d50*/  HADD2 R29, R32, -1032, -1032 ;  /* 0xe408e408201d7430 */ /* 0x000fe40000000000 */
[----:B------:R-:W-:Y:S01]  /*1d60*/  HFMA2 R30, R33, R0.H0_H0, -72, -72 ;  /* 0xd480d480211e7431 */ /* 0x000fe20000040000 */
[----:B------:R-:W-:Y:S05]  /*1d70*/  @!P2 BRA `(.L_x_318) ;  /* 0x000005a00000a947 */ /* 0x000fea0003800000 */
[----:B------:R-:W0:Y:S01]  /*1d80*/  LDS.64 R32, [UR4] ;  /* 0x00000004ff207984 */ /* 0x000e220008000a00 */
        /* <DEDUP_REMOVED lines=46> */
[----:B------:R-:W-:Y:S02]  /*2070*/  HADD2.F32 R40, -RZ, R29.H0_H0 ;  /* 0x2000001dff287230 */ /* 0x000fe40000004100 */
[----:B------:R-:W-:Y:S01]  /*2080*/  HADD2.F32 R15, -RZ, R23.H1_H1 ;  /* 0x30000017ff0f7230 */ /* 0x000fe20000004100 */
[C---:B------:R-:W-:Y:S01]  /*2090*/  FFMA.FTZ R38, R32.reuse, R38, R39 ;  /* 0x0000002620267223 */ /* 0x040fe20000010027 */
[----:B------:R-:W-:Y:S01]  /*20a0*/  HADD2.F32 R31, -RZ, R25.H1_H1 ;  /* 0x30000019ff1f7230 */ /* 0x000fe20000004100 */
[----:B------:R-:W-:Y:S01]  /*20b0*/  FFMA.FTZ R40, R32, R40, R41 ;  /* 0x0000002820287223 */ /* 0x000fe20000010029 */
[----:B------:R-:W-:Y:S01]  /*20c0*/  HADD2.F32 R37, -RZ, R27.H1_H1 ;  /* 0x3000001bff257230 */ /* 0x000fe20000004100 */
[----:B------:R-:W-:Y:S01]  /*20d0*/  FFMA.FTZ R14, R15, R34, R14 ;  /* 0x000000220f0e7223 */ /* 0x000fe2000001000e */
[----:B------:R-:W-:Y:S01]  /*20e0*/  HADD2.F32 R32, -RZ, R26.H0_H0 ;  /* 0x2000001aff207230 */ /* 0x000fe20000004100 */
[C---:B------:R-:W-:Y:S01]  /*20f0*/  FFMA.FTZ R36, R34.reuse, R31, R36 ;  /* 0x0000001f22247223 */ /* 0x040fe20000010024 */
[----:B------:R-:W-:Y:S01]  /*2100*/  HADD2.F32 R39, -RZ, R29.H1_H1 ;  /* 0x3000001dff277230 */ /* 0x000fe20000004100 */
[C---:B------:R-:W-:Y:S01]  /*2110*/  FFMA.FTZ R38, R34.reuse, R37, R38 ;  /* 0x0000002522267223 */ /* 0x040fe20000010026 */
[----:B------:R-:W-:Y:S01]  /*2120*/  HADD2.F32 R15, -RZ, R24.H0_H0 ;  /* 0x20000018ff0f7230 */ /* 0x000fe20000004100 */
[----:B------:R-:W-:Y:S01]  /*2130*/  FFMA.FTZ R36, R33, R32, R36 ;  /* 0x0000002021247223 */ /* 0x000fe20000010024 */
[----:B------:R-:W-:Y:S01]  /*2140*/  HADD2.F32 R31, -RZ, R28.H0_H0 ;  /* 0x2000001cff1f7230 */ /* 0x000fe20000004100 */
[----:B------:R-:W-:Y:S01]  /*2150*/  FFMA.FTZ R40, R34, R39, R40 ;  /* 0x0000002722287223 */ /* 0x000fe20000010028 */
[----:B------:R-:W-:Y:S01]  /*2160*/  HADD2.F32 R32, -RZ, R26.H1_H1 ;  /* 0x3000001aff207230 */ /* 0x000fe20000004100 */
[----:B------:R-:W-:Y:S01]  /*2170*/  FFMA.FTZ R15, R15, R33, R14 ;  /* 0x000000210f0f7223 */ /* 0x000fe2000001000e */
[----:B------:R-:W-:Y:S01]  /*2180*/  HADD2.F32 R14, -RZ, R24.H1_H1 ;  /* 0x30000018ff0e7230 */ /* 0x000fe20000004100 */
[----:B------:R-:W-:Y:S01]  /*2190*/  FFMA.FTZ R31, R33, R31, R38 ;  /* 0x0000001f211f7223 */ /* 0x000fe20000010026 */
[----:B------:R-:W-:Y:S01]  /*21a0*/  HADD2.F32 R34, -RZ, R28.H1_H1 ;  /* 0x3000001cff227230 */ /* 0x000fe20000004100 */
[C---:B------:R-:W-:Y:S01]  /*21b0*/  FFMA.FTZ R32, R35.reuse, R32, R36 ;  /* 0x0000002023207223 */ /* 0x040fe20000010024 */
[--C-:B------:R-:W-:Y:S01]  /*21c0*/  HADD2.F32 R37, -RZ, R30.reuse.H0_H0 ;  /* 0x2000001eff257230 */ /* 0x100fe20000004100 */
[----:B------:R-:W-:Y:S01]  /*21d0*/  FFMA.FTZ R14, R14, R35, R15 ;  /* 0x000000230e0e7223 */ /* 0x000fe2000001000f */
[----:B------:R-:W-:Y:S01]  /*21e0*/  HADD2.F32 R36, -RZ, R30.H1_H1 ;  /* 0x3000001eff247230 */ /* 0x000fe20000004100 */
[----:B------:R-:W-:Y:S01]  /*21f0*/  FFMA.FTZ R34, R35, R34, R31 ;  /* 0x0000002223227223 */ /* 0x000fe2000001001f */
[--C-:B------:R-:W-:Y:S01]  /*2200*/  HADD2.F32 R15, -RZ, R98.reuse.H0_H0 ;  /* 0x20000062ff0f7230 */ /* 0x100fe20000004100 */
[----:B------:R-:W-:Y:S01]  /*2210*/  FFMA.FTZ R37, R33, R37, R40 ;  /* 0x0000002521257223 */ /* 0x000fe20000010028 */
[----:B------:R-:W-:-:S02]  /*2220*/  HADD2.F32 R31, -RZ, R98.H1_H1 ;  /* 0x30000062ff1f7230 */ /* 0x000fc40000004100 */
[--C-:B------:R-:W-:Y:S01]  /*2230*/  HADD2.F32 R33, -RZ, R95.reuse.H0_H0 ;  /* 0x2000005fff217230 */ /* 0x100fe20000004100 */
[----:B------:R-:W-:Y:S01]  /*2240*/  FFMA.FTZ R36, R35, R36, R37 ;  /* 0x0000002423247223 */ /* 0x000fe20000010025 */
[----:B------:R-:W-:Y:S01]  /*2250*/  HADD2.F32 R39, -RZ, R95.H1_H1 ;  /* 0x3000005fff277230 */ /* 0x000fe20000004100 */
[----:B------:R-:W-:Y:S02]  /*2260*/  FMUL.FTZ R14, R14, R15 ;  /* 0x0000000f0e0e7220 */ /* 0x000fe40000410000 */
[----:B------:R-:W-:Y:S02]  /*2270*/  FMUL.FTZ R31, R32, R31 ;  /* 0x0000001f201f7220 */ /* 0x000fe40000410000 */
[----:B------:R-:W-:Y:S01]  /*2280*/  FMUL.FTZ R33, R34, R33 ;  /* 0x0000002122217220 */ /* 0x000fe20000410000 */
[----:B------:R-:W-:Y:S01]  /*2290*/  F2FP.PACK_AB R14, RZ, R14 ;  /* 0x0000000eff0e723e */ /* 0x000fe200000000ff */
[----:B------:R-:W-:Y:S01]  /*22a0*/  FMUL.FTZ R36, R36, R39 ;  /* 0x0000002724247220 */ /* 0x000fe20000410000 */
[----:B------:R-:W-:-:S02]  /*22b0*/  F2FP.PACK_AB R31, RZ, R31 ;  /* 0x0000001fff1f723e */ /* 0x000fc400000000ff */
[----:B------:R-:W-:Y:S02]  /*22c0*/  F2FP.PACK_AB R33, RZ, R33 ;  /* 0x00000021ff21723e */ /* 0x000fe400000000ff */
[----:B------:R-:W-:Y:S02]  /*22d0*/  F2FP.PACK_AB R36, RZ, R36 ;  /* 0x00000024ff24723e */ /* 0x000fe400000000ff */
[----:B------:R-:W-:Y:S02]  /*22e0*/  PRMT R14, R14, 0x5410, R31 ;  /* 0x000054100e0e7816 */ /* 0x000fe4000000001f */
[----:B------:R-:W-:-:S04]  /*22f0*/  PRMT R33, R33, 0x5410, R36 ;  /* 0x0000541021217816 */ /* 0x000fc80000000024 */
[----:B------:R-:W-:Y:S01]  /*2300*/  HFMA2.MMA R9, R14, 1, 1, R9 ;  /* 0x3c003c000e097835 */ /* 0x000fe20000000009 */
[----:B------:R-:W-:-:S05]  /*2310*/  HADD2 R8, R33, R8 ;  /* 0x0000000821087230 */ /* 0x000fca0000000000 */
.L_x_318:
        /* <DEDUP_REMOVED lines=95> */
.L_x_320:
[----:B------:R-:W-:Y:S05]  /*2910*/  @!P4 BRA `(.L_x_319) ;  /* 0x00000bb00000c947 */ /* 0x000fea0003800000 */
[----:B------:R-:W-:Y:S02]  /*2920*/  PRMT R14, R91, 0x9910, RZ ;  /* 0x000099105b0e7816 */ /* 0x000fe400000000ff */
[----:B------:R-:W-:Y:S02]  /*2930*/  PRMT R15, R88, 0x9910, RZ ;  /* 0x00009910580f7816 */ /* 0x000fe400000000ff */
[----:B------:R-:W-:Y:S02]  /*2940*/  ISETP.NE.AND P4, PT, R14, RZ, PT ;  /* 0x000000ff0e00720c */ /* 0x000fe40003f85270 */
[----:B------:R-:W-:-:S04]  /*2950*/  ISETP.NE.AND P0, PT, R15, RZ, PT ;  /* 0x000000ff0f00720c */ /* 0x000fc80003f05270 */
[----:B------:R-:W-:-:S07]  /*2960*/  ISETP.LT.OR P0, PT, R12, 0x4, !P0 ;  /* 0x000000040c00780c */ /* 0x000fce0004701670 */
[----:B------:R-:W-:Y:S06]  /*2970*/  @!P4 BRA `(.L_x_321) ;  /* 0x000005a00000c947 */ /* 0x000fec0003800000 */
        /* <DEDUP_REMOVED lines=90> */
.L_x_321:
[----:B------:R-:W-:Y:S05]  /*2f20*/  @P0 BRA `(.L_x_319) ;  /* 0x000005a000000947 */ /* 0x000fea0003800000 */
[----:B------:R-:W0:Y:S01]  /*2f30*/  LDS.64 R32, [UR4+0x180] ;  /* 0x00018004ff207984 */ /* 0x000e220008000a00 */
[--C-:B------:R-:W-:Y:S02]  /*2f40*/  HADD2.F32 R36, -RZ, R13.reuse.H0_H0 ;  /* 0x2000000dff247230 */ /* 0x100fe40000004100 */
[----:B------:R-:W-:Y:S01]  /*2f50*/  HADD2.F32 R37, -RZ, R13.H1_H1 ;  /* 0x3000000dff257230 */ /* 0x000fe20000004100 */
[----:B------:R-:W1:Y:S01]  /*2f60*/  LDS.64 R14, [UR4+0x188] ;  /* 0x00018804ff0e7984 */ /* 0x000e620008000a00 */
[----:B------:R-:W-:Y:S02]  /*2f70*/  HADD2.F32 R38, -RZ, R17.H0_H0 ;  /* 0x20000011ff267230 */ /* 0x000fe40000004100 */
[----:B------:R-:W-:Y:S02]  /*2f80*/  HADD2.F32 R40, -RZ, R19.H0_H0 ;  /* 0x20000013ff287230 */ /* 0x000fe40000004100 */
[----:B------:R-:W-:-:S02]  /*2f90*/  HADD2.F32 R42, -RZ, R21.H0_H0 ;  /* 0x20000015ff2a7230 */ /* 0x000fc40000004100 */
[----:B------:R-:W-:Y:S02]  /*2fa0*/  HADD2.F32 R39, -RZ, R17.H1_H1 ;  /* 0x30000011ff277230 */ /* 0x000fe40000004100 */
[----:B------:R-:W-:Y:S02]  /*2fb0*/  HADD2.F32 R21, -RZ, R21.H1_H1 ;  /* 0x30000015ff157230 */ /* 0x000fe40000004100 */
[--C-:B0-----:R-:W-:Y:S02]  /*2fc0*/  HADD2.F32 R31, -RZ, R32.reuse.H0_H0 ;  /* 0x20000020ff1f7230 */ /* 0x101fe40000004100 */
[----:B------:R-:W-:Y:S02]  /*2fd0*/  HADD2.F32 R32, -RZ, R32.H1_H1 ;  /* 0x30000020ff207230 */ /* 0x000fe40000004100 */
[--C-:B------:R-:W-:Y:S01]  /*2fe0*/  HADD2.F32 R34, -RZ, R33.reuse.H0_H0 ;  /* 0x20000021ff227230 */ /* 0x100fe20000004100 */
[-C--:B------:R-:W-:Y:S01]  /*2ff0*/  FFMA.FTZ R13, R36, R31.reuse, RZ ;  /* 0x0000001f240d7223 */ /* 0x080fe200000100ff */
[----:B------:R-:W-:Y:S01]  /*3000*/  HADD2.F32 R36, -RZ, R18.H0_H0 ;  /* 0x20000012ff247230 */ /* 0x000fe20000004100 */
[-C--:B------:R-:W-:Y:S01]  /*3010*/  FFMA.FTZ R17, R38, R31.reuse, RZ ;  /* 0x0000001f26117223 */ /* 0x080fe200000100ff */
[----:B------:R-:W-:Y:S01]  /*3020*/  HADD2.F32 R33, -RZ, R33.H1_H1 ;  /* 0x30000021ff217230 */ /* 0x000fe20000004100 */
[-C--:B------:R-:W-:Y:S01]  /*3030*/  FFMA.FTZ R13, R37, R32.reuse, R13 ;  /* 0x00000020250d7223 */ /* 0x080fe2000001000d */
[----:B------:R-:W-:Y:S01]  /*3040*/  HADD2.F32 R37, -RZ, R19.H1_H1 ;  /* 0x30000013ff257230 */ /* 0x000fe20000004100 */
[-C--:B------:R-:W-:Y:S01]  /*3050*/  FFMA.FTZ R35, R40, R31.reuse, RZ ;  /* 0x0000001f28237223 */ /* 0x080fe200000100ff */
[----:B------:R-:W-:Y:S01]  /*3060*/  HADD2.F32 R19, -RZ, R16.H0_H0 ;  /* 0x20000010ff137230 */ /* 0x000fe20000004100 */
[----:B------:R-:W-:Y:S01]  /*3070*/  FFMA.FTZ R31, R42, R31, RZ ;  /* 0x0000001f2a1f7223 */ /* 0x000fe200000100ff */
        /* <DEDUP_REMOVED lines=12> */
[--C-:B-1----:R-:W-:Y:S01]  /*3140*/  HADD2.F32 R17, -RZ, R15.reuse.H1_H1 ;  /* 0x3000000fff117230 */ /* 0x102fe20000004100 */
[-C--:B------:R-:W-:Y:S01]  /*3150*/  FFMA.FTZ R32, R16, R33.reuse, R32 ;  /* 0x0000002110207223 */ /* 0x080fe20000010020 */
[----:B------:R-:W-:Y:S01]  /*3160*/  HADD2.F32 R16, -RZ, R15.H0_H0 ;  /* 0x2000000fff107230 */ /* 0x000fe20000004100 */
[----:B------:R-:W-:Y:S01]  /*3170*/  FFMA.FTZ R34, R13, R34, R31 ;  /* 0x000000220d227223 */ /* 0x000fe2000001001f */
[--C-:B------:R-:W-:Y:S01]  /*3180*/  HADD2.F32 R13, -RZ, R14.reuse.H0_H0 ;  /* 0x2000000eff0d7230 */ /* 0x100fe20000004100 */
        /* <DEDUP_REMOVED lines=52> */
.L_x_319:
[----:B------:R-:W-:-:S04]  /*34d0*/  IMAD.MOV.U32 R13, RZ, RZ, 0x4 ;  /* 0x00000004ff0d7424 */ /* 0x000fc800078e00ff */
[----:B------:R-:W-:-:S05]  /*34e0*/  IMAD.WIDE R14, R13, c[0x0][0x18c], R10 ;  /* 0x000063000d0e7a25 */ /* 0x000fca00078e020a */
[----:B------:R-:W2:Y:S02]  /*34f0*/  LDG.E.128.CONSTANT R16, [R14.64] ;  /* 0x000000080e107981 */ /* 0x000ea4000c1e9d00 */
[C---:B--2---:R-:W-:Y:S02]  /*3500*/  LOP3.LUT R20, R16.reuse, 0xf000f, RZ, 0xc0, !PT ;  /* 0x000f000f10147812 */ /* 0x044fe400078ec0ff */
[----:B------:R-:W-:Y:S02]  /*3510*/  LOP3.LUT R21, R16, 0xf000f0, RZ, 0xc0, !PT ;  /* 0x00f000f010157812 */ /* 0x000fe400078ec0ff */
[C---:B------:R-:W-:Y:S02]  /*3520*/  LOP3.LUT R22, R17.reuse, 0xf000f, RZ, 0xc0, !PT ;  /* 0x000f000f11167812 */ /* 0x040fe400078ec0ff */
[----:B------:R-:W-:Y:S02]  /*3530*/  LOP3.LUT R23, R17, 0xf000f0, RZ, 0xc0, !PT ;  /* 0x00f000f011177812 */ /* 0x000fe400078ec0ff */
[----:B------:R-:W-:-:S02]  /*3540*/  SHF.R.U32.HI R16, RZ, 0x8, R16 ;  /* 0x00000008ff107819 */ /* 0x000fc40000011610 */
[----:B------:R-:W-:Y:S02]  /*3550*/  SHF.R.U32.HI R24, RZ, 0x8, R17 ;  /* 0x00000008ff187819 */ /* 0x000fe40000011611 */
[C---:B------:R-:W-:Y:S02]  /*3560*/  LOP3.LUT R26, R18.reuse, 0xf000f0, RZ, 0xc0, !PT ;  /* 0x00f000f0121a7812 */ /* 0x040fe400078ec0ff */
[----:B------:R-:W-:Y:S02]  /*3570*/  LOP3.LUT R25, R18, 0xf000f, RZ, 0xc0, !PT ;  /* 0x000f000f12197812 */ /* 0x000fe400078ec0ff */
[----:B------:R-:W-:Y:S02]  /*3580*/  SHF.R.U32.HI R27, RZ, 0x8, R18 ;  /* 0x00000008ff1b7819 */ /* 0x000fe40000011612 */
[C---:B------:R-:W-:Y:S02]  /*3590*/  LOP3.LUT R28, R19.reuse, 0xf000f, RZ, 0xc0, !PT ;  /* 0x000f000f131c7812 */ /* 0x040fe400078ec0ff */
[----:B------:R-:W-:-:S02]  /*35a0*/  LOP3.LUT R29, R19, 0xf000f0, RZ, 0xc0, !PT ;  /* 0x00f000f0131d7812 */ /* 0x000fc400078ec0ff */
[----:B------:R-:W-:Y:S02]  /*35b0*/  SHF.R.U32.HI R30, RZ, 0x8, R19 ;  /* 0x00000008ff1e7819 */ /* 0x000fe40000011613 */
[----:B------:R-:W-:Y:S02]  /*35c0*/  LOP3.LUT R18, R20, 0x64006400, RZ, 0xfc, !PT ;  /* 0x6400640014127812 */ /* 0x000fe400078efcff */
[----:B------:R-:W-:Y:S02]  /*35d0*/  LOP3.LUT R19, R21, 0x64006400, RZ, 0xfc, !PT ;  /* 0x6400640015137812 */ /* 0x000fe400078efcff */
[----:B------:R-:W-:Y:S01]  /*35e0*/  LOP3.LUT R20, R22, 0x64006400, RZ, 0xfc, !PT ;  /* 0x6400640016147812 */ /* 0x000fe200078efcff */
[----:B------:R-:W-:Y:S01]  /*35f0*/  HADD2 R18, R18, -1032, -1032 ;  /* 0xe408e40812127430 */ /* 0x000fe20000000000 */
[----:B------:R-:W-:Y:S01]  /*3600*/  LOP3.LUT R21, R23, 0x64006400, RZ, 0xfc, !PT ;  /* 0x6400640017157812 */ /* 0x000fe200078efcff */
[-C--:B------:R-:W-:Y:S01]  /*3610*/  HFMA2 R19, R19, R0.reuse.H0_H0, -72, -72 ;  /* 0xd480d48013137431 */ /* 0x080fe20000040000 */
[----:B------:R-:W-:Y:S01]  /*3620*/  LOP3.LUT R17, R16, 0xf000f, RZ, 0xc0, !PT ;  /* 0x000f000f10117812 */ /* 0x000fe200078ec0ff */
[----:B------:R-:W-:Y:S01]  /*3630*/  HADD2 R20, R20, -1032, -1032 ;  /* 0xe408e40814147430 */ /* 0x000fe20000000000 */
[----:B------:R-:W-:Y:S01]  /*3640*/  LOP3.LUT R22, R24, 0xf000f, RZ, 0xc0, !PT ;  /* 0x000f000f18167812 */ /* 0x000fe200078ec0ff */
[----:B------:R-:W-:Y:S01]  /*3650*/  HFMA2 R21, R21, R0.H0_H0, -72, -72 ;  /* 0xd480d48015157431 */ /* 0x000fe20000040000 */
[----:B------:R-:W-:-:S02]  /*3660*/  LOP3.LUT R23, R26, 0x64006400, RZ, 0xfc, !PT ;  /* 0x640064001a177812 */ /* 0x000fc400078efcff */
[----:B------:R-:W-:Y:S02]  /*3670*/  LOP3.LUT R16, R16, 0xf000f0, RZ, 0xc0, !PT ;  /* 0x00f000f010107812 */ /* 0x000fe400078ec0ff */
[----:B------:R-:W-:Y:S01]  /*3680*/  LOP3.LUT R24, R24, 0xf000f0, RZ, 0xc0, !PT ;  /* 0x00f000f018187812 */ /* 0x000fe200078ec0ff */
[----:B------:R-:W-:Y:S01]  /*3690*/  HFMA2 R23, R23, R0.H0_H0, -72, -72 ;  /* 0xd480d48017177431 */ /* 0x000fe20000040000 */
[C---:B------:R-:W-:Y:S02]  /*36a0*/  LOP3.LUT R26, R27.reuse, 0xf000f, RZ, 0xc0, !PT ;  /* 0x000f000f1b1a7812 */ /* 0x040fe400078ec0ff */
        /* <DEDUP_REMOVED lines=24> */
[----:B------:R-:W-:Y:S01]  /*3830*/  HFMA2 R33, R35, R0.H0_H0, -72, -72 ;  /* 0xd480d48023217431 */ /* 0x000fe20000040000 */
[----:B------:R-:W-:Y:S05]  /*3840*/  @!P2 BRA `(.L_x_322) ;  /* 0x000005a00000a947 */ /* 0x000fea0003800000 */
[----:B------:R-:W0:Y:S01]  /*3850*/  LDS.64 R34, [UR4+0x10] ;  /* 0x00001004ff227984 */ /* 0x000e220008000a00 */
[----:B------:R-:W-:-:S02]  /*3860*/  HADD2.F32 R40, -RZ, R20.H0_H0 ;  /* 0x20000014ff287230 */ /* 0x000fc40000004100 */
[----:B------:R-:W-:Y:S01]  /*3870*/  HADD2.F32 R42, -RZ, R22.H0_H0 ;  /* 0x20000016ff2a7230 */ /* 0x000fe20000004100 */
[----:B------:R-:W1:Y:S01]  /*3880*/  LDS.64 R16, [UR4+0x18] ;  /* 0x00001804ff107984 */ /* 0x000e620008000a00 */
[----:B------:R-:W-:Y:S02]  /*3890*/  HADD2.F32 R44, -RZ, R24.H0_H0 ;  /* 0x20000018ff2c7230 */ /* 0x000fe40000004100 */
[----:B------:R-:W-:Y:S02]  /*38a0*/  HADD2.F32 R41, -RZ, R20.H1_H1 ;  /* 0x30000014ff297230 */ /* 0x000fe40000004100 */
[----:B------:R-:W-:Y:S02]  /*38b0*/  HADD2.F32 R43, -RZ, R22.H1_H1 ;  /* 0x30000016ff2b7230 */ /* 0x000fe40000004100 */
[----:B------:R-:W-:Y:S02]  /*38c0*/  HADD2.F32 R45, -RZ, R24.H1_H1 ;  /* 0x30000018ff2d7230 */ /* 0x000fe40000004100 */
[----:B0-----:R-:W-:-:S02]  /*38d0*/  HADD2.F32 R37, -RZ, R34.H0_H0 ;  /* 0x20000022ff257230 */ /* 0x001fc40000004100 */
        /* <DEDUP_REMOVED lines=35> */
[----:B------:R-:W-:Y:S02]  /*3b10*/  HADD2.F32 R37, -RZ, R16.H1_H1 ;  /* 0x30000010ff257230 */ /* 0x000fe40000004100 */
[----:B------:R-:W-:Y:S01]  /*3b20*/  HADD2.F32 R41, -RZ, R30.H0_H0 ;  /* 0x2000001eff297230 */ /* 0x000fe20000004100 */
[----:B------:R-:W-:Y:S01]  /*3b30*/  FFMA.FTZ R17, R17, R35, R34 ;  /* 0x0000002311117223 */ /* 0x000fe20000010022 */
[----:B------:R-:W-:Y:S02]  /*3b40*/  HADD2.F32 R43, -RZ, R32.H0_H0 ;  /* 0x20000020ff2b7230 */ /* 0x000fe40000004100 */
[----:B------:R-:W-:Y:S01]  /*3b50*/  HADD2.F32 R16, -RZ, R26.H1_H1 ;  /* 0x3000001aff107230 */ /* 0x000fe20000004100 */
        /* <DEDUP_REMOVED lines=12> */
[C---:B------:R-:W-:Y:S01]  /*3c20*/  FFMA.FTZ R35, R36.reuse, R40, R35 ;  /* 0x0000002824237223 */ /* 0x040fe20000010023 */
[----:B------:R-:W-:Y:S01]  /*3c30*/  HADD2.F32 R40, -RZ, R33.H0_H0 ;  /* 0x20000021ff287230 */ /* 0x000fe20000004100 */
[----:B------:R-:W-:Y:S01]  /*3c40*/  FFMA.FTZ R17, R17, R36, R16 ;  /* 0x0000002411117223 */ /* 0x000fe20000010010 */
        /* <DEDUP_REMOVED lines=26> */
.L_x_322:
        /* <DEDUP_REMOVED lines=95> */
.L_x_324:
        /* <DEDUP_REMOVED lines=97> */
.L_x_325:
        /* <DEDUP_REMOVED lines=91> */
.L_x_323:
        /* <DEDUP_REMOVED lines=145> */
.L_x_326:
        /* <DEDUP_REMOVED lines=95> */
.L_x_328:
        /* <DEDUP_REMOVED lines=97> */
.L_x_329:
        /* <DEDUP_REMOVED lines=91> */
.L_x_327:
[----:B------:R-:W-:-:S06]  /*6a60*/  IMAD.WIDE R16, R13, c[0x0][0x18c], R14 ;  /* 0x000063000d107a25 */ /* 0x000fcc00078e020e */
[----:B------:R-:W2:Y:S02]  /*6a70*/  LDG.E.128.CONSTANT R16, [R16.64] ;  /* 0x0000000810107981 */ /* 0x000ea4000c1e9d00 */
[----:B--2---:R-:W-:Y:S02]  /*6a80*/  LOP3.LUT R20, R17, 0xf000f0, RZ, 0xc0, !PT ;  /* 0x00f000f011147812 */ /* 0x004fe400078ec0ff */
[----:B------:R-:W-:Y:S02]  /*6a90*/  SHF.R.U32.HI R24, RZ, 0x8, R17 ;  /* 0x00000008ff187819 */ /* 0x000fe40000011611 */
[----:B------:R-:W-:Y:S02]  /*6aa0*/  SHF.R.U32.HI R26, RZ, 0x8, R18 ;  /* 0x00000008ff1a7819 */ /* 0x000fe40000011612 */
[C---:B------:R-:W-:Y:S02]  /*6ab0*/  LOP3.LUT R14, R16.reuse, 0xf000f, RZ, 0xc0, !PT ;  /* 0x000f000f100e7812 */ /* 0x040fe400078ec0ff */
[----:B------:R-:W-:-:S02]  /*6ac0*/  LOP3.LUT R13, R16, 0xf000f0, RZ, 0xc0, !PT ;  /* 0x00f000f0100d7812 */ /* 0x000fc400078ec0ff */
[----:B------:R-:W-:Y:S02]  /*6ad0*/  SHF.R.U32.HI R15, RZ, 0x8, R16 ;  /* 0x00000008ff0f7819 */ /* 0x000fe40000011610 */
[----:B------:R-:W-:Y:S02]  /*6ae0*/  LOP3.LUT R22, R17, 0xf000f, RZ, 0xc0, !PT ;  /* 0x000f000f11167812 */ /* 0x000fe400078ec0ff */
[C---:B------:R-:W-:Y:S02]  /*6af0*/  LOP3.LUT R25, R18.reuse, 0xf000f, RZ, 0xc0, !PT ;  /* 0x000f000f12197812 */ /* 0x040fe400078ec0ff */
[----:B------:R-:W-:Y:S02]  /*6b00*/  LOP3.LUT R21, R18, 0xf000f0, RZ, 0xc0, !PT ;  /* 0x00f000f012157812 */ /* 0x000fe400078ec0ff */
        /* <DEDUP_REMOVED lines=8> */
[----:B------:R-:W-:Y:S01]  /*6b90*/  LOP3.LUT R21, R18, 0x64006400, RZ, 0xfc, !PT ;  /* 0x6400640012157812 */ /* 0x000fe200078efcff */
[-C--:B------:R-:W-:Y:S01]  /*6ba0*/  HFMA2 R18, R29, R0.reuse.H0_H0, -72, -72 ;  /* 0xd480d4801d127431 */ /* 0x080fe20000040000 */
[----:B------:R-:W-:Y:S02]  /*6bb0*/  LOP3.LUT R27, R20, 0x64006400, RZ, 0xfc, !PT ;  /* 0x64006400141b7812 */ /* 0x000fe400078efcff */
[----:B------:R-:W-:Y:S01]  /*6bc0*/  LOP3.LUT R28, R19, 0xf000f, RZ, 0xc0, !PT ;  /* 0x000f000f131c7812 */ /* 0x000fe200078ec0ff */
[-C--:B------:R-:W-:Y:S01]  /*6bd0*/  HFMA2 R20, R21, R0.reuse.H0_H0, -72, -72 ;  /* 0xd480d48015147431 */ /* 0x080fe20000040000 */
[----:B------:R-:W-:Y:S01]  /*6be0*/  LOP3.LUT R31, R30, 0xf000f0, RZ, 0xc0, !PT ;  /* 0x00f000f01e1f7812 */ /* 0x000fe200078ec0ff */
[----:B------:R-:W-:Y:S01]  /*6bf0*/  HFMA2 R21, R27, R0.H0_H0, -72, -72 ;  /* 0xd480d4801b157431 */ /* 0x000fe20000040000 */
        /* <DEDUP_REMOVED lines=9> */
[----:B------:R-:W-:Y:S01]  /*6c90*/  HFMA2 R19, R19, R0.H0_H0, -72, -72 ;  /* 0xd480d48013137431 */ /* 0x000fe20000040000 */
[----:B------:R-:W-:-:S02]  /*6ca0*/  LOP3.LUT R29, R28, 0x64006400, RZ, 0xfc, !PT ;  /* 0x640064001c1d7812 */ /* 0x000fc400078efcff */
[----:B------:R-:W-:Y:S01]  /*6cb0*/  LOP3.LUT R31, R31, 0x64006400, RZ, 0xfc, !PT ;  /* 0x640064001f1f7812 */ /* 0x000fe200078efcff */
[-C--:B------:R-:W-:Y:S01]  /*6cc0*/  HFMA2 R13, R13, R0.reuse.H0_H0, -72, -72 ;  /* 0xd480d4800d0d7431 */ /* 0x080fe20000040000 */
[----:B------:R-:W-:Y:S02]  /*6cd0*/  LOP3.LUT R14, R14, 0x64006400, RZ, 0xfc, !PT ;  /* 0x640064000e0e7812 */ /* 0x000fe400078efcff */
        /* <DEDUP_REMOVED lines=13> */
[----:B------:R-:W-:Y:S01]  /*6db0*/  HADD2 R29, R30, -1032, -1032 ;  /* 0xe408e4081e1d7430 */ /* 0x000fe20000000000 */
[----:B------:R-:W-:Y:S05]  /*6dc0*/  @!P2 BRA `(.L_x_330) ;  /* 0x000005a00000a947 */ /* 0x000fea0003800000 */
[----:B------:R-:W0:Y:S01]  /*6dd0*/  LDS.64 R30, [UR4+0x30] ;  /* 0x00003004ff1e7984 */ /* 0x000e220008000a00 */
[----:B------:R-:W-:Y:S02]  /*6de0*/  HADD2.F32 R36, -RZ, R23.H0_H0 ;  /* 0x20000017ff247230 */ /* 0x000fe40000004100 */
[----:B------:R-:W-:Y:S01]  /*6df0*/  HADD2.F32 R38, -RZ, R24.H0_H0 ;  /* 0x20000018ff267230 */ /* 0x000fe20000004100 */
[----:B------:R-:W1:Y:S01]  /*6e00*/  LDS.64 R14, [UR4+0x38] ;  /* 0x00003804ff0e7984 */ /* 0x000e620008000a00 */
[----:B------:R-:W-:-:S02]  /*6e10*/  HADD2.F32 R40, -RZ, R25.H0_H0 ;  /* 0x20000019ff287230 */ /* 0x000fc40000004100 */
[----:B------:R-:W-:Y:S02]  /*6e20*/  HADD2.F32 R37, -RZ, R23.H1_H1 ;  /* 0x30000017ff257230 */ /* 0x000fe40000004100 */
        /* <DEDUP_REMOVED lines=31> */
[----:B------:R-:W-:Y:S01]  /*7020*/  HADD2.F32 R32, -RZ, R15.H0_H0 ;  /* 0x2000000fff207230 */ /* 0x000fe20000004100 */
        /* <DEDUP_REMOVED lines=52> */
.L_x_330:
        /* <DEDUP_REMOVED lines=10> */
[--C-:B------:R-:W-:Y:S02]  /*7410*/  HADD2.F32 R39, -RZ, R25.reuse.H0_H0 ;  /* 0x20000019ff277230 */ /* 0x100fe40000004100 */
        /* <DEDUP_REMOVED lines=12> */
[--C-:B------:R-:W-:Y:S01]  /*74e0*/  HADD2.F32 R32, -RZ, R13.reuse.H0_H0 ;  /* 0x2000000dff207230 */ /* 0x100fe20000004100 */
        /* <DEDUP_REMOVED lines=18> */
[----:B------:R-:W-:Y:S01]  /*7610*/  HADD2.F32 R32, -RZ, R15.H0_H0 ;  /* 0x2000000fff207230 */ /* 0x000fe20000004100 */
        /* <DEDUP_REMOVED lines=22> */
[--C-:B------:R-:W-:Y:S01]  /*7780*/  HADD2.F32 R34, -RZ, R21.reuse.H0_H0 ;  /* 0x20000015ff227230 */ /* 0x100fe20000004100 */
        /* <DEDUP_REMOVED lines=29> */
.L_x_331:
        /* <DEDUP_REMOVED lines=97> */
.L_x_332:
[----:B------:R-:W-:Y:S05]  /*7f70*/  @P0 BRA `(.L_x_317) ;  /* 0x000005a000000947 */ /* 0x000fea0003800000 */
[----:B------:R-:W0:Y:S01]  /*7f80*/  LDS.64 R30, [UR4+0x1b0] ;  /* 0x0001b004ff1e7984 */ /* 0x000e220008000a00 */
[----:B------:R-:W-:Y:S02]  /*7f90*/  HADD2.F32 R33, -RZ, R22.H0_H0 ;  /* 0x20000016ff217230 */ /* 0x000fe40000004100 */
[----:B------:R-:W-:Y:S01]  /*7fa0*/  HADD2.F32 R35, -RZ, R23.H0_H0 ;  /* 0x20000017ff237230 */ /* 0x000fe20000004100 */
[----:B------:R-:W1:Y:S01]  /*7fb0*/  LDS.64 R14, [UR4+0x1b8] ;  /* 0x0001b804ff0e7984 */ /* 0x000e620008000a00 */
[----:B------:R-:W-:Y:S02]  /*7fc0*/  HADD2.F32 R37, -RZ, R24.H0_H0 ;  /* 0x20000018ff257230 */ /* 0x000fe40000004100 */
[----:B------:R-:W-:Y:S02]  /*7fd0*/  HADD2.F32 R39, -RZ, R25.H0_H0 ;  /* 0x20000019ff277230 */ /* 0x000fe40000004100 */
[----:B------:R-:W-:-:S02]  /*7fe0*/  HADD2.F32 R22, -RZ, R22.H1_H1 ;  /* 0x30000016ff167230 */ /* 0x000fc40000004100 */
[----:B------:R-:W-:Y:S02]  /*7ff0*/  HADD2.F32 R36, -RZ, R23.H1_H1 ;  /* 0x30000017ff247230 */ /* 0x000fe40000004100 */
[--C-:B0-----:R-:W-:Y:S02]  /*8000*/  HADD2.F32 R32, -RZ, R30.reuse.H0_H0 ;  /* 0x2000001eff207230 */ /* 0x101fe40000004100 */
[----:B------:R-:W-:Y:S02]  /*8010*/  HADD2.F32 R30, -RZ, R30.H1_H1 ;  /* 0x3000001eff1e7230 */ /* 0x000fe40000004100 */
[--C-:B------:R-:W-:Y:S01]  /*8020*/  HADD2.F32 R34, -RZ, R31.reuse.H0_H0 ;  /* 0x2000001fff227230 */ /* 0x100fe20000004100 */
[-C--:B------:R-:W-:Y:S01]  /*8030*/  FFMA.FTZ R23, R33, R32.reuse, RZ ;  /* 0x0000002021177223 */ /* 0x080fe200000100ff */
[----:B------:R-:W-:Y:S01]  /*8040*/  HADD2.F32 R31, -RZ, R31.H1_H1 ;  /* 0x3000001fff1f7230 */ /* 0x000fe20000004100 */
[-C--:B------:R-:W-:Y:S02]  /*8050*/  FFMA.FTZ R33, R35, R32.reuse, RZ ;  /* 0x0000002023217223 */ /* 0x080fe400000100ff */
[----:B------:R-:W-:-:S02]  /*8060*/  FFMA.FTZ R35, R37, R32, RZ ;  /* 0x0000002025237223 */ /* 0x000fc400000100ff */
[----:B------:R-:W-:Y:S01]  /*8070*/  FFMA.FTZ R37, R39, R32, RZ ;  /* 0x0000002027257223 */ /* 0x000fe200000100ff */
[----:B------:R-:W-:Y:S01]  /*8080*/  HADD2.F32 R32, -RZ, R24.H1_H1 ;  /* 0x30000018ff207230 */ /* 0x000fe20000004100 */
[-C--:B------:R-:W-:Y:S01]  /*8090*/  FFMA.FTZ R23, R22, R30.reuse, R23 ;  /* 0x0000001e16177223 */ /* 0x080fe20000010017 */
[----:B------:R-:W-:Y:S01]  /*80a0*/  HADD2.F32 R22, -RZ, R13.H0_H0 ;  /* 0x2000000dff167230 */ /* 0x000fe20000004100 */
[-C--:B------:R-:W-:Y:S01]  /*80b0*/  FFMA.FTZ R33, R36, R30.reuse, R33 ;  /* 0x0000001e24217223 */ /* 0x080fe20000010021 */
[----:B------:R-:W-:Y:S01]  /*80c0*/  HADD2.F32 R36, -RZ, R25.H1_H1 ;  /* 0x30000019ff247230 */ /* 0x000fe20000004100 */
[----:B------:R-:W-:Y:S01]  /*80d0*/  FFMA.FTZ R35, R32, R30, R35 ;  /* 0x0000001e20237223 */ /* 0x000fe20000010023 */
[----:B------:R-:W-:Y:S01]  /*80e0*/  HADD2.F32 R24, -RZ, R16.H0_H0 ;  /* 0x20000010ff187230 */ /* 0x000fe20000004100 */
[----:B------:R-:W-:Y:S01]  /*80f0*/  FFMA.FTZ R22, R22, R34, R23 ;  /* 0x0000002216167223 */ /* 0x000fe20000010017 */
[--C-:B------:R-:W-:Y:S01]  /*8100*/  HADD2.F32 R25, -RZ, R17.reuse.H0_H0 ;  /* 0x20000011ff197230 */ /* 0x100fe20000004100 */
[----:B------:R-:W-:Y:S01]  /*8110*/  FFMA.FTZ R37, R36, R30, R37 ;  /* 0x0000001e24257223 */ /* 0x000fe20000010025 */
        /* <DEDUP_REMOVED lines=14> */
[----:B------:R-:W-:-:S02]  /*8200*/  HADD2.F32 R13, -RZ, R14.H0_H0 ;  /* 0x2000000eff0d7230 */ /* 0x000fc40000004100 */
[----:B------:R-:W-:Y:S02]  /*8210*/  HADD2.F32 R15, -RZ, R26.H0_H0 ;  /* 0x2000001aff0f7230 */ /* 0x000fe40000004100 */
        /* <DEDUP_REMOVED lines=14> */
[--C-:B------:R-:W-:Y:S01]  /*8300*/  HADD2.F32 R18, -RZ, R19.reuse.H0_H0 ;  /* 0x20000013ff127230 */ /* 0x100fe20000004100 */
[-C--:B------:R-:W-:Y:S01]  /*8310*/  FFMA.FTZ R25, R28, R14.reuse, R25 ;  /* 0x0000000e1c197223 */ /* 0x080fe20000010019 */
[--C-:B------:R-:W-:Y:S01]  /*8320*/  HADD2.F32 R22, -RZ, R20.reuse.H0_H0 ;  /* 0x20000014ff167230 */ /* 0x100fe20000004100 */
[----:B------:R-:W-:Y:S01]  /*8330*/  FFMA.FTZ R13, R29, R14, R13 ;  /* 0x0000000e1d0d7223 */ /* 0x000fe2000001000d */
[----:B------:R-:W-:Y:S01]  /*8340*/  HADD2.F32 R19, -RZ, R19.H1_H1 ;  /* 0x30000013ff137230 */ /* 0x000fe20000004100 */
[-C--:B------:R-:W-:Y:S01]  /*8350*/  FFMA.FTZ R14, R18, R16.reuse, R15 ;  /* 0x00000010120e7223 */ /* 0x080fe2000001000f */
[----:B------:R-:W-:Y:S01]  /*8360*/  HADD2.F32 R15, -RZ, R20.H1_H1 ;  /* 0x30000014ff0f7230 */ /* 0x000fe20000004100 */
[-C--:B------:R-:W-:Y:S01]  /*8370*/  FFMA.FTZ R18, R22, R16.reuse, R23 ;  /* 0x0000001016127223 */ /* 0x080fe20000010017 */
[--C-:B------:R-:W-:Y:S01]  /*8380*/  HADD2.F32 R22, -RZ, R21.reuse.H0_H0 ;  /* 0x20000015ff167230 */ /* 0x100fe20000004100 */
[-C--:B------:R-:W-:Y:S01]  /*8390*/  FFMA.FTZ R14, R19, R17.reuse, R14 ;  /* 0x00000011130e7223 */ /* 0x080fe2000001000e */
[--C-:B------:R-:W-:Y:S01]  /*83a0*/  HADD2.F32 R23, -RZ, R0.reuse.H0_H0 ;  /* 0x20000000ff177230 */ /* 0x100fe20000004100 */
[-C--:B------:R-:W-:Y:S01]  /*83b0*/  FFMA.FTZ R18, R15, R17.reuse, R18 ;  /* 0x000000110f127223 */ /* 0x080fe20000010012 */
[----:B------:R-:W-:Y:S01]  /*83c0*/  HADD2.F32 R21, -RZ, R21.H1_H1 ;  /* 0x30000015ff157230 */ /* 0x000fe20000004100 */
[-C--:B------:R-:W-:Y:S01]  /*83d0*/  FFMA.FTZ R20, R22, R16.reuse, R25 ;  /* 0x0000001016147223 */ /* 0x080fe20000010019 */
[----:B------:R-:W-:Y:S01]  /*83e0*/  HADD2.F32 R0, -RZ, R0.H1_H1 ;  /* 0x30000000ff007230 */ /* 0x000fe20000004100 */
[----:B------:R-:W-:Y:S01]  /*83f0*/  FFMA.FTZ R16, R23, R16, R13 ;  /* 0x0000001017107223 */ /* 0x000fe2000001000d */
        /* <DEDUP_REMOVED lines=18> */
.L_x_317:
[----:B------:R-:W0:Y:S01]  /*8520*/  S2UR UR5, SR_CTAID.Z ;  /* 0x00000000000579c3 */ /* 0x000e220000002700 */
[----:B------:R-:W-:Y:S01]  /*8530*/  ULDC UR6, c[0x0][0x190] ;  /* 0x0000640000067ab9 */ /* 0x000fe20000000800 */
[----:B------:R-:W-:Y:S01]  /*8540*/  IADD3 R93, R93, 0x20, RZ ;  /* 0x000000205d5d7810 */ /* 0x000fe20007ffe0ff */
[----:B------:R-:W-:Y:S01]  /*8550*/  IMAD.MOV.U32 R13, RZ, RZ, c[0x0][0x18c] ;  /* 0x00006300ff0d7624 */ /* 0x000fe200078e00ff */
[----:B------:R-:W-:Y:S02]  /*8560*/  UIADD3 UR4, UR4, 0x40, URZ ;  /* 0x0000004004047890 */ /* 0x000fe4000fffe03f */
[----:B------:R-:W-:Y:S01]  /*8570*/  ISETP.GE.AND P0, PT, R93, c[0x0][0x1b4], PT ;  /* 0x00006d005d007a0c */ /* 0x000fe20003f06270 */
[----:B------:R-:W-:Y:S01]  /*8580*/  IMAD.WIDE R10, R13, 0x10, R10 ;  /* 0x000000100d0a7825 */ /* 0x000fe200078e020a */
[----:B0-----:R-:W-:-:S04]  /*8590*/  ULEA UR5, UR5, 0x40, 0x6 ;  /* 0x0000004005057891 */ /* 0x001fc8000f8e303f */
[----:B------:R-:W-:-:S04]  /*85a0*/  UISETP.LT.AND UP0, UPT, UR5, UR6, UPT ;  /* 0x000000060500728c */ /* 0x000fc8000bf01270 */
[----:B------:R-:W-:-:S06]  /*85b0*/  USEL UR5, UR5, UR6, UP0 ;  /* 0x0000000605057287 */ /* 0x000fcc0008000000 */
[----:B------:R-:W-:-:S13]  /*85c0*/  ISETP.LT.AND P2, PT, R93, UR5, PT ;  /* 0x000000055d007c0c */ /* 0x000fda000bf41270 */
[----:B------:R-:W-:Y:S05]  /*85d0*/  @!P0 BRA P2, `(.L_x_333) ;  /* 0xffff932000008947 */ /* 0x000fea000103ffff */
.L_x_316:
[----:B------:R-:W-:-:S04]  /*85e0*/  ISETP.GE.AND P0, PT, R93, R92, PT ;  /* 0x0000005c5d00720c */ /* 0x000fc80003f06270 */
[----:B------:R-:W-:-:S13]  /*85f0*/  ISETP.GE.OR P0, PT, R93, c[0x0][0x1b8], P0 ;  /* 0x00006e005d007a0c */ /* 0x000fda0000706670 */
[----:B------:R-:W-:Y:S05]  /*8600*/  @P0 BRA `(.L_x_334) ;  /* 0x000023d000000947 */ /* 0x000fea0003800000 */
[----:B------:R-:W-:-:S04]  /*8610*/  PRMT R0, R88, 0x9910, RZ ;  /* 0x0000991058007816 */ /* 0x000fc800000000ff */
[----:B------:R-:W-:-:S04]  /*8620*/  ISETP.NE.AND P0, PT, R0, RZ, PT ;  /* 0x000000ff0000720c */ /* 0x000fc80003f05270 */
[----:B------:R-:W-:Y:S02]  /*8630*/  ISETP.LT.OR P0, PT, R12, 0x4, !P0 ;  /* 0x000000040c00780c */ /* 0x000fe40004701670 */
.L_x_339:
[----:B------:R-:W-:Y:S01]  /*8640*/  ISETP.NE.AND P2, PT, R93, R86, PT ;  /* 0x000000565d00720c */ /* 0x000fe20003f45270 */
[----:B------:R-:W-:Y:S01]  /*8650*/  IMAD.MOV.U32 R85, RZ, RZ, c[0x0][0x18c] ;  /* 0x00006300ff557624 */ /* 0x000fe200078e00ff */
[----:B-----5:R0:W5:Y:S11]  /*8660*/  LDG.E.128.CONSTANT R20, [R10.64] ;  /* 0x000000080a147981 */ /* 0x020176000c1e9d00 */
[----:B------:R-:W-:Y:S01]  /*8670*/  @!P2 IADD3 R87, R87, 0x1, RZ ;  /* 0x000000015757a810 */ /* 0x000fe20007ffe0ff */
[----:B------:R-:W-:Y:S01]  /*8680*/  @!P2 IMAD.MOV.U32 R13, RZ, RZ, 0x2 ;  /* 0x00000002ff0da424 */ /* 0x000fe200078e00ff */
[----:B------:R-:W-:-:S02]  /*8690*/  @!P2 LEA R12, R93, 0x1, 0x1 ;  /* 0x000000015d0ca811 */ /* 0x000fc400078e08ff */
[----:B------:R-:W-:-:S03]  /*86a0*/  @!P2 LEA R24, R87, R1, 0x3 ;  /* 0x000000015718a211 */ /* 0x000fc600078e18ff */
[----:B------:R-:W-:-:S03]  /*86b0*/  @!P2 IMAD.WIDE R12, R12, R13, c[0x0][0x198] ;  /* 0x000066000c0ca625 */ /* 0x000fc600078e020d */
[----:B------:R-:W2:Y:S01]  /*86c0*/  @!P2 LDL.64 R24, [R24] ;  /* 0x000000001818a983 */ /* 0x000ea20000100a00 */
[----:B------:R-:W-:-:S03]  /*86d0*/  IMAD.WIDE R14, R85, 0x4, R10 ;  /* 0x00000004550e7825 */ /* 0x000fc600078e020a */
[----:B------:R-:W3:Y:S04]  /*86e0*/  @!P2 LDG.E.U16.CONSTANT R12, [R12.64] ;  /* 0x000000080c0ca981 */ /* 0x000ee8000c1e9500 */
[----:B------:R0:W5:Y:S01]  /*86f0*/  LDG.E.128.CONSTANT R16, [R14.64] ;  /* 0x000000080e107981 */ /* 0x000162000c1e9d00 */
[----:B------:R-:W-:Y:S01]  /*8700*/  IMAD.WIDE R96, R85, 0x4, R14 ;  /* 0x0000000455607825 */ /* 0x000fe200078e020e */
[----:B--2---:R-:W-:Y:S02]  /*8710*/  @!P2 PRMT R98, R24, 0x7610, R98 ;  /* 0x000076101862a816 */ /* 0x004fe40000000062 */
[----:B------:R-:W-:Y:S01]  /*8720*/  @!P2 PRMT R95, R25, 0x7610, R95 ;  /* 0x00007610195fa816 */ /* 0x000fe2000000005f */
[----:B---3--:R-:W-:Y:S01]  /*8730*/  @!P2 IMAD.IADD R86, R12, 0x1, R93 ;  /* 0x000000010c56a824 */ /* 0x008fe200078e025d */
[----:B------:R-:W-:-:S02]  /*8740*/  @!P2 PRMT R98, R98, 0x7610, R24 ;  /* 0x000076106262a816 */ /* 0x000fc40000000018 */
[----:B------:R-:W-:Y:S01]  /*8750*/  @!P2 PRMT R95, R95, 0x7610, R25 ;  /* 0x000076105f5fa816 */ /* 0x000fe20000000019 */
[----:B------:R-:W-:Y:S05]  /*8760*/  @!P1 BRA `(.L_x_335) ;  /* 0x0000221000009947 */ /* 0x000fea0003800000 */
[----:B0-----:R-:W2:Y:S01]  /*8770*/  LDG.E.128.CONSTANT R12, [R96.64] ;  /* 0x00000008600c7981 */ /* 0x001ea2000c1e9d00 */
[--C-:B-----5:R-:W-:Y:S01]  /*8780*/  SHF.R.U32.HI R29, RZ, 0xf, R23.reuse ;  /* 0x0000000fff1d7819 */ /* 0x120fe20000011617 */
[----:B------:R-:W-:Y:S01]  /*8790*/  IMAD.MOV.U32 R40, RZ, RZ, 0x2400 ;  /* 0x00002400ff287424 */ /* 0x000fe200078e00ff */
[----:B------:R-:W-:Y:S02]  /*87a0*/  SHF.R.U32.HI R10, RZ, 0xf, R20 ;  /* 0x0000000fff0a7819 */ /* 0x000fe40000011614 */
[C---:B------:R-:W-:Y:S02]  /*87b0*/  LOP3.LUT R58, R23.reuse, 0x380038, RZ, 0xc0, !PT ;  /* 0x00380038173a7812 */ /* 0x040fe400078ec0ff */
[----:B------:R-:W-:Y:S02]  /*87c0*/  SHF.R.U32.HI R35, RZ, 0x6, R23 ;  /* 0x00000006ff237819 */ /* 0x000fe40000011617 */
[----:B------:R-:W-:-:S02]  /*87d0*/  LOP3.LUT R42, R23, 0x70007, RZ, 0xc0, !PT ;  /* 0x00070007172a7812 */ /* 0x000fc400078ec0ff */
[--C-:B------:R-:W-:Y:S02]  /*87e0*/  SHF.R.U32.HI R28, RZ, 0xe, R18.reuse ;  /* 0x0000000eff1c7819 */ /* 0x100fe40000011612 */
[C---:B------:R-:W-:Y:S02]  /*87f0*/  LOP3.LUT R23, R18.reuse, 0x380038, RZ, 0xc0, !PT ;  /* 0x0038003812177812 */ /* 0x040fe400078ec0ff */
[----:B------:R-:W-:Y:S02]  /*8800*/  SHF.R.U32.HI R43, RZ, 0x6, R18 ;  /* 0x00000006ff2b7819 */ /* 0x000fe40000011612 */
[----:B------:R-:W-:Y:S02]  /*8810*/  LOP3.LUT R53, R18, 0x70007, RZ, 0xc0, !PT ;  /* 0x0007000712357812 */ /* 0x000fe400078ec0ff */
[----:B------:R-:W-:Y:S02]  /*8820*/  SHF.R.U32.HI R25, RZ, 0xf, R21 ;  /* 0x0000000fff197819 */ /* 0x000fe40000011615 */
[----:B------:R-:W-:-:S02]  /*8830*/  LOP3.LUT R24, R21, 0x380038, RZ, 0xc0, !PT ;  /* 0x0038003815187812 */ /* 0x000fc400078ec0ff */
[----:B------:R-:W-:Y:S02]  /*8840*/  SHF.R.U32.HI R32, RZ, 0x6, R21 ;  /* 0x00000006ff207819 */ /* 0x000fe40000011615 */
[----:B------:R-:W-:Y:S02]  /*8850*/  LOP3.LUT R36, R21, 0x70007, RZ, 0xc0, !PT ;  /* 0x0007000715247812 */ /* 0x000fe400078ec0ff */
[----:B------:R-:W-:Y:S02]  /*8860*/  SHF.R.U32.HI R18, RZ, 0xe, R19 ;  /* 0x0000000eff127819 */ /* 0x000fe40000011613 */
[----:B------:R-:W-:Y:S02]  /*8870*/  LOP3.LUT R29, R29, 0x10001, RZ, 0xc0, !PT ;  /* 0x000100011d1d7812 */ /* 0x000fe400078ec0ff */
[----:B------:R-:W-:Y:S02]  /*8880*/  SHF.R.U32.HI R21, RZ, 0xe, R16 ;  /* 0x0000000eff157819 */ /* 0x000fe40000011610 */
[----:B------:R-:W-:-:S02]  /*8890*/  LOP3.LUT R10, R10, 0x10001, RZ, 0xc0, !PT ;  /* 0x000100010a0a7812 */ /* 0x000fc400078ec0ff */
[--C-:B------:R-:W-:Y:S02]  /*88a0*/  SHF.R.U32.HI R26, RZ, 0xf, R22.reuse ;  /* 0x0000000fff1a7819 */ /* 0x100fe40000011616 */
[C---:B------:R-:W-:Y:S02]  /*88b0*/  LOP3.LUT R60, R19.reuse, 0x380038, RZ, 0xc0, !PT ;  /* 0x00380038133c7812 */ /* 0x040fe400078ec0ff */
[----:B------:R-:W-:Y:S02]  /*88c0*/  SHF.R.U32.HI R44, RZ, 0x6, R19 ;  /* 0x00000006ff2c7819 */ /* 0x000fe40000011613 */
[----:B------:R-:W-:Y:S02]  /*88d0*/  LOP3.LUT R66, R19, 0x70007, RZ, 0xc0, !PT ;  /* 0x0007000713427812 */ /* 0x000fe400078ec0ff */
[----:B------:R-:W-:Y:S02]  /*88e0*/  LOP3.LUT R27, R22, 0x380038, RZ, 0xc0, !PT ;  /* 0x00380038161b7812 */ /* 0x000fe400078ec0ff */
[----:B------:R-:W-:-:S02]  /*88f0*/  SHF.R.U32.HI R33, RZ, 0x6, R22 ;  /* 0x00000006ff217819 */ /* 0x000fc40000011616 */
[----:B------:R-:W-:Y:S02]  /*8900*/  LOP3.LUT R37, R22, 0x70007, RZ, 0xc0, !PT ;  /* 0x0007000716257812 */ /* 0x000fe400078ec0ff */
[C---:B------:R-:W-:Y:S02]  /*8910*/  LOP3.LUT R11, R16.reuse, 0x380038, RZ, 0xc0, !PT ;  /* 0x00380038100b7812 */ /* 0x040fe400078ec0ff */
[----:B------:R-:W-:Y:S02]  /*8920*/  SHF.R.U32.HI R39, RZ, 0x6, R16 ;  /* 0x00000006ff277819 */ /* 0x000fe40000011610 */
[----:B------:R-:W-:Y:S02]  /*8930*/  LOP3.LUT R54, R16, 0x70007, RZ, 0xc0, !PT ;  /* 0x0007000710367812 */ /* 0x000fe400078ec0ff */
[----:B------:R-:W-:Y:S02]  /*8940*/  LOP3.LUT R19, R29, 0x20002, R18, 0xf8, !PT ;  /* 0x000200021d137812 */ /* 0x000fe400078ef812 */
[----:B------:R-:W-:-:S02]  /*8950*/  SHF.R.U32.HI R16, RZ, 0xe, R17 ;  /* 0x0000000eff107819 */ /* 0x000fc40000011611 */
[C---:B------:R-:W-:Y:S02]  /*8960*/  LOP3.LUT R22, R17.reuse, 0x380038, RZ, 0xc0, !PT ;  /* 0x0038003811167812 */ /* 0x040fe400078ec0ff */
[----:B------:R-:W-:Y:S02]  /*8970*/  SHF.R.U32.HI R38, RZ, 0x6, R17 ;  /* 0x00000006ff267819 */ /* 0x000fe40000011611 */
[----:B------:R-:W-:Y:S02]  /*8980*/  LOP3.LUT R51, R17, 0x70007, RZ, 0xc0, !PT ;  /* 0x0007000711337812 */ /* 0x000fe400078ec0ff */
[----:B------:R-:W-:Y:S02]  /*8990*/  LOP3.LUT R10, R10, 0x20002, R21, 0xf8, !PT ;  /* 0x000200020a0a7812 */ /* 0x000fe400078ef815 */
[----:B------:R-:W-:Y:S02]  /*89a0*/  LOP3.LUT R17, R26, 0x10001, RZ, 0xc0, !PT ;  /* 0x000100011a117812 */ /* 0x000fe400078ec0ff */
[----:B------:R-:W-:-:S02]  /*89b0*/  LOP3.LUT R0, R20, 0x380038, RZ, 0xc0, !PT ;  /* 0x0038003814007812 */ /* 0x000fc400078ec0ff */
[----:B------:R-:W-:Y:S02]  /*89c0*/  SHF.R.U32.HI R34, RZ, 0x6, R20 ;  /* 0x00000006ff227819 */ /* 0x000fe40000011614 */
[----:B------:R-:W-:Y:S02]  /*89d0*/  LOP3.LUT R25, R25, 0x10001, RZ, 0xc0, !PT ;  /* 0x0001000119197812 */ /* 0x000fe400078ec0ff */
[----:B------:R-:W-:Y:S02]  /*89e0*/  LOP3.LUT R17, R17, 0x20002, R28, 0xf8, !PT ;  /* 0x0002000211117812 */ /* 0x000fe400078ef81c */
[----:B------:R-:W-:Y:S02]  /*89f0*/  LOP3.LUT R83, R0, 0x64006400, RZ, 0xfc, !PT ;  /* 0x6400640000537812 */ /* 0x000fe400078efcff */
[----:B------:R-:W-:Y:S01]  /*8a00*/  LOP3.LUT R41, R20, 0x70007, RZ, 0xc0, !PT ;  /* 0x0007000714297812 */ /* 0x000fe200078ec0ff */
[----:B------:R-:W-:Y:S01]  /*8a10*/  IMAD.MOV.U32 R20, RZ, RZ, 0x3000 ;  /* 0x00003000ff147424 */ /* 0x000fe200078e00ff */
[----:B------:R-:W-:-:S02]  /*8a20*/  LOP3.LUT R26, R25, 0x20002, R16, 0xf8, !PT ;  /* 0x00020002191a7812 */ /* 0x000fc400078ef810 */
[----:B------:R-:W-:Y:S02]  /*8a30*/  LOP3.LUT R0, R34, 0x380038, RZ, 0xc0, !PT ;  /* 0x0038003822007812 */ /* 0x000fe400078ec0ff */
[----:B------:R-:W-:Y:S01]  /*8a40*/  LOP3.LUT R25, R23, 0x64006400, RZ, 0xfc, !PT ;  /* 0x6400640017197812 */ /* 0x000fe200078efcff */
[-C--:B------:R-:W-:Y:S01]  /*8a50*/  HFMA2 R83, R83, R20.reuse.H0_H0, -132, -132 ;  /* 0xd820d82053537431 */ /* 0x080fe20000040014 */
[----:B------:R-:W-:Y:S02]  /*8a60*/  PRMT R21, R90, 0x9910, RZ ;  /* 0x000099105a157816 */ /* 0x000fe400000000ff */
        /* <DEDUP_REMOVED lines=10> */
[----:B------:R-:W-:Y:S01]  /*8b10*/  ISETP.NE.AND P2, PT, R21, RZ, PT ;  /* 0x000000ff1500720c */ /* 0x000fe20003f45270 */
[----:B------:R-:W-:Y:S01]  /*8b20*/  HFMA2 R57, R57, R20.H0_H0, -132, -132 ;  /* 0xd820d82039397431 */ /* 0x000fe20000040014 */
        /* <DEDUP_REMOVED lines=15> */
[----:B------:R-:W-:Y:S01]  /*8c20*/  HADD2 R68, R53, -1028, -1028 ;  /* 0xe404e40435447430 */ /* 0x000fe20000000000 */
[----:B------:R-:W-:-:S02]  /*8c30*/  LOP3.LUT R35, R35, 0x64006400, RZ, 0xfc, !PT ;  /* 0x6400640023237812 */ /* 0x000fc400078efcff */
[----:B------:R-:W-:Y:S01]  /*8c40*/  ISETP.GE.AND P3, PT, R94, 0x2, PT ;  /* 0x000000025e00780c */ /* 0x000fe20003f66270 */
[----:B------:R-:W-:Y:S01]  /*8c50*/  HADD2 R72, R37, -1028, -1028 ;  /* 0xe404e40425487430 */ /* 0x000fe20000000000 */
[----:B--2---:R-:W-:Y:S02]  /*8c60*/  SHF.R.U32.HI R29, RZ, 0xd, R12 ;  /* 0x0000000dff1d7819 */ /* 0x004fe4000001160c */
[----:B------:R-:W-:Y:S02]  /*8c70*/  SHF.R.U32.HI R30, RZ, 0xd, R14 ;  /* 0x0000000dff1e7819 */ /* 0x000fe4000001160e */
[----:B------:R-:W-:Y:S02]  /*8c80*/  LOP3.LUT R29, R10, 0x40004, R29, 0xf8, !PT ;  /* 0x000400040a1d7812 */ /* 0x000fe400078ef81d */
[----:B------:R-:W-:Y:S02]  /*8c90*/  LOP3.LUT R10, R39, 0x380038, RZ, 0xc0, !PT ;  /* 0x00380038270a7812 */ /* 0x000fe400078ec0ff */
[----:B------:R-:W-:-:S02]  /*8ca0*/  SHF.R.U32.HI R45, RZ, 0x6, R13 ;  /* 0x00000006ff2d7819 */ /* 0x000fc4000001160d */
[--C-:B------:R-:W-:Y:S02]  /*8cb0*/  SHF.R.U32.HI R28, RZ, 0xd, R15.reuse ;  /* 0x0000000dff1c7819 */ /* 0x100fe4000001160f */
[C---:B------:R-:W-:Y:S02]  /*8cc0*/  LOP3.LUT R62, R15.reuse, 0x380038, RZ, 0xc0, !PT ;  /* 0x003800380f3e7812 */ /* 0x040fe400078ec0ff */
[----:B------:R-:W-:Y:S02]  /*8cd0*/  SHF.R.U32.HI R50, RZ, 0x6, R15 ;  /* 0x00000006ff327819 */ /* 0x000fe4000001160f */
[----:B------:R-:W-:Y:S02]  /*8ce0*/  LOP3.LUT R55, R15, 0x70007, RZ, 0xc0, !PT ;  /* 0x000700070f377812 */ /* 0x000fe400078ec0ff */
[----:B------:R-:W-:Y:S02]  /*8cf0*/  LOP3.LUT R16, R12, 0x380038, RZ, 0xc0, !PT ;  /* 0x003800380c107812 */ /* 0x000fe400078ec0ff */
[----:B------:R-:W-:-:S02]  /*8d00*/  SHF.R.U32.HI R46, RZ, 0x6, R12 ;  /* 0x00000006ff2e7819 */ /* 0x000fc4000001160c */
[----:B------:R-:W-:Y:S02]  /*8d10*/  LOP3.LUT R48, R12, 0x70007, RZ, 0xc0, !PT ;  /* 0x000700070c307812 */ /* 0x000fe400078ec0ff */
[----:B------:R-:W-:Y:S02]  /*8d20*/  SHF.R.U32.HI R31, RZ, 0xd, R13 ;  /* 0x0000000dff1f7819 */ /* 0x000fe4000001160d */
[C---:B------:R-:W-:Y:S02]  /*8d30*/  LOP3.LUT R18, R13.reuse, 0x380038, RZ, 0xc0, !PT ;  /* 0x003800380d127812 */ /* 0x040fe400078ec0ff */
[----:B------:R-:W-:Y:S02]  /*8d40*/  LOP3.LUT R49, R13, 0x70007, RZ, 0xc0, !PT ;  /* 0x000700070d317812 */ /* 0x000fe400078ec0ff */
[----:B------:R-:W-:Y:S02]  /*8d50*/  LOP3.LUT R15, R33, 0x380038, RZ, 0xc0, !PT ;  /* 0x00380038210f7812 */ /* 0x000fe400078ec0ff */
[----:B------:R-:W-:-:S02]  /*8d60*/  LOP3.LUT R30, R17, 0x40004, R30, 0xf8, !PT ;  /* 0x00040004111e7812 */ /* 0x000fc400078ef81e */
[----:B------:R-:W-:Y:S02]  /*8d70*/  LOP3.LUT R12, R32, 0x380038, RZ, 0xc0, !PT ;  /* 0x00380038200c7812 */ /* 0x000fe400078ec0ff */
[----:B------:R-:W-:Y:S02]  /*8d80*/  LOP3.LUT R13, R10, 0x64006400, RZ, 0xfc, !PT ;  /* 0x640064000a0d7812 */ /* 0x000fe400078efcff */
[C---:B------:R-:W-:Y:S02]  /*8d90*/  LOP3.LUT R56, R14.reuse, 0x380038, RZ, 0xc0, !PT ;  /* 0x003800380e387812 */ /* 0x040fe400078ec0ff */
[----:B------:R-:W-:Y:S02]  /*8da0*/  SHF.R.U32.HI R47, RZ, 0x6, R14 ;  /* 0x00000006ff2f7819 */ /* 0x000fe4000001160e */
[----:B------:R-:W-:Y:S02]  /*8db0*/  LOP3.LUT R52, R14, 0x70007, RZ, 0xc0, !PT ;  /* 0x000700070e347812 */ /* 0x000fe400078ec0ff */
[----:B------:R-:W-:-:S02]  /*8dc0*/  LOP3.LUT R17, R24, 0x64006400, RZ, 0xfc, !PT ;  /* 0x6400640018117812 */ /* 0x000fc400078efcff */
[----:B------:R-:W-:Y:S02]  /*8dd0*/  LOP3.LUT R10, R45, 0x380038, RZ, 0xc0, !PT ;  /* 0x003800382d0a7812 */ /* 0x000fe400078ec0ff */
[----:B------:R-:W-:Y:S01]  /*8de0*/  LOP3.LUT R14, R38, 0x380038, RZ, 0xc0, !PT ;  /* 0x00380038260e7812 */ /* 0x000fe200078ec0ff */
[-C--:B------:R-:W-:Y:S01]  /*8df0*/  HFMA2 R78, R17, R20.reuse.H0_H0, -132, -132 ;  /* 0xd820d820114e7431 */ /* 0x080fe20000040014 */
[----:B------:R-:W-:Y:S02]  /*8e00*/  LOP3.LUT R28, R19, 0x40004, R28, 0xf8, !PT ;  /* 0x00040004131c7812 */ /* 0x000fe400078ef81c */
        /* <DEDUP_REMOVED lines=12> */
[----:B------:R-:W-:-:S02]  /*8ed0*/  LOP3.LUT R25, R10, 0x64006400, RZ, 0xfc, !PT ;  /* 0x640064000a197812 */ /* 0x000fc400078efcff */
        /* <DEDUP_REMOVED lines=188> */
.L_x_336:
        /* <DEDUP_REMOVED lines=81> */
.L_x_337:
        /* <DEDUP_REMOVED lines=80> */
.L_x_338:
        /* <DEDUP_REMOVED lines=77> */
.L_x_335:
[----:B0-----:R-:W-:Y:S01]  /*a980*/  IADD3 R93, R93, 0x20, RZ ;  /* 0x000000205d5d7810 */ /* 0x001fe20007ffe0ff */
[----:B------:R-:W-:Y:S01]  /*a990*/  UIADD3 UR4, UR4, 0x40, URZ ;  /* 0x0000004004047890 */ /* 0x000fe2000fffe03f */
[----:B------:R-:W-:Y:S02]  /*a9a0*/  IMAD.WIDE R10, R85, 0x4, R96 ;  /* 0x00000004550a7825 */ /* 0x000fe400078e0260 */
[C---:B------:R-:W-:Y:S02]  /*a9b0*/  ISETP.GE.AND P2, PT, R93.reuse, c[0x0][0x1b8], PT ;  /* 0x00006e005d007a0c */ /* 0x040fe40003f46270 */
[----:B------:R-:W-:-:S13]  /*a9c0*/  ISETP.LT.AND P3, PT, R93, R92, PT ;  /* 0x0000005c5d00720c */ /* 0x000fda0003f61270 */
[----:B------:R-:W-:Y:S05]  /*a9d0*/  @!P2 BRA P3, `(.L_x_339) ;  /* 0xffffdc600000a947 */ /* 0x000fea000183ffff */
.L_x_334:
        /* <DEDUP_REMOVED lines=18> */
.L_x_343:
[----:B------:R-:W0:Y:S02]  /*ab00*/  LDS R8, [R0] ;  /* 0x0000000000087984 */ /* 0x000e240000000800 */
[----:B0-----:R-:W-:-:S06]  /*ab10*/  HADD2 R9, R8, R13 ;  /* 0x0000000d08097230 */ /* 0x001fcc0000000000 */
[----:B------:R-:W0:Y:S02]  /*ab20*/  ATOMS.CAST.SPIN R9, [R0], R8, R9 ;  /* 0x000000080009738d */ /* 0x000e240001800009 */
[----:B0-----:R-:W-:-:S13]  /*ab30*/  ISETP.EQ.U32.AND P0, PT, R9, 0x1, PT ;  /* 0x000000010900780c */ /* 0x001fda0003f02070 */
[----:B------:R-:W-:Y:S05]  /*ab40*/  @!P0 BRA `(.L_x_343) ;  /* 0xffffffb000008947 */ /* 0x000fea000383ffff */
[----:B------:R-:W-:Y:S05]  /*ab50*/  BRA `(.L_x_341) ;  /* 0x0000003000007947 */ /* 0x000fea0003800000 */
.L_x_342:
[----:B------:R-:W2:Y:S02]  /*ab60*/  LD.E R0, [R10.64] ;  /* 0x000000080a007980 */ /* 0x000ea4000c101900 */
[----:B--2---:R-:W-:-:S05]  /*ab70*/  IMAD.IADD R9, R13, 0x1, R0 ;  /* 0x000000010d097824 */ /* 0x004fca00078e0200 */
[----:B------:R0:W-:Y:S02]  /*ab80*/  ST.E [R10.64], R9 ;  /* 0x000000090a007985 */ /* 0x0001e4000c101908 */
.L_x_341:
[----:B------:R-:W-:Y:S05]  /*ab90*/  BSYNC B0 ;  /* 0x0000000000007941 */ /* 0x000fea0003800000 */
.L_x_340:
[----:B------:R-:W2:Y:S01]  /*aba0*/  ATOM.E.ADD.F16x2.RN.STRONG.GPU P0, RZ, [R10.64+0x4], R15 ;  /* 0x0000040f0aff798a */ /* 0x000ea2000810e9c8 */
[----:B------:R-:W-:Y:S01]  /*abb0*/  BSSY B0, `(.L_x_344) ;  /* 0x000000f000007945 */ /* 0x000fe20003800000 */
[----:B--2---:R-:W-:Y:S05]  /*abc0*/  @P0 BRA `(.L_x_345) ;  /* 0x000000d000000947 */ /* 0x004fea0003800000 */
[----:B------:R-:W1:Y:S02]  /*abd0*/  QSPC.E.S P0, RZ, [R10+0x4] ;  /* 0x000004000aff73aa */ /* 0x000e640000000500 */
[----:B-1----:R-:W-:Y:S05]  /*abe0*/  @!P0 BRA `(.L_x_346) ;  /* 0x0000008000008947 */ /* 0x002fea0003800000 */
[----:B------:R-:W-:-:S04]  /*abf0*/  IADD3 R0, R10, 0x4, RZ ;  /* 0x000000040a007810 */ /* 0x000fc80007ffe0ff */
[----:B------:R-:W-:-:S05]  /*ac00*/  LOP3.LUT R0, R0, 0xffffff, RZ, 0xc0, !PT ;  /* 0x00ffffff00007812 */ /* 0x000fca00078ec0ff */
.L_x_347:
[----:B------:R-:W1:Y:S02]  /*ac10*/  LDS R8, [R0] ;  /* 0x0000000000087984 */ /* 0x000e640000000800 */
[----:B01----:R-:W-:-:S10]  /*ac20*/  HFMA2.MMA R9, R8, 1, 1, R15 ;  /* 0x3c003c0008097835 */ /* 0x003fd4000000000f */
[----:B------:R-:W0:Y:S02]  /*ac30*/  ATOMS.CAST.SPIN R9, [R0], R8, R9 ;  /* 0x000000080009738d */ /* 0x000e240001800009 */
[----:B0-----:R-:W-:-:S13]  /*ac40*/  ISETP.EQ.U32.AND P0, PT, R9, 0x1, PT ;  /* 0x000000010900780c */ /* 0x001fda0003f02070 */
[----:B------:R-:W-:Y:S05]  /*ac50*/  @!P0 BRA `(.L_x_347) ;  /* 0xffffffb000008947 */ /* 0x000fea000383ffff */
[----:B------:R-:W-:Y:S05]  /*ac60*/  BRA `(.L_x_345) ;  /* 0x0000003000007947 */ /* 0x000fea0003800000 */
.L_x_346:
[----:B------:R-:W2:Y:S02]  /*ac70*/  LD.E R0, [R10.64+0x4] ;  /* 0x000004080a007980 */ /* 0x000ea4000c101900 */
[----:B0-2---:R-:W-:-:S05]  /*ac80*/  IMAD.IADD R9, R15, 0x1, R0 ;  /* 0x000000010f097824 */ /* 0x005fca00078e0200 */
[----:B------:R0:W-:Y:S02]  /*ac90*/  ST.E [R10.64+0x4], R9 ;  /* 0x000004090a007985 */ /* 0x0001e4000c101908 */
.L_x_345:
[----:B------:R-:W-:Y:S05]  /*aca0*/  BSYNC B0 ;  /* 0x0000000000007941 */ /* 0x000fea0003800000 */
.L_x_344:
[----:B------:R-:W-:-:S13]  /*acb0*/  ISETP.GE.AND P0, PT, R94, 0x2, PT ;  /* 0x000000025e00780c */ /* 0x000fda0003f06270 */
[----:B------:R-:W-:Y:S05]  /*acc0*/  @!P0 EXIT ;  /* 0x000000000000894d */ /* 0x000fea0003800000 */
[----:B------:R-:W-:Y:S01]  /*acd0*/  IMAD.MOV.U32 R13, RZ, RZ, c[0x0][0x18c] ;  /* 0x00006300ff0d7624 */ /* 0x000fe200078e00ff */
[----:B0-----:R-:W-:-:S03]  /*ace0*/  HMUL2 R9, R7, R89.H0_H0 ;  /* 0x2000005907097232 */ /* 0x001fc60000000000 */
[----:B------:R-:W-:-:S05]  /*acf0*/  IMAD.WIDE R10, R13, 0x2, R10 ;  /* 0x000000020d0a7825 */ /* 0x000fca00078e020a */
[----:B------:R-:W2:Y:S01]  /*ad00*/  ATOM.E.ADD.F16x2.RN.STRONG.GPU P0, RZ, [R10.64], R9 ;  /* 0x000000090aff798a */ /* 0x000ea2000810e9c8 */
[----:B------:R-:W-:Y:S01]  /*ad10*/  BSSY B0, `(.L_x_348) ;  /* 0x000000f000007945 */ /* 0x000fe20003800000 */
[----:B------:R-:W-:Y:S01]  /*ad20*/  HMUL2 R89, R6, R89.H0_H0 ;  /* 0x2000005906597232 */ /* 0x000fe20000000000 */
[----:B--2---:R-:W-:Y:S05]  /*ad30*/  @P0 BRA `(.L_x_349) ;  /* 0x000000c000000947 */ /* 0x004fea0003800000 */
[----:B------:R-:W0:Y:S02]  /*ad40*/  QSPC.E.S P0, RZ, [R10] ;  /* 0x000000000aff73aa */ /* 0x000e240000000500 */
[----:B0-----:R-:W-:Y:S05]  /*ad50*/  @!P0 BRA `(.L_x_350) ;  /* 0x0000007000008947 */ /* 0x001fea0003800000 */
[----:B------:R-:W-:-:S05]  /*ad60*/  LOP3.LUT R0, R10, 0xffffff, RZ, 0xc0, !PT ;  /* 0x00ffffff0a007812 */ /* 0x000fca00078ec0ff */
.L_x_351:
[----:B------:R-:W0:Y:S02]  /*ad70*/  LDS R6, [R0] ;  /* 0x0000000000067984 */ /* 0x000e240000000800 */
[----:B0-----:R-:W-:-:S06]  /*ad80*/  HADD2 R7, R6, R9 ;  /* 0x0000000906077230 */ /* 0x001fcc0000000000 */
[----:B------:R-:W0:Y:S02]  /*ad90*/  ATOMS.CAST.SPIN R7, [R0], R6, R7 ;  /* 0x000000060007738d */ /* 0x000e240001800007 */
[----:B0-----:R-:W-:-:S13]  /*ada0*/  ISETP.EQ.U32.AND P0, PT, R7, 0x1, PT ;  /* 0x000000010700780c */ /* 0x001fda0003f02070 */
[----:B------:R-:W-:Y:S05]  /*adb0*/  @!P0 BRA `(.L_x_351) ;  /* 0xffffffb000008947 */ /* 0x000fea000383ffff */
[----:B------:R-:W-:Y:S05]  /*adc0*/  BRA `(.L_x_349) ;  /* 0x0000003000007947 */ /* 0x000fea0003800000 */
.L_x_350:
[----:B------:R-:W2:Y:S02]  /*add0*/  LD.E R0, [R10.64] ;  /* 0x000000080a007980 */ /* 0x000ea4000c101900 */
[----:B--2---:R-:W-:-:S05]  /*ade0*/  IMAD.IADD R7, R9, 0x1, R0 ;  /* 0x0000000109077824 */ /* 0x004fca00078e0200 */
[----:B------:R0:W-:Y:S02]  /*adf0*/  ST.E [R10.64], R7 ;  /* 0x000000070a007985 */ /* 0x0001e4000c101908 */
.L_x_349:
[----:B------:R-:W-:Y:S05]  /*ae00*/  BSYNC B0 ;  /* 0x0000000000007941 */ /* 0x000fea0003800000 */
.L_x_348:
[----:B------:R-:W2:Y:S01]  /*ae10*/  ATOM.E.ADD.F16x2.RN.STRONG.GPU P0, RZ, [R10.64+0x4], R89 ;  /* 0x000004590aff798a */ /* 0x000ea2000810e9c8 */
[----:B------:R-:W-:Y:S01]  /*ae20*/  BSSY B0, `(.L_x_352) ;  /* 0x000000f000007945 */ /* 0x000fe20003800000 */
[----:B--2---:R-:W-:Y:S05]  /*ae30*/  @P0 BRA `(.L_x_353) ;  /* 0x000000d000000947 */ /* 0x004fea0003800000 */
[----:B------:R-:W1:Y:S02]  /*ae40*/  QSPC.E.S P0, RZ, [R10+0x4] ;  /* 0x000004000aff73aa */ /* 0x000e640000000500 */
[----:B-1----:R-:W-:Y:S05]  /*ae50*/  @!P0 BRA `(.L_x_354) ;  /* 0x0000008000008947 */ /* 0x002fea0003800000 */
[----:B------:R-:W-:-:S04]  /*ae60*/  IADD3 R0, R10, 0x4, RZ ;  /* 0x000000040a007810 */ /* 0x000fc80007ffe0ff */
[----:B------:R-:W-:-:S05]  /*ae70*/  LOP3.LUT R0, R0, 0xffffff, RZ, 0xc0, !PT ;  /* 0x00ffffff00007812 */ /* 0x000fca00078ec0ff */
.L_x_355:
[----:B------:R-:W1:Y:S02]  /*ae80*/  LDS R6, [R0] ;  /* 0x0000000000067984 */ /* 0x000e640000000800 */
[----:B01----:R-:W-:-:S10]  /*ae90*/  HFMA2.MMA R7, R6, 1, 1, R89 ;  /* 0x3c003c0006077835 */ /* 0x003fd40000000059 */
[----:B------:R-:W0:Y:S02]  /*aea0*/  ATOMS.CAST.SPIN R7, [R0], R6, R7 ;  /* 0x000000060007738d */ /* 0x000e240001800007 */
[----:B0-----:R-:W-:-:S13]  /*aeb0*/  ISETP.EQ.U32.AND P0, PT, R7, 0x1, PT ;  /* 0x000000010700780c */ /* 0x001fda0003f02070 */
[----:B------:R-:W-:Y:S05]  /*aec0*/  @!P0 BRA `(.L_x_355) ;  /* 0xffffffb000008947 */ /* 0x000fea000383ffff */
[----:B------:R-:W-:Y:S05]  /*aed0*/  BRA `(.L_x_353) ;  /* 0x0000003000007947 */ /* 0x000fea0003800000 */
.L_x_354:
[----:B------:R-:W2:Y:S02]  /*aee0*/  LD.E R0, [R10.64+0x4] ;  /* 0x000004080a007980 */ /* 0x000ea4000c101900 */
[----:B0-2---:R-:W-:-:S05]  /*aef0*/  IMAD.IADD R7, R89, 0x1, R0 ;  /* 0x0000000159077824 */ /* 0x005fca00078e0200 */
[----:B------:R0:W-:Y:S02]  /*af00*/  ST.E [R10.64+0x4], R7 ;  /* 0x000004070a007985 */ /* 0x0001e4000c101908 */
.L_x_353:
[----:B------:R-:W-:Y:S05]  /*af10*/  BSYNC B0 ;  /* 0x0000000000007941 */ /* 0x000fea0003800000 */
.L_x_352:
        /* <DEDUP_REMOVED lines=11> */
.L_x_359:
[----:B------:R-:W0:Y:S02]  /*afd0*/  LDS R4, [R0] ;  /* 0x0000000000047984 */ /* 0x000e240000000800 */
[----:B0-----:R-:W-:-:S06]  /*afe0*/  HADD2 R5, R4, R7 ;  /* 0x0000000704057230 */ /* 0x001fcc0000000000 */
[----:B------:R-:W0:Y:S02]  /*aff0*/  ATOMS.CAST.SPIN R5, [R0], R4, R5 ;  /* 0x000000040005738d */ /* 0x000e240001800005 */
[----:B0-----:R-:W-:-:S13]  /*b000*/  ISETP.EQ.U32.AND P0, PT, R5, 0x1, PT ;  /* 0x000000010500780c */ /* 0x001fda0003f02070 */
[----:B------:R-:W-:Y:S05]  /*b010*/  @!P0 BRA `(.L_x_359) ;  /* 0xffffffb000008947 */ /* 0x000fea000383ffff */
[----:B------:R-:W-:Y:S05]  /*b020*/  BRA `(.L_x_357) ;  /* 0x0000003000007947 */ /* 0x000fea0003800000 */
.L_x_358:
[----:B------:R-:W2:Y:S02]  /*b030*/  LD.E R0, [R10.64] ;  /* 0x000000080a007980 */ /* 0x000ea4000c101900 */
[----:B--2---:R-:W-:-:S05]  /*b040*/  IMAD.IADD R5, R7, 0x1, R0 ;  /* 0x0000000107057824 */ /* 0x004fca00078e0200 */
[----:B------:R0:W-:Y:S02]  /*b050*/  ST.E [R10.64], R5 ;  /* 0x000000050a007985 */ /* 0x0001e4000c101908 */
.L_x_357:
[----:B------:R-:W-:Y:S05]  /*b060*/  BSYNC B0 ;  /* 0x0000000000007941 */ /* 0x000fea0003800000 */
.L_x_356:
[----:B------:R-:W2:Y:S01]  /*b070*/  ATOM.E.ADD.F16x2.RN.STRONG.GPU P0, RZ, [R10.64+0x4], R91 ;  /* 0x0000045b0aff798a */ /* 0x000ea2000810e9c8 */
[----:B------:R-:W-:Y:S01]  /*b080*/  BSSY B0, `(.L_x_360) ;  /* 0x000000f000007945 */ /* 0x000fe20003800000 */
[----:B--2---:R-:W-:Y:S05]  /*b090*/  @P0 BRA `(.L_x_361) ;  /* 0x000000d000000947 */ /* 0x004fea0003800000 */
[----:B------:R-:W1:Y:S02]  /*b0a0*/  QSPC.E.S P0, RZ, [R10+0x4] ;  /* 0x000004000aff73aa */ /* 0x000e640000000500 */
[----:B-1----:R-:W-:Y:S05]  /*b0b0*/  @!P0 BRA `(.L_x_362) ;  /* 0x0000008000008947 */ /* 0x002fea0003800000 */
[----:B------:R-:W-:-:S04]  /*b0c0*/  IADD3 R0, R10, 0x4, RZ ;  /* 0x000000040a007810 */ /* 0x000fc80007ffe0ff */
[----:B------:R-:W-:-:S05]  /*b0d0*/  LOP3.LUT R0, R0, 0xffffff, RZ, 0xc0, !PT ;  /* 0x00ffffff00007812 */ /* 0x000fca00078ec0ff */
.L_x_363:
[----:B------:R-:W1:Y:S02]  /*b0e0*/  LDS R4, [R0] ;  /* 0x0000000000047984 */ /* 0x000e640000000800 */
[----:B01----:R-:W-:-:S10]  /*b0f0*/  HFMA2.MMA R5, R4, 1, 1, R91 ;  /* 0x3c003c0004057835 */ /* 0x003fd4000000005b */
[----:B------:R-:W0:Y:S02]  /*b100*/  ATOMS.CAST.SPIN R5, [R0], R4, R5 ;  /* 0x000000040005738d */ /* 0x000e240001800005 */
[----:B0-----:R-:W-:-:S13]  /*b110*/  ISETP.EQ.U32.AND P0, PT, R5, 0x1, PT ;  /* 0x000000010500780c */ /* 0x001fda0003f02070 */
[----:B------:R-:W-:Y:S05]  /*b120*/  @!P0 BRA `(.L_x_363) ;  /* 0xffffffb000008947 */ /* 0x000fea000383ffff */
[----:B------:R-:W-:Y:S05]  /*b130*/  BRA `(.L_x_361) ;  /* 0x0000003000007947 */ /* 0x000fea0003800000 */
.L_x_362:
[----:B------:R-:W2:Y:S02]  /*b140*/  LD.E R0, [R10.64+0x4] ;  /* 0x000004080a007980 */ /* 0x000ea4000c101900 */
[----:B0-2---:R-:W-:-:S05]  /*b150*/  IMAD.IADD R5, R91, 0x1, R0 ;  /* 0x000000015b057824 */ /* 0x005fca00078e0200 */
[----:B------:R0:W-:Y:S02]  /*b160*/  ST.E [R10.64+0x4], R5 ;  /* 0x000004050a007985 */ /* 0x0001e4000c101908 */
.L_x_361:
[----:B------:R-:W-:Y:S05]  /*b170*/  BSYNC B0 ;  /* 0x0000000000007941 */ /* 0x000fea0003800000 */
.L_x_360:
        /* <DEDUP_REMOVED lines=11> */
.L_x_367:
[----:B------:R-:W0:Y:S02]  /*b230*/  LDS R2, [R0] ;  /* 0x0000000000027984 */ /* 0x000e240000000800 */
[----:B0-----:R-:W-:-:S06]  /*b240*/  HADD2 R3, R2, R5 ;  /* 0x0000000502037230 */ /* 0x001fcc0000000000 */
[----:B------:R-:W0:Y:S02]  /*b250*/  ATOMS.CAST.SPIN R3, [R0], R2, R3 ;  /* 0x000000020003738d */ /* 0x000e240001800003 */
[----:B0-----:R-:W-:-:S13]  /*b260*/  ISETP.EQ.U32.AND P0, PT, R3, 0x1, PT ;  /* 0x000000010300780c */ /* 0x001fda0003f02070 */
[----:B------:R-:W-:Y:S05]  /*b270*/  @!P0 BRA `(.L_x_367) ;  /* 0xffffffb000008947 */ /* 0x000fea000383ffff */
[----:B------:R-:W-:Y:S05]  /*b280*/  BRA `(.L_x_365) ;  /* 0x0000003000007947 */ /* 0x000fea0003800000 */
.L_x_366:
[----:B------:R-:W2:Y:S02]  /*b290*/  LD.E R0, [R10.64] ;  /* 0x000000080a007980 */ /* 0x000ea4000c101900 */
[----:B--2---:R-:W-:-:S05]  /*b2a0*/  IMAD.IADD R3, R5, 0x1, R0 ;  /* 0x0000000105037824 */ /* 0x004fca00078e0200 */
[----:B------:R0:W-:Y:S02]  /*b2b0*/  ST.E [R10.64], R3 ;  /* 0x000000030a007985 */ /* 0x0001e4000c101908 */
.L_x_365:
[----:B------:R-:W-:Y:S05]  /*b2c0*/  BSYNC B0 ;  /* 0x0000000000007941 */ /* 0x000fea0003800000 */
.L_x_364:
[----:B------:R-:W2:Y:S02]  /*b2d0*/  ATOM.E.ADD.F16x2.RN.STRONG.GPU P0, RZ, [R10.64+0x4], R7 ;  /* 0x000004070aff798a */ /* 0x000ea4000810e9c8 */
[----:B--2---:R-:W-:Y:S05]  /*b2e0*/  @P0 EXIT ;  /* 0x000000000000094d */ /* 0x004fea0003800000 */
[----:B------:R-:W1:Y:S02]  /*b2f0*/  QSPC.E.S P0, RZ, [R10+0x4] ;  /* 0x000004000aff73aa */ /* 0x000e640000000500 */
[----:B-1----:R-:W-:Y:S05]  /*b300*/  @!P0 BRA `(.L_x_368) ;  /* 0x0000008000008947 */ /* 0x002fea0003800000 */
[----:B0-----:R-:W-:-:S04]  /*b310*/  IADD3 R10, R10, 0x4, RZ ;  /* 0x000000040a0a7810 */ /* 0x001fc80007ffe0ff */
[----:B------:R-:W-:-:S05]  /*b320*/  LOP3.LUT R10, R10, 0xffffff, RZ, 0xc0, !PT ;  /* 0x00ffffff0a0a7812 */ /* 0x000fca00078ec0ff */
.L_x_369:
[----:B------:R-:W0:Y:S02]  /*b330*/  LDS R2, [R10] ;  /* 0x000000000a027984 */ /* 0x000e240000000800 */
[----:B0-----:R-:W-:-:S10]  /*b340*/  HFMA2.MMA R3, R2, 1, 1, R7 ;  /* 0x3c003c0002037835 */ /* 0x001fd40000000007 */
[----:B------:R-:W0:Y:S02]  /*b350*/  ATOMS.CAST.SPIN R3, [R10], R2, R3 ;  /* 0x000000020a03738d */ /* 0x000e240001800003 */
[----:B0-----:R-:W-:-:S13]  /*b360*/  ISETP.EQ.U32.AND P0, PT, R3, 0x1, PT ;  /* 0x000000010300780c */ /* 0x001fda0003f02070 */
[----:B------:R-:W-:Y:S05]  /*b370*/  @!P0 BRA `(.L_x_369) ;  /* 0xffffffb000008947 */ /* 0x000fea000383ffff */
[----:B------:R-:W-:Y:S05]  /*b380*/  EXIT ;  /* 0x000000000000794d */ /* 0x000fea0003800000 */
.L_x_368:
[----:B------:R-:W2:Y:S02]  /*b390*/  LD.E R0, [R10.64+0x4] ;  /* 0x000004080a007980 */ /* 0x000ea4000c101900 */
[----:B0-2---:R-:W-:-:S05]  /*b3a0*/  IMAD.IADD R3, R7, 0x1, R0 ;  /* 0x0000000107037824 */ /* 0x005fca00078e0200 */
[----:B------:R-:W-:Y:S01]  /*b3b0*/  ST.E [R10.64+0x4], R3 ;  /* 0x000004030a007985 */ /* 0x000fe2000c101908 */
[----:B------:R-:W-:Y:S05]  /*b3c0*/  EXIT ;  /* 0x000000000000794d */ /* 0x000fea0003800000 */
.L_x_370:
        /* <DEDUP_REMOVED lines=11> */
.L_x_3265:


//--------------------- .text._Z23gemm_half_q_half_kernelILi4ELi14ELb1ELb1ELi64EEvPK6__halfPKjS4_S2_PS0_iiiiPKtS7_iiiiiibS2_i --------------------------
	.section	.text._Z23gemm_half_q_half_kernelILi4ELi14ELb1ELb1ELi64EEvPK6__halfPKjS4_S2_PS0_iiiiPKtS7_iiiiiibS2_i,"ax",@progbits
	.sectioninfo	@"SHI_REGISTERS=104"
	.align	128
        .global         _Z23gemm_half_q_half_kernelILi4ELi14ELb1ELb1ELi64EEvPK6__halfPKjS4_S2_PS0_iiiiPKtS7_iiiiiibS2_i
        .type           _Z23gemm_half_q_half_kernelILi4ELi14ELb1ELb1ELi64EEvPK6__halfPKjS4_S2_PS0_iiiiPKtS7_iiiiiibS2_i,@function
        .size           _Z23gemm_half_q_half_kernelILi4ELi14ELb1ELb1ELi64EEvPK6__halfPKjS4_S2_PS0_iiiiPKtS7_iiiiiibS2_i,(.L_x_3266 - _Z23gemm_half_q_half_kernelILi4ELi14ELb1ELb1ELi64EEvPK6__halfPKjS4_S2_PS0_iiiiPKtS7_iiiiiibS2_i)
        .other          _Z23gemm_half_q_half_kernelILi4ELi14ELb1ELb1ELi64EEvPK6__halfPKjS4_S2_PS0_iiiiPKtS7_iiiiiibS2_i,@"STO_CUDA_ENTRY STV_DEFAULT"
_Z23gemm_half_q_half_kernelILi4ELi14ELb1ELb1ELi64EEvPK6__halfPKjS4_S2_PS0_iiiiPKtS7_iiiiiibS2_i:
.text._Z23gemm_half_q_half_kernelILi4ELi14ELb1ELb1ELi64EEvPK6__halfPKjS4_S2_PS0_iiiiPKtS7_iiiiiibS2_i:
        /* <DEDUP_REMOVED lines=49> */
.L_x_371:
        /* <DEDUP_REMOVED lines=21> */
.L_x_376:
        /* <DEDUP_REMOVED lines=36> */
.L_x_375:
        /* <DEDUP_REMOVED lines=22> */
.L_x_377:
        /* <DEDUP_REMOVED lines=12> */
.L_x_374:
[----:B------:R-:W-:Y:S01]  /*08c0*/  ISETP.GT.AND P2, PT, R95, 0x3, PT ;  /* 0x000000035f00780c */ /* 0x000fe20003f44270 */
[----:B------:R-:W-:Y:S01]  /*08d0*/  IMAD.SHL.U32 R18, R9, 0x2, RZ ;  /* 0x0000000209127824 */ /* 0x000fe200078e00ff */
[----:B------:R-:W-:Y:S01]  /*08e0*/  PLOP3.LUT P0, PT, PT, PT, PT, 0x80, 0x0 ;  /* 0x000000000000781c */ /* 0x000fe20003f0f070 */
[----:B------:R-:W-:-:S10]  /*08f0*/  IMAD.MOV.U32 R5, RZ, RZ, RZ ;  /* 0x000000ffff057224 */ /* 0x000fd400078e00ff */
[----:B------:R-:W-:Y:S05]  /*0900*/  @!P2 BRA `(.L_x_378) ;  /* 0x000002600000a947 */ /* 0x000fea0003800000 */
[----:B------:R-:W-:Y:S02]  /*0910*/  PLOP3.LUT P0, PT, PT, PT, PT, 0x8, 0x0 ;  /* 0x000000000000781c */ /* 0x000fe40003f0e170 */
[----:B------:R-:W-:Y:S02]  /*0920*/  IADD3 R20, R95, -0x3, RZ ;  /* 0xfffffffd5f147810 */ /* 0x000fe40007ffe0ff */
.L_x_379:
        /* <DEDUP_REMOVED lines=36> */
.L_x_378:
        /* <DEDUP_REMOVED lines=22> */
.L_x_380:
        /* <DEDUP_REMOVED lines=11> */
.L_x_373:
[----:B------:R-:W-:Y:S05]  /*0d80*/  BSYNC B0 ;  /* 0x0000000000007941 */ /* 0x000fea0003800000 */
.L_x_372:
        /* <DEDUP_REMOVED lines=14> */
.L_x_383:
        /* <DEDUP_REMOVED lines=19> */
.L_x_382:
        /* <DEDUP_REMOVED lines=14> */
.L_x_384:
[----:B------:R-:W-:-:S13]  /*1080*/  ISETP.LT.OR P0, PT, R5, R95, P0 ;  /* 0x0000005f0500720c */ /* 0x000fda0000701670 */
[----:B------:R-:W-:Y:S02]  /*1090*/  @P0 IMAD R5, R0, 0x4, R5 ;  /* 0x0000000400050824 */ /* 0x000fe400078e0205 */
[----:B0-----:R-:W-:Y:S02]  /*10a0*/  @P0 IMAD.MOV.U32 R3, RZ, RZ, 0x2 ;  /* 0x00000002ff030424 */ /* 0x001fe400078e00ff */
[----:B------:R-:W-:-:S04]  /*10b0*/  @P0 IMAD R2, R5, c[0x0][0x18c], R4 ;  /* 0x0000630005020a24 */ /* 0x000fc800078e0204 */
[----:B------:R-:W-:-:S05]  /*10c0*/  @P0 IMAD.WIDE R2, R2, R3, c[0x0][0x180] ;  /* 0x0000600002020625 */ /* 0x000fca00078e0203 */
[----:B------:R0:W-:Y:S02]  /*10d0*/  @P0 STG.E.64 [R2.64], RZ ;  /* 0x000000ff02000986 */ /* 0x0001e4000c101b06 */
.L_x_381:
        /* <DEDUP_REMOVED lines=14> */
.L_x_386:
        /* <DEDUP_REMOVED lines=43> */
.L_x_385:
        /* <DEDUP_REMOVED lines=66> */
[----:B--2---:R-:W-:Y:S02]  /*1890*/  PRMT R97, R12, 0x7610, R12 ;  /* 0x000076100c617816 */ /* 0x004fe4000000000c */
[----:B------:R-:W-:Y:S01]  /*18a0*/  PRMT R100, R13, 0x7610, R13 ;  /* 0x000076100d647816 */ /* 0x000fe2000000000d */
[----:B----4-:R-:W-:Y:S01]  /*18b0*/  IMAD.IADD R87, R94, 0x1, R87 ;  /* 0x000000015e577824 */ /* 0x010fe200078e0257 */
[----:B------:R-:W-:Y:S05]  /*18c0*/  @P0 BRA `(.L_x_387) ;  /* 0x00006ce000000947 */ /* 0x000fea0003800000 */
[----:B------:R-:W-:Y:S01]  /*18d0*/  IMAD.MOV.U32 R88, RZ, RZ, RZ ;  /* 0x000000ffff587224 */ /* 0x000fe200078e00ff */
[----:B------:R-:W-:Y:S01]  /*18e0*/  PRMT R9, RZ, 0x7610, R9 ;  /* 0x00007610ff097816 */ /* 0x000fe20000000009 */
[----:B------:R-:W-:-:S02]  /*18f0*/  UMOV UR4, URZ ;  /* 0x0000003f00047c82 */ /* 0x000fc40008000000 */
.L_x_404:
        /* <DEDUP_REMOVED lines=15> */
[----:B-----5:R-:W-:Y:S01]  /*19f0*/  PRMT R17, R91, 0x9910, RZ ;  /* 0x000099105b117816 */ /* 0x020fe200000000ff */
[----:B------:R-:W-:Y:S01]  /*1a00*/  IMAD.MOV.U32 R0, RZ, RZ, 0x2c00 ;  /* 0x00002c00ff007424 */ /* 0x000fe200078e00ff */
[----:B------:R-:W-:-:S02]  /*1a10*/  ISETP.GE.AND P3, PT, R95, 0x2, PT ;  /* 0x000000025f00780c */ /* 0x000fc40003f66270 */
[----:B------:R-:W-:Y:S02]  /*1a20*/  ISETP.NE.AND P2, PT, R17, RZ, PT ;  /* 0x000000ff1100720c */ /* 0x000fe40003f45270 */
        /* <DEDUP_REMOVED lines=53> */
[----:B------:R-:W0:Y:S01]  /*1d80*/  LDS.64 R30, [UR4] ;  /* 0x00000004ff1e7984 */ /* 0x000e220008000a00 */
        /* <DEDUP_REMOVED lines=89> */
.L_x_389:
        /* <DEDUP_REMOVED lines=95> */
.L_x_391:
        /* <DEDUP_REMOVED lines=97> */
.L_x_392:
        /* <DEDUP_REMOVED lines=91> */
.L_x_390:
[----:B------:R-:W-:-:S04]  /*34d0*/  IMAD.MOV.U32 R19, RZ, RZ, 0x4 ;  /* 0x00000004ff137424 */ /* 0x000fc800078e00ff */
[----:B------:R-:W-:-:S05]  /*34e0*/  IMAD.WIDE R16, R19, c[0x0][0x18c], R10 ;  /* 0x0000630013107a25 */ /* 0x000fca00078e020a */
[----:B------:R-:W2:Y:S02]  /*34f0*/  LDG.E.128.CONSTANT R12, [R16.64] ;  /* 0x00000006100c7981 */ /* 0x000ea4000c1e9d00 */
[C---:B--2---:R-:W-:Y:S02]  /*3500*/  LOP3.LUT R18, R12.reuse, 0xf000f, RZ, 0xc0, !PT ;  /* 0x000f000f0c127812 */ /* 0x044fe400078ec0ff */
[----:B------:R-:W-:Y:S02]  /*3510*/  LOP3.LUT R20, R12, 0xf000f0, RZ, 0xc0, !PT ;  /* 0x00f000f00c147812 */ /* 0x000fe400078ec0ff */
[C---:B------:R-:W-:Y:S02]  /*3520*/  LOP3.LUT R21, R13.reuse, 0xf000f, RZ, 0xc0, !PT ;  /* 0x000f000f0d157812 */ /* 0x040fe400078ec0ff */
[----:B------:R-:W-:Y:S02]  /*3530*/  SHF.R.U32.HI R23, RZ, 0x8, R13 ;  /* 0x00000008ff177819 */ /* 0x000fe4000001160d */
[----:B------:R-:W-:-:S02]  /*3540*/  LOP3.LUT R22, R13, 0xf000f0, RZ, 0xc0, !PT ;  /* 0x00f000f00d167812 */ /* 0x000fc400078ec0ff */
[C---:B------:R-:W-:Y:S02]  /*3550*/  LOP3.LUT R24, R14.reuse, 0xf000f, RZ, 0xc0, !PT ;  /* 0x000f000f0e187812 */ /* 0x040fe400078ec0ff */
[----:B------:R-:W-:Y:S02]  /*3560*/  LOP3.LUT R25, R14, 0xf000f0, RZ, 0xc0, !PT ;  /* 0x00f000f00e197812 */ /* 0x000fe400078ec0ff */
[----:B------:R-:W-:Y:S02]  /*3570*/  SHF.R.U32.HI R26, RZ, 0x8, R14 ;  /* 0x00000008ff1a7819 */ /* 0x000fe4000001160e */
[C---:B------:R-:W-:Y:S02]  /*3580*/  LOP3.LUT R27, R15.reuse, 0xf000f, RZ, 0xc0, !PT ;  /* 0x000f000f0f1b7812 */ /* 0x040fe400078ec0ff */
[----:B------:R-:W-:Y:S02]  /*3590*/  LOP3.LUT R29, R15, 0xf000f0, RZ, 0xc0, !PT ;  /* 0x00f000f00f1d7812 */ /* 0x000fe400078ec0ff */
[----:B------:R-:W-:-:S02]  /*35a0*/  SHF.R.U32.HI R30, RZ, 0x8, R15 ;  /* 0x00000008ff1e7819 */ /* 0x000fc4000001160f */
[----:B------:R-:W-:Y:S02]  /*35b0*/  SHF.R.U32.HI R12, RZ, 0x8, R12 ;  /* 0x00000008ff0c7819 */ /* 0x000fe4000001160c */
[----:B------:R-:W-:Y:S02]  /*35c0*/  LOP3.LUT R14, R18, 0x64006400, RZ, 0xfc, !PT ;  /* 0x64006400120e7812 */ /* 0x000fe400078efcff */
[----:B------:R-:W-:Y:S02]  /*35d0*/  LOP3.LUT R15, R20, 0x64006400, RZ, 0xfc, !PT ;  /* 0x64006400140f7812 */ /* 0x000fe400078efcff */
[----:B------:R-:W-:Y:S01]  /*35e0*/  LOP3.LUT R18, R21, 0x64006400, RZ, 0xfc, !PT ;  /* 0x6400640015127812 */ /* 0x000fe200078efcff */
[----:B------:R-:W-:Y:S01]  /*35f0*/  HADD2 R14, R14, -1032, -1032 ;  /* 0xe408e4080e0e7430 */ /* 0x000fe20000000000 */
[C---:B------:R-:W-:Y:S01]  /*3600*/  LOP3.LUT R20, R23.reuse, 0xf000f, RZ, 0xc0, !PT ;  /* 0x000f000f17147812 */ /* 0x040fe200078ec0ff */
        /* <DEDUP_REMOVED lines=10> */
[C---:B------:R-:W-:Y:S02]  /*36b0*/  LOP3.LUT R32, R30.reuse, 0xf000f, RZ, 0xc0, !PT ;  /* 0x000f000f1e207812 */ /* 0x040fe400078ec0ff */
[----:B------:R-:W-:Y:S02]  /*36c0*/  LOP3.LUT R34, R30, 0xf000f0, RZ, 0xc0, !PT ;  /* 0x00f000f01e227812 */ /* 0x000fe400078ec0ff */
[----:B------:R-:W-:Y:S01]  /*36d0*/  LOP3.LUT R29, R23, 0x64006400, RZ, 0xfc, !PT ;  /* 0x64006400171d7812 */ /* 0x000fe200078efcff */
[----:B------:R-:W-:Y:S01]  /*36e0*/  HADD2 R23, R28, -1032, -1032 ;  /* 0xe408e4081c177430 */ /* 0x000fe20000000000 */
[----:B------:R-:W-:Y:S02]  /*36f0*/  LOP3.LUT R30, R22, 0x64006400, RZ, 0xfc, !PT ;  /* 0x64006400161e7812 */ /* 0x000fe400078efcff */
[----:B------:R-:W-:Y:S01]  /*3700*/  LOP3.LUT R31, R26, 0x64006400, RZ, 0xfc, !PT ;  /* 0x640064001a1f7812 */ /* 0x000fe200078efcff */
[-C--:B------:R-:W-:Y:S01]  /*3710*/  HFMA2 R28, R29, R0.reuse.H0_H0, -72, -72 ;  /* 0xd480d4801d1c7431 */ /* 0x080fe20000040000 */
        /* <DEDUP_REMOVED lines=10> */
[-C--:B------:R-:W-:Y:S01]  /*37c0*/  HFMA2 R20, R21, R0.reuse.H0_H0, -72, -72 ;  /* 0xd480d48015147431 */ /* 0x080fe20000040000 */
[----:B------:R-:W-:Y:S01]  /*37d0*/  LOP3.LUT R35, R34, 0x64006400, RZ, 0xfc, !PT ;  /* 0x6400640022237812 */ /* 0x000fe200078efcff */
[----:B------:R-:W-:Y:S02]  /*37e0*/  HADD2 R21, R24, -1032, -1032 ;  /* 0xe408e40818157430 */ /* 0x000fe40000000000 */
[----:B------:R-:W-:Y:S02]  /*37f0*/  HADD2 R31, R32, -1032, -1032 ;  /* 0xe408e408201f7430 */ /* 0x000fe40000000000 */
[----:B------:R-:W-:-:S02]  /*3800*/  HFMA2 R24, R33, R0.H0_H0, -72, -72 ;  /* 0xd480d48021187431 */ /* 0x000fc40000040000 */
[----:B------:R-:W-:Y:S02]  /*3810*/  HADD2 R25, R13, -1032, -1032 ;  /* 0xe408e4080d197430 */ /* 0x000fe40000000000 */
[----:B------:R-:W-:Y:S02]  /*3820*/  HADD2 R27, R12, -1032, -1032 ;  /* 0xe408e4080c1b7430 */ /* 0x000fe40000000000 */
[----:B------:R-:W-:Y:S01]  /*3830*/  HFMA2 R32, R35, R0.H0_H0, -72, -72 ;  /* 0xd480d48023207431 */ /* 0x000fe20000040000 */
        /* <DEDUP_REMOVED lines=23> */
[--C-:B------:R-:W-:Y:S01]  /*39b0*/  HADD2.F32 R34, -RZ, R15.reuse.H0_H0 ;  /* 0x2000000fff227230 */ /* 0x100fe20000004100 */
        /* <DEDUP_REMOVED lines=67> */
.L_x_393:
        /* <DEDUP_REMOVED lines=95> */
.L_x_395:
        /* <DEDUP_REMOVED lines=97> */
.L_x_396:
        /* <DEDUP_REMOVED lines=9> */
[----:B------:R-:W-:Y:S02]  /*4a80*/  HADD2.F32 R21, -RZ, R21.H1_H1 ;  /* 0x30000015ff157230 */ /* 0x000fe40000004100 */
        /* <DEDUP_REMOVED lines=8> */
[----:B------:R-:W-:Y:S01]  /*4b10*/  HADD2.F32 R23, -RZ, R22.H0_H0 ;  /* 0x20000016ff177230 */ /* 0x000fe20000004100 */
[----:B------:R-:W-:-:S02]  /*4b20*/  FFMA.FTZ R33, R44, R33, RZ ;  /* 0x000000212c217223 */ /* 0x000fc400000100ff */
[-C--:B------:R-:W-:Y:S01]  /*4b30*/  FFMA.FTZ R39, R18, R34.reuse, R39 ;  /* 0x0000002212277223 */ /* 0x080fe20000010027 */
[--C-:B------:R-:W-:Y:S01]  /*4b40*/  HADD2.F32 R18, -RZ, R20.reuse.H0_H0 ;  /* 0x20000014ff127230 */ /* 0x100fe20000004100 */
[-C--:B------:R-:W-:Y:S01]  /*4b50*/  FFMA.FTZ R35, R14, R34.reuse, R35 ;  /* 0x000000220e237223 */ /* 0x080fe20000010023 */
[--C-:B------:R-:W-:Y:S01]  /*4b60*/  HADD2.F32 R14, -RZ, R15.reuse.H0_H0 ;  /* 0x2000000fff0e7230 */ /* 0x100fe20000004100 */
        /* <DEDUP_REMOVED lines=12> */
[----:B------:R-:W-:Y:S01]  /*4c30*/  FFMA.FTZ R36, R23, R36, R33 ;  /* 0x0000002417247223 */ /* 0x000fe20000010021 */
[----:B------:R-:W-:Y:S01]  /*4c40*/  HADD2.F32 R20, -RZ, R13.H1_H1 ;  /* 0x3000000dff147230 */ /* 0x000fe20000004100 */
[-C--:B------:R-:W-:Y:S01]  /*4c50*/  FFMA.FTZ R14, R15, R37.reuse, R14 ;  /* 0x000000250f0e7223 */ /* 0x080fe2000001000e */
        /* <DEDUP_REMOVED lines=52> */
.L_x_394:
        /* <DEDUP_REMOVED lines=145> */
.L_x_397:
        /* <DEDUP_REMOVED lines=95> */
.L_x_399:
        /* <DEDUP_REMOVED lines=97> */
.L_x_400:
        /* <DEDUP_REMOVED lines=91> */
.L_x_398:
[----:B------:R-:W-:-:S06]  /*6a60*/  IMAD.WIDE R12, R19, c[0x0][0x18c], R16 ;  /* 0x00006300130c7a25 */ /* 0x000fcc00078e0210 */
[----:B------:R-:W2:Y:S02]  /*6a70*/  LDG.E.128.CONSTANT R12, [R12.64] ;  /* 0x000000060c0c7981 */ /* 0x000ea4000c1e9d00 */
[C---:B--2---:R-:W-:Y:S02]  /*6a80*/  LOP3.LUT R21, R12.reuse, 0xf000f, RZ, 0xc0, !PT ;  /* 0x000f000f0c157812 */ /* 0x044fe400078ec0ff */
[----:B------:R-:W-:Y:S02]  /*6a90*/  LOP3.LUT R16, R12, 0xf000f0, RZ, 0xc0, !PT ;  /* 0x00f000f00c107812 */ /* 0x000fe400078ec0ff */
[----:B------:R-:W-:Y:S02]  /*6aa0*/  SHF.R.U32.HI R22, RZ, 0x8, R12 ;  /* 0x00000008ff167819 */ /* 0x000fe4000001160c */
[----:B------:R-:W-:Y:S02]  /*6ab0*/  LOP3.LUT R12, R15, 0xf000f0, RZ, 0xc0, !PT ;  /* 0x00f000f00f0c7812 */ /* 0x000fe400078ec0ff */
[----:B------:R-:W-:-:S02]  /*6ac0*/  SHF.R.U32.HI R24, RZ, 0x8, R13 ;  /* 0x00000008ff187819 */ /* 0x000fc4000001160d */
[----:B------:R-:W-:Y:S02]  /*6ad0*/  LOP3.LUT R17, R13, 0xf000f0, RZ, 0xc0, !PT ;  /* 0x00f000f00d117812 */ /* 0x000fe400078ec0ff */
[----:B------:R-:W-:Y:S02]  /*6ae0*/  LOP3.LUT R18, R14, 0xf000f0, RZ, 0xc0, !PT ;  /* 0x00f000f00e127812 */ /* 0x000fe400078ec0ff */
[----:B------:R-:W-:Y:S02]  /*6af0*/  LOP3.LUT R31, R12, 0x64006400, RZ, 0xfc, !PT ;  /* 0x640064000c1f7812 */ /* 0x000fe400078efcff */
[----:B------:R-:W-:Y:S02]  /*6b00*/  LOP3.LUT R26, R14, 0xf000f, RZ, 0xc0, !PT ;  /* 0x000f000f0e1a7812 */ /* 0x000fe400078ec0ff */
[----:B------:R-:W-:Y:S02]  /*6b10*/  SHF.R.U32.HI R27, RZ, 0x8, R14 ;  /* 0x00000008ff1b7819 */ /* 0x000fe4000001160e */
[----:B------:R-:W-:-:S02]  /*6b20*/  SHF.R.U32.HI R30, RZ, 0x8, R15 ;  /* 0x00000008ff1e7819 */ /* 0x000fc4000001160f */
        /* <DEDUP_REMOVED lines=132> */
.L_x_401:
        /* <DEDUP_REMOVED lines=95> */
.L_x_402:
        /* <DEDUP_REMOVED lines=97> */
.L_x_403:
        /* <DEDUP_REMOVED lines=91> */
.L_x_388:
[----:B------:R-:W-:Y:S01]  /*8520*/  LEA R0, R86, 0x40, 0x6 ;  /* 0x0000004056007811 */ /* 0x000fe200078e30ff */
[----:B------:R-:W-:Y:S01]  /*8530*/  IMAD.MOV.U32 R15, RZ, RZ, c[0x0][0x18c] ;  /* 0x00006300ff0f7624 */ /* 0x000fe200078e00ff */
[----:B------:R-:W-:Y:S01]  /*8540*/  IADD3 R94, R94, 0x20, RZ ;  /* 0x000000205e5e7810 */ /* 0x000fe20007ffe0ff */
[----:B------:R-:W-:Y:S01]  /*8550*/  UIADD3 UR4, UR4, 0x40, URZ ;  /* 0x0000004004047890 */ /* 0x000fe2000fffe03f */
[----:B------:R-:W-:Y:S01]  /*8560*/  IMNMX R13, R0, c[0x0][0x190], PT ;  /* 0x00006400000d7a17 */ /* 0x000fe20003800200 */
[----:B------:R-:W-:Y:S01]  /*8570*/  IMAD.WIDE R10, R15, 0x10, R10 ;  /* 0x000000100f0a7825 */ /* 0x000fe200078e020a */
[C---:B------:R-:W-:Y:S02]  /*8580*/  ISETP.GE.AND P0, PT, R94.reuse, c[0x0][0x1b4], PT ;  /* 0x00006d005e007a0c */ /* 0x040fe40003f06270 */
[----:B------:R-:W-:-:S13]  /*8590*/  ISETP.LT.AND P2, PT, R94, R13, PT ;  /* 0x0000000d5e00720c */ /* 0x000fda0003f41270 */
[----:B------:R-:W-:Y:S05]  /*85a0*/  @!P0 BRA P2, `(.L_x_404) ;  /* 0xffff935000008947 */ /* 0x000fea000103ffff */
.L_x_387:
[----:B------:R-:W-:-:S04]  /*85b0*/  ISETP.GE.AND P0, PT, R94, R93, PT ;  /* 0x0000005d5e00720c */ /* 0x000fc80003f06270 */
[----:B------:R-:W-:-:S13]  /*85c0*/  ISETP.GE.OR P0, PT, R94, c[0x0][0x1b8], P0 ;  /* 0x00006e005e007a0c */ /* 0x000fda0000706670 */
[----:B------:R-:W-:Y:S05]  /*85d0*/  @P0 BRA `(.L_x_405) ;  /* 0x000023f000000947 */ /* 0x000fea0003800000 */
[----:B------:R-:W-:-:S04]  /*85e0*/  PRMT R0, R92, 0x9910, RZ ;  /* 0x000099105c007816 */ /* 0x000fc800000000ff */
[----:B------:R-:W-:-:S04]  /*85f0*/  ISETP.NE.AND P0, PT, R0, RZ, PT ;  /* 0x000000ff0000720c */ /* 0x000fc80003f05270 */
[----:B------:R-:W-:Y:S02]  /*8600*/  ISETP.LT.OR P0, PT, R96, 0x4, !P0 ;  /* 0x000000046000780c */ /* 0x000fe40004701670 */
.L_x_410:
[----:B------:R-:W-:Y:S01]  /*8610*/  ISETP.NE.AND P2, PT, R94, R87, PT ;  /* 0x000000575e00720c */ /* 0x000fe20003f45270 */
[----:B------:R-:W-:Y:S02]  /*8620*/  IMAD.MOV.U32 R85, RZ, RZ, c[0x0][0x18c] ;  /* 0x00006300ff557624 */ /* 0x000fe400078e00ff */
[----:B-----5:R-:W-:-:S10]  /*8630*/  IMAD.MOV.U32 R20, RZ, RZ, R10 ;  /* 0x000000ffff147224 */ /* 0x020fd400078e000a */
[----:B------:R-:W-:Y:S01]  /*8640*/  @!P2 IADD3 R88, R88, 0x1, RZ ;  /* 0x000000015858a810 */ /* 0x000fe20007ffe0ff */
[----:B------:R-:W-:Y:S01]  /*8650*/  @!P2 IMAD.MOV.U32 R13, RZ, RZ, 0x2 ;  /* 0x00000002ff0da424 */ /* 0x000fe200078e00ff */
[----:B------:R-:W-:-:S03]  /*8660*/  @!P2 LEA R12, R94, 0x1, 0x1 ;  /* 0x000000015e0ca811 */ /* 0x000fc600078e08ff */
[----:B------:R-:W-:Y:S02]  /*8670*/  @!P2 IMAD R14, R88, 0x8, R1 ;  /* 0x00000008580ea824 */ /* 0x000fe400078e0201 */
[----:B------:R-:W-:-:S04]  /*8680*/  @!P2 IMAD.WIDE R12, R12, R13, c[0x0][0x198] ;  /* 0x000066000c0ca625 */ /* 0x000fc800078e020d */
[----:B------:R-:W-:Y:S01]  /*8690*/  IMAD.MOV.U32 R21, RZ, RZ, R11 ;  /* 0x000000ffff157224 */ /* 0x000fe200078e000b */
[----:B------:R-:W2:Y:S03]  /*86a0*/  @!P2 LDL.64 R14, [R14] ;  /* 0x000000000e0ea983 */ /* 0x000ea60000100a00 */
[C---:B------:R-:W-:Y:S01]  /*86b0*/  IMAD.WIDE R10, R85.reuse, 0x4, R20 ;  /* 0x00000004550a7825 */ /* 0x040fe200078e0214 */
[----:B------:R-:W3:Y:S04]  /*86c0*/  @!P2 LDG.E.U16.CONSTANT R13, [R12.64] ;  /* 0x000000060c0da981 */ /* 0x000ee8000c1e9500 */
[----:B-----5:R-:W5:Y:S04]  /*86d0*/  LDG.E.128.CONSTANT R20, [R20.64] ;  /* 0x0000000614147981 */ /* 0x020f68000c1e9d00 */
        /* <DEDUP_REMOVED lines=12> */
[----:B------:R-:W-:-:S02]  /*87a0*/  SHF.R.U32.HI R29, RZ, 0xf, R23 ;  /* 0x0000000fff1d7819 */ /* 0x000fc40000011617 */
[----:B------:R-:W-:Y:S02]  /*87b0*/  SHF.R.U32.HI R27, RZ, 0xf, R22 ;  /* 0x0000000fff1b7819 */ /* 0x000fe40000011616 */
[C---:B------:R-:W-:Y:S02]  /*87c0*/  LOP3.LUT R24, R21.reuse, 0x380038, RZ, 0xc0, !PT ;  /* 0x0038003815187812 */ /* 0x040fe400078ec0ff */
[----:B------:R-:W-:Y:S02]  /*87d0*/  SHF.R.U32.HI R32, RZ, 0x6, R21 ;  /* 0x00000006ff207819 */ /* 0x000fe40000011615 */
[----:B------:R-:W-:Y:S02]  /*87e0*/  LOP3.LUT R36, R21, 0x70007, RZ, 0xc0, !PT ;  /* 0x0007000715247812 */ /* 0x000fe400078ec0ff */
[----:B------:R-:W-:Y:S02]  /*87f0*/  LOP3.LUT R58, R23, 0x380038, RZ, 0xc0, !PT ;  /* 0x00380038173a7812 */ /* 0x000fe400078ec0ff */
[----:B------:R-:W-:-:S02]  /*8800*/  SHF.R.U32.HI R35, RZ, 0x6, R23 ;  /* 0x00000006ff237819 */ /* 0x000fc40000011617 */
[----:B------:R-:W-:Y:S02]  /*8810*/  LOP3.LUT R43, R23, 0x70007, RZ, 0xc0, !PT ;  /* 0x00070007172b7812 */ /* 0x000fe400078ec0ff */
[--C-:B------:R-:W-:Y:S02]  /*8820*/  SHF.R.U32.HI R21, RZ, 0xe, R16.reuse ;  /* 0x0000000eff157819 */ /* 0x100fe40000011610 */
[C---:B------:R-:W-:Y:S02]  /*8830*/  LOP3.LUT R11, R16.reuse, 0x380038, RZ, 0xc0, !PT ;  /* 0x00380038100b7812 */ /* 0x040fe400078ec0ff */
[----:B------:R-:W-:Y:S02]  /*8840*/  SHF.R.U32.HI R38, RZ, 0x6, R16 ;  /* 0x00000006ff267819 */ /* 0x000fe40000011610 */
[----:B------:R-:W-:Y:S02]  /*8850*/  LOP3.LUT R50, R16, 0x70007, RZ, 0xc0, !PT ;  /* 0x0007000710327812 */ /* 0x000fe400078ec0ff */
[----:B------:R-:W-:-:S02]  /*8860*/  SHF.R.U32.HI R28, RZ, 0xe, R18 ;  /* 0x0000000eff1c7819 */ /* 0x000fc40000011612 */
[C---:B------:R-:W-:Y:S02]  /*8870*/  LOP3.LUT R23, R18.reuse, 0x380038, RZ, 0xc0, !PT ;  /* 0x0038003812177812 */ /* 0x040fe400078ec0ff */
[----:B------:R-:W-:Y:S02]  /*8880*/  SHF.R.U32.HI R42, RZ, 0x6, R18 ;  /* 0x00000006ff2a7819 */ /* 0x000fe40000011612 */
[----:B------:R-:W-:Y:S02]  /*8890*/  LOP3.LUT R49, R18, 0x70007, RZ, 0xc0, !PT ;  /* 0x0007000712317812 */ /* 0x000fe400078ec0ff */
[----:B------:R-:W-:Y:S02]  /*88a0*/  LOP3.LUT R10, R10, 0x10001, RZ, 0xc0, !PT ;  /* 0x000100010a0a7812 */ /* 0x000fe400078ec0ff */
[----:B------:R-:W-:Y:S02]  /*88b0*/  SHF.R.U32.HI R16, RZ, 0xe, R17 ;  /* 0x0000000eff107819 */ /* 0x000fe40000011611 */
[----:B------:R-:W-:-:S02]  /*88c0*/  SHF.R.U32.HI R18, RZ, 0xe, R19 ;  /* 0x0000000eff127819 */ /* 0x000fc40000011613 */
[----:B------:R-:W-:Y:S02]  /*88d0*/  LOP3.LUT R25, R25, 0x10001, RZ, 0xc0, !PT ;  /* 0x0001000119197812 */ /* 0x000fe400078ec0ff */
[----:B------:R-:W-:Y:S02]  /*88e0*/  LOP3.LUT R29, R29, 0x10001, RZ, 0xc0, !PT ;  /* 0x000100011d1d7812 */ /* 0x000fe400078ec0ff */
[----:B------:R-:W-:Y:S02]  /*88f0*/  LOP3.LUT R27, R27, 0x10001, RZ, 0xc0, !PT ;  /* 0x000100011b1b7812 */ /* 0x000fe400078ec0ff */
[C---:B------:R-:W-:Y:S02]  /*8900*/  LOP3.LUT R26, R22.reuse, 0x380038, RZ, 0xc0, !PT ;  /* 0x00380038161a7812 */ /* 0x040fe400078ec0ff */
[----:B------:R-:W-:Y:S02]  /*8910*/  SHF.R.U32.HI R33, RZ, 0x6, R22 ;  /* 0x00000006ff217819 */ /* 0x000fe40000011616 */
[----:B------:R-:W-:-:S02]  /*8920*/  LOP3.LUT R37, R22, 0x70007, RZ, 0xc0, !PT ;  /* 0x0007000716257812 */ /* 0x000fc400078ec0ff */
[C---:B------:R-:W-:Y:S02]  /*8930*/  LOP3.LUT R22, R17.reuse, 0x380038, RZ, 0xc0, !PT ;  /* 0x0038003811167812 */ /* 0x040fe400078ec0ff */
[----:B------:R-:W-:Y:S02]  /*8940*/  SHF.R.U32.HI R39, RZ, 0x6, R17 ;  /* 0x00000006ff277819 */ /* 0x000fe40000011611 */
[----:B------:R-:W-:Y:S02]  /*8950*/  LOP3.LUT R45, R17, 0x70007, RZ, 0xc0, !PT ;  /* 0x00070007112d7812 */ /* 0x000fe400078ec0ff */
[----:B------:R-:W-:Y:S02]  /*8960*/  LOP3.LUT R21, R10, 0x20002, R21, 0xf8, !PT ;  /* 0x000200020a157812 */ /* 0x000fe400078ef815 */
[----:B------:R-:W-:Y:S02]  /*8970*/  LOP3.LUT R10, R25, 0x20002, R16, 0xf8, !PT ;  /* 0x00020002190a7812 */ /* 0x000fe400078ef810 */
[----:B------:R-:W-:-:S02]  /*8980*/  LOP3.LUT R17, R29, 0x20002, R18, 0xf8, !PT ;  /* 0x000200021d117812 */ /* 0x000fc400078ef812 */
[----:B------:R-:W-:Y:S02]  /*8990*/  LOP3.LUT R28, R27, 0x20002, R28, 0xf8, !PT ;  /* 0x000200021b1c7812 */ /* 0x000fe400078ef81c */
[----:B------:R-:W-:Y:S02]  /*89a0*/  LOP3.LUT R0, R20, 0x380038, RZ, 0xc0, !PT ;  /* 0x0038003814007812 */ /* 0x000fe400078ec0ff */
[----:B------:R-:W-:Y:S02]  /*89b0*/  SHF.R.U32.HI R34, RZ, 0x6, R20 ;  /* 0x00000006ff227819 */ /* 0x000fe40000011614 */
[C---:B------:R-:W-:Y:S02]  /*89c0*/  LOP3.LUT R60, R19.reuse, 0x380038, RZ, 0xc0, !PT ;  /* 0x00380038133c7812 */ /* 0x040fe400078ec0ff */
[----:B------:R-:W-:Y:S02]  /*89d0*/  SHF.R.U32.HI R44, RZ, 0x6, R19 ;  /* 0x00000006ff2c7819 */ /* 0x000fe40000011613 */
[----:B------:R-:W-:-:S02]  /*89e0*/  LOP3.LUT R66, R19, 0x70007, RZ, 0xc0, !PT ;  /* 0x0007000713427812 */ /* 0x000fc400078ec0ff */
[----:B------:R-:W-:Y:S02]  /*89f0*/  PRMT R19, R91, 0x9910, RZ ;  /* 0x000099105b137816 */ /* 0x000fe400000000ff */
[----:B------:R-:W-:Y:S01]  /*8a00*/  LOP3.LUT R41, R20, 0x70007, RZ, 0xc0, !PT ;  /* 0x0007000714297812 */ /* 0x000fe200078ec0ff */
[----:B------:R-:W-:Y:S01]  /*8a10*/  IMAD.MOV.U32 R20, RZ, RZ, 0x3000 ;  /* 0x00003000ff147424 */ /* 0x000fe200078e00ff */
[----:B------:R-:W-:Y:S02]  /*8a20*/  LOP3.LUT R83, R0, 0x64006400, RZ, 0xfc, !PT ;  /* 0x6400640000537812 */ /* 0x000fe400078efcff */
[----:B------:R-:W-:Y:S02]  /*8a30*/  LOP3.LUT R59, R58, 0x64006400, RZ, 0xfc, !PT ;  /* 0x640064003a3b7812 */ /* 0x000fe400078efcff */
[----:B------:R-:W-:Y:S01]  /*8a40*/  LOP3.LUT R0, R34, 0x380038, RZ, 0xc0, !PT ;  /* 0x0038003822007812 */ /* 0x000fe200078ec0ff */
[-C--:B------:R-:W-:Y:S01]  /*8a50*/  HFMA2 R83, R83, R20.reuse.H0_H0, -132, -132 ;  /* 0xd820d82053537431 */ /* 0x080fe20000040014 */
[----:B------:R-:W-:Y:S01]  /*8a60*/  ISETP.NE.AND P2, PT, R19, RZ, PT ;  /* 0x000000ff1300720c */ /* 0x000fe20003f45270 */
[----:B------:R-:W-:Y:S01]  /*8a70*/  HFMA2 R76, R59, R20.H0_H0, -132, -132 ;  /* 0xd820d8203b4c7431 */ /* 0x000fe20000040014 */
        /* <DEDUP_REMOVED lines=28> */
[----:B------:R-:W-:-:S03]  /*8c40*/  ISETP.GE.AND P3, PT, R95, 0x2, PT ;  /* 0x000000025f00780c */ /* 0x000fc60003f66270 */
[----:B------:R-:W-:Y:S01]  /*8c50*/  HADD2 R72, R37, -1028, -1028 ;  /* 0xe404e40425487430 */ /* 0x000fe20000000000 */
[--C-:B--2---:R-:W-:Y:S02]  /*8c60*/  SHF.R.U32.HI R30, RZ, 0xd, R12.reuse ;  /* 0x0000000dff1e7819 */ /* 0x104fe4000001160c */
[C---:B------:R-:W-:Y:S02]  /*8c70*/  LOP3.LUT R16, R12.reuse, 0x380038, RZ, 0xc0, !PT ;  /* 0x003800380c107812 */ /* 0x040fe400078ec0ff */
[----:B------:R-:W-:Y:S02]  /*8c80*/  SHF.R.U32.HI R46, RZ, 0x6, R12 ;  /* 0x00000006ff2e7819 */ /* 0x000fe4000001160c */
[----:B------:R-:W-:Y:S02]  /*8c90*/  LOP3.LUT R52, R12, 0x70007, RZ, 0xc0, !PT ;  /* 0x000700070c347812 */ /* 0x000fe400078ec0ff */
[----:B------:R-:W-:Y:S02]  /*8ca0*/  SHF.R.U32.HI R29, RZ, 0xd, R14 ;  /* 0x0000000dff1d7819 */ /* 0x000fe4000001160e */
[----:B------:R-:W-:-:S02]  /*8cb0*/  SHF.R.U32.HI R31, RZ, 0xd, R13 ;  /* 0x0000000dff1f7819 */ /* 0x000fc4000001160d */
[----:B------:R-:W-:Y:S02]  /*8cc0*/  SHF.R.U32.HI R12, RZ, 0xd, R15 ;  /* 0x0000000dff0c7819 */ /* 0x000fe4000001160f */
[----:B------:R-:W-:Y:S02]  /*8cd0*/  LOP3.LUT R29, R28, 0x40004, R29, 0xf8, !PT ;  /* 0x000400041c1d7812 */ /* 0x000fe400078ef81d */
[----:B------:R-:W-:Y:S02]  /*8ce0*/  LOP3.LUT R31, R10, 0x40004, R31, 0xf8, !PT ;  /* 0x000400040a1f7812 */ /* 0x000fe400078ef81f */
[----:B------:R-:W-:Y:S02]  /*8cf0*/  LOP3.LUT R28, R17, 0x40004, R12, 0xf8, !PT ;  /* 0x00040004111c7812 */ /* 0x000fe400078ef80c */
[----:B------:R-:W-:Y:S02]  /*8d00*/  LOP3.LUT R10, R38, 0x380038, RZ, 0xc0, !PT ;  /* 0x00380038260a7812 */ /* 0x000fe400078ec0ff */
[----:B------:R-:W-:-:S02]  /*8d10*/  LOP3.LUT R12, R32, 0x380038, RZ, 0xc0, !PT ;  /* 0x00380038200c7812 */ /* 0x000fc400078ec0ff */
[----:B------:R-:W-:Y:S02]  /*8d20*/  SHF.R.U32.HI R47, RZ, 0x6, R13 ;  /* 0x00000006ff2f7819 */ /* 0x000fe4000001160d */
[----:B------:R-:W-:Y:S02]  /*8d30*/  SHF.R.U32.HI R48, RZ, 0x6, R14 ;  /* 0x00000006ff307819 */ /* 0x000fe4000001160e */
[C---:B------:R-:W-:Y:S02]  /*8d40*/  LOP3.LUT R62, R15.reuse, 0x380038, RZ, 0xc0, !PT ;  /* 0x003800380f3e7812 */ /* 0x040fe400078ec0ff */
[----:B------:R-:W-:Y:S02]  /*8d50*/  SHF.R.U32.HI R51, RZ, 0x6, R15 ;  /* 0x00000006ff337819 */ /* 0x000fe4000001160f */
[----:B------:R-:W-:Y:S02]  /*8d60*/  LOP3.LUT R55, R15, 0x70007, RZ, 0xc0, !PT ;  /* 0x000700070f377812 */ /* 0x000fe400078ec0ff */
        /* <DEDUP_REMOVED lines=12> */
[----:B------:R-:W-:Y:S01]  /*8e30*/  HFMA2 R78, R17, R20.H0_H0, -132, -132 ;  /* 0xd820d820114e7431 */ /* 0x000fe20000040014 */
[----:B------:R-:W-:Y:S02]  /*8e40*/  LOP3.LUT R24, R44, 0x380038, RZ, 0xc0, !PT ;  /* 0x003800382c187812 */ /* 0x000fe400078ec0ff */
[----:B------:R-:W-:-:S02]  /*8e50*/  LOP3.LUT R30, R21, 0x40004, R30, 0xf8, !PT ;  /* 0x00040004151e7812 */ /* 0x000fc400078ef81e */
[----:B------:R-:W-:Y:S02]  /*8e60*/  LOP3.LUT R27, R15, 0x64006400, RZ, 0xfc, !PT ;  /* 0x640064000f1b7812 */ /* 0x000fe400078efcff */
        /* <DEDUP_REMOVED lines=194> */
.L_x_407:
        /* <DEDUP_REMOVED lines=81> */
.L_x_408:
        /* <DEDUP_REMOVED lines=80> */
.L_x_409:
        /* <DEDUP_REMOVED lines=77> */
.L_x_406:
[----:B0-----:R-:W-:Y:S01]  /*a970*/  IADD3 R94, R94, 0x20, RZ ;  /* 0x000000205e5e7810 */ /* 0x001fe20007ffe0ff */
[----:B------:R-:W-:Y:S01]  /*a980*/  UIADD3 UR4, UR4, 0x40, URZ ;  /* 0x0000004004047890 */ /* 0x000fe2000fffe03f */
[----:B------:R-:W-:Y:S02]  /*a990*/  IMAD.WIDE R10, R85, 0x4, R98 ;  /* 0x00000004550a7825 */ /* 0x000fe400078e0262 */
[C---:B------:R-:W-:Y:S02]  /*a9a0*/  ISETP.GE.AND P2, PT, R94.reuse, c[0x0][0x1b8], PT ;  /* 0x00006e005e007a0c */ /* 0x040fe40003f46270 */
[----:B------:R-:W-:-:S13]  /*a9b0*/  ISETP.LT.AND P3, PT, R94, R93, PT ;  /* 0x0000005d5e00720c */ /* 0x000fda0003f61270 */
[----:B------:R-:W-:Y:S05]  /*a9c0*/  @!P2 BRA P3, `(.L_x_410) ;  /* 0xffffdc400000a947 */ /* 0x000fea000183ffff */
.L_x_405:
[----:B------:R-:W-:-:S04]  /*a9d0*/  LEA R86, R86, 0x40, 0x6 ;  /* 0x0000004056567811 */ /* 0x000fc800078e30ff */
[----:B------:R-:W-:-:S04]  /*a9e0*/  IMNMX R13, R86, c[0x0][0x190], PT ;  /* 0x00006400560d7a17 */ /* 0x000fc80003800200 */
[----:B------:R-:W-:-:S04]  /*a9f0*/  ISETP.GE.AND P0, PT, R94, R13, PT ;  /* 0x0000000d5e00720c */ /* 0x000fc80003f06270 */
[----:B------:R-:W-:-:S13]  /*aa00*/  ISETP.GE.OR P0, PT, R94, c[0x0][0x1bc], P0 ;  /* 0x00006f005e007a0c */ /* 0x000fda0000706670 */
[----:B------:R-:W-:Y:S05]  /*aa10*/  @P0 BRA `(.L_x_411) ;  /* 0x000013b000000947 */ /* 0x000fea0003800000 */
[----:B------:R-:W-:Y:S01]  /*aa20*/  PRMT R0, R92, 0x9910, RZ ;  /* 0x000099105c007816 */ /* 0x000fe200000000ff */
[----:B-----5:R-:W-:-:S03]  /*aa30*/  IMAD.MOV.U32 R21, RZ, RZ, c[0x0][0x18c] ;  /* 0x00006300ff157624 */ /* 0x020fc600078e00ff */
[----:B------:R-:W-:Y:S02]  /*aa40*/  ISETP.NE.AND P0, PT, R0, RZ, PT ;  /* 0x000000ff0000720c */ /* 0x000fe40003f05270 */
[----:B------:R-:W-:Y:S02]  /*aa50*/  SHF.R.S32.HI R0, RZ, 0x1f, R21 ;  /* 0x0000001fff007819 */ /* 0x000fe40000011415 */
[----:B------:R-:W-:Y:S02]  /*aa60*/  ISETP.LT.OR P0, PT, R96, 0x4, !P0 ;  /* 0x000000046000780c */ /* 0x000fe40004701670 */
[----:B------:R-:W-:Y:S02]  /*aa70*/  SHF.L.U64.HI R0, R21, 0x2, R0 ;  /* 0x0000000215007819 */ /* 0x000fe40000010200 */
.L_x_416:
        /* <DEDUP_REMOVED lines=15> */
[----:B------:R-:W-:Y:S01]  /*ab70*/  IMAD.MOV.U32 R16, RZ, RZ, 0x3400 ;  /* 0x00003400ff107424 */ /* 0x000fe200078e00ff */
[----:B------:R-:W-:Y:S01]  /*ab80*/  PRMT R17, R91, 0x9910, RZ ;  /* 0x000099105b117816 */ /* 0x000fe200000000ff */
[----:B------:R-:W-:Y:S01]  /*ab90*/  IMAD.MOV.U32 R18, RZ, RZ, 0x2400 ;  /* 0x00002400ff127424 */ /* 0x000fe200078e00ff */
[----:B------:R-:W-:Y:S01]  /*aba0*/  ISETP.GE.AND P3, PT, R95, 0x2, PT ;  /* 0x000000025f00780c */ /* 0x000fe20003f66270 */
[----:B------:R-:W-:Y:S01]  /*abb0*/  IMAD.MOV.U32 R36, RZ, RZ, 0x2c00 ;  /* 0x00002c00ff247424 */ /* 0x000fe200078e00ff */
[----:B------:R-:W-:-:S02]  /*abc0*/  ISETP.NE.AND P2, PT, R17, RZ, PT ;  /* 0x000000ff1100720c */ /* 0x000fc40003f45270 */
[----:B------:R-:W-:Y:S02]  /*abd0*/  PRMT R16, R18, 0x5410, R16 ;  /* 0x0000541012107816 */ /* 0x000fe40000000010 */
[C---:B--2---:R-:W-:Y:S02]  /*abe0*/  LOP3.LUT R20, R13.reuse, 0xc000c, RZ, 0xc0, !PT ;  /* 0x000c000c0d147812 */ /* 0x044fe400078ec0ff */
[----:B------:R-:W-:Y:S02]  /*abf0*/  SHF.R.U32.HI R47, RZ, 0x8, R13 ;  /* 0x00000008ff2f7819 */ /* 0x000fe4000001160d */
[C---:B------:R-:W-:Y:S02]  /*ac00*/  LOP3.LUT R29, R13.reuse, 0x300030, RZ, 0xc0, !PT ;  /* 0x003000300d1d7812 */ /* 0x040fe400078ec0ff */
[C---:B------:R-:W-:Y:S02]  /*ac10*/  LOP3.LUT R37, R13.reuse, 0xc000c0, RZ, 0xc0, !PT ;  /* 0x00c000c00d257812 */ /* 0x040fe400078ec0ff */
[----:B------:R-:W-:-:S02]  /*ac20*/  LOP3.LUT R46, R13, 0x30003, RZ, 0xc0, !PT ;  /* 0x000300030d2e7812 */ /* 0x000fc400078ec0ff */
[C---:B------:R-:W-:Y:S02]  /*ac30*/  LOP3.LUT R13, R14.reuse, 0xc000c, RZ, 0xc0, !PT ;  /* 0x000c000c0e0d7812 */ /* 0x040fe400078ec0ff */
[----:B------:R-:W-:Y:S02]  /*ac40*/  SHF.R.U32.HI R45, RZ, 0x8, R12 ;  /* 0x00000008ff2d7819 */ /* 0x000fe4000001160c */
[----:B------:R-:W-:Y:S02]  /*ac50*/  LOP3.LUT R24, R13, 0x64006400, RZ, 0xfc, !PT ;  /* 0x640064000d187812 */ /* 0x000fe400078efcff */
[----:B------:R-:W-:Y:S02]  /*ac60*/  LOP3.LUT R13, R45, 0xc000c, RZ, 0xc0, !PT ;  /* 0x000c000c2d0d7812 */ /* 0x000fe400078ec0ff */
[----:B------:R-:W-:Y:S01]  /*ac70*/  SHF.R.U32.HI R49, RZ, 0x8, R14 ;  /* 0x00000008ff317819 */ /* 0x000fe2000001160e */
[----:B------:R-:W-:Y:S01]  /*ac80*/  HFMA2 R24, R24, R16.H1_H1, -258, -258 ;  /* 0xdc08dc0818187431 */ /* 0x000fe20000060010 */
[----:B------:R-:W-:-:S02]  /*ac90*/  LOP3.LUT R31, R14, 0x300030, RZ, 0xc0, !PT ;  /* 0x003000300e1f7812 */ /* 0x000fc400078ec0ff */
[C---:B------:R-:W-:Y:S02]  /*aca0*/  LOP3.LUT R38, R14.reuse, 0xc000c0, RZ, 0xc0, !PT ;  /* 0x00c000c00e267812 */ /* 0x040fe400078ec0ff */
[----:B------:R-:W-:Y:S02]  /*acb0*/  LOP3.LUT R48, R14, 0x30003, RZ, 0xc0, !PT ;  /* 0x000300030e307812 */ /* 0x000fe400078ec0ff */
[----:B------:R-:W-:Y:S02]  /*acc0*/  LOP3.LUT R14, R15, 0xc000c, RZ, 0xc0, !PT ;  /* 0x000c000c0f0e7812 */ /* 0x000fe400078ec0ff */
[----:B------:R-:W-:Y:S02]  /*acd0*/  LOP3.LUT R13, R13, 0x64006400, RZ, 0xfc, !PT ;  /* 0x640064000d0d7812 */ /* 0x000fe400078efcff */
[----:B------:R-:W-:Y:S02]  /*ace0*/  SHF.R.U32.HI R51, RZ, 0x8, R15 ;  /* 0x00000008ff337819 */ /* 0x000fe4000001160f */
[C---:B------:R-:W-:Y:S01]  /*acf0*/  LOP3.LUT R32, R15.reuse, 0x300030, RZ, 0xc0, !PT ;  /* 0x003000300f207812 */ /* 0x040fe200078ec0ff */
[----:B------:R-:W-:Y:S01]  /*ad00*/  HFMA2 R25, R13, R16.H1_H1, -258, -258 ;  /* 0xdc08dc080d197431 */ /* 0x000fe20000060010 */
[----:B------:R-:W-:-:S02]  /*ad10*/  LOP3.LUT R40, R15, 0xc000c0, RZ, 0xc0, !PT ;  /* 0x00c000c00f287812 */ /* 0x000fc400078ec0ff */
[----:B------:R-:W-:Y:S02]  /*ad20*/  LOP3.LUT R50, R15, 0x30003, RZ, 0xc0, !PT ;  /* 0x000300030f327812 */ /* 0x000fe400078ec0ff */
[----:B------:R-:W-:Y:S02]  /*ad30*/  LOP3.LUT R23, R14, 0x64006400, RZ, 0xfc, !PT ;  /* 0x640064000e177812 */ /* 0x000fe400078efcff */
[----:B------:R-:W-:Y:S02]  /*ad40*/  LOP3.LUT R14, R47, 0xc000c, RZ, 0xc0, !PT ;  /* 0x000c000c2f0e7812 */ /* 0x000fe400078ec0ff */
[----:B------:R-:W-:Y:S01]  /*ad50*/  LOP3.LUT R15, R49, 0xc000c, RZ, 0xc0, !PT ;  /* 0x000c000c310f7812 */ /* 0x000fe200078ec0ff */
[----:B------:R-:W-:Y:S01]  /*ad60*/  HFMA2 R23, R23, R16.H1_H1, -258, -258 ;  /* 0xdc08dc0817177431 */ /* 0x000fe20000060010 */
[----:B------:R-:W-:Y:S02]  /*ad70*/  LOP3.LUT R13, R45, 0x300030, RZ, 0xc0, !PT ;  /* 0x003000302d0d7812 */ /* 0x000fe400078ec0ff */
[----:B------:R-:W-:-:S02]  /*ad80*/  LOP3.LUT R17, R12, 0xc000c, RZ, 0xc0, !PT ;  /* 0x000c000c0c117812 */ /* 0x000fc400078ec0ff */
[----:B------:R-:W-:Y:S02]  /*ad90*/  LOP3.LUT R14, R14, 0x64006400, RZ, 0xfc, !PT ;  /* 0x640064000e0e7812 */ /* 0x000fe400078efcff */
[----:B------:R-:W-:Y:S02]  /*ada0*/  LOP3.LUT R15, R15, 0x64006400, RZ, 0xfc, !PT ;  /* 0x640064000f0f7812 */ /* 0x000fe400078efcff */
[----:B------:R-:W-:Y:S01]  /*adb0*/  LOP3.LUT R13, R13, 0x64006400, RZ, 0xfc, !PT ;  /* 0x640064000d0d7812 */ /* 0x000fe200078efcff */
[-C--:B------:R-:W-:Y:S01]  /*adc0*/  HFMA2 R26, R14, R16.reuse.H1_H1, -258, -258 ;  /* 0xdc08dc080e1a7431 */ /* 0x080fe20000060010 */
[----:B------:R-:W-:Y:S01]  /*add0*/  LOP3.LUT R22, R20, 0x64006400, RZ, 0xfc, !PT ;  /* 0x6400640014167812 */ /* 0x000fe200078efcff */
[----:B------:R-:W-:Y:S01]  /*ade0*/  HFMA2 R27, R15, R16.H1_H1, -258, -258 ;  /* 0xdc08dc080f1b7431 */ /* 0x000fe20000060010 */
[----:B------:R-:W-:Y:S01]  /*adf0*/  LOP3.LUT R17, R17, 0x64006400, RZ, 0xfc, !PT ;  /* 0x6400640011117812 */ /* 0x000fe200078efcff */
[----:B------:R-:W-:Y:S01]  /*ae00*/  HFMA2 R33, R13, R36.H0_H0, -66, -66 ;  /* 0xd420d4200d217431 */ /* 0x000fe20000040024 */
[----:B------:R-:W-:Y:S01]  /*ae10*/  LOP3.LUT R20, R51, 0xc000c, RZ, 0xc0, !PT ;  /* 0x000c000c33147812 */ /* 0x000fe200078ec0ff */
[----:B------:R-:W-:Y:S01]  /*ae20*/  HFMA2 R22, R22, R16.H1_H1, -258, -258 ;  /* 0xdc08dc0816167431 */ /* 0x000fe20000060010 */
[----:B------:R-:W-:-:S02]  /*ae30*/  LOP3.LUT R14, R47, 0x300030, RZ, 0xc0, !PT ;  /* 0x003000302f0e7812 */ /* 0x000fc400078ec0ff */
[----:B------:R-:W-:Y:S02]  /*ae40*/  LOP3.LUT R15, R49, 0x300030, RZ, 0xc0, !PT ;  /* 0x00300030310f7812 */ /* 0x000fe400078ec0ff */
[----:B------:R-:W-:Y:S02]  /*ae50*/  LOP3.LUT R18, R12, 0x300030, RZ, 0xc0, !PT ;  /* 0x003000300c127812 */ /* 0x000fe400078ec0ff */
[----:B------:R-:W-:Y:S01]  /*ae60*/  LOP3.LUT R28, R20, 0x64006400, RZ, 0xfc, !PT ;  /* 0x64006400141c7812 */ /* 0x000fe200078efcff */
[-C--:B------:R-:W-:Y:S01]  /*ae70*/  HFMA2 R20, R17, R16.reuse.H1_H1, -258, -258 ;  /* 0xdc08dc0811147431 */ /* 0x080fe20000060010 */
[----:B------:R-:W-:Y:S02]  /*ae80*/  LOP3.LUT R13, R45, 0xc000c0, RZ, 0xc0, !PT ;  /* 0x00c000c02d0d7812 */ /* 0x000fe400078ec0ff */
[----:B------:R-:W-:Y:S01]  /*ae90*/  LOP3.LUT R17, R51, 0x300030, RZ, 0xc0, !PT ;  /* 0x0030003033117812 */ /* 0x000fe200078ec0ff */
[----:B------:R-:W-:Y:S01]  /*aea0*/  HFMA2 R28, R28, R16.H1_H1, -258, -258 ;  /* 0xdc08dc081c1c7431 */ /* 0x000fe20000060010 */
[----:B------:R-:W-:-:S02]  /*aeb0*/  LOP3.LUT R14, R14, 0x64006400, RZ, 0xfc, !PT ;  /* 0x640064000e0e7812 */ /* 0x000fc400078efcff */
[----:B------:R-:W-:Y:S02]  /*aec0*/  LOP3.LUT R15, R15, 0x64006400, RZ, 0xfc, !PT ;  /* 0x640064000f0f7812 */ /* 0x000fe400078efcff */
[----:B------:R-:W-:Y:S01]  /*aed0*/  LOP3.LUT R41, R40, 0x64006400, RZ, 0xfc, !PT ;  /* 0x6400640028297812 */ /* 0x000fe200078efcff */
[-C--:B------:R-:W-:Y:S01]  /*aee0*/  HFMA2 R34, R14, R36.reuse.H0_H0, -66, -66 ;  /* 0xd420d4200e227431 */ /* 0x080fe20000040024 */
[----:B------:R-:W-:Y:S01]  /*aef0*/  LOP3.LUT R18, R18, 0x64006400, RZ, 0xfc, !PT ;  /* 0x6400640012127812 */ /* 0x000fe200078efcff */
[----:B------:R-:W-:Y:S01]  /*af00*/  HFMA2 R35, R15, R36.H0_H0, -66, -66 ;  /* 0xd420d4200f237431 */ /* 0x000fe20000040024 */
[----:B------:R-:W-:Y:S01]  /*af10*/  LOP3.LUT R13, R13, 0x64006400, RZ, 0xfc, !PT ;  /* 0x640064000d0d7812 */ /* 0x000fe200078efcff */
[----:B------:R-:W-:Y:S01]  /*af20*/  HFMA2 R40, R41, R16.H0_H0, -18, -18 ;  /* 0xcc80cc8029287431 */ /* 0x000fe20000040010 */
[----:B------:R-:W-:Y:S01]  /*af30*/  LOP3.LUT R30, R29, 0x64006400, RZ, 0xfc, !PT ;  /* 0x640064001d1e7812 */ /* 0x000fe200078efcff */
[----:B------:R-:W-:Y:S01]  /*af40*/  HFMA2 R29, R18, R36.H0_H0, -66, -66 ;  /* 0xd420d420121d7431 */ /* 0x000fe20000040024 */
[----:B------:R-:W-:Y:S01]  /*af50*/  LOP3.LUT R31, R31, 0x64006400, RZ, 0xfc, !PT ;  /* 0x640064001f1f7812 */ /* 0x000fe200078efcff */
[----:B------:R-:W-:Y:S01]  /*af60*/  HFMA2 R41, R13, R16.H0_H0, -18, -18 ;  /* 0xcc80cc800d297431 */ /* 0x000fe20000040010 */
        /* <DEDUP_REMOVED lines=86> */
.L_x_413:
        /* <DEDUP_REMOVED lines=47> */
.L_x_414:
        /* <DEDUP_REMOVED lines=46> */
.L_x_415:
        /* <DEDUP_REMOVED lines=44> */
.L_x_412:
[----:B------:R-:W-:Y:S01]  /*bd60*/  IADD3 R94, R94, 0x10, RZ ;  /* 0x000000105e5e7810 */ /* 0x000fe20007ffe0ff */
[----:B------:R-:W-:Y:S01]  /*bd70*/  UIADD3 UR4, UR4, 0x20, URZ ;  /* 0x0000002004047890 */ /* 0x000fe2000fffe03f */
[----:B------:R-:W-:Y:S02]  /*bd80*/  LEA R10, P3, R21, R10, 0x2 ;  /* 0x0000000a150a7211 */ /* 0x000fe400078610ff */
[C---:B------:R-:W-:Y:S02]  /*bd90*/  ISETP.GE.AND P2, PT, R94.reuse, c[0x0][0x1bc], PT ;  /* 0x00006f005e007a0c */ /* 0x040fe40003f46270 */
[----:B------:R-:W-:Y:S01]  /*bda0*/  ISETP.LT.AND P4, PT, R94, R93, PT ;  /* 0x0000005d5e00720c */ /* 0x000fe20003f81270 */
[----:B------:R-:W-:-:S12]  /*bdb0*/  IMAD.X R11, R11, 0x1, R0, P3 ;  /* 0x000000010b0b7824 */ /* 0x000fd800018e0600 */
[----:B------:R-:W-:Y:S05]  /*bdc0*/  @!P2 BRA P4, `(.L_x_416) ;  /* 0xffffecb00000a947 */ /* 0x000fea000203ffff */
.L_x_411:
        /* <DEDUP_REMOVED lines=18> */
.L_x_420:
[----:B------:R-:W0:Y:S02]  /*bef0*/  LDS R8, [R0] ;  /* 0x0000000000087984 */ /* 0x000e240000000800 */
[----:B0-----:R-:W-:-:S06]  /*bf00*/  HADD2 R9, R8, R13 ;  /* 0x0000000d08097230 */ /* 0x001fcc0000000000 */
[----:B------:R-:W0:Y:S02]  /*bf10*/  ATOMS.CAST.SPIN R9, [R0], R8, R9 ;  /* 0x000000080009738d */ /* 0x000e240001800009 */
[----:B0-----:R-:W-:-:S13]  /*bf20*/  ISETP.EQ.U32.AND P0, PT, R9, 0x1, PT ;  /* 0x000000010900780c */ /* 0x001fda0003f02070 */
[----:B------:R-:W-:Y:S05]  /*bf30*/  @!P0 BRA `(.L_x_420) ;  /* 0xffffffb000008947 */ /* 0x000fea000383ffff */
[----:B------:R-:W-:Y:S05]  /*bf40*/  BRA `(.L_x_418) ;  /* 0x0000003000007947 */ /* 0x000fea0003800000 */
.L_x_419:
[----:B------:R-:W2:Y:S02]  /*bf50*/  LD.E R0, [R10.64] ;  /* 0x000000060a007980 */ /* 0x000ea4000c101900 */
[----:B--2---:R-:W-:-:S05]  /*bf60*/  IMAD.IADD R9, R13, 0x1, R0 ;  /* 0x000000010d097824 */ /* 0x004fca00078e0200 */
[----:B------:R0:W-:Y:S02]  /*bf70*/  ST.E [R10.64], R9 ;  /* 0x000000090a007985 */ /* 0x0001e4000c101906 */
.L_x_418:
[----:B------:R-:W-:Y:S05]  /*bf80*/  BSYNC B0 ;  /* 0x0000000000007941 */ /* 0x000fea0003800000 */
.L_x_417:
[----:B------:R-:W2:Y:S01]  /*bf90*/  ATOM.E.ADD.F16x2.RN.STRONG.GPU P0, RZ, [R10.64+0x4], R91 ;  /* 0x0000045b0aff798a */ /* 0x000ea2000810e9c6 */
[----:B------:R-:W-:Y:S01]  /*bfa0*/  BSSY B0, `(.L_x_421) ;  /* 0x000000f000007945 */ /* 0x000fe20003800000 */
[----:B--2---:R-:W-:Y:S05]  /*bfb0*/  @P0 BRA `(.L_x_422) ;  /* 0x000000d000000947 */ /* 0x004fea0003800000 */
[----:B------:R-:W1:Y:S02]  /*bfc0*/  QSPC.E.S P0, RZ, [R10+0x4] ;  /* 0x000004000aff73aa */ /* 0x000e640000000500 */
[----:B-1----:R-:W-:Y:S05]  /*bfd0*/  @!P0 BRA `(.L_x_423) ;  /* 0x0000008000008947 */ /* 0x002fea0003800000 */
[----:B------:R-:W-:-:S04]  /*bfe0*/  IADD3 R0, R10, 0x4, RZ ;  /* 0x000000040a007810 */ /* 0x000fc80007ffe0ff */
[----:B------:R-:W-:-:S05]  /*bff0*/  LOP3.LUT R0, R0, 0xffffff, RZ, 0xc0, !PT ;  /* 0x00ffffff00007812 */ /* 0x000fca00078ec0ff */
.L_x_424:
[----:B------:R-:W1:Y:S02]  /*c000*/  LDS R8, [R0] ;  /* 0x0000000000087984 */ /* 0x000e640000000800 */
[----:B01----:R-:W-:-:S10]  /*c010*/  HFMA2.MMA R9, R8, 1, 1, R91 ;  /* 0x3c003c0008097835 */ /* 0x003fd4000000005b */
[----:B------:R-:W0:Y:S02]  /*c020*/  ATOMS.CAST.SPIN R9, [R0], R8, R9 ;  /* 0x000000080009738d */ /* 0x000e240001800009 */
[----:B0-----:R-:W-:-:S13]  /*c030*/  ISETP.EQ.U32.AND P0, PT, R9, 0x1, PT ;  /* 0x000000010900780c */ /* 0x001fda0003f02070 */
[----:B------:R-:W-:Y:S05]  /*c040*/  @!P0 BRA `(.L_x_424) ;  /* 0xffffffb000008947 */ /* 0x000fea000383ffff */
[----:B------:R-:W-:Y:S05]  /*c050*/  BRA `(.L_x_422) ;  /* 0x0000003000007947 */ /* 0x000fea0003800000 */
.L_x_423:
[----:B------:R-:W2:Y:S02]  /*c060*/  LD.E R0, [R10.64+0x4] ;  /* 0x000004060a007980 */ /* 0x000ea4000c101900 */
[----:B0-2---:R-:W-:-:S05]  /*c070*/  IMAD.IADD R9, R91, 0x1, R0 ;  /* 0x000000015b097824 */ /* 0x005fca00078e0200 */
[----:B------:R0:W-:Y:S02]  /*c080*/  ST.E [R10.64+0x4], R9 ;  /* 0x000004090a007985 */ /* 0x0001e4000c101906 */
.L_x_422:
[----:B------:R-:W-:Y:S05]  /*c090*/  BSYNC B0 ;  /* 0x0000000000007941 */ /* 0x000fea0003800000 */
.L_x_421:
[----:B------:R-:W-:-:S13]  /*c0a0*/  ISETP.GE.AND P0, PT, R95, 0x2, PT ;  /* 0x000000025f00780c */ /* 0x000fda0003f06270 */
[----:B------:R-:W-:Y:S05]  /*c0b0*/  @!P0 EXIT ;  /* 0x000000000000894d */ /* 0x000fea0003800000 */
[----:B0-----:R-:W-:Y:S01]  /*c0c0*/  IMAD.WIDE R10, R15, c[0x0][0x18c], R10 ;  /* 0x000063000f0a7a25 */ /* 0x001fe200078e020a */
        /* <DEDUP_REMOVED lines=8> */
.L_x_428:
[----:B------:R-:W0:Y:S02]  /*c150*/  LDS R6, [R0] ;  /* 0x0000000000067984 */ /* 0x000e240000000800 */
[----:B0-----:R-:W-:-:S06]  /*c160*/  HADD2 R7, R6, R9 ;  /* 0x0000000906077230 */ /* 0x001fcc0000000000 */
[----:B------:R-:W0:Y:S02]  /*c170*/  ATOMS.CAST.SPIN R7, [R0], R6, R7 ;  /* 0x000000060007738d */ /* 0x000e240001800007 */
[----:B0-----:R-:W-:-:S13]  /*c180*/  ISETP.EQ.U32.AND P0, PT, R7, 0x1, PT ;  /* 0x000000010700780c */ /* 0x001fda0003f02070 */
[----:B------:R-:W-:Y:S05]  /*c190*/  @!P0 BRA `(.L_x_428) ;  /* 0xffffffb000008947 */ /* 0x000fea000383ffff */
[----:B------:R-:W-:Y:S05]  /*c1a0*/  BRA `(.L_x_426) ;  /* 0x0000003000007947 */ /* 0x000fea0003800000 */
.L_x_427:
[----:B------:R-:W2:Y:S02]  /*c1b0*/  LD.E R0, [R10.64] ;  /* 0x000000060a007980 */ /* 0x000ea4000c101900 */
[----:B--2---:R-:W-:-:S05]  /*c1c0*/  IMAD.IADD R7, R9, 0x1, R0 ;  /* 0x0000000109077824 */ /* 0x004fca00078e0200 */
[----:B------:R0:W-:Y:S02]  /*c1d0*/  ST.E [R10.64], R7 ;  /* 0x000000070a007985 */ /* 0x0001e4000c101906 */
.L_x_426:
[----:B------:R-:W-:Y:S05]  /*c1e0*/  BSYNC B0 ;  /* 0x0000000000007941 */ /* 0x000fea0003800000 */
.L_x_425:
[----:B------:R-:W2:Y:S01]  /*c1f0*/  ATOM.E.ADD.F16x2.RN.STRONG.GPU P0, RZ, [R10.64+0x4], R13 ;  /* 0x0000040d0aff798a */ /* 0x000ea2000810e9c6 */
[----:B------:R-:W-:Y:S01]  /*c200*/  BSSY B0, `(.L_x_429) ;  /* 0x000000f000007945 */ /* 0x000fe20003800000 */
[----:B--2---:R-:W-:Y:S05]  /*c210*/  @P0 BRA `(.L_x_430) ;  /* 0x000000d000000947 */ /* 0x004fea0003800000 */
[----:B------:R-:W1:Y:S02]  /*c220*/  QSPC.E.S P0, RZ, [R10+0x4] ;  /* 0x000004000aff73aa */ /* 0x000e640000000500 */
[----:B-1----:R-:W-:Y:S05]  /*c230*/  @!P0 BRA `(.L_x_431) ;  /* 0x0000008000008947 */ /* 0x002fea0003800000 */
[----:B------:R-:W-:-:S04]  /*c240*/  IADD3 R0, R10, 0x4, RZ ;  /* 0x000000040a007810 */ /* 0x000fc80007ffe0ff */
[----:B------:R-:W-:-:S05]  /*c250*/  LOP3.LUT R0, R0, 0xffffff, RZ, 0xc0, !PT ;  /* 0x00ffffff00007812 */ /* 0x000fca00078ec0ff */
.L_x_432:
[----:B------:R-:W1:Y:S02]  /*c260*/  LDS R6, [R0] ;  /* 0x0000000000067984 */ /* 0x000e640000000800 */
[----:B01----:R-:W-:-:S10]  /*c270*/  HFMA2.MMA R7, R6, 1, 1, R13 ;  /* 0x3c003c0006077835 */ /* 0x003fd4000000000d */
[----:B------:R-:W0:Y:S02]  /*c280*/  ATOMS.CAST.SPIN R7, [R0], R6, R7 ;  /* 0x000000060007738d */ /* 0x000e240001800007 */
[----:B0-----:R-:W-:-:S13]  /*c290*/  ISETP.EQ.U32.AND P0, PT, R7, 0x1, PT ;  /* 0x000000010700780c */ /* 0x001fda0003f02070 */
[----:B------:R-:W-:Y:S05]  /*c2a0*/  @!P0 BRA `(.L_x_432) ;  /* 0xffffffb000008947 */ /* 0x000fea000383ffff */
[----:B------:R-:W-:Y:S05]  /*c2b0*/  BRA `(.L_x_430) ;  /* 0x0000003000007947 */ /* 0x000fea0003800000 */
.L_x_431:
[----:B------:R-:W2:Y:S02]  /*c2c0*/  LD.E R0, [R10.64+0x4] ;  /* 0x000004060a007980 */ /* 0x000ea4000c101900 */
[----:B0-2---:R-:W-:-:S05]  /*c2d0*/  IMAD.IADD R7, R13, 0x1, R0 ;  /* 0x000000010d077824 */ /* 0x005fca00078e0200 */
[----:B------:R0:W-:Y:S02]  /*c2e0*/  ST.E [R10.64+0x4], R7 ;  /* 0x000004070a007985 */ /* 0x0001e4000c101906 */
.L_x_430:
[----:B------:R-:W-:Y:S05]  /*c2f0*/  BSYNC B0 ;  /* 0x0000000000007941 */ /* 0x000fea0003800000 */
.L_x_429:
[----:B------:R-:W-:-:S13]  /*c300*/  ISETP.NE.AND P0, PT, R95, 0x2, PT ;  /* 0x000000025f00780c */ /* 0x000fda0003f05270 */
        /* <DEDUP_REMOVED lines=10> */
.L_x_436:
[----:B------:R-:W0:Y:S02]  /*c3b0*/  LDS R4, [R0] ;  /* 0x0000000000047984 */ /* 0x000e240000000800 */
[----:B0-----:R-:W-:-:S06]  /*c3c0*/  HADD2 R5, R4, R7 ;  /* 0x0000000704057230 */ /* 0x001fcc0000000000 */
[----:B------:R-:W0:Y:S02]  /*c3d0*/  ATOMS.CAST.SPIN R5, [R0], R4, R5 ;  /* 0x000000040005738d */ /* 0x000e240001800005 */
[----:B0-----:R-:W-:-:S13]  /*c3e0*/  ISETP.EQ.U32.AND P0, PT, R5, 0x1, PT ;  /* 0x000000010500780c */ /* 0x001fda0003f02070 */
[----:B------:R-:W-:Y:S05]  /*c3f0*/  @!P0 BRA `(.L_x_436) ;  /* 0xffffffb000008947 */ /* 0x000fea000383ffff */
[----:B------:R-:W-:Y:S05]  /*c400*/  BRA `(.L_x_434) ;  /* 0x0000003000007947 */ /* 0x000fea0003800000 */
.L_x_435:
[----:B------:R-:W2:Y:S02]  /*c410*/  LD.E R0, [R10.64] ;  /* 0x000000060a007980 */ /* 0x000ea4000c101900 */
[----:B--2---:R-:W-:-:S05]  /*c420*/  IMAD.IADD R5, R7, 0x1, R0 ;  /* 0x0000000107057824 */ /* 0x004fca00078e0200 */
[----:B------:R0:W-:Y:S02]  /*c430*/  ST.E [R10.64], R5 ;  /* 0x000000050a007985 */ /* 0x0001e4000c101906 */
.L_x_434:
[----:B------:R-:W-:Y:S05]  /*c440*/  BSYNC B0 ;  /* 0x0000000000007941 */ /* 0x000fea0003800000 */
.L_x_433:
[----:B------:R-:W2:Y:S01]  /*c450*/  ATOM.E.ADD.F16x2.RN.STRONG.GPU P0, RZ, [R10.64+0x4], R89 ;  /* 0x000004590aff798a */ /* 0x000ea2000810e9c6 */
[----:B------:R-:W-:Y:S01]  /*c460*/  BSSY B0, `(.L_x_437) ;  /* 0x000000f000007945 */ /* 0x000fe20003800000 */
[----:B--2---:R-:W-:Y:S05]  /*c470*/  @P0 BRA `(.L_x_438) ;  /* 0x000000d000000947 */ /* 0x004fea0003800000 */
[----:B------:R-:W1:Y:S02]  /*c480*/  QSPC.E.S P0, RZ, [R10+0x4] ;  /* 0x000004000aff73aa */ /* 0x000e640000000500 */
[----:B-1----:R-:W-:Y:S05]  /*c490*/  @!P0 BRA `(.L_x_439) ;  /* 0x0000008000008947 */ /* 0x002fea0003800000 */
[----:B------:R-:W-:-:S04]  /*c4a0*/  IADD3 R0, R10, 0x4, RZ ;  /* 0x000000040a007810 */ /* 0x000fc80007ffe0ff */
[----:B------:R-:W-:-:S05]  /*c4b0*/  LOP3.LUT R0, R0, 0xffffff, RZ, 0xc0, !PT ;  /* 0x00ffffff00007812 */ /* 0x000fca00078ec0ff */
.L_x_440:
[----:B------:R-:W1:Y:S02]  /*c4c0*/  LDS R4, [R0] ;  /* 0x0000000000047984 */ /* 0x000e640000000800 */
[----:B01----:R-:W-:-:S10]  /*c4d0*/  HFMA2.MMA R5, R4, 1, 1, R89 ;  /* 0x3c003c0004057835 */ /* 0x003fd40000000059 */
[----:B------:R-:W0:Y:S02]  /*c4e0*/  ATOMS.CAST.SPIN R5, [R0], R4, R5 ;  /* 0x000000040005738d */ /* 0x000e240001800005 */
[----:B0-----:R-:W-:-:S13]  /*c4f0*/  ISETP.EQ.U32.AND P0, PT, R5, 0x1, PT ;  /* 0x000000010500780c */ /* 0x001fda0003f02070 */
[----:B------:R-:W-:Y:S05]  /*c500*/  @!P0 BRA `(.L_x_440) ;  /* 0xffffffb000008947 */ /* 0x000fea000383ffff */
[----:B------:R-:W-:Y:S05]  /*c510*/  BRA `(.L_x_438) ;  /* 0x0000003000007947 */ /* 0x000fea0003800000 */
.L_x_439:
[----:B------:R-:W2:Y:S02]  /*c520*/  LD.E R0, [R10.64+0x4] ;  /* 0x000004060a007980 */ /* 0x000ea4000c101900 */
[----:B0-2---:R-:W-:-:S05]  /*c530*/  IMAD.IADD R5, R89, 0x1, R0 ;  /* 0x0000000159057824 */ /* 0x005fca00078e0200 */
[----:B------:R0:W-:Y:S02]  /*c540*/  ST.E [R10.64+0x4], R5 ;  /* 0x000004050a007985 */ /* 0x0001e4000c101906 */
.L_x_438:
[----:B------:R-:W-:Y:S05]  /*c550*/  BSYNC B0 ;  /* 0x0000000000007941 */ /* 0x000fea0003800000 */
.L_x_437:
        /* <DEDUP_REMOVED lines=11> */
.L_x_444:
[----:B------:R-:W0:Y:S02]  /*c610*/  LDS R2, [R0] ;  /* 0x0000000000027984 */ /* 0x000e240000000800 */
[----:B0-----:R-:W-:-:S06]  /*c620*/  HADD2 R3, R2, R5 ;  /* 0x0000000502037230 */ /* 0x001fcc0000000000 */
[----:B------:R-:W0:Y:S02]  /*c630*/  ATOMS.CAST.SPIN R3, [R0], R2, R3 ;  /* 0x000000020003738d */ /* 0x000e240001800003 */
[----:B0-----:R-:W-:-:S13]  /*c640*/  ISETP.EQ.U32.AND P0, PT, R3, 0x1, PT ;  /* 0x000000010300780c */ /* 0x001fda0003f02070 */
[----:B------:R-:W-:Y:S05]  /*c650*/  @!P0 BRA `(.L_x_444) ;  /* 0xffffffb000008947 */ /* 0x000fea000383ffff */
[----:B------:R-:W-:Y:S05]  /*c660*/  BRA `(.L_x_442) ;  /* 0x0000003000007947 */ /* 0x000fea0003800000 */
.L_x_443:
[----:B------:R-:W2:Y:S02]  /*c670*/  LD.E R0, [R10.64] ;  /* 0x000000060a007980 */ /* 0x000ea4000c101900 */
[----:B--2---:R-:W-:-:S05]  /*c680*/  IMAD.IADD R3, R5, 0x1, R0 ;  /* 0x0000000105037824 */ /* 0x004fca00078e0200 */
[----:B------:R0:W-:Y:S02]  /*c690*/  ST.E [R10.64], R3 ;  /* 0x000000030a007985 */ /* 0x0001e4000c101906 */
.L_x_442:
[----:B------:R-:W-:Y:S05]  /*c6a0*/  BSYNC B0 ;  /* 0x0000000000007941 */ /* 0x000fea0003800000 */
.L_x_441:
[----:B------:R-:W2:Y:S02]  /*c6b0*/  ATOM.E.ADD.F16x2.RN.STRONG.GPU P0, RZ, [R10.64+0x4], R7 ;  /* 0x000004070aff798a */ /* 0x000ea4000810e9c6 */
[----:B--2---:R-:W-:Y:S05]  /*c6c0*/  @P0 EXIT ;  /* 0x000000000000094d */ /* 0x004fea0003800000 */
[----:B------:R-:W1:Y:S02]  /*c6d0*/  QSPC.E.S P0, RZ, [R10+0x4] ;  /* 0x000004000aff73aa */ /* 0x000e640000000500 */
[----:B-1----:R-:W-:Y:S05]  /*c6e0*/  @!P0 BRA `(.L_x_445) ;  /* 0x0000008000008947 */ /* 0x002fea0003800000 */
[----:B0-----:R-:W-:-:S04]  /*c6f0*/  IADD3 R10, R10, 0x4, RZ ;  /* 0x000000040a0a7810 */ /* 0x001fc80007ffe0ff */
[----:B------:R-:W-:-:S05]  /*c700*/  LOP3.LUT R10, R10, 0xffffff, RZ, 0xc0, !PT ;  /* 0x00ffffff0a0a7812 */ /* 0x000fca00078ec0ff */
.L_x_446:
[----:B------:R-:W0:Y:S02]  /*c710*/  LDS R2, [R10] ;  /* 0x000000000a027984 */ /* 0x000e240000000800 */
[----:B0-----:R-:W-:-:S10]  /*c720*/  HFMA2.MMA R3, R2, 1, 1, R7 ;  /* 0x3c003c0002037835 */ /* 0x001fd40000000007 */
[----:B------:R-:W0:Y:S02]  /*c730*/  ATOMS.CAST.SPIN R3, [R10], R2, R3 ;  /* 0x000000020a03738d */ /* 0x000e240001800003 */
[----:B0-----:R-:W-:-:S13]  /*c740*/  ISETP.EQ.U32.AND P0, PT, R3, 0x1, PT ;  /* 0x000000010300780c */ /* 0x001fda0003f02070 */
[----:B------:R-:W-:Y:S05]  /*c750*/  @!P0 BRA `(.L_x_446) ;  /* 0xffffffb000008947 */ /* 0x000fea000383ffff */
[----:B------:R-:W-:Y:S05]  /*c760*/  EXIT ;  /* 0x000000000000794d */ /* 0x000fea0003800000 */
.L_x_445:
[----:B------:R-:W2:Y:S02]  /*c770*/  LD.E R0, [R10.64+0x4] ;  /* 0x000004060a007980 */ /* 0x000ea4000c101900 */
[----:B0-2---:R-:W-:-:S05]  /*c780*/  IMAD.IADD R3, R7, 0x1, R0 ;  /* 0x0000000107037824 */ /* 0x005fca00078e0200 */
[----:B------:R-:W-:Y:S01]  /*c790*/  ST.E [R10.64+0x4], R3 ;  /* 0x000004030a007985 */ /* 0x000fe2000c101906 */
[----:B------:R-:W-:Y:S05]  /*c7a0*/  EXIT ;  /* 0x000000000000794d */ /* 0x000fea0003800000 */
.L_x_447:
        /* <DEDUP_REMOVED lines=13> */
.L_x_3266:


//--------------------- .text._Z23gemm_half_q_half_kernelILi4ELi4ELb1ELb1ELi64EEvPK6__halfPKjS4_S2_PS0_iiiiPKtS7_iiiiiibS2_i --------------------------
	.section	.text._Z23gemm_half_q_half_kernelILi4ELi4ELb1ELb1ELi64EEvPK6__halfPKjS4_S2_PS0_iiiiPKtS7_iiiiiibS2_i,"ax",@progbits
	.sectioninfo	@"SHI_REGISTERS=102"
	.align	128
        .global         _Z23gemm_half_q_half_kernelILi4ELi4ELb1ELb1ELi64EEvPK6__halfPKjS4_S2_PS0_iiiiPKtS7_iiiiiibS2_i
        .type           _Z23gemm_half_q_half_kernelILi4ELi4ELb1ELb1ELi64EEvPK6__halfPKjS4_S2_PS0_iiiiPKtS7_iiiiiibS2_i,@function
        .size           _Z23gemm_half_q_half_kernelILi4ELi4ELb1ELb1ELi64EEvPK6__halfPKjS4_S2_PS0_iiiiPKtS7_iiiiiibS2_i,(.L_x_3267 - _Z23gemm_half_q_half_kernelILi4ELi4ELb1ELb1ELi64EEvPK6__halfPKjS4_S2_PS0_iiiiPKtS7_iiiiiibS2_i)
        .other          _Z23gemm_half_q_half_kernelILi4ELi4ELb1ELb1ELi64EEvPK6__halfPKjS4_S2_PS0_iiiiPKtS7_iiiiiibS2_i,@"STO_CUDA_ENTRY STV_DEFAULT"
_Z23gemm_half_q_half_kernelILi4ELi4ELb1ELb1ELi64EEvPK6__halfPKjS4_S2_PS0_iiiiPKtS7_iiiiiibS2_i:
.text._Z23gemm_half_q_half_kernelILi4ELi4ELb1ELb1ELi64EEvPK6__halfPKjS4_S2_PS0_iiiiPKtS7_iiiiiibS2_i:
        /* <DEDUP_REMOVED lines=49> */
.L_x_448:
        /* <DEDUP_REMOVED lines=16> */
[----:B------:R-:W-:Y:S02]  /*0410*/  IMAD.SHL.U32 R11, R16, 0x2, RZ ;  /* 0x00000002100b7824 */ /* 0x000fe400078e00ff */
[----:B------:R-:W-:Y:S02]  /*0420*/  IMAD.SHL.U32 R3, R2, 0x4, RZ ;  /* 0x0000000402037824 */ /* 0x000fe400078e00ff */
[----:B------:R-:W-:-:S03]  /*0430*/  IMAD.MOV.U32 R15, RZ, RZ, RZ ;  /* 0x000000ffff0f7224 */ /* 0x000fc600078e00ff */
[----:B--2---:R-:W-:-:S04]  /*0440*/  IADD3 R6, P0, R4, R3, RZ ;  /* 0x0000000304067210 */ /* 0x004fc80007f1e0ff */
[----:B------:R-:W-:Y:S02]  /*0450*/  LEA.HI.X.SX32 R3, R3, RZ, 0x1, P0 ;  /* 0x000000ff03037211 */ /* 0x000fe400000f0eff */
[----:B------:R-:W-:-:S04]  /*0460*/  LEA R2, P0, R6, c[0x0][0x160], 0x1 ;  /* 0x0000580006027a11 */ /* 0x000fc800078008ff */
[----:B------:R-:W-:Y:S02]  /*0470*/  LEA.HI.X R3, R6, c[0x0][0x164], R3, 0x1, P0 ;  /* 0x0000590006037a11 */ /* 0x000fe400000f0c03 */
[----:B------:R-:W-:Y:S01]  /*0480*/  PLOP3.LUT P0, PT, PT, PT, PT, 0x80, 0x0 ;  /* 0x000000000000781c */ /* 0x000fe20003f0f070 */
[----:B------:R-:W-:Y:S05]  /*0490*/  @!P2 BRA `(.L_x_452) ;  /* 0x000001300000a947 */ /* 0x000fea0003800000 */
[----:B------:R-:W-:Y:S02]  /*04a0*/  PLOP3.LUT P0, PT, PT, PT, PT, 0x8, 0x0 ;  /* 0x000000000000781c */ /* 0x000fe40003f0e170 */
[----:B------:R-:W-:-:S05]  /*04b0*/  IADD3 R22, R94, -0x3, RZ ;  /* 0xfffffffd5e167810 */ /* 0x000fca0007ffe0ff */
.L_x_453:
        /* <DEDUP_REMOVED lines=17> */
.L_x_452:
        /* <DEDUP_REMOVED lines=17> */
.L_x_451:
[----:B------:R-:W-:Y:S01]  /*06e0*/  IMAD R4, R12, c[0x0][0x190], RZ ;  /* 0x000064000c047a24 */ /* 0x000fe200078e02ff */
[----:B------:R-:W-:Y:S01]  /*06f0*/  ISETP.GT.AND P2, PT, R94, 0x3, PT ;  /* 0x000000035e00780c */ /* 0x000fe20003f44270 */
[----:B------:R-:W-:Y:S02]  /*0700*/  IMAD.SHL.U32 R11, R16, 0x2, RZ ;  /* 0x00000002100b7824 */ /* 0x000fe400078e00ff */
[----:B------:R-:W-:Y:S02]  /*0710*/  IMAD.SHL.U32 R4, R4, 0x4, RZ ;  /* 0x0000000404047824 */ /* 0x000fe400078e00ff */
[----:B------:R-:W-:-:S03]  /*0720*/  IMAD.MOV.U32 R15, RZ, RZ, RZ ;  /* 0x000000ffff0f7224 */ /* 0x000fc600078e00ff */
[----:B------:R-:W-:-:S04]  /*0730*/  IADD3 R3, P0, R3, R4, RZ ;  /* 0x0000000403037210 */ /* 0x000fc80007f1e0ff */
[----:B------:R-:W-:Y:S02]  /*0740*/  LEA.HI.X.SX32 R4, R4, R2, 0x1, P0 ;  /* 0x0000000204047211 */ /* 0x000fe400000f0eff */
[----:B------:R-:W-:-:S04]  /*0750*/  LEA R2, P0, R3, c[0x0][0x160], 0x1 ;  /* 0x0000580003027a11 */ /* 0x000fc800078008ff */
[----:B------:R-:W-:Y:S02]  /*0760*/  LEA.HI.X R3, R3, c[0x0][0x164], R4, 0x1, P0 ;  /* 0x0000590003037a11 */ /* 0x000fe400000f0c04 */
[----:B------:R-:W-:Y:S01]  /*0770*/  PLOP3.LUT P0, PT, PT, PT, PT, 0x80, 0x0 ;  /* 0x000000000000781c */ /* 0x000fe20003f0f070 */
[----:B------:R-:W-:Y:S05]  /*0780*/  @!P2 BRA `(.L_x_454) ;  /* 0x000001300000a947 */ /* 0x000fea0003800000 */
[----:B------:R-:W-:Y:S02]  /*0790*/  PLOP3.LUT P0, PT, PT, PT, PT, 0x8, 0x0 ;  /* 0x000000000000781c */ /* 0x000fe40003f0e170 */
[----:B------:R-:W-:-:S05]  /*07a0*/  IADD3 R22, R94, -0x3, RZ ;  /* 0xfffffffd5e167810 */ /* 0x000fca0007ffe0ff */
.L_x_455:
        /* <DEDUP_REMOVED lines=17> */
.L_x_454:
        /* <DEDUP_REMOVED lines=15> */
.L_x_450:
[----:B------:R-:W-:Y:S05]  /*09b0*/  BSYNC B0 ;  /* 0x0000000000007941 */ /* 0x000fea0003800000 */
.L_x_449:
        /* <DEDUP_REMOVED lines=18> */
.L_x_458:
        /* <DEDUP_REMOVED lines=11> */
.L_x_457:
        /* <DEDUP_REMOVED lines=10> */
.L_x_456:
        /* <DEDUP_REMOVED lines=59> */
.L_x_460:
        /* <DEDUP_REMOVED lines=43> */
.L_x_459:
[----:B------:R-:W-:Y:S02]  /*1290*/  ISETP.GE.OR P0, PT, R93, c[0x0][0x1b8], P0 ;  /* 0x00006e005d007a0c */ /* 0x000fe40000706670 */
[----:B------:R-:W-:Y:S02]  /*12a0*/  PRMT R9, RZ, 0x5410, RZ ;  /* 0x00005410ff097816 */ /* 0x000fe400000000ff */
[----:B------:R-:W-:Y:S02]  /*12b0*/  IADD3 R0, R18, R19, R17 ;  /* 0x0000001312007210 */ /* 0x000fe40007ffe011 */
[----:B------:R-:W-:Y:S02]  /*12c0*/  PRMT R8, RZ, 0x5410, RZ ;  /* 0x00005410ff087816 */ /* 0x000fe400000000ff */
[----:B------:R-:W-:Y:S02]  /*12d0*/  PRMT R7, RZ, 0x5410, RZ ;  /* 0x00005410ff077816 */ /* 0x000fe400000000ff */
[----:B------:R-:W-:-:S02]  /*12e0*/  PRMT R6, RZ, 0x5410, RZ ;  /* 0x00005410ff067816 */ /* 0x000fc400000000ff */
[----:B------:R-:W-:Y:S02]  /*12f0*/  PRMT R5, RZ, 0x5410, RZ ;  /* 0x00005410ff057816 */ /* 0x000fe400000000ff */
[----:B-1----:R-:W-:Y:S02]  /*1300*/  PRMT R4, RZ, 0x5410, RZ ;  /* 0x00005410ff047816 */ /* 0x002fe400000000ff */
[----:B------:R-:W-:Y:S02]  /*1310*/  PRMT R3, RZ, 0x5410, RZ ;  /* 0x00005410ff037816 */ /* 0x000fe400000000ff */
[----:B------:R-:W-:Y:S01]  /*1320*/  PRMT R2, RZ, 0x5410, RZ ;  /* 0x00005410ff027816 */ /* 0x000fe200000000ff */
[----:B------:R-:W-:Y:S05]  /*1330*/  @P0 BRA `(.L_x_461) ;  /* 0x000024e000000947 */ /* 0x000fea0003800000 */
[----:B------:R-:W2:Y:S04]  /*1340*/  LDL.64 R16, [R1] ;  /* 0x0000000001107983 */ /* 0x000ea80000100a00 */
        /* <DEDUP_REMOVED lines=16> */
.L_x_466:
[----:B------:R-:W-:Y:S01]  /*1450*/  ISETP.NE.AND P2, PT, R93, R86, PT ;  /* 0x000000565d00720c */ /* 0x000fe20003f45270 */
[----:B------:R-:W-:Y:S02]  /*1460*/  IMAD.MOV.U32 R85, RZ, RZ, 0x4 ;  /* 0x00000004ff557424 */ /* 0x000fe400078e00ff */
[----:B------:R-:W-:-:S10]  /*1470*/  IMAD.MOV.U32 R20, RZ, RZ, R0 ;  /* 0x000000ffff147224 */ /* 0x000fd400078e0000 */
[----:B------:R-:W-:Y:S01]  /*1480*/  @!P2 IADD3 R87, R87, 0x1, RZ ;  /* 0x000000015757a810 */ /* 0x000fe20007ffe0ff */
[----:B------:R-:W-:Y:S02]  /*1490*/  @!P2 IMAD.SHL.U32 R10, R93, 0x2, RZ ;  /* 0x000000025d0aa824 */ /* 0x000fe400078e00ff */
[----:B------:R-:W-:Y:S02]  /*14a0*/  @!P2 IMAD.MOV.U32 R11, RZ, RZ, 0x2 ;  /* 0x00000002ff0ba424 */ /* 0x000fe400078e00ff */
[----:B------:R-:W-:Y:S02]  /*14b0*/  @!P2 IMAD R14, R87, 0x8, R1 ;  /* 0x00000008570ea824 */ /* 0x000fe400078e0201 */
[----:B------:R-:W-:-:S04]  /*14c0*/  @!P2 IMAD.WIDE R10, R10, R11, c[0x0][0x198] ;  /* 0x000066000a0aa625 */ /* 0x000fc800078e020b */
        /* <DEDUP_REMOVED lines=17> */
[----:B------:R-:W-:Y:S02]  /*15e0*/  SHF.R.U32.HI R35, RZ, 0x6, R23 ;  /* 0x00000006ff237819 */ /* 0x000fe40000011617 */
[----:B------:R-:W-:Y:S02]  /*15f0*/  LOP3.LUT R42, R23, 0x70007, RZ, 0xc0, !PT ;  /* 0x00070007172a7812 */ /* 0x000fe400078ec0ff */
[--C-:B------:R-:W-:Y:S02]  /*1600*/  SHF.R.U32.HI R28, RZ, 0xe, R18.reuse ;  /* 0x0000000eff1c7819 */ /* 0x100fe40000011612 */
        /* <DEDUP_REMOVED lines=12> */
[C---:B------:R-:W-:Y:S02]  /*16d0*/  LOP3.LUT R60, R19.reuse, 0x380038, RZ, 0xc0, !PT ;  /* 0x00380038133c7812 */ /* 0x040fe400078ec0ff */
[----:B------:R-:W-:Y:S02]  /*16e0*/  SHF.R.U32.HI R44, RZ, 0x6, R19 ;  /* 0x00000006ff2c7819 */ /* 0x000fe40000011613 */
[----:B------:R-:W-:-:S02]  /*16f0*/  LOP3.LUT R66, R19, 0x70007, RZ, 0xc0, !PT ;  /* 0x0007000713427812 */ /* 0x000fc400078ec0ff */
[C---:B------:R-:W-:Y:S02]  /*1700*/  LOP3.LUT R27, R22.reuse, 0x380038, RZ, 0xc0, !PT ;  /* 0x00380038161b7812 */ /* 0x040fe400078ec0ff */
[----:B------:R-:W-:Y:S02]  /*1710*/  SHF.R.U32.HI R33, RZ, 0x6, R22 ;  /* 0x00000006ff217819 */ /* 0x000fe40000011616 */
[----:B------:R-:W-:Y:S02]  /*1720*/  LOP3.LUT R37, R22, 0x70007, RZ, 0xc0, !PT ;  /* 0x0007000716257812 */ /* 0x000fe400078ec0ff */
[C---:B------:R-:W-:Y:S02]  /*1730*/  LOP3.LUT R11, R16.reuse, 0x380038, RZ, 0xc0, !PT ;  /* 0x00380038100b7812 */ /* 0x040fe400078ec0ff */
[----:B------:R-:W-:Y:S02]  /*1740*/  SHF.R.U32.HI R39, RZ, 0x6, R16 ;  /* 0x00000006ff277819 */ /* 0x000fe40000011610 */
[----:B------:R-:W-:-:S02]  /*1750*/  LOP3.LUT R54, R16, 0x70007, RZ, 0xc0, !PT ;  /* 0x0007000710367812 */ /* 0x000fc400078ec0ff */
[----:B------:R-:W-:Y:S02]  /*1760*/  LOP3.LUT R19, R29, 0x20002, R18, 0xf8, !PT ;  /* 0x000200021d137812 */ /* 0x000fe400078ef812 */
[--C-:B------:R-:W-:Y:S02]  /*1770*/  SHF.R.U32.HI R16, RZ, 0xe, R17.reuse ;  /* 0x0000000eff107819 */ /* 0x100fe40000011611 */
[C---:B------:R-:W-:Y:S02]  /*1780*/  LOP3.LUT R22, R17.reuse, 0x380038, RZ, 0xc0, !PT ;  /* 0x0038003811167812 */ /* 0x040fe400078ec0ff */
[----:B------:R-:W-:Y:S02]  /*1790*/  SHF.R.U32.HI R38, RZ, 0x6, R17 ;  /* 0x00000006ff267819 */ /* 0x000fe40000011611 */
[----:B------:R-:W-:Y:S02]  /*17a0*/  LOP3.LUT R51, R17, 0x70007, RZ, 0xc0, !PT ;  /* 0x0007000711337812 */ /* 0x000fe400078ec0ff */
[----:B------:R-:W-:-:S02]  /*17b0*/  LOP3.LUT R10, R10, 0x20002, R21, 0xf8, !PT ;  /* 0x000200020a0a7812 */ /* 0x000fc400078ef815 */
[----:B------:R-:W-:Y:S02]  /*17c0*/  LOP3.LUT R17, R26, 0x10001, RZ, 0xc0, !PT ;  /* 0x000100011a117812 */ /* 0x000fe400078ec0ff */
[----:B------:R-:W-:Y:S02]  /*17d0*/  LOP3.LUT R0, R20, 0x380038, RZ, 0xc0, !PT ;  /* 0x0038003814007812 */ /* 0x000fe400078ec0ff */
[----:B------:R-:W-:Y:S02]  /*17e0*/  SHF.R.U32.HI R34, RZ, 0x6, R20 ;  /* 0x00000006ff227819 */ /* 0x000fe40000011614 */
[----:B------:R-:W-:Y:S02]  /*17f0*/  LOP3.LUT R25, R25, 0x10001, RZ, 0xc0, !PT ;  /* 0x0001000119197812 */ /* 0x000fe400078ec0ff */
[----:B------:R-:W-:Y:S02]  /*1800*/  LOP3.LUT R17, R17, 0x20002, R28, 0xf8, !PT ;  /* 0x0002000211117812 */ /* 0x000fe400078ef81c */
[----:B------:R-:W-:-:S02]  /*1810*/  LOP3.LUT R83, R0, 0x64006400, RZ, 0xfc, !PT ;  /* 0x6400640000537812 */ /* 0x000fc400078efcff */
[----:B------:R-:W-:Y:S01]  /*1820*/  LOP3.LUT R41, R20, 0x70007, RZ, 0xc0, !PT ;  /* 0x0007000714297812 */ /* 0x000fe200078ec0ff */
[----:B------:R-:W-:Y:S01]  /*1830*/  IMAD.MOV.U32 R20, RZ, RZ, 0x3000 ;  /* 0x00003000ff147424 */ /* 0x000fe200078e00ff */
[----:B------:R-:W-:Y:S02]  /*1840*/  LOP3.LUT R26, R25, 0x20002, R16, 0xf8, !PT ;  /* 0x00020002191a7812 */ /* 0x000fe400078ef810 */
[----:B------:R-:W-:Y:S02]  /*1850*/  LOP3.LUT R0, R34, 0x380038, RZ, 0xc0, !PT ;  /* 0x0038003822007812 */ /* 0x000fe400078ec0ff */
[----:B------:R-:W-:Y:S01]  /*1860*/  LOP3.LUT R25, R23, 0x64006400, RZ, 0xfc, !PT ;  /* 0x6400640017197812 */ /* 0x000fe200078efcff */
[----:B------:R-:W-:Y:S01]  /*1870*/  HFMA2 R83, R83, R20.H0_H0, -132, -132 ;  /* 0xd820d82053537431 */ /* 0x000fe20000040014 */
[----:B------:R-:W-:Y:S02]  /*1880*/  PRMT R21, R90, 0x9910, RZ ;  /* 0x000099105a157816 */ /* 0x000fe400000000ff */
[----:B------:R-:W-:-:S02]  /*1890*/  LOP3.LUT R75, R0, 0x64006400, RZ, 0xfc, !PT ;  /* 0x64006400004b7812 */ /* 0x000fc400078efcff */
        /* <DEDUP_REMOVED lines=258> */
.L_x_463:
        /* <DEDUP_REMOVED lines=81> */
.L_x_464:
        /* <DEDUP_REMOVED lines=80> */
.L_x_465:
        /* <DEDUP_REMOVED lines=77> */
.L_x_462:
        /* <DEDUP_REMOVED lines=8> */
.L_x_461:
[----:B------:R-:W-:Y:S05]  /*3820*/  @!P1 EXIT ;  /* 0x000000000000994d */ /* 0x000fea0003800000 */
[----:B------:R-:W1:Y:S01]  /*3830*/  S2R R11, SR_CTAID.X ;  /* 0x00000000000b7919 */ /* 0x000e620000002500 */
        /* <DEDUP_REMOVED lines=16> */
.L_x_470:
[----:B------:R-:W1:Y:S02]  /*3940*/  LDS R8, [R0] ;  /* 0x0000000000087984 */ /* 0x000e640000000800 */
[----:B-1----:R-:W-:-:S06]  /*3950*/  HADD2 R9, R8, R13 ;  /* 0x0000000d08097230 */ /* 0x002fcc0000000000 */
[----:B------:R-:W1:Y:S02]  /*3960*/  ATOMS.CAST.SPIN R9, [R0], R8, R9 ;  /* 0x000000080009738d */ /* 0x000e640001800009 */
[----:B-1----:R-:W-:-:S13]  /*3970*/  ISETP.EQ.U32.AND P0, PT, R9, 0x1, PT ;  /* 0x000000010900780c */ /* 0x002fda0003f02070 */
[----:B------:R-:W-:Y:S05]  /*3980*/  @!P0 BRA `(.L_x_470) ;  /* 0xffffffb000008947 */ /* 0x000fea000383ffff */
[----:B------:R-:W-:Y:S05]  /*3990*/  BRA `(.L_x_468) ;  /* 0x0000003000007947 */ /* 0x000fea0003800000 */
.L_x_469:
[----:B------:R-:W2:Y:S02]  /*39a0*/  LD.E R0, [R10.64] ;  /* 0x000000060a007980 */ /* 0x000ea4000c101900 */
[----:B--2---:R-:W-:-:S05]  /*39b0*/  IMAD.IADD R9, R13, 0x1, R0 ;  /* 0x000000010d097824 */ /* 0x004fca00078e0200 */
[----:B------:R1:W-:Y:S02]  /*39c0*/  ST.E [R10.64], R9 ;  /* 0x000000090a007985 */ /* 0x0003e4000c101906 */
.L_x_468:
[----:B------:R-:W-:Y:S05]  /*39d0*/  BSYNC B0 ;  /* 0x0000000000007941 */ /* 0x000fea0003800000 */
.L_x_467:
[----:B------:R-:W2:Y:S01]  /*39e0*/  ATOM.E.ADD.F16x2.RN.STRONG.GPU P0, RZ, [R10.64+0x4], R15 ;  /* 0x0000040f0aff798a */ /* 0x000ea2000810e9c6 */
[----:B------:R-:W-:Y:S01]  /*39f0*/  BSSY B0, `(.L_x_471) ;  /* 0x000000f000007945 */ /* 0x000fe20003800000 */
[----:B--2---:R-:W-:Y:S05]  /*3a00*/  @P0 BRA `(.L_x_472) ;  /* 0x000000d000000947 */ /* 0x004fea0003800000 */
[----:B------:R-:W2:Y:S02]  /*3a10*/  QSPC.E.S P0, RZ, [R10+0x4] ;  /* 0x000004000aff73aa */ /* 0x000ea40000000500 */
[----:B--2---:R-:W-:Y:S05]  /*3a20*/  @!P0 BRA `(.L_x_473) ;  /* 0x0000008000008947 */ /* 0x004fea0003800000 */
[----:B------:R-:W-:-:S04]  /*3a30*/  IADD3 R0, R10, 0x4, RZ ;  /* 0x000000040a007810 */ /* 0x000fc80007ffe0ff */
[----:B------:R-:W-:-:S05]  /*3a40*/  LOP3.LUT R0, R0, 0xffffff, RZ, 0xc0, !PT ;  /* 0x00ffffff00007812 */ /* 0x000fca00078ec0ff */
.L_x_474:
[----:B------:R-:W2:Y:S02]  /*3a50*/  LDS R8, [R0] ;  /* 0x0000000000087984 */ /* 0x000ea40000000800 */
[----:B-12---:R-:W-:-:S10]  /*3a60*/  HFMA2.MMA R9, R8, 1, 1, R15 ;  /* 0x3c003c0008097835 */ /* 0x006fd4000000000f */
[----:B------:R-:W1:Y:S02]  /*3a70*/  ATOMS.CAST.SPIN R9, [R0], R8, R9 ;  /* 0x000000080009738d */ /* 0x000e640001800009 */
[----:B-1----:R-:W-:-:S13]  /*3a80*/  ISETP.EQ.U32.AND P0, PT, R9, 0x1, PT ;  /* 0x000000010900780c */ /* 0x002fda0003f02070 */
[----:B------:R-:W-:Y:S05]  /*3a90*/  @!P0 BRA `(.L_x_474) ;  /* 0xffffffb000008947 */ /* 0x000fea000383ffff */
[----:B------:R-:W-:Y:S05]  /*3aa0*/  BRA `(.L_x_472) ;  /* 0x0000003000007947 */ /* 0x000fea0003800000 */
.L_x_473:
[----:B------:R-:W2:Y:S02]  /*3ab0*/  LD.E R0, [R10.64+0x4] ;  /* 0x000004060a007980 */ /* 0x000ea4000c101900 */
[----:B-12---:R-:W-:-:S05]  /*3ac0*/  IMAD.IADD R9, R15, 0x1, R0 ;  /* 0x000000010f097824 */ /* 0x006fca00078e0200 */
[----:B------:R1:W-:Y:S02]  /*3ad0*/  ST.E [R10.64+0x4], R9 ;  /* 0x000004090a007985 */ /* 0x0003e4000c101906 */
.L_x_472:
[----:B------:R-:W-:Y:S05]  /*3ae0*/  BSYNC B0 ;  /* 0x0000000000007941 */ /* 0x000fea0003800000 */
.L_x_471:
        /* <DEDUP_REMOVED lines=11> */
.L_x_478:
[----:B------:R-:W1:Y:S02]  /*3ba0*/  LDS R6, [R0] ;  /* 0x0000000000067984 */ /* 0x000e640000000800 */
[----:B-1----:R-:W-:-:S06]  /*3bb0*/  HADD2 R7, R6, R9 ;  /* 0x0000000906077230 */ /* 0x002fcc0000000000 */
[----:B------:R-:W1:Y:S02]  /*3bc0*/  ATOMS.CAST.SPIN R7, [R0], R6, R7 ;  /* 0x000000060007738d */ /* 0x000e640001800007 */
[----:B-1----:R-:W-:-:S13]  /*3bd0*/  ISETP.EQ.U32.AND P0, PT, R7, 0x1, PT ;  /* 0x000000010700780c */ /* 0x002fda0003f02070 */
[----:B------:R-:W-:Y:S05]  /*3be0*/  @!P0 BRA `(.L_x_478) ;  /* 0xffffffb000008947 */ /* 0x000fea000383ffff */
[----:B------:R-:W-:Y:S05]  /*3bf0*/  BRA `(.L_x_476) ;  /* 0x0000003000007947 */ /* 0x000fea0003800000 */
.L_x_477:
[----:B------:R-:W2:Y:S02]  /*3c00*/  LD.E R0, [R10.64] ;  /* 0x000000060a007980 */ /* 0x000ea4000c101900 */
[----:B--2---:R-:W-:-:S05]  /*3c10*/  IMAD.IADD R7, R9, 0x1, R0 ;  /* 0x0000000109077824 */ /* 0x004fca00078e0200 */
[----:B------:R1:W-:Y:S02]  /*3c20*/  ST.E [R10.64], R7 ;  /* 0x000000070a007985 */ /* 0x0003e4000c101906 */
.L_x_476:
[----:B------:R-:W-:Y:S05]  /*3c30*/  BSYNC B0 ;  /* 0x0000000000007941 */ /* 0x000fea0003800000 */
.L_x_475:
[----:B------:R-:W2:Y:S01]  /*3c40*/  ATOM.E.ADD.F16x2.RN.STRONG.GPU P0, RZ, [R10.64+0x4], R89 ;  /* 0x000004590aff798a */ /* 0x000ea2000810e9c6 */
[----:B------:R-:W-:Y:S01]  /*3c50*/  BSSY B0, `(.L_x_479) ;  /* 0x000000f000007945 */ /* 0x000fe20003800000 */
[----:B--2---:R-:W-:Y:S05]  /*3c60*/  @P0 BRA `(.L_x_480) ;  /* 0x000000d000000947 */ /* 0x004fea0003800000 */
[----:B------:R-:W2:Y:S02]  /*3c70*/  QSPC.E.S P0, RZ, [R10+0x4] ;  /* 0x000004000aff73aa */ /* 0x000ea40000000500 */
[----:B--2---:R-:W-:Y:S05]  /*3c80*/  @!P0 BRA `(.L_x_481) ;  /* 0x0000008000008947 */ /* 0x004fea0003800000 */
[----:B------:R-:W-:-:S04]  /*3c90*/  IADD3 R0, R10, 0x4, RZ ;  /* 0x000000040a007810 */ /* 0x000fc80007ffe0ff */
[----:B------:R-:W-:-:S05]  /*3ca0*/  LOP3.LUT R0, R0, 0xffffff, RZ, 0xc0, !PT ;  /* 0x00ffffff00007812 */ /* 0x000fca00078ec0ff */
.L_x_482:
[----:B------:R-:W2:Y:S02]  /*3cb0*/  LDS R6, [R0] ;  /* 0x0000000000067984 */ /* 0x000ea40000000800 */
[----:B-12---:R-:W-:-:S10]  /*3cc0*/  HFMA2.MMA R7, R6, 1, 1, R89 ;  /* 0x3c003c0006077835 */ /* 0x006fd40000000059 */
[----:B------:R-:W1:Y:S02]  /*3cd0*/  ATOMS.CAST.SPIN R7, [R0], R6, R7 ;  /* 0x000000060007738d */ /* 0x000e640001800007 */
[----:B-1----:R-:W-:-:S13]  /*3ce0*/  ISETP.EQ.U32.AND P0, PT, R7, 0x1, PT ;  /* 0x000000010700780c */ /* 0x002fda0003f02070 */
[----:B------:R-:W-:Y:S05]  /*3cf0*/  @!P0 BRA `(.L_x_482) ;  /* 0xffffffb000008947 */ /* 0x000fea000383ffff */
[----:B------:R-:W-:Y:S05]  /*3d00*/  BRA `(.L_x_480) ;  /* 0x0000003000007947 */ /* 0x000fea0003800000 */
.L_x_481:
[----:B------:R-:W2:Y:S02]  /*3d10*/  LD.E R0, [R10.64+0x4] ;  /* 0x000004060a007980 */ /* 0x000ea4000c101900 */
[----:B-12---:R-:W-:-:S05]  /*3d20*/  IMAD.IADD R7, R89, 0x1, R0 ;  /* 0x0000000159077824 */ /* 0x006fca00078e0200 */
[----:B------:R1:W-:Y:S02]  /*3d30*/  ST.E [R10.64+0x4], R7 ;  /* 0x000004070a007985 */ /* 0x0003e4000c101906 */
.L_x_480:
[----:B------:R-:W-:Y:S05]  /*3d40*/  BSYNC B0 ;  /* 0x0000000000007941 */ /* 0x000fea0003800000 */
.L_x_479:
        /* <DEDUP_REMOVED lines=11> */
.L_x_486:
[----:B------:R-:W1:Y:S02]  /*3e00*/  LDS R4, [R0] ;  /* 0x0000000000047984 */ /* 0x000e640000000800 */
[----:B-1----:R-:W-:-:S06]  /*3e10*/  HADD2 R5, R4, R7 ;  /* 0x0000000704057230 */ /* 0x002fcc0000000000 */
[----:B------:R-:W1:Y:S02]  /*3e20*/  ATOMS.CAST.SPIN R5, [R0], R4, R5 ;  /* 0x000000040005738d */ /* 0x000e640001800005 */
[----:B-1----:R-:W-:-:S13]  /*3e30*/  ISETP.EQ.U32.AND P0, PT, R5, 0x1, PT ;  /* 0x000000010500780c */ /* 0x002fda0003f02070 */
[----:B------:R-:W-:Y:S05]  /*3e40*/  @!P0 BRA `(.L_x_486) ;  /* 0xffffffb000008947 */ /* 0x000fea000383ffff */
[----:B------:R-:W-:Y:S05]  /*3e50*/  BRA `(.L_x_484) ;  /* 0x0000003000007947 */ /* 0x000fea0003800000 */
.L_x_485:
[----:B------:R-:W2:Y:S02]  /*3e60*/  LD.E R0, [R10.64] ;  /* 0x000000060a007980 */ /* 0x000ea4000c101900 */
[----:B--2---:R-:W-:-:S05]  /*3e70*/  IMAD.IADD R5, R7, 0x1, R0 ;  /* 0x0000000107057824 */ /* 0x004fca00078e0200 */
[----:B------:R1:W-:Y:S02]  /*3e80*/  ST.E [R10.64], R5 ;  /* 0x000000050a007985 */ /* 0x0003e4000c101906 */
.L_x_484:
[----:B------:R-:W-:Y:S05]  /*3e90*/  BSYNC B0 ;  /* 0x0000000000007941 */ /* 0x000fea0003800000 */
.L_x_483:
[----:B------:R-:W2:Y:S01]  /*3ea0*/  ATOM.E.ADD.F16x2.RN.STRONG.GPU P0, RZ, [R10.64+0x4], R9 ;  /* 0x000004090aff798a */ /* 0x000ea2000810e9c6 */
[----:B------:R-:W-:Y:S01]  /*3eb0*/  BSSY B0, `(.L_x_487) ;  /* 0x000000f000007945 */ /* 0x000fe20003800000 */
[----:B--2---:R-:W-:Y:S05]  /*3ec0*/  @P0 BRA `(.L_x_488) ;  /* 0x000000d000000947 */ /* 0x004fea0003800000 */
[----:B------:R-:W2:Y:S02]  /*3ed0*/  QSPC.E.S P0, RZ, [R10+0x4] ;  /* 0x000004000aff73aa */ /* 0x000ea40000000500 */
[----:B--2---:R-:W-:Y:S05]  /*3ee0*/  @!P0 BRA `(.L_x_489) ;  /* 0x0000008000008947 */ /* 0x004fea0003800000 */
[----:B------:R-:W-:-:S04]  /*3ef0*/  IADD3 R0, R10, 0x4, RZ ;  /* 0x000000040a007810 */ /* 0x000fc80007ffe0ff */
[----:B------:R-:W-:-:S05]  /*3f00*/  LOP3.LUT R0, R0, 0xffffff, RZ, 0xc0, !PT ;  /* 0x00ffffff00007812 */ /* 0x000fca00078ec0ff */
.L_x_490:
[----:B------:R-:W2:Y:S02]  /*3f10*/  LDS R4, [R0] ;  /* 0x0000000000047984 */ /* 0x000ea40000000800 */
[----:B-12---:R-:W-:-:S10]  /*3f20*/  HFMA2.MMA R5, R4, 1, 1, R9 ;  /* 0x3c003c0004057835 */ /* 0x006fd40000000009 */
[----:B------:R-:W1:Y:S02]  /*3f30*/  ATOMS.CAST.SPIN R5, [R0], R4, R5 ;  /* 0x000000040005738d */ /* 0x000e640001800005 */
[----:B-1----:R-:W-:-:S13]  /*3f40*/  ISETP.EQ.U32.AND P0, PT, R5, 0x1, PT ;  /* 0x000000010500780c */ /* 0x002fda0003f02070 */
[----:B------:R-:W-:Y:S05]  /*3f50*/  @!P0 BRA `(.L_x_490) ;  /* 0xffffffb000008947 */ /* 0x000fea000383ffff */
[----:B------:R-:W-:Y:S05]  /*3f60*/  BRA `(.L_x_488) ;  /* 0x0000003000007947 */ /* 0x000fea0003800000 */
.L_x_489:
[----:B------:R-:W2:Y:S02]  /*3f70*/  LD.E R0, [R10.64+0x4] ;  /* 0x000004060a007980 */ /* 0x000ea4000c101900 */
[----:B-12---:R-:W-:-:S05]  /*3f80*/  IMAD.IADD R5, R9, 0x1, R0 ;  /* 0x0000000109057824 */ /* 0x006fca00078e0200 */
[----:B------:R1:W-:Y:S02]  /*3f90*/  ST.E [R10.64+0x4], R5 ;  /* 0x000004050a007985 */ /* 0x0003e4000c101906 */
.L_x_488:
[----:B------:R-:W-:Y:S05]  /*3fa0*/  BSYNC B0 ;  /* 0x0000000000007941 */ /* 0x000fea0003800000 */
.L_x_487:
        /* <DEDUP_REMOVED lines=11> */
.L_x_494:
[----:B------:R-:W1:Y:S02]  /*4060*/  LDS R2, [R0] ;  /* 0x0000000000027984 */ /* 0x000e640000000800 */
[----:B-1----:R-:W-:-:S06]  /*4070*/  HADD2 R3, R2, R5 ;  /* 0x0000000502037230 */ /* 0x002fcc0000000000 */
[----:B------:R-:W1:Y:S02]  /*4080*/  ATOMS.CAST.SPIN R3, [R0], R2, R3 ;  /* 0x000000020003738d */ /* 0x000e640001800003 */
[----:B-1----:R-:W-:-:S13]  /*4090*/  ISETP.EQ.U32.AND P0, PT, R3, 0x1, PT ;  /* 0x000000010300780c */ /* 0x002fda0003f02070 */
[----:B------:R-:W-:Y:S05]  /*40a0*/  @!P0 BRA `(.L_x_494) ;  /* 0xffffffb000008947 */ /* 0x000fea000383ffff */
[----:B------:R-:W-:Y:S05]  /*40b0*/  BRA `(.L_x_492) ;  /* 0x0000003000007947 */ /* 0x000fea0003800000 */
.L_x_493:
[----:B------:R-:W2:Y:S02]  /*40c0*/  LD.E R0, [R10.64] ;  /* 0x000000060a007980 */ /* 0x000ea4000c101900 */
[----:B--2---:R-:W-:-:S05]  /*40d0*/  IMAD.IADD R3, R5, 0x1, R0 ;  /* 0x0000000105037824 */ /* 0x004fca00078e0200 */
[----:B------:R1:W-:Y:S02]  /*40e0*/  ST.E [R10.64], R3 ;  /* 0x000000030a007985 */ /* 0x0003e4000c101906 */
.L_x_492:
[----:B------:R-:W-:Y:S05]  /*40f0*/  BSYNC B0 ;  /* 0x0000000000007941 */ /* 0x000fea0003800000 */
.L_x_491:
[----:B------:R-:W2:Y:S02]  /*4100*/  ATOM.E.ADD.F16x2.RN.STRONG.GPU P0, RZ, [R10.64+0x4], R91 ;  /* 0x0000045b0aff798a */ /* 0x000ea4000810e9c6 */
[----:B--2---:R-:W-:Y:S05]  /*4110*/  @P0 EXIT ;  /* 0x000000000000094d */ /* 0x004fea0003800000 */
[----:B------:R-:W2:Y:S02]  /*4120*/  QSPC.E.S P0, RZ, [R10+0x4] ;  /* 0x000004000aff73aa */ /* 0x000ea40000000500 */
[----:B--2---:R-:W-:Y:S05]  /*4130*/  @!P0 BRA `(.L_x_495) ;  /* 0x0000008000008947 */ /* 0x004fea0003800000 */
[----:B-1----:R-:W-:-:S04]  /*4140*/  IADD3 R10, R10, 0x4, RZ ;  /* 0x000000040a0a7810 */ /* 0x002fc80007ffe0ff */
[----:B------:R-:W-:-:S05]  /*4150*/  LOP3.LUT R10, R10, 0xffffff, RZ, 0xc0, !PT ;  /* 0x00ffffff0a0a7812 */ /* 0x000fca00078ec0ff */
.L_x_496:
[----:B------:R-:W1:Y:S02]  /*4160*/  LDS R2, [R10] ;  /* 0x000000000a027984 */ /* 0x000e640000000800 */
[----:B-1----:R-:W-:-:S10]  /*4170*/  HFMA2.MMA R3, R2, 1, 1, R91 ;  /* 0x3c003c0002037835 */ /* 0x002fd4000000005b */
[----:B------:R-:W1:Y:S02]  /*4180*/  ATOMS.CAST.SPIN R3, [R10], R2, R3 ;  /* 0x000000020a03738d */ /* 0x000e640001800003 */
[----:B-1----:R-:W-:-:S13]  /*4190*/  ISETP.EQ.U32.AND P0, PT, R3, 0x1, PT ;  /* 0x000000010300780c */ /* 0x002fda0003f02070 */
[----:B------:R-:W-:Y:S05]  /*41a0*/  @!P0 BRA `(.L_x_496) ;  /* 0xffffffb000008947 */ /* 0x000fea000383ffff */
[----:B------:R-:W-:Y:S05]  /*41b0*/  EXIT ;  /* 0x000000000000794d */ /* 0x000fea0003800000 */
.L_x_495:
[----:B------:R-:W2:Y:S02]  /*41c0*/  LD.E R0, [R10.64+0x4] ;  /* 0x000004060a007980 */ /* 0x000ea4000c101900 */
[----:B-12---:R-:W-:-:S05]  /*41d0*/  IMAD.IADD R3, R91, 0x1, R0 ;  /* 0x000000015b037824 */ /* 0x006fca00078e0200 */
[----:B------:R-:W-:Y:S01]  /*41e0*/  ST.E [R10.64+0x4], R3 ;  /* 0x000004030a007985 */ /* 0x000fe2000c101906 */
[----:B------:R-:W-:Y:S05]  /*41f0*/  EXIT ;  /* 0x000000000000794d */ /* 0x000fea0003800000 */
.L_x_497:
        /* <DEDUP_REMOVED lines=16> */
.L_x_3267:


//--------------------- .text._Z23gemm_half_q_half_kernelILi4ELi6ELb1ELb1ELi64EEvPK6__halfPKjS4_S2_PS0_iiiiPKtS7_iiiiiibS2_i --------------------------
	.section	.text._Z23gemm_half_q_half_kernelILi4ELi6ELb1ELb1ELi64EEvPK6__halfPKjS4_S2_PS0_iiiiPKtS7_iiiiiibS2_i,"ax",@progbits
	.sectioninfo	@"SHI_REGISTERS=104"
	.align	128
        .global         _Z23gemm_half_q_half_kernelILi4ELi6ELb1ELb1ELi64EEvPK6__halfPKjS4_S2_PS0_iiiiPKtS7_iiiiiibS2_i
        .type           _Z23gemm_half_q_half_kernelILi4ELi6ELb1ELb1ELi64EEvPK6__halfPKjS4_S2_PS0_iiiiPKtS7_iiiiiibS2_i,@function
        .size           _Z23gemm_half_q_half_kernelILi4ELi6ELb1ELb1ELi64EEvPK6__halfPKjS4_S2_PS0_iiiiPKtS7_iiiiiibS2_i,(.L_x_3268 - _Z23gemm_half_q_half_kernelILi4ELi6ELb1ELb1ELi64EEvPK6__halfPKjS4_S2_PS0_iiiiPKtS7_iiiiiibS2_i)
        .other          _Z23gemm_half_q_half_kernelILi4ELi6ELb1ELb1ELi64EEvPK6__halfPKjS4_S2_PS0_iiiiPKtS7_iiiiiibS2_i,@"STO_CUDA_ENTRY STV_DEFAULT"
_Z23gemm_half_q_half_kernelILi4ELi6ELb1ELb1ELi64EEvPK6__halfPKjS4_S2_PS0_iiiiPKtS7_iiiiiibS2_i:
.text._Z23gemm_half_q_half_kernelILi4ELi6ELb1ELb1ELi64EEvPK6__halfPKjS4_S2_PS0_iiiiPKtS7_iiiiiibS2_i:
        /* <DEDUP_REMOVED lines=49> */
.L_x_498:
        /* <DEDUP_REMOVED lines=27> */
.L_x_503:
        /* <DEDUP_REMOVED lines=17> */
.L_x_502:
        /* <DEDUP_REMOVED lines=17> */
.L_x_501:
        /* <DEDUP_REMOVED lines=13> */
.L_x_505:
        /* <DEDUP_REMOVED lines=17> */
.L_x_504:
        /* <DEDUP_REMOVED lines=15> */
.L_x_500:
[----:B------:R-:W-:Y:S05]  /*09b0*/  BSYNC B0 ;  /* 0x0000000000007941 */ /* 0x000fea0003800000 */
.L_x_499:
        /* <DEDUP_REMOVED lines=18> */
.L_x_508:
        /* <DEDUP_REMOVED lines=11> */
.L_x_507:
[----:B-1----:R-:W-:-:S05]  /*0b90*/  IMAD.IADD R6, R95, 0x1, -R0 ;  /* 0x000000015f067824 */ /* 0x002fca00078e0a00 */
[----:B------:R-:W-:-:S13]  /*0ba0*/  ISETP.GT.AND P2, PT, R6, 0x1, PT ;  /* 0x000000010600780c */ /* 0x000fda0003f44270 */
[----:B------:R-:W-:Y:S01]  /*0bb0*/  @P2 PLOP3.LUT P0, PT, PT, PT, PT, 0x8, 0x0 ;  /* 0x000000000000281c */ /* 0x000fe20003f0e170 */
[C---:B------:R-:W-:Y:S01]  /*0bc0*/  @P2 IMAD.WIDE R6, R5.reuse, c[0x0][0x18c], R2 ;  /* 0x0000630005062a25 */ /* 0x040fe200078e0202 */
[----:B------:R-:W-:Y:S01]  /*0bd0*/  @P2 IADD3 R0, R0, 0x2, RZ ;  /* 0x0000000200002810 */ /* 0x000fe20007ffe0ff */
[----:B------:R0:W-:Y:S04]  /*0be0*/  @P2 STG.E.64 [R2.64], RZ ;  /* 0x000000ff02002986 */ /* 0x0001e8000c101b06 */
[----:B------:R1:W-:Y:S06]  /*0bf0*/  @P2 STG.E.64 [R6.64], RZ ;  /* 0x000000ff06002986 */ /* 0x0003ec000c101b06 */
[----:B------:R-:W-:Y:S01]  /*0c00*/  ISETP.LT.OR P0, PT, R0, R95, P0 ;  /* 0x0000005f0000720c */ /* 0x000fe20000701670 */
[----:B0-----:R-:W-:-:S12]  /*0c10*/  @P2 IMAD.WIDE R2, R5, c[0x0][0x18c], R6 ;  /* 0x0000630005022a25 */ /* 0x001fd800078e0206 */
[----:B------:R1:W-:Y:S02]  /*0c20*/  @P0 STG.E.64 [R2.64], RZ ;  /* 0x000000ff02000986 */ /* 0x0003e4000c101b06 */
.L_x_506:
[----:B------:R-:W-:Y:S01]  /*0c30*/  BAR.SYNC.DEFER_BLOCKING 0x0 ;  /* 0x0000000000007b1d */ /* 0x000fe20000010000 */
[----:B------:R-:W-:Y:S01]  /*0c40*/  ISETP.GE.AND P0, PT, R94, R93, PT ;  /* 0x0000005d5e00720c */ /* 0x000fe20003f06270 */
[----:B-1----:R-:W-:Y:S02]  /*0c50*/  IMAD.SHL.U32 R6, R86, 0x80, RZ ;  /* 0x0000008056067824 */ /* 0x002fe400078e00ff */
[----:B------:R-:W-:-:S04]  /*0c60*/  IMAD.MOV.U32 R19, RZ, RZ, 0x2 ;  /* 0x00000002ff137424 */ /* 0x000fc800078e00ff */
[----:B------:R-:W-:-:S06]  /*0c70*/  IMAD.WIDE R6, R6, R19, c[0x0][0x198] ;  /* 0x0000660006067625 */ /* 0x000fcc00078e0213 */
[----:B------:R-:W-:Y:S05]  /*0c80*/  @P0 BRA `(.L_x_509) ;  /* 0x0000033000000947 */ /* 0x000fea0003800000 */
[----:B------:R0:W5:Y:S01]  /*0c90*/  LDG.E.U16.CONSTANT R0, [R6.64] ;  /* 0x0000000606007981 */ /* 0x000162000c1e9500 */
[----:B------:R-:W-:Y:S01]  /*0ca0*/  SHF.R.S32.HI R3, RZ, 0x1f, R4 ;  /* 0x0000001fff037819 */ /* 0x000fe20000011404 */
[----:B------:R-:W-:Y:S02]  /*0cb0*/  IMAD.SHL.U32 R2, R4, 0x4, RZ ;  /* 0x0000000404027824 */ /* 0x000fe400078e00ff */
[----:B------:R-:W-:Y:S01]  /*0cc0*/  IMAD.MOV.U32 R13, RZ, RZ, RZ ;  /* 0x000000ffff0d7224 */ /* 0x000fe200078e00ff */
[----:B------:R-:W-:Y:S01]  /*0cd0*/  LEA.HI R3, R3, R4, RZ, 0x3 ;  /* 0x0000000403037211 */ /* 0x000fe200078f18ff */
[----:B------:R-:W-:Y:S01]  /*0ce0*/  IMAD.MOV.U32 R14, RZ, RZ, R94 ;  /* 0x000000ffff0e7224 */ /* 0x000fe200078e005e */
[----:B------:R-:W-:Y:S02]  /*0cf0*/  LOP3.LUT R5, R2, 0x10, RZ, 0xc0, !PT ;  /* 0x0000001002057812 */ /* 0x000fe400078ec0ff */
[----:B------:R-:W-:Y:S02]  /*0d00*/  SHF.R.S32.HI R12, RZ, 0x3, R3 ;  /* 0x00000003ff0c7819 */ /* 0x000fe40000011403 */
.L_x_510:
        /* <DEDUP_REMOVED lines=30> */
[----:B-1----:R-:W-:Y:S01]  /*0ef0*/  IMAD R9, R2, R2, RZ ;  /* 0x0000000202097224 */ /* 0x002fe200078e02ff */
[----:B------:R-:W-:Y:S08]  /*0f00*/  I2F.F16 R16, R16 ;  /* 0x0000001000107306 */ /* 0x000ff00000200c00 */
[----:B------:R-:W1:Y:S08]  /*0f10*/  I2F.F16 R17, R17 ;  /* 0x0000001100117306 */ /* 0x000e700000200c00 */
[----:B------:R-:W-:Y:S08]  /*0f20*/  I2F.F16 R2, R9 ;  /* 0x0000000900027306 */ /* 0x000ff00000200c00 */
[----:B------:R-:W2:Y:S01]  /*0f30*/  I2F.F16 R15, R15 ;  /* 0x0000000f000f7306 */ /* 0x000ea20000200c00 */
[----:B-1----:R-:W-:-:S02]  /*0f40*/  PRMT R17, R16, 0x5410, R17 ;  /* 0x0000541010117816 */ /* 0x002fc40000000011 */
[----:B--2---:R-:W-:-:S03]  /*0f50*/  PRMT R3, R15, 0x5410, R2 ;  /* 0x000054100f037816 */ /* 0x004fc60000000002 */
[-C--:B---3--:R-:W-:Y:S02]  /*0f60*/  HMUL2 R2, R17, R8.reuse.H0_H0 ;  /* 0x2000000811027232 */ /* 0x088fe40000000000 */
[----:B------:R-:W-:Y:S01]  /*0f70*/  HMUL2 R3, R3, R8.H0_H0 ;  /* 0x2000000803037232 */ /* 0x000fe20000000000 */
[C---:B------:R-:W-:Y:S01]  /*0f80*/  IMAD R8, R13.reuse, 0x8, R1 ;  /* 0x000000080d087824 */ /* 0x040fe200078e0201 */
[----:B------:R-:W-:-:S04]  /*0f90*/  IADD3 R13, R13, 0x1, RZ ;  /* 0x000000010d0d7810 */ /* 0x000fc80007ffe0ff */
[----:B------:R1:W-:Y:S01]  /*0fa0*/  STL.64 [R8], R2 ;  /* 0x0000000208007387 */ /* 0x0003e20000100a00 */
[----:B------:R-:W-:Y:S05]  /*0fb0*/  @!P2 BRA `(.L_x_510) ;  /* 0xfffffd500000a947 */ /* 0x000fea000383ffff */
.L_x_509:
[----:B------:R-:W2:Y:S04]  /*0fc0*/  LDL.64 R12, [R1] ;  /* 0x00000000010c7983 */ /* 0x000ea80000100a00 */
[----:B------:R3:W4:Y:S01]  /*0fd0*/  LDG.E.U16.CONSTANT R87, [R6.64+0x2] ;  /* 0x0000020606577981 */ /* 0x000722000c1e9500 */
[C---:B------:R-:W-:Y:S01]  /*0fe0*/  ISETP.GT.AND P2, PT, R94.reuse, c[0x0][0x1a8], PT ;  /* 0x00006a005e007a0c */ /* 0x040fe20003f44270 */
[----:B------:R-:W-:Y:S01]  /*0ff0*/  UMOV UR4, URZ ;  /* 0x0000003f00047c82 */ /* 0x000fe20008000000 */
[C---:B------:R-:W-:Y:S01]  /*1000*/  ISETP.GT.AND P3, PT, R94.reuse, c[0x0][0x1ac], PT ;  /* 0x00006b005e007a0c */ /* 0x040fe20003f64270 */
[----:B------:R-:W-:Y:S01]  /*1010*/  IMAD.MOV.U32 R88, RZ, RZ, RZ ;  /* 0x000000ffff587224 */ /* 0x000fe200078e00ff */
[----:B------:R-:W-:-:S02]  /*1020*/  ISETP.GT.AND P4, PT, R94, c[0x0][0x1b0], PT ;  /* 0x00006c005e007a0c */ /* 0x000fc40003f84270 */
[C---:B-1----:R-:W-:Y:S02]  /*1030*/  IMNMX R2, R94.reuse, c[0x0][0x1a8], PT ;  /* 0x00006a005e027a17 */ /* 0x042fe40003800200 */
        /* <DEDUP_REMOVED lines=10> */
[----:B0--3--:R-:W-:-:S02]  /*10e0*/  @P5 IMNMX R7, R94, c[0x0][0x1b8], PT ;  /* 0x00006e005e075a17 */ /* 0x009fc40003800200 */
        /* <DEDUP_REMOVED lines=54> */
.L_x_516:
[----:B------:R-:W-:Y:S01]  /*1450*/  ISETP.NE.AND P0, PT, R94, R87, PT ;  /* 0x000000575e00720c */ /* 0x000fe20003f05270 */
[----:B------:R-:W-:-:S02]  /*1460*/  IMAD.MOV.U32 R85, RZ, RZ, 0x4 ;  /* 0x00000004ff557424 */ /* 0x000fc400078e00ff */
[----:B-----5:R-:W-:-:S10]  /*1470*/  IMAD.MOV.U32 R20, RZ, RZ, R0 ;  /* 0x000000ffff147224 */ /* 0x020fd400078e0000 */
[----:B------:R-:W-:Y:S01]  /*1480*/  @!P0 IADD3 R88, R88, 0x1, RZ ;  /* 0x0000000158588810 */ /* 0x000fe20007ffe0ff */
[----:B------:R-:W-:Y:S02]  /*1490*/  @!P0 IMAD.SHL.U32 R12, R94, 0x2, RZ ;  /* 0x000000025e0c8824 */ /* 0x000fe400078e00ff */
[----:B------:R-:W-:Y:S02]  /*14a0*/  @!P0 IMAD.MOV.U32 R13, RZ, RZ, 0x2 ;  /* 0x00000002ff0d8424 */ /* 0x000fe400078e00ff */
[----:B------:R-:W-:Y:S02]  /*14b0*/  @!P0 IMAD R14, R88, 0x8, R1 ;  /* 0x00000008580e8824 */ /* 0x000fe400078e0201 */
[----:B------:R-:W-:-:S04]  /*14c0*/  @!P0 IMAD.WIDE R12, R12, R13, c[0x0][0x198] ;  /* 0x000066000c0c8625 */ /* 0x000fc800078e020d */
[----:B------:R-:W-:Y:S01]  /*14d0*/  IMAD.MOV.U32 R21, RZ, RZ, R11 ;  /* 0x000000ffff157224 */ /* 0x000fe200078e000b */
[----:B------:R-:W2:Y:S03]  /*14e0*/  @!P0 LDL.64 R14, [R14] ;  /* 0x000000000e0e8983 */ /* 0x000ea60000100a00 */
[C---:B------:R-:W-:Y:S01]  /*14f0*/  IMAD.WIDE R10, R85.reuse, c[0x0][0x18c], R20 ;  /* 0x00006300550a7a25 */ /* 0x040fe200078e0214 */
        /* <DEDUP_REMOVED lines=317> */
.L_x_513:
        /* <DEDUP_REMOVED lines=81> */
.L_x_514:
        /* <DEDUP_REMOVED lines=83> */
.L_x_515:
        /* <DEDUP_REMOVED lines=77> */
.L_x_512:
[----:B0-----:R-:W-:Y:S01]  /*37e0*/  LEA R0, R86, 0x40, 0x6 ;  /* 0x0000004056007811 */ /* 0x001fe200078e30ff */
[----:B------:R-:W-:Y:S01]  /*37f0*/  IMAD.WIDE R10, R85, c[0x0][0x18c], R98 ;  /* 0x00006300550a7a25 */ /* 0x000fe200078e0262 */
[----:B------:R-:W-:Y:S01]  /*3800*/  IADD3 R94, R94, 0x20, RZ ;  /* 0x000000205e5e7810 */ /* 0x000fe20007ffe0ff */
[----:B------:R-:W-:Y:S01]  /*3810*/  UIADD3 UR4, UR4, 0x40, URZ ;  /* 0x0000004004047890 */ /* 0x000fe2000fffe03f */
[----:B------:R-:W-:Y:S01]  /*3820*/  IMNMX R13, R0, c[0x0][0x190], PT ;  /* 0x00006400000d7a17 */ /* 0x000fe20003800200 */
[----:B------:R-:W-:Y:S01]  /*3830*/  IMAD.MOV.U32 R0, RZ, RZ, R10 ;  /* 0x000000ffff007224 */ /* 0x000fe200078e000a */
[C---:B------:R-:W-:Y:S02]  /*3840*/  ISETP.GE.AND P0, PT, R94.reuse, c[0x0][0x1b8], PT ;  /* 0x00006e005e007a0c */ /* 0x040fe40003f06270 */
[----:B------:R-:W-:-:S13]  /*3850*/  ISETP.LT.AND P2, PT, R94, R13, PT ;  /* 0x0000000d5e00720c */ /* 0x000fda0003f41270 */
[----:B------:R-:W-:Y:S05]  /*3860*/  @!P0 BRA P2, `(.L_x_516) ;  /* 0xffffdbe000008947 */ /* 0x000fea000103ffff */
.L_x_511:
        /* <DEDUP_REMOVED lines=9> */
.L_x_522:
        /* <DEDUP_REMOVED lines=14> */
[----:B------:R-:W-:Y:S02]  /*39e0*/  IMAD.MOV.U32 R12, RZ, RZ, R0 ;  /* 0x000000ffff0c7224 */ /* 0x000fe400078e0000 */
[----:B------:R-:W-:-:S06]  /*39f0*/  IMAD.MOV.U32 R13, RZ, RZ, R11 ;  /* 0x000000ffff0d7224 */ /* 0x000fcc00078e000b */
[----:B------:R-:W2:Y:S01]  /*3a00*/  LDG.E.128.CONSTANT R12, [R12.64] ;  /* 0x000000060c0c7981 */ /* 0x000ea2000c1e9d00 */
[----:B------:R-:W-:Y:S01]  /*3a10*/  IMAD.MOV.U32 R16, RZ, RZ, 0x3400 ;  /* 0x00003400ff107424 */ /* 0x000fe200078e00ff */
[----:B------:R-:W-:Y:S01]  /*3a20*/  PRMT R17, R91, 0x9910, RZ ;  /* 0x000099105b117816 */ /* 0x000fe200000000ff */
[----:B------:R-:W-:Y:S01]  /*3a30*/  IMAD.MOV.U32 R18, RZ, RZ, 0x2400 ;  /* 0x00002400ff127424 */ /* 0x000fe200078e00ff */
[----:B------:R-:W-:Y:S01]  /*3a40*/  ISETP.GE.AND P3, PT, R95, 0x2, PT ;  /* 0x000000025f00780c */ /* 0x000fe20003f66270 */
[----:B------:R-:W-:Y:S01]  /*3a50*/  IMAD.MOV.U32 R36, RZ, RZ, 0x2c00 ;  /* 0x00002c00ff247424 */ /* 0x000fe200078e00ff */
[----:B------:R-:W-:Y:S02]  /*3a60*/  ISETP.NE.AND P2, PT, R17, RZ, PT ;  /* 0x000000ff1100720c */ /* 0x000fe40003f45270 */
[----:B------:R-:W-:Y:S02]  /*3a70*/  PRMT R16, R18, 0x5410, R16 ;  /* 0x0000541012107816 */ /* 0x000fe40000000010 */
[----:B--2---:R-:W-:-:S02]  /*3a80*/  LOP3.LUT R20, R13, 0xc000c, RZ, 0xc0, !PT ;  /* 0x000c000c0d147812 */ /* 0x004fc400078ec0ff */
[----:B------:R-:W-:Y:S02]  /*3a90*/  SHF.R.U32.HI R47, RZ, 0x8, R13 ;  /* 0x00000008ff2f7819 */ /* 0x000fe4000001160d */
[C---:B------:R-:W-:Y:S02]  /*3aa0*/  LOP3.LUT R29, R13.reuse, 0x300030, RZ, 0xc0, !PT ;  /* 0x003000300d1d7812 */ /* 0x040fe400078ec0ff */
[C---:B------:R-:W-:Y:S02]  /*3ab0*/  LOP3.LUT R37, R13.reuse, 0xc000c0, RZ, 0xc0, !PT ;  /* 0x00c000c00d257812 */ /* 0x040fe400078ec0ff */
[----:B------:R-:W-:Y:S02]  /*3ac0*/  LOP3.LUT R46, R13, 0x30003, RZ, 0xc0, !PT ;  /* 0x000300030d2e7812 */ /* 0x000fe400078ec0ff */
[----:B------:R-:W-:Y:S02]  /*3ad0*/  LOP3.LUT R13, R14, 0xc000c, RZ, 0xc0, !PT ;  /* 0x000c000c0e0d7812 */ /* 0x000fe400078ec0ff */
[----:B------:R-:W-:-:S02]  /*3ae0*/  SHF.R.U32.HI R45, RZ, 0x8, R12 ;  /* 0x00000008ff2d7819 */ /* 0x000fc4000001160c */
[----:B------:R-:W-:Y:S02]  /*3af0*/  LOP3.LUT R24, R13, 0x64006400, RZ, 0xfc, !PT ;  /* 0x640064000d187812 */ /* 0x000fe400078efcff */
[----:B------:R-:W-:Y:S02]  /*3b00*/  LOP3.LUT R13, R45, 0xc000c, RZ, 0xc0, !PT ;  /* 0x000c000c2d0d7812 */ /* 0x000fe400078ec0ff */
[----:B------:R-:W-:Y:S01]  /*3b10*/  SHF.R.U32.HI R49, RZ, 0x8, R14 ;  /* 0x00000008ff317819 */ /* 0x000fe2000001160e */
[----:B------:R-:W-:Y:S01]  /*3b20*/  HFMA2 R24, R24, R16.H1_H1, -258, -258 ;  /* 0xdc08dc0818187431 */ /* 0x000fe20000060010 */
[C---:B------:R-:W-:Y:S02]  /*3b30*/  LOP3.LUT R31, R14.reuse, 0x300030, RZ, 0xc0, !PT ;  /* 0x003000300e1f7812 */ /* 0x040fe400078ec0ff */
[C---:B------:R-:W-:Y:S02]  /*3b40*/  LOP3.LUT R38, R14.reuse, 0xc000c0, RZ, 0xc0, !PT ;  /* 0x00c000c00e267812 */ /* 0x040fe400078ec0ff */
[----:B------:R-:W-:-:S02]  /*3b50*/  LOP3.LUT R48, R14, 0x30003, RZ, 0xc0, !PT ;  /* 0x000300030e307812 */ /* 0x000fc400078ec0ff */
[----:B------:R-:W-:Y:S02]  /*3b60*/  LOP3.LUT R14, R15, 0xc000c, RZ, 0xc0, !PT ;  /* 0x000c000c0f0e7812 */ /* 0x000fe400078ec0ff */
[----:B------:R-:W-:Y:S02]  /*3b70*/  LOP3.LUT R13, R13, 0x64006400, RZ, 0xfc, !PT ;  /* 0x640064000d0d7812 */ /* 0x000fe400078efcff */
[----:B------:R-:W-:Y:S02]  /*3b80*/  SHF.R.U32.HI R51, RZ, 0x8, R15 ;  /* 0x00000008ff337819 */ /* 0x000fe4000001160f */
[C---:B------:R-:W-:Y:S01]  /*3b90*/  LOP3.LUT R32, R15.reuse, 0x300030, RZ, 0xc0, !PT ;  /* 0x003000300f207812 */ /* 0x040fe200078ec0ff */
[----:B------:R-:W-:Y:S01]  /*3ba0*/  HFMA2 R25, R13, R16.H1_H1, -258, -258 ;  /* 0xdc08dc080d197431 */ /* 0x000fe20000060010 */
[C---:B------:R-:W-:Y:S02]  /*3bb0*/  LOP3.LUT R40, R15.reuse, 0xc000c0, RZ, 0xc0, !PT ;  /* 0x00c000c00f287812 */ /* 0x040fe400078ec0ff */
[----:B------:R-:W-:-:S02]  /*3bc0*/  LOP3.LUT R50, R15, 0x30003, RZ, 0xc0, !PT ;  /* 0x000300030f327812 */ /* 0x000fc400078ec0ff */
[----:B------:R-:W-:Y:S02]  /*3bd0*/  LOP3.LUT R23, R14, 0x64006400, RZ, 0xfc, !PT ;  /* 0x640064000e177812 */ /* 0x000fe400078efcff */
[----:B------:R-:W-:Y:S02]  /*3be0*/  LOP3.LUT R14, R47, 0xc000c, RZ, 0xc0, !PT ;  /* 0x000c000c2f0e7812 */ /* 0x000fe400078ec0ff */
[----:B------:R-:W-:Y:S01]  /*3bf0*/  LOP3.LUT R15, R49, 0xc000c, RZ, 0xc0, !PT ;  /* 0x000c000c310f7812 */ /* 0x000fe200078ec0ff */
[----:B------:R-:W-:Y:S01]  /*3c00*/  HFMA2 R23, R23, R16.H1_H1, -258, -258 ;  /* 0xdc08dc0817177431 */ /* 0x000fe20000060010 */
[----:B------:R-:W-:Y:S02]  /*3c10*/  LOP3.LUT R13, R45, 0x300030, RZ, 0xc0, !PT ;  /* 0x003000302d0d7812 */ /* 0x000fe400078ec0ff */
[----:B------:R-:W-:Y:S02]  /*3c20*/  LOP3.LUT R17, R12, 0xc000c, RZ, 0xc0, !PT ;  /* 0x000c000c0c117812 */ /* 0x000fe400078ec0ff */
[----:B------:R-:W-:-:S02]  /*3c30*/  LOP3.LUT R14, R14, 0x64006400, RZ, 0xfc, !PT ;  /* 0x640064000e0e7812 */ /* 0x000fc400078efcff */
        /* <DEDUP_REMOVED lines=115> */
.L_x_519:
        /* <DEDUP_REMOVED lines=47> */
.L_x_520:
        /* <DEDUP_REMOVED lines=46> */
.L_x_521:
        /* <DEDUP_REMOVED lines=44> */
.L_x_518:
[----:B------:R-:W-:Y:S01]  /*4c00*/  IADD3 R94, R94, 0x10, RZ ;  /* 0x000000105e5e7810 */ /* 0x000fe20007ffe0ff */
[----:B------:R-:W-:Y:S01]  /*4c10*/  UIADD3 UR4, UR4, 0x20, URZ ;  /* 0x0000002004047890 */ /* 0x000fe2000fffe03f */
[----:B------:R-:W-:Y:S02]  /*4c20*/  LEA R0, P3, R21, R0, 0x2 ;  /* 0x0000000015007211 */ /* 0x000fe400078610ff */
[C---:B------:R-:W-:Y:S02]  /*4c30*/  ISETP.GE.AND P2, PT, R94.reuse, c[0x0][0x1bc], PT ;  /* 0x00006f005e007a0c */ /* 0x040fe40003f46270 */
[----:B------:R-:W-:Y:S01]  /*4c40*/  ISETP.LT.AND P4, PT, R94, R93, PT ;  /* 0x0000005d5e00720c */ /* 0x000fe20003f81270 */
[----:B------:R-:W-:-:S12]  /*4c50*/  IMAD.X R11, R11, 0x1, R10, P3 ;  /* 0x000000010b0b7824 */ /* 0x000fd800018e060a */
[----:B------:R-:W-:Y:S05]  /*4c60*/  @!P2 BRA P4, `(.L_x_522) ;  /* 0xffffec900000a947 */ /* 0x000fea000203ffff */
.L_x_517:
        /* <DEDUP_REMOVED lines=18> */
.L_x_526:
[----:B------:R-:W0:Y:S02]  /*4d90*/  LDS R8, [R0] ;  /* 0x0000000000087984 */ /* 0x000e240000000800 */
[----:B0-----:R-:W-:-:S06]  /*4da0*/  HADD2 R9, R8, R13 ;  /* 0x0000000d08097230 */ /* 0x001fcc0000000000 */
[----:B------:R-:W0:Y:S02]  /*4db0*/  ATOMS.CAST.SPIN R9, [R0], R8, R9 ;  /* 0x000000080009738d */ /* 0x000e240001800009 */
[----:B0-----:R-:W-:-:S13]  /*4dc0*/  ISETP.EQ.U32.AND P0, PT, R9, 0x1, PT ;  /* 0x000000010900780c */ /* 0x001fda0003f02070 */
[----:B------:R-:W-:Y:S05]  /*4dd0*/  @!P0 BRA `(.L_x_526) ;  /* 0xffffffb000008947 */ /* 0x000fea000383ffff */
[----:B------:R-:W-:Y:S05]  /*4de0*/  BRA `(.L_x_524) ;  /* 0x0000003000007947 */ /* 0x000fea0003800000 */
.L_x_525:
[----:B------:R-:W2:Y:S02]  /*4df0*/  LD.E R0, [R10.64] ;  /* 0x000000060a007980 */ /* 0x000ea4000c101900 */
[----:B--2---:R-:W-:-:S05]  /*4e00*/  IMAD.IADD R9, R13, 0x1, R0 ;  /* 0x000000010d097824 */ /* 0x004fca00078e0200 */
[----:B------:R0:W-:Y:S02]  /*4e10*/  ST.E [R10.64], R9 ;  /* 0x000000090a007985 */ /* 0x0001e4000c101906 */
.L_x_524:
[----:B------:R-:W-:Y:S05]  /*4e20*/  BSYNC B0 ;  /* 0x0000000000007941 */ /* 0x000fea0003800000 */
.L_x_523:
[----:B------:R-:W2:Y:S01]  /*4e30*/  ATOM.E.ADD.F16x2.RN.STRONG.GPU P0, RZ, [R10.64+0x4], R91 ;  /* 0x0000045b0aff798a */ /* 0x000ea2000810e9c6 */
[----:B------:R-:W-:Y:S01]  /*4e40*/  BSSY B0, `(.L_x_527) ;  /* 0x000000f000007945 */ /* 0x000fe20003800000 */
[----:B--2---:R-:W-:Y:S05]  /*4e50*/  @P0 BRA `(.L_x_528) ;  /* 0x000000d000000947 */ /* 0x004fea0003800000 */
[----:B------:R-:W1:Y:S02]  /*4e60*/  QSPC.E.S P0, RZ, [R10+0x4] ;  /* 0x000004000aff73aa */ /* 0x000e640000000500 */
[----:B-1----:R-:W-:Y:S05]  /*4e70*/  @!P0 BRA `(.L_x_529) ;  /* 0x0000008000008947 */ /* 0x002fea0003800000 */
[----:B------:R-:W-:-:S04]  /*4e80*/  IADD3 R0, R10, 0x4, RZ ;  /* 0x000000040a007810 */ /* 0x000fc80007ffe0ff */
[----:B------:R-:W-:-:S05]  /*4e90*/  LOP3.LUT R0, R0, 0xffffff, RZ, 0xc0, !PT ;  /* 0x00ffffff00007812 */ /* 0x000fca00078ec0ff */
.L_x_530:
[----:B------:R-:W1:Y:S02]  /*4ea0*/  LDS R8, [R0] ;  /* 0x0000000000087984 */ /* 0x000e640000000800 */
[----:B01----:R-:W-:-:S10]  /*4eb0*/  HFMA2.MMA R9, R8, 1, 1, R91 ;  /* 0x3c003c0008097835 */ /* 0x003fd4000000005b */
[----:B------:R-:W0:Y:S02]  /*4ec0*/  ATOMS.CAST.SPIN R9, [R0], R8, R9 ;  /* 0x000000080009738d */ /* 0x000e240001800009 */
[----:B0-----:R-:W-:-:S13]  /*4ed0*/  ISETP.EQ.U32.AND P0, PT, R9, 0x1, PT ;  /* 0x000000010900780c */ /* 0x001fda0003f02070 */
[----:B------:R-:W-:Y:S05]  /*4ee0*/  @!P0 BRA `(.L_x_530) ;  /* 0xffffffb000008947 */ /* 0x000fea000383ffff */
[----:B------:R-:W-:Y:S05]  /*4ef0*/  BRA `(.L_x_528) ;  /* 0x0000003000007947 */ /* 0x000fea0003800000 */
.L_x_529:
[----:B------:R-:W2:Y:S02]  /*4f00*/  LD.E R0, [R10.64+0x4] ;  /* 0x000004060a007980 */ /* 0x000ea4000c101900 */
[----:B0-2---:R-:W-:-:S05]  /*4f10*/  IMAD.IADD R9, R91, 0x1, R0 ;  /* 0x000000015b097824 */ /* 0x005fca00078e0200 */
[----:B------:R0:W-:Y:S02]  /*4f20*/  ST.E [R10.64+0x4], R9 ;  /* 0x000004090a007985 */ /* 0x0001e4000c101906 */
.L_x_528:
[----:B------:R-:W-:Y:S05]  /*4f30*/  BSYNC B0 ;  /* 0x0000000000007941 */ /* 0x000fea0003800000 */
.L_x_527:
        /* <DEDUP_REMOVED lines=11> */
.L_x_534:
[----:B------:R-:W0:Y:S02]  /*4ff0*/  LDS R6, [R0] ;  /* 0x0000000000067984 */ /* 0x000e240000000800 */
[----:B0-----:R-:W-:-:S06]  /*5000*/  HADD2 R7, R6, R9 ;  /* 0x0000000906077230 */ /* 0x001fcc0000000000 */
[----:B------:R-:W0:Y:S02]  /*5010*/  ATOMS.CAST.SPIN R7, [R0], R6, R7 ;  /* 0x000000060007738d */ /* 0x000e240001800007 */
[----:B0-----:R-:W-:-:S13]  /*5020*/  ISETP.EQ.U32.AND P0, PT, R7, 0x1, PT ;  /* 0x000000010700780c */ /* 0x001fda0003f02070 */
[----:B------:R-:W-:Y:S05]  /*5030*/  @!P0 BRA `(.L_x_534) ;  /* 0xffffffb000008947 */ /* 0x000fea000383ffff */
[----:B------:R-:W-:Y:S05]  /*5040*/  BRA `(.L_x_532) ;  /* 0x0000003000007947 */ /* 0x000fea0003800000 */
.L_x_533:
[----:B------:R-:W2:Y:S02]  /*5050*/  LD.E R0, [R10.64] ;  /* 0x000000060a007980 */ /* 0x000ea4000c101900 */
[----:B--2---:R-:W-:-:S05]  /*5060*/  IMAD.IADD R7, R9, 0x1, R0 ;  /* 0x0000000109077824 */ /* 0x004fca00078e0200 */
[----:B------:R0:W-:Y:S02]  /*5070*/  ST.E [R10.64], R7 ;  /* 0x000000070a007985 */ /* 0x0001e4000c101906 */
.L_x_532:
[----:B------:R-:W-:Y:S05]  /*5080*/  BSYNC B0 ;  /* 0x0000000000007941 */ /* 0x000fea0003800000 */
.L_x_531:
[----:B------:R-:W2:Y:S01]  /*5090*/  ATOM.E.ADD.F16x2.RN.STRONG.GPU P0, RZ, [R10.64+0x4], R13 ;  /* 0x0000040d0aff798a */ /* 0x000ea2000810e9c6 */
[----:B------:R-:W-:Y:S01]  /*50a0*/  BSSY B0, `(.L_x_535) ;  /* 0x000000f000007945 */ /* 0x000fe20003800000 */
[----:B--2---:R-:W-:Y:S05]  /*50b0*/  @P0 BRA `(.L_x_536) ;  /* 0x000000d000000947 */ /* 0x004fea0003800000 */
[----:B------:R-:W1:Y:S02]  /*50c0*/  QSPC.E.S P0, RZ, [R10+0x4] ;  /* 0x000004000aff73aa */ /* 0x000e640000000500 */
[----:B-1----:R-:W-:Y:S05]  /*50d0*/  @!P0 BRA `(.L_x_537) ;  /* 0x0000008000008947 */ /* 0x002fea0003800000 */
[----:B------:R-:W-:-:S04]  /*50e0*/  IADD3 R0, R10, 0x4, RZ ;  /* 0x000000040a007810 */ /* 0x000fc80007ffe0ff */
[----:B------:R-:W-:-:S05]  /*50f0*/  LOP3.LUT R0, R0, 0xffffff, RZ, 0xc0, !PT ;  /* 0x00ffffff00007812 */ /* 0x000fca00078ec0ff */
.L_x_538:
[----:B------:R-:W1:Y:S02]  /*5100*/  LDS R6, [R0] ;  /* 0x0000000000067984 */ /* 0x000e640000000800 */
[----:B01----:R-:W-:-:S10]  /*5110*/  HFMA2.MMA R7, R6, 1, 1, R13 ;  /* 0x3c003c0006077835 */ /* 0x003fd4000000000d */
[----:B------:R-:W0:Y:S02]  /*5120*/  ATOMS.CAST.SPIN R7, [R0], R6, R7 ;  /* 0x000000060007738d */ /* 0x000e240001800007 */
[----:B0-----:R-:W-:-:S13]  /*5130*/  ISETP.EQ.U32.AND P0, PT, R7, 0x1, PT ;  /* 0x000000010700780c */ /* 0x001fda0003f02070 */
[----:B------:R-:W-:Y:S05]  /*5140*/  @!P0 BRA `(.L_x_538) ;  /* 0xffffffb000008947 */ /* 0x000fea000383ffff */
[----:B------:R-:W-:Y:S05]  /*5150*/  BRA `(.L_x_536) ;  /* 0x0000003000007947 */ /* 0x000fea0003800000 */
.L_x_537:
[----:B------:R-:W2:Y:S02]  /*5160*/  LD.E R0, [R10.64+0x4] ;  /* 0x000004060a007980 */ /* 0x000ea4000c101900 */
[----:B0-2---:R-:W-:-:S05]  /*5170*/  IMAD.IADD R7, R13, 0x1, R0 ;  /* 0x000000010d077824 */ /* 0x005fca00078e0200 */
[----:B------:R0:W-:Y:S02]  /*5180*/  ST.E [R10.64+0x4], R7 ;  /* 0x000004070a007985 */ /* 0x0001e4000c101906 */
.L_x_536:
[----:B------:R-:W-:Y:S05]  /*5190*/  BSYNC B0 ;  /* 0x0000000000007941 */ /* 0x000fea0003800000 */
.L_x_535:
        /* <DEDUP_REMOVED lines=11> */
.L_x_542:
[----:B------:R-:W0:Y:S02]  /*5250*/  LDS R4, [R0] ;  /* 0x0000000000047984 */ /* 0x000e240000000800 */
[----:B0-----:R-:W-:-:S06]  /*5260*/  HADD2 R5, R4, R7 ;  /* 0x0000000704057230 */ /* 0x001fcc0000000000 */
[----:B------:R-:W0:Y:S02]  /*5270*/  ATOMS.CAST.SPIN R5, [R0], R4, R5 ;  /* 0x000000040005738d */ /* 0x000e240001800005 */
[----:B0-----:R-:W-:-:S13]  /*5280*/  ISETP.EQ.U32.AND P0, PT, R5, 0x1, PT ;  /* 0x000000010500780c */ /* 0x001fda0003f02070 */
[----:B------:R-:W-:Y:S05]  /*5290*/  @!P0 BRA `(.L_x_542) ;  /* 0xffffffb000008947 */ /* 0x000fea000383ffff */
[----:B------:R-:W-:Y:S05]  /*52a0*/  BRA `(.L_x_540) ;  /* 0x0000003000007947 */ /* 0x000fea0003800000 */
.L_x_541:
[----:B------:R-:W2:Y:S02]  /*52b0*/  LD.E R0, [R10.64] ;  /* 0x000000060a007980 */ /* 0x000ea4000c101900 */
[----:B--2---:R-:W-:-:S05]  /*52c0*/  IMAD.IADD R5, R7, 0x1, R0 ;  /* 0x0000000107057824 */ /* 0x004fca00078e0200 */
[----:B------:R0:W-:Y:S02]  /*52d0*/  ST.E [R10.64], R5 ;  /* 0x000000050a007985 */ /* 0x0001e4000c101906 */
.L_x_540:
[----:B------:R-:W-:Y:S05]  /*52e0*/  BSYNC B0 ;  /* 0x0000000000007941 */ /* 0x000fea0003800000 */
.L_x_539:
[----:B------:R-:W2:Y:S01]  /*52f0*/  ATOM.E.ADD.F16x2.RN.STRONG.GPU P0, RZ, [R10.64+0x4], R89 ;  /* 0x000004590aff798a */ /* 0x000ea2000810e9c6 */
[----:B------:R-:W-:Y:S01]  /*5300*/  BSSY B0, `(.L_x_543) ;  /* 0x000000f000007945 */ /* 0x000fe20003800000 */
[----:B--2---:R-:W-:Y:S05]  /*5310*/  @P0 BRA `(.L_x_544) ;  /* 0x000000d000000947 */ /* 0x004fea0003800000 */
[----:B------:R-:W1:Y:S02]  /*5320*/  QSPC.E.S P0, RZ, [R10+0x4] ;  /* 0x000004000aff73aa */ /* 0x000e640000000500 */
[----:B-1----:R-:W-:Y:S05]  /*5330*/  @!P0 BRA `(.L_x_545) ;  /* 0x0000008000008947 */ /* 0x002fea0003800000 */
[----:B------:R-:W-:-:S04]  /*5340*/  IADD3 R0, R10, 0x4, RZ ;  /* 0x000000040a007810 */ /* 0x000fc80007ffe0ff */
[----:B------:R-:W-:-:S05]  /*5350*/  LOP3.LUT R0, R0, 0xffffff, RZ, 0xc0, !PT ;  /* 0x00ffffff00007812 */ /* 0x000fca00078ec0ff */
.L_x_546:
[----:B------:R-:W1:Y:S02]  /*5360*/  LDS R4, [R0] ;  /* 0x0000000000047984 */ /* 0x000e640000000800 */
[----:B01----:R-:W-:-:S10]  /*5370*/  HFMA2.MMA R5, R4, 1, 1, R89 ;  /* 0x3c003c0004057835 */ /* 0x003fd40000000059 */
[----:B------:R-:W0:Y:S02]  /*5380*/  ATOMS.CAST.SPIN R5, [R0], R4, R5 ;  /* 0x000000040005738d */ /* 0x000e240001800005 */
[----:B0-----:R-:W-:-:S13]  /*5390*/  ISETP.EQ.U32.AND P0, PT, R5, 0x1, PT ;  /* 0x000000010500780c */ /* 0x001fda0003f02070 */
[----:B------:R-:W-:Y:S05]  /*53a0*/  @!P0 BRA `(.L_x_546) ;  /* 0xffffffb000008947 */ /* 0x000fea000383ffff */
[----:B------:R-:W-:Y:S05]  /*53b0*/  BRA `(.L_x_544) ;  /* 0x0000003000007947 */ /* 0x000fea0003800000 */
.L_x_545:
[----:B------:R-:W2:Y:S02]  /*53c0*/  LD.E R0, [R10.64+0x4] ;  /* 0x000004060a007980 */ /* 0x000ea4000c101900 */
[----:B0-2---:R-:W-:-:S05]  /*53d0*/  IMAD.IADD R5, R89, 0x1, R0 ;  /* 0x0000000159057824 */ /* 0x005fca00078e0200 */
[----:B------:R0:W-:Y:S02]  /*53e0*/  ST.E [R10.64+0x4], R5 ;  /* 0x000004050a007985 */ /* 0x0001e4000c101906 */
.L_x_544:
[----:B------:R-:W-:Y:S05]  /*53f0*/  BSYNC B0 ;  /* 0x0000000000007941 */ /* 0x000fea0003800000 */
.L_x_543:
        /* <DEDUP_REMOVED lines=11> */
.L_x_550:
[----:B------:R-:W0:Y:S02]  /*54b0*/  LDS R2, [R0] ;  /* 0x0000000000027984 */ /* 0x000e240000000800 */
[----:B0-----:R-:W-:-:S06]  /*54c0*/  HADD2 R3, R2, R5 ;  /* 0x0000000502037230 */ /* 0x001fcc0000000000 */
[----:B------:R-:W0:Y:S02]  /*54d0*/  ATOMS.CAST.SPIN R3, [R0], R2, R3 ;  /* 0x000000020003738d */ /* 0x000e240001800003 */
[----:B0-----:R-:W-:-:S13]  /*54e0*/  ISETP.EQ.U32.AND P0, PT, R3, 0x1, PT ;  /* 0x000000010300780c */ /* 0x001fda0003f02070 */
[----:B------:R-:W-:Y:S05]  /*54f0*/  @!P0 BRA `(.L_x_550) ;  /* 0xffffffb000008947 */ /* 0x000fea000383ffff */
[----:B------:R-:W-:Y:S05]  /*5500*/  BRA `(.L_x_548) ;  /* 0x0000003000007947 */ /* 0x000fea0003800000 */
.L_x_549:
[----:B------:R-:W2:Y:S02]  /*5510*/  LD.E R0, [R10.64] ;  /* 0x000000060a007980 */ /* 0x000ea4000c101900 */
[----:B--2---:R-:W-:-:S05]  /*5520*/  IMAD.IADD R3, R5, 0x1, R0 ;  /* 0x0000000105037824 */ /* 0x004fca00078e0200 */
[----:B------:R0:W-:Y:S02]  /*5530*/  ST.E [R10.64], R3 ;  /* 0x000000030a007985 */ /* 0x0001e4000c101906 */
.L_x_548:
[----:B------:R-:W-:Y:S05]  /*5540*/  BSYNC B0 ;  /* 0x0000000000007941 */ /* 0x000fea0003800000 */
.L_x_547:
[----:B------:R-:W2:Y:S02]  /*5550*/  ATOM.E.ADD.F16x2.RN.STRONG.GPU P0, RZ, [R10.64+0x4], R7 ;  /* 0x000004070aff798a */ /* 0x000ea4000810e9c6 */
[----:B--2---:R-:W-:Y:S05]  /*5560*/  @P0 EXIT ;  /* 0x000000000000094d */ /* 0x004fea0003800000 */
[----:B------:R-:W1:Y:S02]  /*5570*/  QSPC.E.S P0, RZ, [R10+0x4] ;  /* 0x000004000aff73aa */ /* 0x000e640000000500 */
[----:B-1----:R-:W-:Y:S05]  /*5580*/  @!P0 BRA `(.L_x_551) ;  /* 0x0000008000008947 */ /* 0x002fea0003800000 */
[----:B0-----:R-:W-:-:S04]  /*5590*/  IADD3 R10, R10, 0x4, RZ ;  /* 0x000000040a0a7810 */ /* 0x001fc80007ffe0ff */
[----:B------:R-:W-:-:S05]  /*55a0*/  LOP3.LUT R10, R10, 0xffffff, RZ, 0xc0, !PT ;  /* 0x00ffffff0a0a7812 */ /* 0x000fca00078ec0ff */
.L_x_552:
[----:B------:R-:W0:Y:S02]  /*55b0*/  LDS R2, [R10] ;  /* 0x000000000a027984 */ /* 0x000e240000000800 */
[----:B0-----:R-:W-:-:S10]  /*55c0*/  HFMA2.MMA R3, R2, 1, 1, R7 ;  /* 0x3c003c0002037835 */ /* 0x001fd40000000007 */
[----:B------:R-:W0:Y:S02]  /*55d0*/  ATOMS.CAST.SPIN R3, [R10], R2, R3 ;  /* 0x000000020a03738d */ /* 0x000e240001800003 */
[----:B0-----:R-:W-:-:S13]  /*55e0*/  ISETP.EQ.U32.AND P0, PT, R3, 0x1, PT ;  /* 0x000000010300780c */ /* 0x001fda0003f02070 */
[----:B------:R-:W-:Y:S05]  /*55f0*/  @!P0 BRA `(.L_x_552) ;  /* 0xffffffb000008947 */ /* 0x000fea000383ffff */
[----:B------:R-:W-:Y:S05]  /*5600*/  EXIT ;  /* 0x000000000000794d */ /* 0x000fea0003800000 */
.L_x_551:
[----:B------:R-:W2:Y:S02]  /*5610*/  LD.E R0, [R10.64+0x4] ;  /* 0x000004060a007980 */ /* 0x000ea4000c101900 */
[----:B0-2---:R-:W-:-:S05]  /*5620*/  IMAD.IADD R3, R7, 0x1, R0 ;  /* 0x0000000107037824 */ /* 0x005fca00078e0200 */
[----:B------:R-:W-:Y:S01]  /*5630*/  ST.E [R10.64+0x4], R3 ;  /* 0x000004030a007985 */ /* 0x000fe2000c101906 */
[----:B------:R-:W-:Y:S05]  /*5640*/  EXIT ;  /* 0x000000000000794d */ /* 0x000fea0003800000 */
.L_x_553:
        /* <DEDUP_REMOVED lines=11> */
.L_x_3268:


//--------------------- .text._Z23gemm_half_q_half_kernelILi4ELi2ELb1ELb1ELi64EEvPK6__halfPKjS4_S2_PS0_iiiiPKtS7_iiiiiibS2_i --------------------------
	.section	.text._Z23gemm_half_q_half_kernelILi4ELi2ELb1ELb1ELi64EEvPK6__halfPKjS4_S2_PS0_iiiiPKtS7_iiiiiibS2_i,"ax",@progbits
	.sectioninfo	@"SHI_REGISTERS=68"
	.align	128
        .global         _Z23gemm_half_q_half_kernelILi4ELi2ELb1ELb1ELi64EEvPK6__halfPKjS4_S2_PS0_iiiiPKtS7_iiiiiibS2_i
        .type           _Z23gemm_half_q_half_kernelILi4ELi2ELb1ELb1ELi64EEvPK6__halfPKjS4_S2_PS0_iiiiPKtS7_iiiiiibS2_i,@function
        .size           _Z23gemm_half_q_half_kernelILi4ELi2ELb1ELb1ELi64EEvPK6__halfPKjS4_S2_PS0_iiiiPKtS7_iiiiiibS2_i,(.L_x_3269 - _Z23gemm_half_q_half_kernelILi4ELi2ELb1ELb1ELi64EEvPK6__halfPKjS4_S2_PS0_iiiiPKtS7_iiiiiibS2_i)
        .other          _Z23gemm_half_q_half_kernelILi4ELi2ELb1ELb1ELi64EEvPK6__halfPKjS4_S2_PS0_iiiiPKtS7_iiiiiibS2_i,@"STO_CUDA_ENTRY STV_DEFAULT"
_Z23gemm_half_q_half_kernelILi4ELi2ELb1ELb1ELi64EEvPK6__halfPKjS4_S2_PS0_iiiiPKtS7_iiiiiibS2_i:
.text._Z23gemm_half_q_half_kernelILi4ELi2ELb1ELb1ELi64EEvPK6__halfPKjS4_S2_PS0_iiiiPKtS7_iiiiiibS2_i:
        /* <DEDUP_REMOVED lines=49> */
.L_x_554:
        /* <DEDUP_REMOVED lines=15> */
[----:B------:R-:W-:-:S03]  /*0400*/  ISETP.GT.AND P2, PT, R61, 0x3, PT ;  /* 0x000000033d00780c */ /* 0x000fc60003f44270 */
[----:B------:R-:W-:-:S05]  /*0410*/  IMAD.SHL.U32 R5, R5, 0x4, RZ ;  /* 0x0000000405057824 */ /* 0x000fca00078e00ff */
[----:B--2---:R-:W-:-:S04]  /*0420*/  IADD3 R7, P0, R10, R5, RZ ;  /* 0x000000050a077210 */ /* 0x004fc80007f1e0ff */
[----:B------:R-:W-:Y:S01]  /*0430*/  LEA.HI.X.SX32 R8, R5, RZ, 0x1, P0 ;  /* 0x000000ff05087211 */ /* 0x000fe200000f0eff */
[----:B------:R-:W-:Y:S01]  /*0440*/  IMAD.SHL.U32 R5, R3, 0x2, RZ ;  /* 0x0000000203057824 */ /* 0x000fe200078e00ff */
[----:B------:R-:W-:-:S04]  /*0450*/  LEA R6, P0, R7, c[0x0][0x160], 0x1 ;  /* 0x0000580007067a11 */ /* 0x000fc800078008ff */
[----:B------:R-:W-:Y:S01]  /*0460*/  LEA.HI.X R7, R7, c[0x0][0x164], R8, 0x1, P0 ;  /* 0x0000590007077a11 */ /* 0x000fe200000f0c08 */
[----:B------:R-:W-:Y:S01]  /*0470*/  IMAD.MOV.U32 R8, RZ, RZ, RZ ;  /* 0x000000ffff087224 */ /* 0x000fe200078e00ff */
[----:B------:R-:W-:Y:S01]  /*0480*/  PLOP3.LUT P0, PT, PT, PT, PT, 0x80, 0x0 ;  /* 0x000000000000781c */ /* 0x000fe20003f0f070 */
[----:B------:R-:W-:Y:S05]  /*0490*/  @!P2 BRA `(.L_x_558) ;  /* 0x000001300000a947 */ /* 0x000fea0003800000 */
[----:B------:R-:W-:Y:S02]  /*04a0*/  PLOP3.LUT P0, PT, PT, PT, PT, 0x8, 0x0 ;  /* 0x000000000000781c */ /* 0x000fe40003f0e170 */
[----:B------:R-:W-:-:S05]  /*04b0*/  IADD3 R17, R61, -0x3, RZ ;  /* 0xfffffffd3d117810 */ /* 0x000fca0007ffe0ff */
.L_x_559:
        /* <DEDUP_REMOVED lines=17> */
.L_x_558:
        /* <DEDUP_REMOVED lines=17> */
.L_x_557:
[----:B------:R-:W-:Y:S01]  /*06e0*/  IMAD R5, R2, c[0x0][0x190], RZ ;  /* 0x0000640002057a24 */ /* 0x000fe200078e02ff */
[----:B------:R-:W-:-:S03]  /*06f0*/  ISETP.GT.AND P2, PT, R61, 0x3, PT ;  /* 0x000000033d00780c */ /* 0x000fc60003f44270 */
[----:B------:R-:W-:-:S05]  /*0700*/  IMAD.SHL.U32 R8, R5, 0x4, RZ ;  /* 0x0000000405087824 */ /* 0x000fca00078e00ff */
[----:B------:R-:W-:-:S04]  /*0710*/  IADD3 R5, P0, R6, R8, RZ ;  /* 0x0000000806057210 */ /* 0x000fc80007f1e0ff */
[----:B------:R-:W-:Y:S02]  /*0720*/  LEA.HI.X.SX32 R8, R8, R7, 0x1, P0 ;  /* 0x0000000708087211 */ /* 0x000fe400000f0eff */
[----:B------:R-:W-:-:S04]  /*0730*/  LEA R6, P0, R5, c[0x0][0x160], 0x1 ;  /* 0x0000580005067a11 */ /* 0x000fc800078008ff */
[----:B------:R-:W-:Y:S01]  /*0740*/  LEA.HI.X R7, R5, c[0x0][0x164], R8, 0x1, P0 ;  /* 0x0000590005077a11 */ /* 0x000fe200000f0c08 */
[----:B------:R-:W-:Y:S01]  /*0750*/  IMAD.SHL.U32 R5, R3, 0x2, RZ ;  /* 0x0000000203057824 */ /* 0x000fe200078e00ff */
[----:B------:R-:W-:Y:S01]  /*0760*/  PLOP3.LUT P0, PT, PT, PT, PT, 0x80, 0x0 ;  /* 0x000000000000781c */ /* 0x000fe20003f0f070 */
[----:B------:R-:W-:Y:S01]  /*0770*/  IMAD.MOV.U32 R8, RZ, RZ, RZ ;  /* 0x000000ffff087224 */ /* 0x000fe200078e00ff */
[----:B------:R-:W-:Y:S05]  /*0780*/  @!P2 BRA `(.L_x_560) ;  /* 0x000001300000a947 */ /* 0x000fea0003800000 */
[----:B------:R-:W-:Y:S02]  /*0790*/  PLOP3.LUT P0, PT, PT, PT, PT, 0x8, 0x0 ;  /* 0x000000000000781c */ /* 0x000fe40003f0e170 */
[----:B------:R-:W-:-:S04]  /*07a0*/  IADD3 R17, R61, -0x3, RZ ;  /* 0xfffffffd3d117810 */ /* 0x000fc80007ffe0ff */
.L_x_561:
        /* <DEDUP_REMOVED lines=17> */
.L_x_560:
        /* <DEDUP_REMOVED lines=15> */
.L_x_556:
[----:B------:R-:W-:Y:S05]  /*09b0*/  BSYNC B0 ;  /* 0x0000000000007941 */ /* 0x000fea0003800000 */
.L_x_555:
        /* <DEDUP_REMOVED lines=18> */
.L_x_564:
        /* <DEDUP_REMOVED lines=11> */
.L_x_563:
        /* <DEDUP_REMOVED lines=10> */
.L_x_562:
[----:B------:R-:W-:Y:S01]  /*0c30*/  BAR.SYNC.DEFER_BLOCKING 0x0 ;  /* 0x0000000000007b1d */ /* 0x000fe20000010000 */
[C---:B------:R-:W-:Y:S02]  /*0c40*/  ISETP.GT.AND P0, PT, R60.reuse, c[0x0][0x1a8], PT ;  /* 0x00006a003c007a0c */ /* 0x040fe40003f04270 */
[C---:B------:R-:W-:Y:S02]  /*0c50*/  ISETP.GT.AND P3, PT, R60.reuse, c[0x0][0x1ac], PT ;  /* 0x00006b003c007a0c */ /* 0x040fe40003f64270 */
[C---:B------:R-:W-:Y:S02]  /*0c60*/  ISETP.GT.AND P4, PT, R60.reuse, c[0x0][0x1b0], PT ;  /* 0x00006c003c007a0c */ /* 0x040fe40003f84270 */
[C---:B------:R-:W-:Y:S02]  /*0c70*/  ISETP.GT.AND P5, PT, R60.reuse, c[0x0][0x1b4], PT ;  /* 0x00006d003c007a0c */ /* 0x040fe40003fa4270 */
[C---:B-1----:R-:W-:Y:S02]  /*0c80*/  IMNMX R3, R60.reuse, c[0x0][0x1a8], PT ;  /* 0x00006a003c037a17 */ /* 0x042fe40003800200 */
[----:B------:R-:W-:-:S02]  /*0c90*/  ISETP.GT.AND P2, PT, R60, c[0x0][0x1b8], PT ;  /* 0x00006e003c007a0c */ /* 0x000fc40003f44270 */
[----:B------:R-:W-:Y:S02]  /*0ca0*/  SHF.R.S32.HI R4, RZ, 0x1f, R3 ;  /* 0x0000001fff047819 */ /* 0x000fe40000011403 */
[----:B------:R-:W-:Y:S02]  /*0cb0*/  @P0 IMNMX R2, R60, c[0x0][0x1ac], PT ;  /* 0x00006b003c020a17 */ /* 0x000fe40003800200 */
[----:B------:R-:W-:Y:S02]  /*0cc0*/  LEA.HI R12, R4, R3, RZ, 0x5 ;  /* 0x00000003040c7211 */ /* 0x000fe400078f28ff */
[----:B------:R-:W-:Y:S02]  /*0cd0*/  @P3 IMNMX R3, R60, c[0x0][0x1b0], PT ;  /* 0x00006c003c033a17 */ /* 0x000fe40003800200 */
        /* <DEDUP_REMOVED lines=26> */
[----:B------:R-:W-:Y:S01]  /*0e80*/  @P4 SHF.R.S32.HI R8, RZ, 0x5, R8 ;  /* 0x00000005ff084819 */ /* 0x000fe20000011408 */
[----:B------:R-:W-:Y:S01]  /*0e90*/  @P5 IMAD R2, R11, 0x3, RZ ;  /* 0x000000030b025824 */ /* 0x000fe200078e02ff */
[----:B------:R-:W-:Y:S01]  /*0ea0*/  SHF.R.S32.HI R12, RZ, 0x5, R12 ;  /* 0x00000005ff0c7819 */ /* 0x000fe2000001140c */
[----:B------:R-:W-:Y:S01]  /*0eb0*/  @P3 IMAD R4, R6, 0x5, RZ ;  /* 0x0000000506043824 */ /* 0x000fe200078e02ff */
[----:B------:R-:W-:Y:S01]  /*0ec0*/  @P2 LEA.HI R13, R13, R10, RZ, 0x5 ;  /* 0x0000000a0d0d2211 */ /* 0x000fe200078f28ff */
[----:B------:R-:W-:Y:S02]  /*0ed0*/  @P4 IMAD.SHL.U32 R7, R8, 0x4, RZ ;  /* 0x0000000408074824 */ /* 0x000fe400078e00ff */
[----:B------:R-:W-:Y:S01]  /*0ee0*/  IMAD R5, R12, 0x8, R5 ;  /* 0x000000080c057824 */ /* 0x000fe200078e0205 */
[----:B------:R-:W-:Y:S01]  /*0ef0*/  @P2 SHF.R.S32.HI R13, RZ, 0x5, R13 ;  /* 0x00000005ff0d2819 */ /* 0x000fe2000001140d */
[----:B------:R-:W-:Y:S02]  /*0f00*/  IMAD.SHL.U32 R11, R0, 0x80, RZ ;  /* 0x00000080000b7824 */ /* 0x000fe400078e00ff */
[----:B------:R-:W-:Y:S01]  /*0f10*/  IMAD.MOV.U32 R0, RZ, RZ, 0x2 ;  /* 0x00000002ff007424 */ /* 0x000fe200078e00ff */
[----:B------:R-:W-:Y:S01]  /*0f20*/  IADD3 R21, R7, R5, R4 ;  /* 0x0000000507157210 */ /* 0x000fe20007ffe004 */
[----:B------:R-:W-:-:S02]  /*0f30*/  @P2 IMAD.SHL.U32 R3, R13, 0x2, RZ ;  /* 0x000000020d032824 */ /* 0x000fc400078e00ff */
[----:B------:R-:W-:Y:S01]  /*0f40*/  IMAD.WIDE R10, R11, R0, c[0x0][0x198] ;  /* 0x000066000b0a7625 */ /* 0x000fe200078e0200 */
        /* <DEDUP_REMOVED lines=8> */
[----:B------:R-:W-:-:S02]  /*0fd0*/  SHF.R.S32.HI R15, RZ, 0x3, R6 ;  /* 0x00000003ff0f7819 */ /* 0x000fc40000011406 */
.L_x_566:
        /* <DEDUP_REMOVED lines=43> */
.L_x_565:
        /* <DEDUP_REMOVED lines=11> */
[----:B------:R-:W2:Y:S04]  /*1340*/  LDG.E.U16.CONSTANT R53, [R10.64+0x2] ;  /* 0x000002060a357981 */ /* 0x000ea8000c1e9500 */
[----:B------:R1:W5:Y:S01]  /*1350*/  LDL.64 R62, [R1] ;  /* 0x00000000013e7983 */ /* 0x0003620000100a00 */
[----:B------:R-:W-:Y:S01]  /*1360*/  IMAD R6, R6, c[0x0][0x18c], RZ ;  /* 0x0000630006067a24 */ /* 0x000fe200078e02ff */
[----:B------:R-:W-:Y:S01]  /*1370*/  PRMT R7, R58, 0x9910, RZ ;  /* 0x000099103a077816 */ /* 0x000fe200000000ff */
[----:B------:R-:W-:-:S03]  /*1380*/  IMAD.MOV.U32 R49, RZ, RZ, c[0x0][0x18c] ;  /* 0x00006300ff317624 */ /* 0x000fc600078e00ff */
[----:B------:R-:W-:Y:S02]  /*1390*/  SHF.R.S32.HI R8, RZ, 0x1f, R6 ;  /* 0x0000001fff087819 */ /* 0x000fe40000011406 */
[----:B------:R-:W-:Y:S02]  /*13a0*/  IADD3 R6, P2, R51, R6, RZ ;  /* 0x0000000633067210 */ /* 0x000fe40007f5e0ff */
[----:B------:R-:W-:Y:S02]  /*13b0*/  ISETP.NE.AND P0, PT, R7, RZ, PT ;  /* 0x000000ff0700720c */ /* 0x000fe40003f05270 */
[----:B------:R-:W-:Y:S02]  /*13c0*/  LEA.HI.X.SX32 R51, R51, R8, 0x1, P2 ;  /* 0x0000000833337211 */ /* 0x000fe400010f0eff */
[----:B------:R-:W-:Y:S02]  /*13d0*/  LEA R52, P2, R6, c[0x0][0x168], 0x2 ;  /* 0x00005a0006347a11 */ /* 0x000fe400078410ff */
[----:B------:R-:W-:Y:S01]  /*13e0*/  SHF.R.S32.HI R50, RZ, 0x1f, R49 ;  /* 0x0000001fff327819 */ /* 0x000fe20000011431 */
[----:B------:R-:W-:Y:S01]  /*13f0*/  IMAD.MOV.U32 R54, RZ, RZ, RZ ;  /* 0x000000ffff367224 */ /* 0x000fe200078e00ff */
[----:B------:R-:W-:-:S02]  /*1400*/  ISETP.LT.OR P0, PT, R9, 0x4, !P0 ;  /* 0x000000040900780c */ /* 0x000fc40004701670 */
[----:B------:R-:W-:Y:S02]  /*1410*/  LEA.HI.X R51, R6, c[0x0][0x16c], R51, 0x2, P2 ;  /* 0x00005b0006337a11 */ /* 0x000fe400010f1433 */
[----:B------:R-:W-:Y:S02]  /*1420*/  PRMT R48, RZ, 0x7610, R48 ;  /* 0x00007610ff307816 */ /* 0x000fe40000000030 */
[----:B------:R-:W-:Y:S01]  /*1430*/  SHF.L.U64.HI R50, R49, 0x2, R50 ;  /* 0x0000000231327819 */ /* 0x000fe20000010232 */
[----:B------:R-:W-:Y:S01]  /*1440*/  UMOV UR4, URZ ;  /* 0x0000003f00047c82 */ /* 0x000fe20008000000 */
[----:B-12---:R-:W-:-:S05]  /*1450*/  IMAD.IADD R53, R60, 0x1, R53 ;  /* 0x000000013c357824 */ /* 0x006fca00078e0235 */
.L_x_572:
[----:B------:R-:W-:-:S13]  /*1460*/  ISETP.NE.AND P2, PT, R60, R53, PT ;  /* 0x000000353c00720c */ /* 0x000fda0003f45270 */
[----:B------:R-:W-:Y:S01]  /*1470*/  @!P2 IADD3 R54, R54, 0x1, RZ ;  /* 0x000000013636a810 */ /* 0x000fe20007ffe0ff */
[----:B------:R-:W-:Y:S02]  /*1480*/  @!P2 IMAD.SHL.U32 R6, R60, 0x2, RZ ;  /* 0x000000023c06a824 */ /* 0x000fe400078e00ff */
[----:B------:R-:W-:Y:S02]  /*1490*/  @!P2 IMAD.MOV.U32 R7, RZ, RZ, 0x2 ;  /* 0x00000002ff07a424 */ /* 0x000fe400078e00ff */
[----:B------:R-:W-:Y:S02]  /*14a0*/  @!P2 IMAD R8, R54, 0x8, R1 ;  /* 0x000000083608a824 */ /* 0x000fe400078e0201 */
[----:B------:R-:W-:-:S04]  /*14b0*/  @!P2 IMAD.WIDE R6, R6, R7, c[0x0][0x198] ;  /* 0x000066000606a625 */ /* 0x000fc800078e0207 */
[----:B------:R-:W2:Y:S04]  /*14c0*/  @!P2 LDL.64 R8, [R8] ;  /* 0x000000000808a983 */ /* 0x000ea80000100a00 */
[----:B------:R-:W3:Y:S01]  /*14d0*/  @!P2 LDG.E.U16.CONSTANT R7, [R6.64+0x2] ;  /* 0x000002060607a981 */ /* 0x000ee2000c1e9500 */
[----:B--2--5:R-:W-:Y:S02]  /*14e0*/  @!P2 PRMT R62, R8, 0x7610, R62 ;  /* 0x00007610083ea816 */ /* 0x024fe4000000003e */
[----:B------:R-:W-:Y:S01]  /*14f0*/  @!P2 PRMT R63, R9, 0x7610, R63 ;  /* 0x00007610093fa816 */ /* 0x000fe2000000003f */
[----:B---3--:R-:W-:Y:S01]  /*1500*/  @!P2 IMAD.IADD R53, R7, 0x1, R60 ;  /* 0x000000010735a824 */ /* 0x008fe200078e023c */
[----:B------:R-:W-:Y:S02]  /*1510*/  @!P2 PRMT R62, R62, 0x7610, R8 ;  /* 0x000076103e3ea816 */ /* 0x000fe40000000008 */
[----:B------:R-:W-:Y:S01]  /*1520*/  @!P2 PRMT R63, R63, 0x7610, R9 ;  /* 0x000076103f3fa816 */ /* 0x000fe20000000009 */
[----:B0-----:R-:W-:Y:S05]  /*1530*/  @!P1 BRA `(.L_x_568) ;  /* 0x0000121000009947 */ /* 0x001fea0003800000 */
[----:B------:R-:W-:Y:S02]  /*1540*/  IMAD.MOV.U32 R6, RZ, RZ, R52 ;  /* 0x000000ffff067224 */ /* 0x000fe400078e0034 */
[----:B------:R-:W-:-:S05]  /*1550*/  IMAD.MOV.U32 R7, RZ, RZ, R51 ;  /* 0x000000ffff077224 */ /* 0x000fca00078e0033 */
[----:B0-----:R-:W2:Y:S01]  /*1560*/  LDG.E.128.CONSTANT R8, [R6.64] ;  /* 0x0000000606087981 */ /* 0x001ea2000c1e9d00 */
[----:B------:R-:W-:Y:S01]  /*1570*/  PRMT R12, R57, 0x9910, RZ ;  /* 0x00009910390c7816 */ /* 0x000fe200000000ff */
[----:B------:R-:W-:Y:S01]  /*1580*/  IMAD.MOV.U32 R13, RZ, RZ, 0x3400 ;  /* 0x00003400ff0d7424 */ /* 0x000fe200078e00ff */
[----:B------:R-:W-:Y:S01]  /*1590*/  ISETP.GE.AND P3, PT, R61, 0x2, PT ;  /* 0x000000023d00780c */ /* 0x000fe20003f66270 */
[----:B------:R-:W-:Y:S01]  /*15a0*/  IMAD.MOV.U32 R29, RZ, RZ, 0x2c00 ;  /* 0x00002c00ff1d7424 */ /* 0x000fe200078e00ff */
[----:B------:R-:W-:Y:S01]  /*15b0*/  ISETP.NE.AND P2, PT, R12, RZ, PT ;  /* 0x000000ff0c00720c */ /* 0x000fe20003f45270 */
[----:B------:R-:W-:Y:S01]  /*15c0*/  IMAD.MOV.U32 R37, RZ, RZ, 0x2400 ;  /* 0x00002400ff257424 */ /* 0x000fe200078e00ff */
[C---:B--2---:R-:W-:Y:S02]  /*15d0*/  LOP3.LUT R7, R9.reuse, 0xc000c, RZ, 0xc0, !PT ;  /* 0x000c000c09077812 */ /* 0x044fe400078ec0ff */
[----:B------:R-:W-:Y:S02]  /*15e0*/  SHF.R.U32.HI R18, RZ, 0x8, R9 ;  /* 0x00000008ff127819 */ /* 0x000fe40000011609 */
[----:B------:R-:W-:-:S02]  /*15f0*/  LOP3.LUT R14, R9, 0x300030, RZ, 0xc0, !PT ;  /* 0x00300030090e7812 */ /* 0x000fc400078ec0ff */
[C---:B------:R-:W-:Y:S02]  /*1600*/  LOP3.LUT R30, R9.reuse, 0xc000c0, RZ, 0xc0, !PT ;  /* 0x00c000c0091e7812 */ /* 0x040fe400078ec0ff */
[----:B------:R-:W-:Y:S02]  /*1610*/  LOP3.LUT R19, R9, 0x30003, RZ, 0xc0, !PT ;  /* 0x0003000309137812 */ /* 0x000fe400078ec0ff */
[C---:B------:R-:W-:Y:S02]  /*1620*/  LOP3.LUT R9, R10.reuse, 0xc000c, RZ, 0xc0, !PT ;  /* 0x000c000c0a097812 */ /* 0x040fe400078ec0ff */
[----:B------:R-:W-:Y:S02]  /*1630*/  SHF.R.U32.HI R20, RZ, 0x8, R10 ;  /* 0x00000008ff147819 */ /* 0x000fe4000001160a */
[C---:B------:R-:W-:Y:S02]  /*1640*/  LOP3.LUT R24, R10.reuse, 0x300030, RZ, 0xc0, !PT ;  /* 0x003000300a187812 */ /* 0x040fe400078ec0ff */
[----:B------:R-:W-:-:S02]  /*1650*/  LOP3.LUT R32, R10, 0xc000c0, RZ, 0xc0, !PT ;  /* 0x00c000c00a207812 */ /* 0x000fc400078ec0ff */
[----:B------:R-:W-:Y:S02]  /*1660*/  LOP3.LUT R22, R10, 0x30003, RZ, 0xc0, !PT ;  /* 0x000300030a167812 */ /* 0x000fe400078ec0ff */
[----:B------:R-:W-:Y:S02]  /*1670*/  LOP3.LUT R10, R11, 0xc000c, RZ, 0xc0, !PT ;  /* 0x000c000c0b0a7812 */ /* 0x000fe400078ec0ff */
[----:B------:R-:W-:Y:S02]  /*1680*/  LOP3.LUT R12, R8, 0xc000c, RZ, 0xc0, !PT ;  /* 0x000c000c080c7812 */ /* 0x000fe400078ec0ff */
[----:B------:R-:W-:Y:S02]  /*1690*/  SHF.R.U32.HI R16, RZ, 0x8, R8 ;  /* 0x00000008ff107819 */ /* 0x000fe40000011608 */
[----:B------:R-:W-:Y:S02]  /*16a0*/  LOP3.LUT R26, R9, 0x64006400, RZ, 0xfc, !PT ;  /* 0x64006400091a7812 */ /* 0x000fe400078efcff */
[----:B------:R-:W-:-:S02]  /*16b0*/  SHF.R.U32.HI R21, RZ, 0x8, R11 ;  /* 0x00000008ff157819 */ /* 0x000fc4000001160b */
[C---:B------:R-:W-:Y:S02]  /*16c0*/  LOP3.LUT R25, R11.reuse, 0x300030, RZ, 0xc0, !PT ;  /* 0x003000300b197812 */ /* 0x040fe400078ec0ff */
[C---:B------:R-:W-:Y:S02]  /*16d0*/  LOP3.LUT R33, R11.reuse, 0xc000c0, RZ, 0xc0, !PT ;  /* 0x00c000c00b217812 */ /* 0x040fe400078ec0ff */
[----:B------:R-:W-:Y:S02]  /*16e0*/  LOP3.LUT R23, R11, 0x30003, RZ, 0xc0, !PT ;  /* 0x000300030b177812 */ /* 0x000fe400078ec0ff */
[----:B------:R-:W-:Y:S02]  /*16f0*/  LOP3.LUT R34, R10, 0x64006400, RZ, 0xfc, !PT ;  /* 0x640064000a227812 */ /* 0x000fe400078efcff */
[----:B------:R-:W-:Y:S02]  /*1700*/  LOP3.LUT R9, R18, 0xc000c, RZ, 0xc0, !PT ;  /* 0x000c000c12097812 */ /* 0x000fe400078ec0ff */
[----:B------:R-:W-:-:S02]  /*1710*/  LOP3.LUT R15, R8, 0x300030, RZ, 0xc0, !PT ;  /* 0x00300030080f7812 */ /* 0x000fc400078ec0ff */
[C---:B------:R-:W-:Y:S02]  /*1720*/  LOP3.LUT R31, R8.reuse, 0xc000c0, RZ, 0xc0, !PT ;  /* 0x00c000c0081f7812 */ /* 0x040fe400078ec0ff */
[----:B------:R-:W-:Y:S02]  /*1730*/  LOP3.LUT R17, R8, 0x30003, RZ, 0xc0, !PT ;  /* 0x0003000308117812 */ /* 0x000fe400078ec0ff */
[----:B------:R-:W-:Y:S02]  /*1740*/  LOP3.LUT R11, R20, 0xc000c, RZ, 0xc0, !PT ;  /* 0x000c000c140b7812 */ /* 0x000fe400078ec0ff */
[----:B------:R-:W-:Y:S02]  /*1750*/  LOP3.LUT R8, R7, 0x64006400, RZ, 0xfc, !PT ;  /* 0x6400640007087812 */ /* 0x000fe400078efcff */
[----:B------:R-:W-:Y:S02]  /*1760*/  LOP3.LUT R6, R12, 0x64006400, RZ, 0xfc, !PT ;  /* 0x640064000c067812 */ /* 0x000fe400078efcff */
        /* <DEDUP_REMOVED lines=75> */
[----:B------:R-:W0:Y:S02]  /*1c20*/  LDS.128 R16, [UR4] ;  /* 0x00000004ff107984 */ /* 0x000e240008000c00 */
[-C--:B0-----:R-:W-:Y:S02]  /*1c30*/  HFMA2.MMA R20, R38, R16.reuse, RZ ;  /* 0x0000001026147235 */ /* 0x081fe400000000ff */
[----:B------:R-:W-:-:S08]  /*1c40*/  HFMA2.MMA R65, R39, R16, RZ ;  /* 0x0000001027417235 */ /* 0x000fd000000000ff */
[-C--:B------:R-:W-:Y:S02]  /*1c50*/  HFMA2 R20, R6, R17.reuse, R20 ;  /* 0x0000001106147231 */ /* 0x080fe40000000014 */
[----:B------:R-:W-:-:S04]  /*1c60*/  HFMA2 R65, R7, R17, R65 ;  /* 0x0000001107417231 */ /* 0x000fc80000000041 */
[-C--:B------:R-:W-:Y:S02]  /*1c70*/  HFMA2.MMA R20, R14, R18.reuse, R20 ;  /* 0x000000120e147235 */ /* 0x080fe40000000014 */
[----:B------:R-:W-:-:S08]  /*1c80*/  HFMA2.MMA R65, R15, R18, R65 ;  /* 0x000000120f417235 */ /* 0x000fd00000000041 */
[-C--:B------:R-:W-:Y:S02]  /*1c90*/  HFMA2 R64, R30, R19.reuse, R20 ;  /* 0x000000131e407231 */ /* 0x080fe40000000014 */
[----:B------:R-:W0:Y:S01]  /*1ca0*/  LDS.128 R20, [UR4+0x10] ;  /* 0x00001004ff147984 */ /* 0x000e220008000c00 */
[----:B------:R-:W-:-:S03]  /*1cb0*/  HFMA2 R65, R31, R19, R65 ;  /* 0x000000131f417231 */ /* 0x000fc60000000041 */
[----:B0-----:R-:W-:-:S03]  /*1cc0*/  HFMA2.MMA R64, R42, R20, R64 ;  /* 0x000000142a407235 */ /* 0x001fc60000000040 */
[----:B------:R-:W-:-:S07]  /*1cd0*/  HFMA2.MMA R65, R43, R20, R65 ;  /* 0x000000142b417235 */ /* 0x000fce0000000041 */
[----:B------:R-:W-:-:S03]  /*1ce0*/  HFMA2 R64, R10, R21, R64 ;  /* 0x000000150a407231 */ /* 0x000fc60000000040 */
[----:B------:R-:W-:-:S03]  /*1cf0*/  HFMA2 R65, R11, R21, R65 ;  /* 0x000000150b417231 */ /* 0x000fc60000000041 */
[----:B------:R-:W-:-:S03]  /*1d00*/  HFMA2.MMA R64, R26, R22, R64 ;  /* 0x000000161a407235 */ /* 0x000fc60000000040 */
[----:B------:R-:W-:-:S07]  /*1d10*/  HFMA2.MMA R65, R27, R22, R65 ;  /* 0x000000161b417235 */ /* 0x000fce0000000041 */
[----:B------:R-:W-:-:S03]  /*1d20*/  HFMA2 R64, R34, R23, R64 ;  /* 0x0000001722407231 */ /* 0x000fc60000000040 */
        /* <DEDUP_REMOVED lines=25> */
.L_x_569:
[----:B------:R-:W-:Y:S05]  /*1ec0*/  @!P3 BRA `(.L_x_568) ;  /* 0x000008800000b947 */ /* 0x000fea0003800000 */
[----:B------:R-:W-:Y:S02]  /*1ed0*/  PRMT R16, R56, 0x9910, RZ ;  /* 0x0000991038107816 */ /* 0x000fe400000000ff */
[----:B------:R-:W-:Y:S02]  /*1ee0*/  ISETP.GE.AND P3, PT, R61, 0x3, PT ;  /* 0x000000033d00780c */ /* 0x000fe40003f66270 */
[----:B------:R-:W-:-:S13]  /*1ef0*/  ISETP.NE.AND P2, PT, R16, RZ, PT ;  /* 0x000000ff1000720c */ /* 0x000fda0003f45270 */
[----:B------:R-:W-:Y:S05]  /*1f00*/  @!P2 BRA `(.L_x_570) ;  /* 0x000002a00000a947 */ /* 0x000fea0003800000 */
[----:B------:R-:W0:Y:S02]  /*1f10*/  LDS.128 R16, [UR4+0x80] ;  /* 0x00008004ff107984 */ /* 0x000e240008000c00 */
        /* <DEDUP_REMOVED lines=41> */
.L_x_570:
[----:B------:R-:W-:Y:S05]  /*21b0*/  @!P3 BRA `(.L_x_568) ;  /* 0x000005900000b947 */ /* 0x000fea0003800000 */
[----:B------:R-:W-:-:S04]  /*21c0*/  PRMT R16, R55, 0x9910, RZ ;  /* 0x0000991037107816 */ /* 0x000fc800000000ff */
        /* <DEDUP_REMOVED lines=44> */
.L_x_571:
        /* <DEDUP_REMOVED lines=44> */
.L_x_568:
[----:B------:R-:W-:Y:S01]  /*2750*/  IADD3 R60, R60, 0x10, RZ ;  /* 0x000000103c3c7810 */ /* 0x000fe20007ffe0ff */
[----:B------:R-:W-:Y:S01]  /*2760*/  UIADD3 UR4, UR4, 0x20, URZ ;  /* 0x0000002004047890 */ /* 0x000fe2000fffe03f */
[----:B------:R-:W-:Y:S02]  /*2770*/  LEA R52, P3, R49, R52, 0x2 ;  /* 0x0000003431347211 */ /* 0x000fe400078610ff */
[C---:B------:R-:W-:Y:S02]  /*2780*/  ISETP.GE.AND P2, PT, R60.reuse, c[0x0][0x1bc], PT ;  /* 0x00006f003c007a0c */ /* 0x040fe40003f46270 */
[----:B------:R-:W-:Y:S01]  /*2790*/  ISETP.LT.AND P4, PT, R60, R59, PT ;  /* 0x0000003b3c00720c */ /* 0x000fe20003f81270 */
[----:B------:R-:W-:-:S12]  /*27a0*/  IMAD.X R51, R51, 0x1, R50, P3 ;  /* 0x0000000133337824 */ /* 0x000fd800018e0632 */
[----:B------:R-:W-:Y:S05]  /*27b0*/  @!P2 BRA P4, `(.L_x_572) ;  /* 0xffffeca00000a947 */ /* 0x000fea000203ffff */
.L_x_567:
        /* <DEDUP_REMOVED lines=18> */
.L_x_576:
[----:B0-----:R-:W0:Y:S02]  /*28e0*/  LDS R10, [R7] ;  /* 0x00000000070a7984 */ /* 0x001e240000000800 */
[----:B0-----:R-:W-:-:S06]  /*28f0*/  HADD2 R11, R10, R13 ;  /* 0x0000000d0a0b7230 */ /* 0x001fcc0000000000 */
[----:B------:R-:W0:Y:S02]  /*2900*/  ATOMS.CAST.SPIN R11, [R7], R10, R11 ;  /* 0x0000000a070b738d */ /* 0x000e24000180000b */
[----:B0-----:R-:W-:-:S13]  /*2910*/  ISETP.EQ.U32.AND P0, PT, R11, 0x1, PT ;  /* 0x000000010b00780c */ /* 0x001fda0003f02070 */
[----:B------:R-:W-:Y:S05]  /*2920*/  @!P0 BRA `(.L_x_576) ;  /* 0xffffffb000008947 */ /* 0x000fea000383ffff */
[----:B------:R-:W-:Y:S05]  /*2930*/  BRA `(.L_x_574) ;  /* 0x0000003000007947 */ /* 0x000fea0003800000 */
.L_x_575:
[----:B------:R-:W2:Y:S02]  /*2940*/  LD.E R7, [R8.64] ;  /* 0x0000000608077980 */ /* 0x000ea4000c101900 */
[----:B--2---:R-:W-:-:S05]  /*2950*/  IMAD.IADD R7, R13, 0x1, R7 ;  /* 0x000000010d077824 */ /* 0x004fca00078e0207 */
[----:B------:R1:W-:Y:S02]  /*2960*/  ST.E [R8.64], R7 ;  /* 0x0000000708007985 */ /* 0x0003e4000c101906 */
.L_x_574:
[----:B------:R-:W-:Y:S05]  /*2970*/  BSYNC B0 ;  /* 0x0000000000007941 */ /* 0x000fea0003800000 */
.L_x_573:
[----:B------:R-:W2:Y:S01]  /*2980*/  ATOM.E.ADD.F16x2.RN.STRONG.GPU P0, RZ, [R8.64+0x4], R47 ;  /* 0x0000042f08ff798a */ /* 0x000ea2000810e9c6 */
[----:B------:R-:W-:Y:S01]  /*2990*/  BSSY B0, `(.L_x_577) ;  /* 0x000000f000007945 */ /* 0x000fe20003800000 */
[----:B--2---:R-:W-:Y:S05]  /*29a0*/  @P0 BRA `(.L_x_578) ;  /* 0x000000d000000947 */ /* 0x004fea0003800000 */
[----:B------:R-:W2:Y:S02]  /*29b0*/  QSPC.E.S P0, RZ, [R8+0x4] ;  /* 0x0000040008ff73aa */ /* 0x000ea40000000500 */
[----:B--2---:R-:W-:Y:S05]  /*29c0*/  @!P0 BRA `(.L_x_579) ;  /* 0x0000008000008947 */ /* 0x004fea0003800000 */
[----:B-1----:R-:W-:-:S04]  /*29d0*/  IADD3 R7, R8, 0x4, RZ ;  /* 0x0000000408077810 */ /* 0x002fc80007ffe0ff */
[----:B------:R-:W-:-:S05]  /*29e0*/  LOP3.LUT R7, R7, 0xffffff, RZ, 0xc0, !PT ;  /* 0x00ffffff07077812 */ /* 0x000fca00078ec0ff */
.L_x_580:
[----:B0-----:R-:W0:Y:S02]  /*29f0*/  LDS R10, [R7] ;  /* 0x00000000070a7984 */ /* 0x001e240000000800 */
[----:B0-----:R-:W-:-:S10]  /*2a00*/  HFMA2.MMA R11, R10, 1, 1, R47 ;  /* 0x3c003c000a0b7835 */ /* 0x001fd4000000002f */
[----:B------:R-:W0:Y:S02]  /*2a10*/  ATOMS.CAST.SPIN R11, [R7], R10, R11 ;  /* 0x0000000a070b738d */ /* 0x000e24000180000b */
[----:B0-----:R-:W-:-:S13]  /*2a20*/  ISETP.EQ.U32.AND P0, PT, R11, 0x1, PT ;  /* 0x000000010b00780c */ /* 0x001fda0003f02070 */
[----:B------:R-:W-:Y:S05]  /*2a30*/  @!P0 BRA `(.L_x_580) ;  /* 0xffffffb000008947 */ /* 0x000fea000383ffff */
[----:B------:R-:W-:Y:S05]  /*2a40*/  BRA `(.L_x_578) ;  /* 0x0000003000007947 */ /* 0x000fea0003800000 */
.L_x_579:
[----:B-1----:R-:W2:Y:S02]  /*2a50*/  LD.E R7, [R8.64+0x4] ;  /* 0x0000040608077980 */ /* 0x002ea4000c101900 */
[----:B--2---:R-:W-:-:S05]  /*2a60*/  IMAD.IADD R7, R47, 0x1, R7 ;  /* 0x000000012f077824 */ /* 0x004fca00078e0207 */
[----:B------:R1:W-:Y:S02]  /*2a70*/  ST.E [R8.64+0x4], R7 ;  /* 0x0000040708007985 */ /* 0x0003e4000c101906 */
.L_x_578:
[----:B------:R-:W-:Y:S05]  /*2a80*/  BSYNC B0 ;  /* 0x0000000000007941 */ /* 0x000fea0003800000 */
.L_x_577:
        /* <DEDUP_REMOVED lines=11> */
.L_x_584:
[----:B0-----:R-:W0:Y:S02]  /*2b40*/  LDS R10, [R0] ;  /* 0x00000000000a7984 */ /* 0x001e240000000800 */
[----:B0-----:R-:W-:-:S06]  /*2b50*/  HADD2 R11, R10, R7 ;  /* 0x000000070a0b7230 */ /* 0x001fcc0000000000 */
[----:B------:R-:W0:Y:S02]  /*2b60*/  ATOMS.CAST.SPIN R11, [R0], R10, R11 ;  /* 0x0000000a000b738d */ /* 0x000e24000180000b */
[----:B0-----:R-:W-:-:S13]  /*2b70*/  ISETP.EQ.U32.AND P0, PT, R11, 0x1, PT ;  /* 0x000000010b00780c */ /* 0x001fda0003f02070 */
[----:B------:R-:W-:Y:S05]  /*2b80*/  @!P0 BRA `(.L_x_584) ;  /* 0xffffffb000008947 */ /* 0x000fea000383ffff */
[----:B------:R-:W-:Y:S05]  /*2b90*/  BRA `(.L_x_582) ;  /* 0x0000003000007947 */ /* 0x000fea0003800000 */
.L_x_583:
[----:B------:R-:W2:Y:S02]  /*2ba0*/  LD.E R0, [R8.64] ;  /* 0x0000000608007980 */ /* 0x000ea4000c101900 */
[----:B--2---:R-:W-:-:S05]  /*2bb0*/  IMAD.IADD R7, R7, 0x1, R0 ;  /* 0x0000000107077824 */ /* 0x004fca00078e0200 */
[----:B------:R1:W-:Y:S02]  /*2bc0*/  ST.E [R8.64], R7 ;  /* 0x0000000708007985 */ /* 0x0003e4000c101906 */
.L_x_582:
[----:B------:R-:W-:Y:S05]  /*2bd0*/  BSYNC B0 ;  /* 0x0000000000007941 */ /* 0x000fea0003800000 */
.L_x_581:
[----:B------:R-:W2:Y:S01]  /*2be0*/  ATOM.E.ADD.F16x2.RN.STRONG.GPU P0, RZ, [R8.64+0x4], R13 ;  /* 0x0000040d08ff798a */ /* 0x000ea2000810e9c6 */
[----:B------:R-:W-:Y:S01]  /*2bf0*/  BSSY B0, `(.L_x_585) ;  /* 0x000000f000007945 */ /* 0x000fe20003800000 */
[----:B--2---:R-:W-:Y:S05]  /*2c00*/  @P0 BRA `(.L_x_586) ;  /* 0x000000d000000947 */ /* 0x004fea0003800000 */
[----:B------:R-:W2:Y:S02]  /*2c10*/  QSPC.E.S P0, RZ, [R8+0x4] ;  /* 0x0000040008ff73aa */ /* 0x000ea40000000500 */
[----:B--2---:R-:W-:Y:S05]  /*2c20*/  @!P0 BRA `(.L_x_587) ;  /* 0x0000008000008947 */ /* 0x004fea0003800000 */
[----:B------:R-:W-:-:S04]  /*2c30*/  IADD3 R0, R8, 0x4, RZ ;  /* 0x0000000408007810 */ /* 0x000fc80007ffe0ff */
[----:B------:R-:W-:-:S05]  /*2c40*/  LOP3.LUT R0, R0, 0xffffff, RZ, 0xc0, !PT ;  /* 0x00ffffff00007812 */ /* 0x000fca00078ec0ff */
.L_x_588:
[----:B0-----:R-:W0:Y:S02]  /*2c50*/  LDS R10, [R0] ;  /* 0x00000000000a7984 */ /* 0x001e240000000800 */
[----:B0-----:R-:W-:-:S10]  /*2c60*/  HFMA2.MMA R11, R10, 1, 1, R13 ;  /* 0x3c003c000a0b7835 */ /* 0x001fd4000000000d */
[----:B------:R-:W0:Y:S02]  /*2c70*/  ATOMS.CAST.SPIN R11, [R0], R10, R11 ;  /* 0x0000000a000b738d */ /* 0x000e24000180000b */
[----:B0-----:R-:W-:-:S13]  /*2c80*/  ISETP.EQ.U32.AND P0, PT, R11, 0x1, PT ;  /* 0x000000010b00780c */ /* 0x001fda0003f02070 */
[----:B------:R-:W-:Y:S05]  /*2c90*/  @!P0 BRA `(.L_x_588) ;  /* 0xffffffb000008947 */ /* 0x000fea000383ffff */
[----:B------:R-:W-:Y:S05]  /*2ca0*/  BRA `(.L_x_586) ;  /* 0x0000003000007947 */ /* 0x000fea0003800000 */
.L_x_587:
[----:B------:R-:W2:Y:S02]  /*2cb0*/  LD.E R0, [R8.64+0x4] ;  /* 0x0000040608007980 */ /* 0x000ea4000c101900 */
[----:B-12---:R-:W-:-:S05]  /*2cc0*/  IMAD.IADD R7, R13, 0x1, R0 ;  /* 0x000000010d077824 */ /* 0x006fca00078e0200 */
[----:B------:R1:W-:Y:S02]  /*2cd0*/  ST.E [R8.64+0x4], R7 ;  /* 0x0000040708007985 */ /* 0x0003e4000c101906 */
.L_x_586:
[----:B------:R-:W-:Y:S05]  /*2ce0*/  BSYNC B0 ;  /* 0x0000000000007941 */ /* 0x000fea0003800000 */
.L_x_585:
        /* <DEDUP_REMOVED lines=11> */
.L_x_592:
[----:B------:R-:W1:Y:S02]  /*2da0*/  LDS R2, [R0] ;  /* 0x0000000000027984 */ /* 0x000e640000000800 */
[----:B-1----:R-:W-:-:S06]  /*2db0*/  HADD2 R3, R2, R7 ;  /* 0x0000000702037230 */ /* 0x002fcc0000000000 */
[----:B------:R-:W1:Y:S02]  /*2dc0*/  ATOMS.CAST.SPIN R3, [R0], R2, R3 ;  /* 0x000000020003738d */ /* 0x000e640001800003 */
[----:B-1----:R-:W-:-:S13]  /*2dd0*/  ISETP.EQ.U32.AND P0, PT, R3, 0x1, PT ;  /* 0x000000010300780c */ /* 0x002fda0003f02070 */
[----:B------:R-:W-:Y:S05]  /*2de0*/  @!P0 BRA `(.L_x_592) ;  /* 0xffffffb000008947 */ /* 0x000fea000383ffff */
[----:B------:R-:W-:Y:S05]  /*2df0*/  BRA `(.L_x_590) ;  /* 0x0000003000007947 */ /* 0x000fea0003800000 */
.L_x_591:
[----:B------:R-:W2:Y:S02]  /*2e00*/  LD.E R0, [R8.64] ;  /* 0x0000000608007980 */ /* 0x000ea4000c101900 */
[----:B--2---:R-:W-:-:S05]  /*2e10*/  IMAD.IADD R3, R7, 0x1, R0 ;  /* 0x0000000107037824 */ /* 0x004fca00078e0200 */
[----:B------:R1:W-:Y:S02]  /*2e20*/  ST.E [R8.64], R3 ;  /* 0x0000000308007985 */ /* 0x0003e4000c101906 */
.L_x_590:
[----:B------:R-:W-:Y:S05]  /*2e30*/  BSYNC B0 ;  /* 0x0000000000007941 */ /* 0x000fea0003800000 */
.L_x_589:
[----:B------:R-:W2:Y:S01]  /*2e40*/  ATOM.E.ADD.F16x2.RN.STRONG.GPU P0, RZ, [R8.64+0x4], R55 ;  /* 0x0000043708ff798a */ /* 0x000ea2000810e9c6 */
[----:B------:R-:W-:Y:S01]  /*2e50*/  BSSY B0, `(.L_x_593) ;  /* 0x000000f000007945 */ /* 0x000fe20003800000 */
[----:B--2---:R-:W-:Y:S05]  /*2e60*/  @P0 BRA `(.L_x_594) ;  /* 0x000000d000000947 */ /* 0x004fea0003800000 */
[----:B------:R-:W2:Y:S02]  /*2e70*/  QSPC.E.S P0, RZ, [R8+0x4] ;  /* 0x0000040008ff73aa */ /* 0x000ea40000000500 */
[----:B--2---:R-:W-:Y:S05]  /*2e80*/  @!P0 BRA `(.L_x_595) ;  /* 0x0000008000008947 */ /* 0x004fea0003800000 */
[----:B------:R-:W-:-:S04]  /*2e90*/  IADD3 R0, R8, 0x4, RZ ;  /* 0x0000000408007810 */ /* 0x000fc80007ffe0ff */
[----:B------:R-:W-:-:S05]  /*2ea0*/  LOP3.LUT R0, R0, 0xffffff, RZ, 0xc0, !PT ;  /* 0x00ffffff00007812 */ /* 0x000fca00078ec0ff */
.L_x_596:
[----:B------:R-:W2:Y:S02]  /*2eb0*/  LDS R2, [R0] ;  /* 0x0000000000027984 */ /* 0x000ea40000000800 */
[----:B-12---:R-:W-:-:S10]  /*2ec0*/  HFMA2.MMA R3, R2, 1, 1, R55 ;  /* 0x3c003c0002037835 */ /* 0x006fd40000000037 */
[----:B------:R-:W1:Y:S02]  /*2ed0*/  ATOMS.CAST.SPIN R3, [R0], R2, R3 ;  /* 0x000000020003738d */ /* 0x000e640001800003 */
[----:B-1----:R-:W-:-:S13]  /*2ee0*/  ISETP.EQ.U32.AND P0, PT, R3, 0x1, PT ;  /* 0x000000010300780c */ /* 0x002fda0003f02070 */
[----:B------:R-:W-:Y:S05]  /*2ef0*/  @!P0 BRA `(.L_x_596) ;  /* 0xffffffb000008947 */ /* 0x000fea000383ffff */
[----:B------:R-:W-:Y:S05]  /*2f00*/  BRA `(.L_x_594) ;  /* 0x0000003000007947 */ /* 0x000fea0003800000 */
.L_x_595:
[----:B------:R-:W2:Y:S02]  /*2f10*/  LD.E R0, [R8.64+0x4] ;  /* 0x0000040608007980 */ /* 0x000ea4000c101900 */
[----:B-12---:R-:W-:-:S05]  /*2f20*/  IMAD.IADD R3, R55, 0x1, R0 ;  /* 0x0000000137037824 */ /* 0x006fca00078e0200 */
[----:B------:R1:W-:Y:S02]  /*2f30*/  ST.E [R8.64+0x4], R3 ;  /* 0x0000040308007985 */ /* 0x0003e4000c101906 */
.L_x_594:
[----:B------:R-:W-:Y:S05]  /*2f40*/  BSYNC B0 ;  /* 0x0000000000007941 */ /* 0x000fea0003800000 */
.L_x_593:
[----:B------:R-:W-:-:S13]  /*2f50*/  ISETP.GE.AND P0, PT, R61, 0x4, PT ;  /* 0x000000043d00780c */ /* 0x000fda0003f06270 */
[----:B------:R-:W-:Y:S05]  /*2f60*/  @!P0 EXIT ;  /* 0x000000000000894d */ /* 0x000fea0003800000 */
[----:B------:R-:W-:Y:S01]  /*2f70*/  IMAD.WIDE R6, R6, c[0x0][0x18c], R8 ;  /* 0x0000630006067a25 */ /* 0x000fe200078e0208 */
[----:B-1----:R-:W-:-:S05]  /*2f80*/  HMUL2 R9, R4, R58.H0_H0 ;  /* 0x2000003a04097232 */ /* 0x002fca0000000000 */
[----:B------:R-:W2:Y:S01]  /*2f90*/  ATOM.E.ADD.F16x2.RN.STRONG.GPU P0, RZ, [R6.64], R9 ;  /* 0x0000000906ff798a */ /* 0x000ea2000810e9c6 */
[----:B------:R-:W-:Y:S01]  /*2fa0*/  BSSY B0, `(.L_x_597) ;  /* 0x000000f000007945 */ /* 0x000fe20003800000 */
[----:B------:R-:W-:Y:S01]  /*2fb0*/  HMUL2 R5, R5, R58.H0_H0 ;  /* 0x2000003a05057232 */ /* 0x000fe20000000000 */
[----:B--2---:R-:W-:Y:S05]  /*2fc0*/  @P0 BRA `(.L_x_598) ;  /* 0x000000c000000947 */ /* 0x004fea0003800000 */
[----:B------:R-:W1:Y:S02]  /*2fd0*/  QSPC.E.S P0, RZ, [R6] ;  /* 0x0000000006ff73aa */ /* 0x000e640000000500 */
[----:B-1----:R-:W-:Y:S05]  /*2fe0*/  @!P0 BRA `(.L_x_599) ;  /* 0x0000007000008947 */ /* 0x002fea0003800000 */
[----:B------:R-:W-:-:S05]  /*2ff0*/  LOP3.LUT R0, R6, 0xffffff, RZ, 0xc0, !PT ;  /* 0x00ffffff06007812 */ /* 0x000fca00078ec0ff */
.L_x_600:
[----:B------:R-:W1:Y:S02]  /*3000*/  LDS R2, [R0] ;  /* 0x0000000000027984 */ /* 0x000e640000000800 */
[----:B-1----:R-:W-:-:S06]  /*3010*/  HADD2 R3, R2, R9 ;  /* 0x0000000902037230 */ /* 0x002fcc0000000000 */
[----:B------:R-:W1:Y:S02]  /*3020*/  ATOMS.CAST.SPIN R3, [R0], R2, R3 ;  /* 0x000000020003738d */ /* 0x000e640001800003 */
[----:B-1----:R-:W-:-:S13]  /*3030*/  ISETP.EQ.U32.AND P0, PT, R3, 0x1, PT ;  /* 0x000000010300780c */ /* 0x002fda0003f02070 */
[----:B------:R-:W-:Y:S05]  /*3040*/  @!P0 BRA `(.L_x_600) ;  /* 0xffffffb000008947 */ /* 0x000fea000383ffff */
[----:B------:R-:W-:Y:S05]  /*3050*/  BRA `(.L_x_598) ;  /* 0x0000003000007947 */ /* 0x000fea0003800000 */
.L_x_599:
[----:B------:R-:W2:Y:S02]  /*3060*/  LD.E R0, [R6.64] ;  /* 0x0000000606007980 */ /* 0x000ea4000c101900 */
[----:B--2---:R-:W-:-:S05]  /*3070*/  IMAD.IADD R3, R9, 0x1, R0 ;  /* 0x0000000109037824 */ /* 0x004fca00078e0200 */
[----:B------:R1:W-:Y:S02]  /*3080*/  ST.E [R6.64], R3 ;  /* 0x0000000306007985 */ /* 0x0003e4000c101906 */
.L_x_598:
[----:B------:R-:W-:Y:S05]  /*3090*/  BSYNC B0 ;  /* 0x0000000000007941 */ /* 0x000fea0003800000 */
.L_x_597:
[----:B------:R-:W2:Y:S02]  /*30a0*/  ATOM.E.ADD.F16x2.RN.STRONG.GPU P0, RZ, [R6.64+0x4], R5 ;  /* 0x0000040506ff798a */ /* 0x000ea4000810e9c6 */
[----:B--2---:R-:W-:Y:S05]  /*30b0*/  @P0 EXIT ;  /* 0x000000000000094d */ /* 0x004fea0003800000 */
[----:B------:R-:W2:Y:S02]  /*30c0*/  QSPC.E.S P0, RZ, [R6+0x4] ;  /* 0x0000040006ff73aa */ /* 0x000ea40000000500 */
[----:B--2---:R-:W-:Y:S05]  /*30d0*/  @!P0 BRA `(.L_x_601) ;  /* 0x0000008000008947 */ /* 0x004fea0003800000 */
[----:B-1----:R-:W-:-:S04]  /*30e0*/  IADD3 R6, R6, 0x4, RZ ;  /* 0x0000000406067810 */ /* 0x002fc80007ffe0ff */
[----:B------:R-:W-:-:S05]  /*30f0*/  LOP3.LUT R6, R6, 0xffffff, RZ, 0xc0, !PT ;  /* 0x00ffffff06067812 */ /* 0x000fca00078ec0ff */
.L_x_602:
[----:B------:R-:W1:Y:S02]  /*3100*/  LDS R2, [R6] ;  /* 0x0000000006027984 */ /* 0x000e640000000800 */
[----:B-1----:R-:W-:-:S10]  /*3110*/  HFMA2.MMA R3, R2, 1, 1, R5 ;  /* 0x3c003c0002037835 */ /* 0x002fd40000000005 */
[----:B------:R-:W1:Y:S02]  /*3120*/  ATOMS.CAST.SPIN R3, [R6], R2, R3 ;  /* 0x000000020603738d */ /* 0x000e640001800003 */
[----:B-1----:R-:W-:-:S13]  /*3130*/  ISETP.EQ.U32.AND P0, PT, R3, 0x1, PT ;  /* 0x000000010300780c */ /* 0x002fda0003f02070 */
[----:B------:R-:W-:Y:S05]  /*3140*/  @!P0 BRA `(.L_x_602) ;  /* 0xffffffb000008947 */ /* 0x000fea000383ffff */
[----:B------:R-:W-:Y:S05]  /*3150*/  EXIT ;  /* 0x000000000000794d */ /* 0x000fea0003800000 */
.L_x_601:
[----:B------:R-:W2:Y:S02]  /*3160*/  LD.E R0, [R6.64+0x4] ;  /* 0x0000040606007980 */ /* 0x000ea4000c101900 */
[----:B-12---:R-:W-:-:S05]  /*3170*/  IMAD.IADD R3, R5, 0x1, R0 ;  /* 0x0000000105037824 */ /* 0x006fca00078e0200 */
[----:B------:R-:W-:Y:S01]  /*3180*/  ST.E [R6.64+0x4], R3 ;  /* 0x0000040306007985 */ /* 0x000fe2000c101906 */
[----:B------:R-:W-:Y:S05]  /*3190*/  EXIT ;  /* 0x000000000000794d */ /* 0x000fea0003800000 */
.L_x_603:
        /* <DEDUP_REMOVED lines=14> */
.L_x_3269:


//--------------------- .text._Z23gemm_half_q_half_kernelILi4ELi32ELb1ELb1ELi32EEvPK6__halfPKjS4_S2_PS0_iiiiPKtS7_iiiiiibS2_i --------------------------
	.section	.text._Z23gemm_half_q_half_kernelILi4ELi32ELb1ELb1ELi32EEvPK6__halfPKjS4_S2_PS0_iiiiPKtS7_iiiiiibS2_i,"ax",@progbits
	.sectioninfo	@"SHI_REGISTERS=69"
	.align	128
        .global         _Z23gemm_half_q_half_kernelILi4ELi32ELb1ELb1ELi32EEvPK6__halfPKjS4_S2_PS0_iiiiPKtS7_iiiiiibS2_i
        .type           _Z23gemm_half_q_half_kernelILi4ELi32ELb1ELb1ELi32EEvPK6__halfPKjS4_S2_PS0_iiiiPKtS7_iiiiiibS2_i,@function
        .size           _Z23gemm_half_q_half_kernelILi4ELi32ELb1ELb1ELi32EEvPK6__halfPKjS4_S2_PS0_iiiiPKtS7_iiiiiibS2_i,(.L_x_3270 - _Z23gemm_half_q_half_kernelILi4ELi32ELb1ELb1ELi32EEvPK6__halfPKjS4_S2_PS0_iiiiPKtS7_iiiiiibS2_i)
        .other          _Z23gemm_half_q_half_kernelILi4ELi32ELb1ELb1ELi32EEvPK6__halfPKjS4_S2_PS0_iiiiPKtS7_iiiiiibS2_i,@"STO_CUDA_ENTRY STV_DEFAULT"
_Z23gemm_half_q_half_kernelILi4ELi32ELb1ELb1ELi32EEvPK6__halfPKjS4_S2_PS0_iiiiPKtS7_iiiiiibS2_i:
.text._Z23gemm_half_q_half_kernelILi4ELi32ELb1ELb1ELi32EEvPK6__halfPKjS4_S2_PS0_iiiiPKtS7_iiiiiibS2_i:
[----:B------:R-:W-:Y:S02]  /*0000*/  IMAD.MOV.U32 R1, RZ, RZ, c[0x0][0x28] ;  /* 0x00000a00ff017624 */ /* 0x000fe400078e00ff */
[----:B------:R-:W0:Y:S01]  /*0010*/  S2R R2, SR_CTAID.Y ;  /* 0x0000000000027919 */ /* 0x000e220000002600 */
[----:B------:R-:W-:Y:S01]  /*0020*/  IMAD.MOV.U32 R5, RZ, RZ, -0x4 ;  /* 0xfffffffcff057424 */ /* 0x000fe200078e00ff */
[----:B------:R-:W-:Y:S01]  /*0030*/  ULDC.64 UR6, c[0x0][0x118] ;  /* 0x0000460000067ab9 */ /* 0x000fe20000000a00 */
[----:B------:R-:W-:Y:S01]  /*0040*/  PRMT R57, RZ, 0x7610, R57 ;  /* 0x00007610ff397816 */ /* 0x000fe20000000039 */
[----:B------:R-:W1:Y:S01]  /*0050*/  S2R R0, SR_CTAID.Z ;  /* 0x0000000000007919 */ /* 0x000e620000002700 */
[----:B------:R-:W-:Y:S02]  /*0060*/  PRMT R56, RZ, 0x7610, R56 ;  /* 0x00007610ff387816 */ /* 0x000fe40000000038 */
[----:B------:R-:W-:Y:S01]  /*0070*/  PRMT R55, RZ, 0x7610, R55 ;  /* 0x00007610ff377816 */ /* 0x000fe20000000037 */
[----:B------:R-:W2:Y:S01]  /*0080*/  S2R R4, SR_CTAID.X ;  /* 0x0000000000047919 */ /* 0x000ea20000002500 */
[----:B------:R-:W-:-:S03]  /*0090*/  PRMT R54, RZ, 0x7610, R54 ;  /* 0x00007610ff367816 */ /* 0x000fc60000000036 */
        /* <DEDUP_REMOVED lines=38> */
.L_x_604:
        /* <DEDUP_REMOVED lines=19> */
[----:B------:R-:W-:Y:S01]  /*0430*/  LEA.HI.X.SX32 R12, R5, RZ, 0x1, P0 ;  /* 0x000000ff050c7211 */ /* 0x000fe200000f0eff */
[----:B------:R-:W-:Y:S01]  /*0440*/  IMAD.SHL.U32 R5, R3, 0x2, RZ ;  /* 0x0000000203057824 */ /* 0x000fe200078e00ff */
[----:B------:R-:W-:-:S04]  /*0450*/  LEA R8, P0, R9, c[0x0][0x160], 0x1 ;  /* 0x0000580009087a11 */ /* 0x000fc800078008ff */
[----:B------:R-:W-:Y:S02]  /*0460*/  LEA.HI.X R9, R9, c[0x0][0x164], R12, 0x1, P0 ;  /* 0x0000590009097a11 */ /* 0x000fe400000f0c0c */
[----:B------:R-:W-:Y:S01]  /*0470*/  PLOP3.LUT P0, PT, PT, PT, PT, 0x80, 0x0 ;  /* 0x000000000000781c */ /* 0x000fe20003f0f070 */
[----:B------:R-:W-:Y:S05]  /*0480*/  @!P2 BRA `(.L_x_608) ;  /* 0x000001300000a947 */ /* 0x000fea0003800000 */
[----:B------:R-:W-:Y:S02]  /*0490*/  PLOP3.LUT P0, PT, PT, PT, PT, 0x8, 0x0 ;  /* 0x000000000000781c */ /* 0x000fe40003f0e170 */
[----:B------:R-:W-:-:S05]  /*04a0*/  IADD3 R20, R60, -0x3, RZ ;  /* 0xfffffffd3c147810 */ /* 0x000fca0007ffe0ff */
.L_x_609:
        /* <DEDUP_REMOVED lines=17> */
.L_x_608:
        /* <DEDUP_REMOVED lines=17> */
.L_x_607:
        /* <DEDUP_REMOVED lines=13> */
.L_x_611:
        /* <DEDUP_REMOVED lines=17> */
.L_x_610:
        /* <DEDUP_REMOVED lines=15> */
.L_x_606:
[----:B------:R-:W-:Y:S05]  /*09a0*/  BSYNC B0 ;  /* 0x0000000000007941 */ /* 0x000fea0003800000 */
.L_x_605:
        /* <DEDUP_REMOVED lines=18> */
.L_x_614:
        /* <DEDUP_REMOVED lines=11> */
.L_x_613:
        /* <DEDUP_REMOVED lines=10> */
.L_x_612:
        /* <DEDUP_REMOVED lines=8> */
[----:B------:R-:W-:Y:S02]  /*0ca0*/  @P0 IMNMX R2, R58, c[0x0][0x1ac], PT ;  /* 0x00006b003a020a17 */ /* 0x000fe40003800200 */
[----:B------:R-:W-:Y:S02]  /*0cb0*/  LEA.HI R13, R4, R3, RZ, 0x5 ;  /* 0x00000003040d7211 */ /* 0x000fe400078f28ff */
[----:B------:R-:W-:Y:S02]  /*0cc0*/  @P0 IADD3 R2, R2, -c[0x0][0x1a8], RZ ;  /* 0x80006a0002020a10 */ /* 0x000fe40007ffe0ff */
[C---:B------:R-:W-:Y:S02]  /*0cd0*/  @P4 IMNMX R4, R58.reuse, c[0x0][0x1b0], PT ;  /* 0x00006c003a044a17 */ /* 0x040fe40003800200 */
[----:B------:R-:W-:-:S02]  /*0ce0*/  @P5 IMNMX R8, R58, c[0x0][0x1b4], PT ;  /* 0x00006d003a085a17 */ /* 0x000fc40003800200 */
[----:B------:R-:W-:Y:S02]  /*0cf0*/  @P0 SHF.R.S32.HI R3, RZ, 0x1f, R2 ;  /* 0x0000001fff030819 */ /* 0x000fe40000011402 */
[----:B------:R-:W-:Y:S02]  /*0d00*/  @P4 IADD3 R5, R4, -c[0x0][0x1ac], RZ ;  /* 0x80006b0004054a10 */ /* 0x000fe40007ffe0ff */
[----:B------:R-:W-:Y:S02]  /*0d10*/  @P5 IADD3 R8, R8, -c[0x0][0x1b0], RZ ;  /* 0x80006c0008085a10 */ /* 0x000fe40007ffe0ff */
[----:B------:R-:W-:Y:S02]  /*0d20*/  @P0 LEA.HI R4, R3, R2, RZ, 0x5 ;  /* 0x0000000203040211 */ /* 0x000fe400078f28ff */
[----:B------:R-:W-:Y:S02]  /*0d30*/  @P4 SHF.R.S32.HI R2, RZ, 0x1f, R5 ;  /* 0x0000001fff024819 */ /* 0x000fe40000011405 */
[----:B------:R-:W-:-:S02]  /*0d40*/  @P5 SHF.R.S32.HI R3, RZ, 0x1f, R8 ;  /* 0x0000001fff035819 */ /* 0x000fc40000011408 */
[C---:B------:R-:W-:Y:S02]  /*0d50*/  @P2 IMNMX R9, R58.reuse, c[0x0][0x1b8], PT ;  /* 0x00006e003a092a17 */ /* 0x040fe40003800200 */
[----:B------:R-:W-:Y:S02]  /*0d60*/  @P3 IMNMX R11, R58, c[0x0][0x1bc], PT ;  /* 0x00006f003a0b3a17 */ /* 0x000fe40003800200 */
[----:B------:R-:W-:Y:S02]  /*0d70*/  @P0 SHF.R.S32.HI R4, RZ, 0x5, R4 ;  /* 0x00000005ff040819 */ /* 0x000fe40000011404 */
[----:B------:R-:W-:Y:S02]  /*0d80*/  @P4 LEA.HI R5, R2, R5, RZ, 0x5 ;  /* 0x0000000502054211 */ /* 0x000fe400078f28ff */
[----:B------:R-:W-:Y:S02]  /*0d90*/  @P5 LEA.HI R8, R3, R8, RZ, 0x5 ;  /* 0x0000000803085211 */ /* 0x000fe400078f28ff */
[----:B------:R-:W-:Y:S01]  /*0da0*/  CS2R R2, SRZ ;  /* 0x0000000000027805 */ /* 0x000fe2000001ff00 */
[----:B------:R-:W-:Y:S01]  /*0db0*/  @P2 IADD3 R9, R9, -c[0x0][0x1b4], RZ ;  /* 0x80006d0009092a10 */ /* 0x000fe20007ffe0ff */
[----:B------:R-:W-:Y:S01]  /*0dc0*/  @P0 IMAD R3, R4, 0x6, RZ ;  /* 0x0000000604030824 */ /* 0x000fe200078e02ff */
[----:B------:R-:W-:-:S02]  /*0dd0*/  @P3 IADD3 R11, R11, -c[0x0][0x1b8], RZ ;  /* 0x80006e000b0b3a10 */ /* 0x000fc40007ffe0ff */
[----:B------:R-:W-:Y:S02]  /*0de0*/  ISETP.GE.AND P0, PT, R58, R59, PT ;  /* 0x0000003b3a00720c */ /* 0x000fe40003f06270 */
[----:B------:R-:W-:Y:S02]  /*0df0*/  @P2 SHF.R.S32.HI R10, RZ, 0x1f, R9 ;  /* 0x0000001fff0a2819 */ /* 0x000fe40000011409 */
[----:B------:R-:W-:Y:S02]  /*0e00*/  @P3 SHF.R.S32.HI R12, RZ, 0x1f, R11 ;  /* 0x0000001fff0c3819 */ /* 0x000fe4000001140b */
[----:B------:R-:W-:Y:S02]  /*0e10*/  @P4 SHF.R.S32.HI R5, RZ, 0x5, R5 ;  /* 0x00000005ff054819 */ /* 0x000fe40000011405 */
[----:B------:R-:W-:Y:S02]  /*0e20*/  @P5 SHF.R.S32.HI R8, RZ, 0x5, R8 ;  /* 0x00000005ff085819 */ /* 0x000fe40000011408 */
[----:B------:R-:W-:Y:S01]  /*0e30*/  SHF.R.S32.HI R4, RZ, 0x5, R13 ;  /* 0x00000005ff047819 */ /* 0x000fe2000001140d */
[----:B------:R-:W-:Y:S01]  /*0e40*/  @P4 IMAD R2, R5, 0x5, RZ ;  /* 0x0000000505024824 */ /* 0x000fe200078e02ff */
[----:B------:R-:W-:Y:S01]  /*0e50*/  @P2 LEA.HI R10, R10, R9, RZ, 0x5 ;  /* 0x000000090a0a2211 */ /* 0x000fe200078f28ff */
[----:B------:R-:W-:Y:S01]  /*0e60*/  IMAD.MOV.U32 R9, RZ, RZ, RZ ;  /* 0x000000ffff097224 */ /* 0x000fe200078e00ff */
[----:B------:R-:W-:Y:S01]  /*0e70*/  @P3 LEA.HI R12, R12, R11, RZ, 0x5 ;  /* 0x0000000b0c0c3211 */ /* 0x000fe200078f28ff */
[----:B------:R-:W-:Y:S01]  /*0e80*/  @P5 IMAD.SHL.U32 R9, R8, 0x4, RZ ;  /* 0x0000000408095824 */ /* 0x000fe200078e00ff */
[----:B------:R-:W-:Y:S01]  /*0e90*/  @P2 SHF.R.S32.HI R10, RZ, 0x5, R10 ;  /* 0x00000005ff0a2819 */ /* 0x000fe2000001140a */
[----:B------:R-:W-:Y:S01]  /*0ea0*/  IMAD R3, R4, 0x8, R3 ;  /* 0x0000000804037824 */ /* 0x000fe200078e0203 */
[----:B------:R-:W-:Y:S01]  /*0eb0*/  @P3 SHF.R.S32.HI R12, RZ, 0x5, R12 ;  /* 0x00000005ff0c3819 */ /* 0x000fe2000001140c */
[----:B------:R-:W-:-:S02]  /*0ec0*/  IMAD.MOV.U32 R5, RZ, RZ, RZ ;  /* 0x000000ffff057224 */ /* 0x000fc400078e00ff */
[----:B------:R-:W-:Y:S01]  /*0ed0*/  IMAD.MOV.U32 R8, RZ, RZ, RZ ;  /* 0x000000ffff087224 */ /* 0x000fe200078e00ff */
[----:B------:R-:W-:Y:S01]  /*0ee0*/  IADD3 R20, R9, R3, R2 ;  /* 0x0000000309147210 */ /* 0x000fe20007ffe002 */
[----:B------:R-:W-:Y:S02]  /*0ef0*/  @P2 IMAD R5, R10, 0x3, RZ ;  /* 0x000000030a052824 */ /* 0x000fe400078e02ff */
[----:B------:R-:W-:Y:S01]  /*0f00*/  @P3 IMAD.SHL.U32 R8, R12, 0x2, RZ ;  /* 0x000000020c083824 */ /* 0x000fe200078e00ff */
[----:B------:R-:W-:Y:S05]  /*0f10*/  @P0 BRA `(.L_x_615) ;  /* 0x0000034000000947 */ /* 0x000fea0003800000 */
[----:B------:R-:W-:Y:S02]  /*0f20*/  IMAD.SHL.U32 R2, R0, 0x40, RZ ;  /* 0x0000004000027824 */ /* 0x000fe400078e00ff */
[----:B------:R-:W-:-:S04]  /*0f30*/  IMAD.MOV.U32 R21, RZ, RZ, 0x2 ;  /* 0x00000002ff157424 */ /* 0x000fc800078e00ff */
[----:B------:R-:W-:-:S05]  /*0f40*/  IMAD.WIDE R2, R2, R21, c[0x0][0x198] ;  /* 0x0000660002027625 */ /* 0x000fca00078e0215 */
        /* <DEDUP_REMOVED lines=8> */
.L_x_616:
[----:B-----5:R-:W-:-:S04]  /*0fd0*/  IMAD.IADD R10, R9, 0x1, R16 ;  /* 0x00000001090a7824 */ /* 0x020fc800078e0210 */
[----:B------:R-:W-:-:S05]  /*0fe0*/  IMAD R0, R10, c[0x0][0x18c], RZ ;  /* 0x000063000a007a24 */ /* 0x000fca00078e02ff */
[----:B0-----:R-:W-:-:S04]  /*0ff0*/  SHF.R.S32.HI R3, RZ, 0x1f, R0 ;  /* 0x0000001fff037819 */ /* 0x001fc80000011400 */
[----:B------:R-:W-:Y:S01]  /*1000*/  LEA.HI R0, R3, R0, RZ, 0x3 ;  /* 0x0000000003007211 */ /* 0x000fe200078f18ff */
[----:B------:R-:W-:-:S03]  /*1010*/  IMAD.MOV.U32 R3, RZ, RZ, 0x4 ;  /* 0x00000004ff037424 */ /* 0x000fc600078e00ff */
[----:B------:R-:W-:-:S05]  /*1020*/  LEA.HI.SX32 R0, R0, R15, 0x1d ;  /* 0x0000000f00007211 */ /* 0x000fca00078feaff */
[----:B------:R-:W-:-:S06]  /*1030*/  IMAD.WIDE R2, R0, R3, c[0x0][0x170] ;  /* 0x00005c0000027625 */ /* 0x000fcc00078e0203 */
[----:B------:R-:W2:Y:S01]  /*1040*/  LDG.E.CONSTANT R3, [R2.64] ;  /* 0x0000000602037981 */ /* 0x000ea2000c1e9900 */
[----:B------:R-:W-:-:S05]  /*1050*/  LEA R12, R18, 0x1, 0x1 ;  /* 0x00000001120c7811 */ /* 0x000fca00078e08ff */
[----:B------:R-:W-:-:S05]  /*1060*/  IMAD.WIDE R12, R12, R21, c[0x0][0x198] ;  /* 0x000066000c0c7625 */ /* 0x000fca00078e0215 */
[----:B------:R-:W3:Y:S01]  /*1070*/  LDG.E.U16.CONSTANT R19, [R12.64] ;  /* 0x000000060c137981 */ /* 0x000ee2000c1e9500 */
[----:B------:R-:W-:-:S06]  /*1080*/  IMAD.WIDE R10, R10, R21, c[0x0][0x178] ;  /* 0x00005e000a0a7625 */ /* 0x000fcc00078e0215 */
[----:B------:R0:W4:Y:S01]  /*1090*/  LDG.E.U16.CONSTANT R10, [R10.64] ;  /* 0x000000060a0a7981 */ /* 0x000122000c1e9500 */
[----:B------:R-:W-:Y:S02]  /*10a0*/  IADD3 R16, R16, 0x1, RZ ;  /* 0x0000000110107810 */ /* 0x000fe40007ffe0ff */
[----:B--2---:R-:W-:-:S04]  /*10b0*/  SHF.R.U32.HI R0, RZ, R14, R3 ;  /* 0x0000000eff007219 */ /* 0x004fc80000011603 */
[--C-:B------:R-:W-:Y:S02]  /*10c0*/  SHF.R.U32.HI R17, RZ, 0x4, R0.reuse ;  /* 0x00000004ff117819 */ /* 0x100fe40000011600 */
[--C-:B------:R-:W-:Y:S02]  /*10d0*/  SHF.R.U32.HI R2, RZ, 0x8, R0.reuse ;  /* 0x00000008ff027819 */ /* 0x100fe40000011600 */
[----:B------:R-:W-:Y:S02]  /*10e0*/  LOP3.LUT R4, R0, 0xf, RZ, 0xc0, !PT ;  /* 0x0000000f00047812 */ /* 0x000fe400078ec0ff */
[----:B------:R-:W-:Y:S01]  /*10f0*/  SHF.R.U32.HI R0, RZ, 0xc, R0 ;  /* 0x0000000cff007819 */ /* 0x000fe20000011600 */
[----:B---3--:R-:W-:Y:S01]  /*1100*/  IMAD.IADD R18, R19, 0x1, R18 ;  /* 0x0000000113127824 */ /* 0x008fe200078e0212 */
        /* <DEDUP_REMOVED lines=8> */
[----:B0-----:R-:W-:Y:S01]  /*1190*/  IMAD R11, R2, R2, RZ ;  /* 0x00000002020b7224 */ /* 0x001fe200078e02ff */
[----:B------:R-:W-:Y:S01]  /*11a0*/  ISETP.GE.AND P2, PT, R18, R59, PT ;  /* 0x0000003b1200720c */ /* 0x000fe20003f46270 */
[----:B------:R-:W-:-:S02]  /*11b0*/  IMAD R4, R4, R4, RZ ;  /* 0x0000000404047224 */ /* 0x000fc400078e02ff */
[----:B------:R-:W-:Y:S01]  /*11c0*/  IMAD R12, R0, R0, RZ ;  /* 0x00000000000c7224 */ /* 0x000fe200078e02ff */
[----:B------:R-:W-:Y:S08]  /*11d0*/  I2F.F16 R17, R17 ;  /* 0x0000001100117306 */ /* 0x000ff00000200c00 */
[----:B------:R-:W4:Y:S08]  /*11e0*/  I2F.F16 R3, R4 ;  /* 0x0000000400037306 */ /* 0x000f300000200c00 */
[----:B------:R-:W0:Y:S08]  /*11f0*/  I2F.F16 R11, R11 ;  /* 0x0000000b000b7306 */ /* 0x000e300000200c00 */
[----:B------:R-:W1:Y:S01]  /*1200*/  I2F.F16 R13, R12 ;  /* 0x0000000c000d7306 */ /* 0x000e620000200c00 */
[----:B----4-:R-:W-:-:S02]  /*1210*/  HMUL2 R4, R3.H0_H0, R10.H0_H0 ;  /* 0x2000000a03047232 */ /* 0x010fc40000000800 */
[-C--:B------:R-:W-:Y:S02]  /*1220*/  HMUL2 R3, R17.H0_H0, R10.reuse.H0_H0 ;  /* 0x2000000a11037232 */ /* 0x080fe40000000800 */
[-C--:B0-----:R-:W-:Y:S02]  /*1230*/  HMUL2 R2, R11.H0_H0, R10.reuse.H0_H0 ;  /* 0x2000000a0b027232 */ /* 0x081fe40000000800 */
[----:B-1----:R-:W-:Y:S01]  /*1240*/  HMUL2 R0, R13.H0_H0, R10.H0_H0 ;  /* 0x2000000a0d007232 */ /* 0x002fe20000000800 */
[----:B------:R-:W-:Y:S05]  /*1250*/  @!P2 BRA `(.L_x_616) ;  /* 0xfffffd700000a947 */ /* 0x000fea000383ffff */
.L_x_615:
[----:B------:R-:W-:Y:S02]  /*1260*/  ISETP.GE.OR P0, PT, R58, c[0x0][0x1ac], P0 ;  /* 0x00006b003a007a0c */ /* 0x000fe40000706670 */
[----:B------:R-:W-:Y:S02]  /*1270*/  IADD3 R8, R8, R20, R5 ;  /* 0x0000001408087210 */ /* 0x000fe40007ffe005 */
[----:B------:R-:W-:Y:S02]  /*1280*/  PRMT R52, RZ, 0x5410, RZ ;  /* 0x00005410ff347816 */ /* 0x000fe400000000ff */
[----:B------:R-:W-:-:S02]  /*1290*/  PRMT R51, RZ, 0x5410, RZ ;  /* 0x00005410ff337816 */ /* 0x000fc400000000ff */
[----:B------:R-:W-:Y:S02]  /*12a0*/  PRMT R50, RZ, 0x5410, RZ ;  /* 0x00005410ff327816 */ /* 0x000fe400000000ff */
[----:B------:R-:W-:Y:S02]  /*12b0*/  PRMT R49, RZ, 0x5410, RZ ;  /* 0x00005410ff317816 */ /* 0x000fe400000000ff */
[----:B------:R-:W-:Y:S02]  /*12c0*/  PRMT R48, RZ, 0x5410, RZ ;  /* 0x00005410ff307816 */ /* 0x000fe400000000ff */
[----:B------:R-:W-:Y:S02]  /*12d0*/  PRMT R47, RZ, 0x5410, RZ ;  /* 0x00005410ff2f7816 */ /* 0x000fe400000000ff */
[----:B------:R-:W-:Y:S02]  /*12e0*/  PRMT R46, RZ, 0x5410, RZ ;  /* 0x00005410ff2e7816 */ /* 0x000fe400000000ff */
[----:B------:R-:W-:Y:S01]  /*12f0*/  PRMT R5, RZ, 0x5410, RZ ;  /* 0x00005410ff057816 */ /* 0x000fe200000000ff */
[----:B------:R-:W-:Y:S05]  /*1300*/  @P0 BRA `(.L_x_617) ;  /* 0x00002ab000000947 */ /* 0x000fea0003800000 */
        /* <DEDUP_REMOVED lines=8> */
[----:B------:R-:W-:Y:S02]  /*1390*/  ISETP.NE.AND P0, PT, R9, RZ, PT ;  /* 0x000000ff0900720c */ /* 0x000fe40003f05270 */
[----:B------:R-:W-:Y:S02]  /*13a0*/  LEA.HI.X.SX32 R7, R7, R10, 0x1, P2 ;  /* 0x0000000a07077211 */ /* 0x000fe400010f0eff */
[----:B------:R-:W-:Y:S02]  /*13b0*/  LEA R62, P2, R8, c[0x0][0x168], 0x2 ;  /* 0x00005a00083e7a11 */ /* 0x000fe400078410ff */
[----:B------:R-:W-:Y:S02]  /*13c0*/  ISETP.LT.OR P0, PT, R6, 0x4, !P0 ;  /* 0x000000040600780c */ /* 0x000fe40004701670 */
[----:B------:R-:W-:-:S05]  /*13d0*/  LEA.HI.X R63, R8, c[0x0][0x16c], R7, 0x2, P2 ;  /* 0x00005b00083f7a11 */ /* 0x000fca00010f1407 */
.L_x_626:
[----:B-----5:R0:W5:Y:S01]  /*13e0*/  LDG.E.128.CONSTANT R8, [R62.64] ;  /* 0x000000063e087981 */ /* 0x020162000c1e9d00 */
[----:B------:R-:W-:Y:S01]  /*13f0*/  IMAD.MOV.U32 R53, RZ, RZ, c[0x0][0x18c] ;  /* 0x00006300ff357624 */ /* 0x000fe200078e00ff */
[----:B------:R-:W-:Y:S05]  /*1400*/  @!P1 BRA `(.L_x_618) ;  /* 0x0000148000009947 */ /* 0x000fea0003800000 */
[----:B------:R-:W-:-:S06]  /*1410*/  IMAD.WIDE R16, R53, 0x4, R62 ;  /* 0x0000000435107825 */ /* 0x000fcc00078e023e */
[----:B------:R-:W-:Y:S02]  /*1420*/  IMAD.WIDE R12, R53, 0x4, R16 ;  /* 0x00000004350c7825 */ /* 0x000fe400078e0210 */
[----:B------:R-:W2:Y:S04]  /*1430*/  LDG.E.128.CONSTANT R16, [R16.64] ;  /* 0x0000000610107981 */ /* 0x000ea8000c1e9d00 */
[----:B------:R-:W3:Y:S01]  /*1440*/  LDG.E.128.CONSTANT R12, [R12.64] ;  /* 0x000000060c0c7981 */ /* 0x000ee2000c1e9d00 */
[----:B-----5:R-:W-:Y:S02]  /*1450*/  SHF.R.U32.HI R28, RZ, 0xc, R8 ;  /* 0x0000000cff1c7819 */ /* 0x020fe40000011608 */
[----:B------:R-:W-:Y:S02]  /*1460*/  SHF.R.U32.HI R29, RZ, 0xc, R9 ;  /* 0x0000000cff1d7819 */ /* 0x000fe40000011609 */
[----:B------:R-:W-:-:S02]  /*1470*/  SHF.R.U32.HI R31, RZ, 0xc, R10 ;  /* 0x0000000cff1f7819 */ /* 0x000fc4000001160a */
[----:B------:R-:W-:Y:S02]  /*1480*/  LOP3.LUT R24, R10, 0x3f003f, RZ, 0xc0, !PT ;  /* 0x003f003f0a187812 */ /* 0x000fe400078ec0ff */
[----:B------:R-:W-:Y:S02]  /*1490*/  SHF.R.U32.HI R25, RZ, 0x6, R10 ;  /* 0x00000006ff197819 */ /* 0x000fe4000001160a */
[----:B------:R-:W-:Y:S02]  /*14a0*/  SHF.R.U32.HI R10, RZ, 0xc, R11 ;  /* 0x0000000cff0a7819 */ /* 0x000fe4000001160b */
        /* <DEDUP_REMOVED lines=8> */
[----:B------:R-:W-:-:S02]  /*1530*/  PRMT R6, R54, 0x9910, RZ ;  /* 0x0000991036067816 */ /* 0x000fc400000000ff */
[----:B------:R-:W-:Y:S02]  /*1540*/  LOP3.LUT R11, R10, 0xf000f, RZ, 0xc0, !PT ;  /* 0x000f000f0a0b7812 */ /* 0x000fe400078ec0ff */
[----:B------:R-:W-:Y:S02]  /*1550*/  LOP3.LUT R22, R22, 0x3f003f, RZ, 0xc0, !PT ;  /* 0x003f003f16167812 */ /* 0x000fe400078ec0ff */
[----:B------:R-:W-:Y:S02]  /*1560*/  LOP3.LUT R23, R23, 0x3f003f, RZ, 0xc0, !PT ;  /* 0x003f003f17177812 */ /* 0x000fe400078ec0ff */
[----:B------:R-:W-:Y:S02]  /*1570*/  LOP3.LUT R21, R9, 0x3f003f, RZ, 0xc0, !PT ;  /* 0x003f003f09157812 */ /* 0x000fe400078ec0ff */
[----:B------:R-:W-:Y:S02]  /*1580*/  ISETP.NE.AND P2, PT, R6, RZ, PT ;  /* 0x000000ff0600720c */ /* 0x000fe40003f45270 */
[----:B------:R-:W-:-:S02]  /*1590*/  LOP3.LUT R20, R20, 0x64006400, RZ, 0xfc, !PT ;  /* 0x6400640014147812 */ /* 0x000fc400078efcff */
[----:B------:R-:W-:Y:S02]  /*15a0*/  LOP3.LUT R25, R25, 0x3f003f, RZ, 0xc0, !PT ;  /* 0x003f003f19197812 */ /* 0x000fe400078ec0ff */
[----:B------:R-:W-:Y:S02]  /*15b0*/  LOP3.LUT R27, R27, 0x3f003f, RZ, 0xc0, !PT ;  /* 0x003f003f1b1b7812 */ /* 0x000fe400078ec0ff */
[----:B------:R-:W-:Y:S02]  /*15c0*/  LOP3.LUT R24, R24, 0x64006400, RZ, 0xfc, !PT ;  /* 0x6400640018187812 */ /* 0x000fe400078efcff */
[----:B------:R-:W-:Y:S02]  /*15d0*/  LOP3.LUT R44, R22, 0x64006400, RZ, 0xfc, !PT ;  /* 0x64006400162c7812 */ /* 0x000fe400078efcff */
[----:B------:R-:W-:Y:S01]  /*15e0*/  LOP3.LUT R23, R23, 0x64006400, RZ, 0xfc, !PT ;  /* 0x6400640017177812 */ /* 0x000fe200078efcff */
[----:B------:R-:W-:Y:S01]  /*15f0*/  HADD2 R45, R20, -1056, -1056 ;  /* 0xe420e420142d7430 */ /* 0x000fe20000000000 */
[----:B------:R-:W-:-:S02]  /*1600*/  LOP3.LUT R21, R21, 0x64006400, RZ, 0xfc, !PT ;  /* 0x6400640015157812 */ /* 0x000fc400078efcff */
[----:B------:R-:W-:Y:S01]  /*1610*/  LOP3.LUT R26, R26, 0x64006400, RZ, 0xfc, !PT ;  /* 0x640064001a1a7812 */ /* 0x000fe200078efcff */
[----:B------:R-:W-:Y:S01]  /*1620*/  HADD2 R44, R44, -1056, -1056 ;  /* 0xe420e4202c2c7430 */ /* 0x000fe20000000000 */
[----:B------:R-:W-:-:S03]  /*1630*/  ISETP.GE.AND P3, PT, R60, 0x2, PT ;  /* 0x000000023c00780c */ /* 0x000fc60003f66270 */
[----:B------:R-:W-:Y:S01]  /*1640*/  HADD2 R26, R26, -1056, -1056 ;  /* 0xe420e4201a1a7430 */ /* 0x000fe20000000000 */
[----:B--2---:R-:W-:Y:S02]  /*1650*/  SHF.R.U32.HI R33, RZ, 0xc, R17 ;  /* 0x0000000cff217819 */ /* 0x004fe40000011611 */
[----:B------:R-:W-:Y:S02]  /*1660*/  SHF.R.U32.HI R40, RZ, 0xc, R18 ;  /* 0x0000000cff287819 */ /* 0x000fe40000011612 */
[----:B---3--:R-:W-:Y:S02]  /*1670*/  SHF.R.U32.HI R39, RZ, 0x8, R12 ;  /* 0x00000008ff277819 */ /* 0x008fe4000001160c */
[----:B------:R-:W-:Y:S02]  /*1680*/  SHF.R.U32.HI R30, RZ, 0x8, R13 ;  /* 0x00000008ff1e7819 */ /* 0x000fe4000001160d */
[----:B------:R-:W-:Y:S02]  /*1690*/  SHF.R.U32.HI R32, RZ, 0x8, R14 ;  /* 0x00000008ff207819 */ /* 0x000fe4000001160e */
[----:B------:R-:W-:-:S02]  /*16a0*/  SHF.R.U32.HI R34, RZ, 0x8, R15 ;  /* 0x00000008ff227819 */ /* 0x000fc4000001160f */
[----:B------:R-:W-:Y:S02]  /*16b0*/  LOP3.LUT R39, R28, 0x300030, R39, 0xf8, !PT ;  /* 0x003000301c277812 */ /* 0x000fe400078ef827 */
[----:B------:R-:W-:Y:S02]  /*16c0*/  LOP3.LUT R30, R29, 0x300030, R30, 0xf8, !PT ;  /* 0x003000301d1e7812 */ /* 0x000fe400078ef81e */
[----:B------:R-:W-:Y:S02]  /*16d0*/  LOP3.LUT R32, R31, 0x300030, R32, 0xf8, !PT ;  /* 0x003000301f207812 */ /* 0x000fe400078ef820 */
[----:B------:R-:W-:Y:S02]  /*16e0*/  SHF.R.U32.HI R28, RZ, 0xc, R16 ;  /* 0x0000000cff1c7819 */ /* 0x000fe40000011610 */
[----:B------:R-:W-:Y:S02]  /*16f0*/  SHF.R.U32.HI R41, RZ, 0xc, R19 ;  /* 0x0000000cff297819 */ /* 0x000fe40000011613 */
[----:B------:R-:W-:-:S02]  /*1700*/  SHF.R.U32.HI R36, RZ, 0xa, R13 ;  /* 0x0000000aff247819 */ /* 0x000fc4000001160d */
[----:B------:R-:W-:Y:S02]  /*1710*/  SHF.R.U32.HI R37, RZ, 0xa, R14 ;  /* 0x0000000aff257819 */ /* 0x000fe4000001160e */
[----:B------:R-:W-:Y:S02]  /*1720*/  LOP3.LUT R29, R16, 0x3f003f, RZ, 0xc0, !PT ;  /* 0x003f003f101d7812 */ /* 0x000fe400078ec0ff */
[----:B------:R-:W-:Y:S02]  /*1730*/  SHF.R.U32.HI R31, RZ, 0x6, R16 ;  /* 0x00000006ff1f7819 */ /* 0x000fe40000011610 */
[----:B------:R-:W-:Y:S02]  /*1740*/  LOP3.LUT R33, R33, 0xf000f, RZ, 0xc0, !PT ;  /* 0x000f000f21217812 */ /* 0x000fe400078ec0ff */
[----:B------:R-:W-:Y:S02]  /*1750*/  LOP3.LUT R40, R40, 0xf000f, RZ, 0xc0, !PT ;  /* 0x000f000f28287812 */ /* 0x000fe400078ec0ff */
[----:B------:R-:W-:-:S02]  /*1760*/  LOP3.LUT R34, R11, 0x300030, R34, 0xf8, !PT ;  /* 0x003000300b227812 */ /* 0x000fc400078ef822 */
[----:B------:R-:W-:Y:S02]  /*1770*/  LOP3.LUT R16, R17, 0x3f003f, RZ, 0xc0, !PT ;  /* 0x003f003f11107812 */ /* 0x000fe400078ec0ff */
[----:B------:R-:W-:Y:S02]  /*1780*/  SHF.R.U32.HI R35, RZ, 0xa, R12 ;  /* 0x0000000aff237819 */ /* 0x000fe4000001160c */
[----:B------:R-:W-:Y:S02]  /*1790*/  LOP3.LUT R6, R12, 0x3f003f, RZ, 0xc0, !PT ;  /* 0x003f003f0c067812 */ /* 0x000fe400078ec0ff */
[----:B------:R-:W-:Y:S02]  /*17a0*/  LOP3.LUT R8, R13, 0x3f003f, RZ, 0xc0, !PT ;  /* 0x003f003f0d087812 */ /* 0x000fe400078ec0ff */
[----:B------:R-:W-:Y:S02]  /*17b0*/  LOP3.LUT R7, R14, 0x3f003f, RZ, 0xc0, !PT ;  /* 0x003f003f0e077812 */ /* 0x000fe400078ec0ff */
[----:B------:R-:W-:-:S02]  /*17c0*/  SHF.R.U32.HI R38, RZ, 0xa, R15 ;  /* 0x0000000aff267819 */ /* 0x000fc4000001160f */
[----:B------:R-:W-:Y:S02]  /*17d0*/  LOP3.LUT R9, R15, 0x3f003f, RZ, 0xc0, !PT ;  /* 0x003f003f0f097812 */ /* 0x000fe400078ec0ff */
[----:B------:R-:W-:Y:S02]  /*17e0*/  SHF.R.U32.HI R17, RZ, 0x6, R17 ;  /* 0x00000006ff117819 */ /* 0x000fe40000011611 */
[----:B------:R-:W-:Y:S02]  /*17f0*/  LOP3.LUT R11, R18, 0x3f003f, RZ, 0xc0, !PT ;  /* 0x003f003f120b7812 */ /* 0x000fe400078ec0ff */
[----:B------:R-:W-:Y:S02]  /*1800*/  LOP3.LUT R10, R19, 0x3f003f, RZ, 0xc0, !PT ;  /* 0x003f003f130a7812 */ /* 0x000fe400078ec0ff */
[----:B------:R-:W-:Y:S02]  /*1810*/  SHF.R.U32.HI R12, RZ, 0x6, R12 ;  /* 0x00000006ff0c7819 */ /* 0x000fe4000001160c */
[----:B------:R-:W-:-:S02]  /*1820*/  SHF.R.U32.HI R13, RZ, 0x6, R13 ;  /* 0x00000006ff0d7819 */ /* 0x000fc4000001160d */
[----:B------:R-:W-:Y:S02]  /*1830*/  SHF.R.U32.HI R14, RZ, 0x6, R14 ;  /* 0x00000006ff0e7819 */ /* 0x000fe4000001160e */
[----:B------:R-:W-:Y:S02]  /*1840*/  SHF.R.U32.HI R15, RZ, 0x6, R15 ;  /* 0x00000006ff0f7819 */ /* 0x000fe4000001160f */
[----:B------:R-:W-:Y:S02]  /*1850*/  SHF.R.U32.HI R18, RZ, 0x6, R18 ;  /* 0x00000006ff127819 */ /* 0x000fe40000011612 */
[----:B------:R-:W-:Y:S02]  /*1860*/  SHF.R.U32.HI R19, RZ, 0x6, R19 ;  /* 0x00000006ff137819 */ /* 0x000fe40000011613 */
[----:B------:R-:W-:Y:S02]  /*1870*/  LOP3.LUT R28, R28, 0xf000f, RZ, 0xc0, !PT ;  /* 0x000f000f1c1c7812 */ /* 0x000fe400078ec0ff */
[----:B------:R-:W-:-:S02]  /*1880*/  LOP3.LUT R41, R41, 0xf000f, RZ, 0xc0, !PT ;  /* 0x000f000f29297812 */ /* 0x000fc400078ec0ff */
[----:B------:R-:W-:Y:S02]  /*1890*/  LOP3.LUT R36, R33, 0x300030, R36, 0xf8, !PT ;  /* 0x0030003021247812 */ /* 0x000fe400078ef824 */
[----:B------:R-:W-:Y:S02]  /*18a0*/  LOP3.LUT R37, R40, 0x300030, R37, 0xf8, !PT ;  /* 0x0030003028257812 */ /* 0x000fe400078ef825 */
[----:B------:R-:W-:Y:S02]  /*18b0*/  LOP3.LUT R33, R25, 0x64006400, RZ, 0xfc, !PT ;  /* 0x6400640019217812 */ /* 0x000fe400078efcff */
[----:B------:R-:W-:Y:S02]  /*18c0*/  LOP3.LUT R40, R27, 0x64006400, RZ, 0xfc, !PT ;  /* 0x640064001b287812 */ /* 0x000fe400078efcff */
[----:B------:R-:W-:Y:S02]  /*18d0*/  LOP3.LUT R29, R29, 0x64006400, RZ, 0xfc, !PT ;  /* 0x640064001d1d7812 */ /* 0x000fe400078efcff */
[----:B------:R-:W-:-:S02]  /*18e0*/  LOP3.LUT R22, R16, 0x64006400, RZ, 0xfc, !PT ;  /* 0x6400640010167812 */ /* 0x000fc400078efcff */
[----:B------:R-:W-:Y:S02]  /*18f0*/  LOP3.LUT R31, R31, 0x3f003f, RZ, 0xc0, !PT ;  /* 0x003f003f1f1f7812 */ /* 0x000fe400078ec0ff */
[----:B------:R-:W-:Y:S02]  /*1900*/  LOP3.LUT R16, R17, 0x3f003f, RZ, 0xc0, !PT ;  /* 0x003f003f11107812 */ /* 0x000fe400078ec0ff */
[----:B------:R-:W-:Y:S02]  /*1910*/  LOP3.LUT R35, R28, 0x300030, R35, 0xf8, !PT ;  /* 0x003000301c237812 */ /* 0x000fe400078ef823 */
[----:B------:R-:W-:Y:S02]  /*1920*/  LOP3.LUT R38, R41, 0x300030, R38, 0xf8, !PT ;  /* 0x0030003029267812 */ /* 0x000fe400078ef826 */
[----:B------:R-:W-:Y:S02]  /*1930*/  LOP3.LUT R17, R18, 0x3f003f, RZ, 0xc0, !PT ;  /* 0x003f003f12117812 */ /* 0x000fe400078ec0ff */
        /* <DEDUP_REMOVED lines=57> */
[----:B------:R-:W1:Y:S01]  /*1cd0*/  LDS.128 R8, [UR4] ;  /* 0x00000004ff087984 */ /* 0x000e620008000c00 */
[----:B------:R-:W-:Y:S02]  /*1ce0*/  PRMT R4, R4, 0x5410, R3 ;  /* 0x0000541004047816 */ /* 0x000fe40000000003 */
[----:B------:R-:W-:Y:S01]  /*1cf0*/  PRMT R2, R2, 0x5410, R0 ;  /* 0x0000541002027816 */ /* 0x000fe20000000000 */
[----:B------:R-:W2:Y:S01]  /*1d00*/  LDS.128 R12, [UR4+0x10] ;  /* 0x00001004ff0c7984 */ /* 0x000ea20008000c00 */
[-C--:B-1----:R-:W-:Y:S01]  /*1d10*/  HFMA2.MMA R66, R45, R8.reuse, RZ ;  /* 0x000000082d427235 */ /* 0x082fe200000000ff */
        /* <DEDUP_REMOVED lines=13> */
[-C--:B--2---:R-:W-:Y:S01]  /*1df0*/  HFMA2 R65, R19, R12.reuse, R65 ;  /* 0x0000000c13417231 */ /* 0x084fe20000000041 */
        /* <DEDUP_REMOVED lines=25> */
.L_x_619:
[----:B------:R-:W-:Y:S05]  /*1f90*/  @!P3 BRA `(.L_x_618) ;  /* 0x000008f00000b947 */ /* 0x000fea0003800000 */
[----:B------:R-:W-:Y:S02]  /*1fa0*/  PRMT R8, R55, 0x9910, RZ ;  /* 0x0000991037087816 */ /* 0x000fe400000000ff */
[----:B------:R-:W-:Y:S02]  /*1fb0*/  ISETP.GE.AND P3, PT, R60, 0x3, PT ;  /* 0x000000033c00780c */ /* 0x000fe40003f66270 */
[----:B------:R-:W-:-:S13]  /*1fc0*/  ISETP.NE.AND P2, PT, R8, RZ, PT ;  /* 0x000000ff0800720c */ /* 0x000fda0003f45270 */
[----:B------:R-:W-:Y:S05]  /*1fd0*/  @!P2 BRA `(.L_x_620) ;  /* 0x000002c00000a947 */ /* 0x000fea0003800000 */
[----:B------:R-:W1:Y:S01]  /*1fe0*/  LDS.128 R8, [UR4+0x40] ;  /* 0x00004004ff087984 */ /* 0x000e620008000c00 */
[----:B------:R-:W-:Y:S02]  /*1ff0*/  PRMT R4, R4, 0x5410, R3 ;  /* 0x0000541004047816 */ /* 0x000fe40000000003 */
[----:B------:R-:W-:Y:S01]  /*2000*/  PRMT R2, R2, 0x5410, R0 ;  /* 0x0000541002027816 */ /* 0x000fe20000000000 */
[----:B------:R-:W2:Y:S01]  /*2010*/  LDS.128 R12, [UR4+0x50] ;  /* 0x00005004ff0c7984 */ /* 0x000ea20008000c00 */
[-C--:B-1----:R-:W-:Y:S01]  /*2020*/  HFMA2.MMA R66, R45, R8.reuse, RZ ;  /* 0x000000082d427235 */ /* 0x082fe200000000ff */
        /* <DEDUP_REMOVED lines=13> */
[-C--:B--2---:R-:W-:Y:S01]  /*2100*/  HFMA2 R65, R19, R12.reuse, R65 ;  /* 0x0000000c13417231 */ /* 0x084fe20000000041 */
        /* <DEDUP_REMOVED lines=25> */
.L_x_620:
[----:B------:R-:W-:Y:S05]  /*22a0*/  @!P3 BRA `(.L_x_618) ;  /* 0x000005e00000b947 */ /* 0x000fea0003800000 */
[----:B------:R-:W-:-:S04]  /*22b0*/  PRMT R8, R56, 0x9910, RZ ;  /* 0x0000991038087816 */ /* 0x000fc800000000ff */
        /* <DEDUP_REMOVED lines=46> */
.L_x_621:
[----:B------:R-:W-:Y:S05]  /*25a0*/  @P0 BRA `(.L_x_618) ;  /* 0x000002e000000947 */ /* 0x000fea0003800000 */
[----:B------:R-:W1:Y:S01]  /*25b0*/  LDS.128 R8, [UR4+0xc0] ;  /* 0x0000c004ff087984 */ /* 0x000e620008000c00 */
[----:B------:R-:W-:Y:S01]  /*25c0*/  IMAD.MOV.U32 R61, RZ, RZ, R27 ;  /* 0x000000ffff3d7224 */ /* 0x000fe200078e001b */
[----:B------:R-:W-:Y:S01]  /*25d0*/  PRMT R4, R4, 0x5410, R3 ;  /* 0x0000541004047816 */ /* 0x000fe20000000003 */
[----:B------:R-:W-:Y:S01]  /*25e0*/  IMAD.MOV.U32 R65, RZ, RZ, R26 ;  /* 0x000000ffff417224 */ /* 0x000fe200078e001a */
[----:B------:R-:W2:Y:S01]  /*25f0*/  LDS.128 R12, [UR4+0xd0] ;  /* 0x0000d004ff0c7984 */ /* 0x000ea20008000c00 */
[----:B------:R-:W-:Y:S01]  /*2600*/  PRMT R2, R2, 0x5410, R0 ;  /* 0x0000541002027816 */ /* 0x000fe20000000000 */
        /* <DEDUP_REMOVED lines=28> */
[----:B------:R-:W-:-:S03]  /*27d0*/  HADD2 R27, R27.H0_H0, R27.H1_H1 ;  /* 0x3000001b1b1b7230 */ /* 0x000fc60000000800 */
        /* <DEDUP_REMOVED lines=11> */
.L_x_618:
[----:B------:R-:W-:Y:S05]  /*2890*/  @!P1 BRA `(.L_x_622) ;  /* 0x000014a000009947 */ /* 0x000fea0003800000 */
        /* <DEDUP_REMOVED lines=14> */
[----:B------:R-:W-:-:S02]  /*2980*/  SHF.R.U32.HI R25, RZ, 0xc, R11 ;  /* 0x0000000cff197819 */ /* 0x000fc4000001160b */
[----:B------:R-:W-:Y:S02]  /*2990*/  LOP3.LUT R23, R11, 0x3f003f, RZ, 0xc0, !PT ;  /* 0x003f003f0b177812 */ /* 0x000fe400078ec0ff */
[----:B------:R-:W-:Y:S02]  /*29a0*/  SHF.R.U32.HI R33, RZ, 0x6, R11 ;  /* 0x00000006ff217819 */ /* 0x000fe4000001160b */
[----:B----4-:R-:W-:Y:S02]  /*29b0*/  SHF.R.U32.HI R35, RZ, 0x8, R12 ;  /* 0x00000008ff237819 */ /* 0x010fe4000001160c */
[----:B------:R-:W-:Y:S02]  /*29c0*/  SHF.R.U32.HI R37, RZ, 0x8, R13 ;  /* 0x00000008ff257819 */ /* 0x000fe4000001160d */
[--C-:B------:R-:W-:Y:S02]  /*29d0*/  SHF.R.U32.HI R39, RZ, 0x8, R14.reuse ;  /* 0x00000008ff277819 */ /* 0x100fe4000001160e */
[----:B------:R-:W-:-:S02]  /*29e0*/  SHF.R.U32.HI R44, RZ, 0xa, R14 ;  /* 0x0000000aff2c7819 */ /* 0x000fc4000001160e */
[----:B------:R-:W-:Y:S02]  /*29f0*/  LOP3.LUT R28, R14, 0x3f003f, RZ, 0xc0, !PT ;  /* 0x003f003f0e1c7812 */ /* 0x000fe400078ec0ff */
[----:B------:R-:W-:Y:S02]  /*2a00*/  SHF.R.U32.HI R11, RZ, 0x6, R14 ;  /* 0x00000006ff0b7819 */ /* 0x000fe4000001160e */
[----:B------:R-:W-:Y:S02]  /*2a10*/  LOP3.LUT R24, R24, 0xf000f, RZ, 0xc0, !PT ;  /* 0x000f000f18187812 */ /* 0x000fe400078ec0ff */
[----:B------:R-:W-:Y:S02]  /*2a20*/  LOP3.LUT R20, R20, 0xf000f, RZ, 0xc0, !PT ;  /* 0x000f000f14147812 */ /* 0x000fe400078ec0ff */
[----:B------:R-:W-:Y:S02]  /*2a30*/  LOP3.LUT R14, R21, 0xf000f, RZ, 0xc0, !PT ;  /* 0x000f000f150e7812 */ /* 0x000fe400078ec0ff */
[----:B------:R-:W-:-:S02]  /*2a40*/  SHF.R.U32.HI R41, RZ, 0x8, R15 ;  /* 0x00000008ff297819 */ /* 0x000fc4000001160f */
[----:B------:R-:W-:Y:S02]  /*2a50*/  LOP3.LUT R30, R25, 0xf000f, RZ, 0xc0, !PT ;  /* 0x000f000f191e7812 */ /* 0x000fe400078ec0ff */
[----:B------:R-:W-:Y:S02]  /*2a60*/  LOP3.LUT R35, R24, 0x300030, R35, 0xf8, !PT ;  /* 0x0030003018237812 */ /* 0x000fe400078ef823 */
[----:B------:R-:W-:Y:S02]  /*2a70*/  LOP3.LUT R37, R20, 0x300030, R37, 0xf8, !PT ;  /* 0x0030003014257812 */ /* 0x000fe400078ef825 */
[----:B------:R-:W-:Y:S02]  /*2a80*/  LOP3.LUT R39, R14, 0x300030, R39, 0xf8, !PT ;  /* 0x003000300e277812 */ /* 0x000fe400078ef827 */
[----:B---3--:R-:W-:Y:S02]  /*2a90*/  SHF.R.U32.HI R36, RZ, 0xc, R18 ;  /* 0x0000000cff247819 */ /* 0x008fe40000011612 */
[----:B------:R-:W-:-:S02]  /*2aa0*/  LOP3.LUT R24, R18, 0x3f003f, RZ, 0xc0, !PT ;  /* 0x003f003f12187812 */ /* 0x000fc400078ec0ff */
[----:B------:R-:W-:Y:S02]  /*2ab0*/  SHF.R.U32.HI R20, RZ, 0x6, R18 ;  /* 0x00000006ff147819 */ /* 0x000fe40000011612 */
[----:B------:R-:W-:Y:S02]  /*2ac0*/  LOP3.LUT R6, R9, 0x3f003f, RZ, 0xc0, !PT ;  /* 0x003f003f09067812 */ /* 0x000fe400078ec0ff */
[----:B------:R-:W-:Y:S02]  /*2ad0*/  SHF.R.U32.HI R22, RZ, 0x6, R9 ;  /* 0x00000006ff167819 */ /* 0x000fe40000011609 */
[--C-:B------:R-:W-:Y:S02]  /*2ae0*/  SHF.R.U32.HI R34, RZ, 0xc, R16.reuse ;  /* 0x0000000cff227819 */ /* 0x100fe40000011610 */
[----:B------:R-:W-:Y:S02]  /*2af0*/  LOP3.LUT R14, R16, 0x3f003f, RZ, 0xc0, !PT ;  /* 0x003f003f100e7812 */ /* 0x000fe400078ec0ff */
[----:B------:R-:W-:-:S02]  /*2b00*/  SHF.R.U32.HI R32, RZ, 0x6, R16 ;  /* 0x00000006ff207819 */ /* 0x000fc40000011610 */
[----:B------:R-:W-:Y:S02]  /*2b10*/  SHF.R.U32.HI R18, RZ, 0xc, R19 ;  /* 0x0000000cff127819 */ /* 0x000fe40000011613 */
[----:B------:R-:W-:Y:S02]  /*2b20*/  LOP3.LUT R9, R10, 0x3f003f, RZ, 0xc0, !PT ;  /* 0x003f003f0a097812 */ /* 0x000fe400078ec0ff */
[----:B------:R-:W-:Y:S02]  /*2b30*/  SHF.R.U32.HI R31, RZ, 0x6, R10 ;  /* 0x00000006ff1f7819 */ /* 0x000fe4000001160a */
[----:B------:R-:W-:Y:S02]  /*2b40*/  SHF.R.U32.HI R16, RZ, 0xc, R17 ;  /* 0x0000000cff107819 */ /* 0x000fe40000011611 */
[----:B------:R-:W-:Y:S02]  /*2b50*/  SHF.R.U32.HI R45, RZ, 0xa, R15 ;  /* 0x0000000aff2d7819 */ /* 0x000fe4000001160f */
[----:B------:R-:W-:-:S02]  /*2b60*/  LOP3.LUT R29, R15, 0x3f003f, RZ, 0xc0, !PT ;  /* 0x003f003f0f1d7812 */ /* 0x000fc400078ec0ff */
[----:B------:R-:W-:Y:S02]  /*2b70*/  SHF.R.U32.HI R10, RZ, 0x6, R15 ;  /* 0x00000006ff0a7819 */ /* 0x000fe4000001160f */
[----:B------:R-:W-:Y:S02]  /*2b80*/  LOP3.LUT R41, R30, 0x300030, R41, 0xf8, !PT ;  /* 0x003000301e297812 */ /* 0x000fe400078ef829 */
        /* <DEDUP_REMOVED lines=16> */
[----:B------:R-:W-:Y:S02]  /*2c90*/  LOP3.LUT R42, R17, 0x300030, R42, 0xf8, !PT ;  /* 0x00300030112a7812 */ /* 0x000fe400078ef82a */
[----:B------:R-:W-:Y:S02]  /*2ca0*/  LOP3.LUT R45, R18, 0x300030, R45, 0xf8, !PT ;  /* 0x00300030122d7812 */ /* 0x000fe400078ef82d */
[----:B------:R-:W-:Y:S02]  /*2cb0*/  LOP3.LUT R43, R16, 0x300030, R43, 0xf8, !PT ;  /* 0x00300030102b7812 */ /* 0x000fe400078ef82b */
[----:B------:R-:W-:Y:S02]  /*2cc0*/  LOP3.LUT R44, R19, 0x300030, R44, 0xf8, !PT ;  /* 0x00300030132c7812 */ /* 0x000fe400078ef82c */
        /* <DEDUP_REMOVED lines=121> */
.L_x_623:
        /* <DEDUP_REMOVED lines=49> */
.L_x_624:
        /* <DEDUP_REMOVED lines=48> */
.L_x_625:
[----:B------:R-:W-:Y:S05]  /*3a70*/  @P0 BRA `(.L_x_622) ;  /* 0x000002c000000947 */ /* 0x000fea0003800000 */
        /* <DEDUP_REMOVED lines=44> */
.L_x_622:
[----:B------:R-:W-:Y:S01]  /*3d40*/  IADD3 R58, R58, 0x20, RZ ;  /* 0x000000203a3a7810 */ /* 0x000fe20007ffe0ff */
[----:B------:R-:W-:Y:S01]  /*3d50*/  UIMAD UR8, UR5, 0x18, URZ ;  /* 0x00000018050878a4 */ /* 0x000fe2000f8e023f */
[----:B0-----:R-:W-:Y:S01]  /*3d60*/  IMAD.WIDE.U32 R62, R53, 0x18, R62 ;  /* 0x00000018353e7825 */ /* 0x001fe200078e003e */
[----:B------:R-:W-:Y:S01]  /*3d70*/  UIADD3 UR4, UR4, 0x40, URZ ;  /* 0x0000004004047890 */ /* 0x000fe2000fffe03f */
[C---:B------:R-:W-:Y:S02]  /*3d80*/  ISETP.GE.AND P2, PT, R58.reuse, c[0x0][0x1ac], PT ;  /* 0x00006b003a007a0c */ /* 0x040fe40003f46270 */
[----:B------:R-:W-:Y:S02]  /*3d90*/  ISETP.LT.AND P3, PT, R58, R59, PT ;  /* 0x0000003b3a00720c */ /* 0x000fe40003f61270 */
[----:B------:R-:W-:-:S11]  /*3da0*/  IADD3 R63, R63, UR8, RZ ;  /* 0x000000083f3f7c10 */ /* 0x000fd6000fffe0ff */
[----:B------:R-:W-:Y:S05]  /*3db0*/  @!P2 BRA P3, `(.L_x_626) ;  /* 0xffffd6200000a947 */ /* 0x000fea000183ffff */
.L_x_617:
[----:B------:R-:W-:Y:S05]  /*3dc0*/  @!P1 EXIT ;  /* 0x000000000000994d */ /* 0x000fea0003800000 */
[----:B------:R-:W0:Y:S01]  /*3dd0*/  S2R R3, SR_CTAID.X ;  /* 0x0000000000037919 */ /* 0x000e220000002500 */
[----:B------:R-:W-:-:S03]  /*3de0*/  HMUL2 R7, R5, R54.H0_H0 ;  /* 0x2000003605077232 */ /* 0x000fc60000000000 */
[----:B------:R-:W0:Y:S04]  /*3df0*/  S2R R2, SR_TID.X ;  /* 0x0000000000027919 */ /* 0x000e280000002100 */
[----:B------:R-:W1:Y:S01]  /*3e00*/  S2R R0, SR_CTAID.Y ;  /* 0x0000000000007919 */ /* 0x000e620000002600 */
[----:B0-----:R-:W-:Y:S02]  /*3e10*/  IMAD R3, R3, 0x20, R2 ;  /* 0x0000002003037824 */ /* 0x001fe400078e0202 */
[----:B------:R-:W-:Y:S02]  /*3e20*/  IMAD.MOV.U32 R2, RZ, RZ, 0x2 ;  /* 0x00000002ff027424 */ /* 0x000fe400078e00ff */
[----:B-1----:R-:W-:Y:S02]  /*3e30*/  IMAD.SHL.U32 R0, R0, 0x4, RZ ;  /* 0x0000000400007824 */ /* 0x002fe400078e00ff */
[----:B------:R-:W-:-:S04]  /*3e40*/  IMAD.SHL.U32 R3, R3, 0x4, RZ ;  /* 0x0000000403037824 */ /* 0x000fc800078e00ff */
[----:B------:R-:W-:-:S04]  /*3e50*/  IMAD R3, R0, c[0x0][0x18c], R3 ;  /* 0x0000630000037a24 */ /* 0x000fc800078e0203 */
[----:B------:R-:W-:-:S05]  /*3e60*/  IMAD.WIDE R2, R3, R2, c[0x0][0x180] ;  /* 0x0000600003027625 */ /* 0x000fca00078e0202 */
[----:B------:R-:W2:Y:S01]  /*3e70*/  ATOM.E.ADD.F16x2.RN.STRONG.GPU P0, RZ, [R2.64], R7 ;  /* 0x0000000702ff798a */ /* 0x000ea2000810e9c6 */
[----:B------:R-:W-:Y:S01]  /*3e80*/  BSSY B0, `(.L_x_627) ;  /* 0x000000f000007945 */ /* 0x000fe20003800000 */
[----:B-----5:R-:W-:Y:S01]  /*3e90*/  HMUL2 R9, R46, R54.H0_H0 ;  /* 0x200000362e097232 */ /* 0x020fe20000000000 */
[----:B--2---:R-:W-:Y:S05]  /*3ea0*/  @P0 BRA `(.L_x_628) ;  /* 0x000000c000000947 */ /* 0x004fea0003800000 */
[----:B------:R-:W0:Y:S02]  /*3eb0*/  QSPC.E.S P0, RZ, [R2] ;  /* 0x0000000002ff73aa */ /* 0x000e240000000500 */
[----:B0-----:R-:W-:Y:S05]  /*3ec0*/  @!P0 BRA `(.L_x_629) ;  /* 0x0000007000008947 */ /* 0x001fea0003800000 */
[----:B------:R-:W-:-:S05]  /*3ed0*/  LOP3.LUT R0, R2, 0xffffff, RZ, 0xc0, !PT ;  /* 0x00ffffff02007812 */ /* 0x000fca00078ec0ff */
.L_x_630:
[----:B------:R-:W0:Y:S02]  /*3ee0*/  LDS R4, [R0] ;  /* 0x0000000000047984 */ /* 0x000e240000000800 */
[----:B0-----:R-:W-:-:S06]  /*3ef0*/  HADD2 R5, R4, R7 ;  /* 0x0000000704057230 */ /* 0x001fcc0000000000 */
[----:B------:R-:W0:Y:S02]  /*3f00*/  ATOMS.CAST.SPIN R5, [R0], R4, R5 ;  /* 0x000000040005738d */ /* 0x000e240001800005 */
[----:B0-----:R-:W-:-:S13]  /*3f10*/  ISETP.EQ.U32.AND P0, PT, R5, 0x1, PT ;  /* 0x000000010500780c */ /* 0x001fda0003f02070 */
[----:B------:R-:W-:Y:S05]  /*3f20*/  @!P0 BRA `(.L_x_630) ;  /* 0xffffffb000008947 */ /* 0x000fea000383ffff */
[----:B------:R-:W-:Y:S05]  /*3f30*/  BRA `(.L_x_628) ;  /* 0x0000003000007947 */ /* 0x000fea0003800000 */
.L_x_629:
[----:B------:R-:W2:Y:S02]  /*3f40*/  LD.E R0, [R2.64] ;  /* 0x0000000602007980 */ /* 0x000ea4000c101900 */
[----:B--2---:R-:W-:-:S05]  /*3f50*/  IMAD.IADD R5, R7, 0x1, R0 ;  /* 0x0000000107057824 */ /* 0x004fca00078e0200 */
[----:B------:R0:W-:Y:S02]  /*3f60*/  ST.E [R2.64], R5 ;  /* 0x0000000502007985 */ /* 0x0001e4000c101906 */
.L_x_628:
[----:B------:R-:W-:Y:S05]  /*3f70*/  BSYNC B0 ;  /* 0x0000000000007941 */ /* 0x000fea0003800000 */
.L_x_627:
[----:B------:R-:W2:Y:S01]  /*3f80*/  ATOM.E.ADD.F16x2.RN.STRONG.GPU P0, RZ, [R2.64+0x4], R9 ;  /* 0x0000040902ff798a */ /* 0x000ea2000810e9c6 */
[----:B------:R-:W-:Y:S01]  /*3f90*/  BSSY B0, `(.L_x_631) ;  /* 0x000000f000007945 */ /* 0x000fe20003800000 */
[----:B--2---:R-:W-:Y:S05]  /*3fa0*/  @P0 BRA `(.L_x_632) ;  /* 0x000000d000000947 */ /* 0x004fea0003800000 */
[----:B------:R-:W1:Y:S02]  /*3fb0*/  QSPC.E.S P0, RZ, [R2+0x4] ;  /* 0x0000040002ff73aa */ /* 0x000e640000000500 */
[----:B-1----:R-:W-:Y:S05]  /*3fc0*/  @!P0 BRA `(.L_x_633) ;  /* 0x0000008000008947 */ /* 0x002fea0003800000 */
[----:B------:R-:W-:-:S04]  /*3fd0*/  IADD3 R0, R2, 0x4, RZ ;  /* 0x0000000402007810 */ /* 0x000fc80007ffe0ff */
[----:B------:R-:W-:-:S05]  /*3fe0*/  LOP3.LUT R0, R0, 0xffffff, RZ, 0xc0, !PT ;  /* 0x00ffffff00007812 */ /* 0x000fca00078ec0ff */
.L_x_634:
[----:B------:R-:W1:Y:S02]  /*3ff0*/  LDS R4, [R0] ;  /* 0x0000000000047984 */ /* 0x000e640000000800 */
[----:B01----:R-:W-:-:S10]  /*4000*/  HFMA2.MMA R5, R4, 1, 1, R9 ;  /* 0x3c003c0004057835 */ /* 0x003fd40000000009 */
[----:B------:R-:W0:Y:S02]  /*4010*/  ATOMS.CAST.SPIN R5, [R0], R4, R5 ;  /* 0x000000040005738d */ /* 0x000e240001800005 */
[----:B0-----:R-:W-:-:S13]  /*4020*/  ISETP.EQ.U32.AND P0, PT, R5, 0x1, PT ;  /* 0x000000010500780c */ /* 0x001fda0003f02070 */
[----:B------:R-:W-:Y:S05]  /*4030*/  @!P0 BRA `(.L_x_634) ;  /* 0xffffffb000008947 */ /* 0x000fea000383ffff */
[----:B------:R-:W-:Y:S05]  /*4040*/  BRA `(.L_x_632) ;  /* 0x0000003000007947 */ /* 0x000fea0003800000 */
.L_x_633:
[----:B------:R-:W2:Y:S02]  /*4050*/  LD.E R0, [R2.64+0x4] ;  /* 0x0000040602007980 */ /* 0x000ea4000c101900 */
[----:B0-2---:R-:W-:-:S05]  /*4060*/  IMAD.IADD R5, R9, 0x1, R0 ;  /* 0x0000000109057824 */ /* 0x005fca00078e0200 */
[----:B------:R0:W-:Y:S02]  /*4070*/  ST.E [R2.64+0x4], R5 ;  /* 0x0000040502007985 */ /* 0x0001e4000c101906 */
.L_x_632:
[----:B------:R-:W-:Y:S05]  /*4080*/  BSYNC B0 ;  /* 0x0000000000007941 */ /* 0x000fea0003800000 */
.L_x_631:
        /* <DEDUP_REMOVED lines=12> */
.L_x_638:
[----:B------:R-:W0:Y:S02]  /*4150*/  LDS R4, [R0] ;  /* 0x0000000000047984 */ /* 0x000e240000000800 */
[----:B0-----:R-:W-:-:S06]  /*4160*/  HADD2 R5, R4, R47 ;  /* 0x0000002f04057230 */ /* 0x001fcc0000000000 */
[----:B------:R-:W0:Y:S02]  /*4170*/  ATOMS.CAST.SPIN R5, [R0], R4, R5 ;  /* 0x000000040005738d */ /* 0x000e240001800005 */
[----:B0-----:R-:W-:-:S13]  /*4180*/  ISETP.EQ.U32.AND P0, PT, R5, 0x1, PT ;  /* 0x000000010500780c */ /* 0x001fda0003f02070 */
[----:B------:R-:W-:Y:S05]  /*4190*/  @!P0 BRA `(.L_x_638) ;  /* 0xffffffb000008947 */ /* 0x000fea000383ffff */
[----:B------:R-:W-:Y:S05]  /*41a0*/  BRA `(.L_x_636) ;  /* 0x0000003000007947 */ /* 0x000fea0003800000 */
.L_x_637:
[----:B------:R-:W2:Y:S02]  /*41b0*/  LD.E R0, [R2.64] ;  /* 0x0000000602007980 */ /* 0x000ea4000c101900 */
[----:B--2---:R-:W-:-:S05]  /*41c0*/  IMAD.IADD R5, R47, 0x1, R0 ;  /* 0x000000012f057824 */ /* 0x004fca00078e0200 */
[----:B------:R0:W-:Y:S02]  /*41d0*/  ST.E [R2.64], R5 ;  /* 0x0000000502007985 */ /* 0x0001e4000c101906 */
.L_x_636:
[----:B------:R-:W-:Y:S05]  /*41e0*/  BSYNC B0 ;  /* 0x0000000000007941 */ /* 0x000fea0003800000 */
.L_x_635:
[----:B------:R-:W2:Y:S01]  /*41f0*/  ATOM.E.ADD.F16x2.RN.STRONG.GPU P0, RZ, [R2.64+0x4], R55 ;  /* 0x0000043702ff798a */ /* 0x000ea2000810e9c6 */
[----:B------:R-:W-:Y:S01]  /*4200*/  BSSY B0, `(.L_x_639) ;  /* 0x000000f000007945 */ /* 0x000fe20003800000 */
[----:B--2---:R-:W-:Y:S05]  /*4210*/  @P0 BRA `(.L_x_640) ;  /* 0x000000d000000947 */ /* 0x004fea0003800000 */
[----:B------:R-:W1:Y:S02]  /*4220*/  QSPC.E.S P0, RZ, [R2+0x4] ;  /* 0x0000040002ff73aa */ /* 0x000e640000000500 */
[----:B-1----:R-:W-:Y:S05]  /*4230*/  @!P0 BRA `(.L_x_641) ;  /* 0x0000008000008947 */ /* 0x002fea0003800000 */
[----:B------:R-:W-:-:S04]  /*4240*/  IADD3 R0, R2, 0x4, RZ ;  /* 0x0000000402007810 */ /* 0x000fc80007ffe0ff */
[----:B------:R-:W-:-:S05]  /*4250*/  LOP3.LUT R0, R0, 0xffffff, RZ, 0xc0, !PT ;  /* 0x00ffffff00007812 */ /* 0x000fca00078ec0ff */
.L_x_642:
[----:B------:R-:W1:Y:S02]  /*4260*/  LDS R4, [R0] ;  /* 0x0000000000047984 */ /* 0x000e640000000800 */
[----:B01----:R-:W-:-:S10]  /*4270*/  HFMA2.MMA R5, R4, 1, 1, R55 ;  /* 0x3c003c0004057835 */ /* 0x003fd40000000037 */
[----:B------:R-:W0:Y:S02]  /*4280*/  ATOMS.CAST.SPIN R5, [R0], R4, R5 ;  /* 0x000000040005738d */ /* 0x000e240001800005 */
[----:B0-----:R-:W-:-:S13]  /*4290*/  ISETP.EQ.U32.AND P0, PT, R5, 0x1, PT ;  /* 0x000000010500780c */ /* 0x001fda0003f02070 */
[----:B------:R-:W-:Y:S05]  /*42a0*/  @!P0 BRA `(.L_x_642) ;  /* 0xffffffb000008947 */ /* 0x000fea000383ffff */
[----:B------:R-:W-:Y:S05]  /*42b0*/  BRA `(.L_x_640) ;  /* 0x0000003000007947 */ /* 0x000fea0003800000 */
.L_x_641:
[----:B------:R-:W2:Y:S02]  /*42c0*/  LD.E R0, [R2.64+0x4] ;  /* 0x0000040602007980 */ /* 0x000ea4000c101900 */
[----:B0-2---:R-:W-:-:S05]  /*42d0*/  IMAD.IADD R5, R55, 0x1, R0 ;  /* 0x0000000137057824 */ /* 0x005fca00078e0200 */
[----:B------:R0:W-:Y:S02]  /*42e0*/  ST.E [R2.64+0x4], R5 ;  /* 0x0000040502007985 */ /* 0x0001e4000c101906 */
.L_x_640:
[----:B------:R-:W-:Y:S05]  /*42f0*/  BSYNC B0 ;  /* 0x0000000000007941 */ /* 0x000fea0003800000 */
.L_x_639:
        /* <DEDUP_REMOVED lines=11> */
.L_x_646:
[----:B------:R-:W0:Y:S02]  /*43b0*/  LDS R4, [R0] ;  /* 0x0000000000047984 */ /* 0x000e240000000800 */
[----:B0-----:R-:W-:-:S06]  /*43c0*/  HADD2 R5, R4, R49 ;  /* 0x0000003104057230 */ /* 0x001fcc0000000000 */
[----:B------:R-:W0:Y:S02]  /*43d0*/  ATOMS.CAST.SPIN R5, [R0], R4, R5 ;  /* 0x000000040005738d */ /* 0x000e240001800005 */
[----:B0-----:R-:W-:-:S13]  /*43e0*/  ISETP.EQ.U32.AND P0, PT, R5, 0x1, PT ;  /* 0x000000010500780c */ /* 0x001fda0003f02070 */
[----:B------:R-:W-:Y:S05]  /*43f0*/  @!P0 BRA `(.L_x_646) ;  /* 0xffffffb000008947 */ /* 0x000fea000383ffff */
[----:B------:R-:W-:Y:S05]  /*4400*/  BRA `(.L_x_644) ;  /* 0x0000003000007947 */ /* 0x000fea0003800000 */
.L_x_645:
[----:B------:R-:W2:Y:S02]  /*4410*/  LD.E R0, [R2.64] ;  /* 0x0000000602007980 */ /* 0x000ea4000c101900 */
[----:B--2---:R-:W-:-:S05]  /*4420*/  IMAD.IADD R5, R49, 0x1, R0 ;  /* 0x0000000131057824 */ /* 0x004fca00078e0200 */
[----:B------:R0:W-:Y:S02]  /*4430*/  ST.E [R2.64], R5 ;  /* 0x0000000502007985 */ /* 0x0001e4000c101906 */
.L_x_644:
[----:B------:R-:W-:Y:S05]  /*4440*/  BSYNC B0 ;  /* 0x0000000000007941 */ /* 0x000fea0003800000 */
.L_x_643:
[----:B------:R-:W2:Y:S01]  /*4450*/  ATOM.E.ADD.F16x2.RN.STRONG.GPU P0, RZ, [R2.64+0x4], R7 ;  /* 0x0000040702ff798a */ /* 0x000ea2000810e9c6 */
[----:B------:R-:W-:Y:S01]  /*4460*/  BSSY B0, `(.L_x_647) ;  /* 0x000000f000007945 */ /* 0x000fe20003800000 */
[----:B--2---:R-:W-:Y:S05]  /*4470*/  @P0 BRA `(.L_x_648) ;  /* 0x000000d000000947 */ /* 0x004fea0003800000 */
[----:B------:R-:W1:Y:S02]  /*4480*/  QSPC.E.S P0, RZ, [R2+0x4] ;  /* 0x0000040002ff73aa */ /* 0x000e640000000500 */
[----:B-1----:R-:W-:Y:S05]  /*4490*/  @!P0 BRA `(.L_x_649) ;  /* 0x0000008000008947 */ /* 0x002fea0003800000 */
[----:B------:R-:W-:-:S04]  /*44a0*/  IADD3 R0, R2, 0x4, RZ ;  /* 0x0000000402007810 */ /* 0x000fc80007ffe0ff */
[----:B------:R-:W-:-:S05]  /*44b0*/  LOP3.LUT R0, R0, 0xffffff, RZ, 0xc0, !PT ;  /* 0x00ffffff00007812 */ /* 0x000fca00078ec0ff */
.L_x_650:
[----:B------:R-:W1:Y:S02]  /*44c0*/  LDS R4, [R0] ;  /* 0x0000000000047984 */ /* 0x000e640000000800 */
[----:B01----:R-:W-:-:S10]  /*44d0*/  HFMA2.MMA R5, R4, 1, 1, R7 ;  /* 0x3c003c0004057835 */ /* 0x003fd40000000007 */
[----:B------:R-:W0:Y:S02]  /*44e0*/  ATOMS.CAST.SPIN R5, [R0], R4, R5 ;  /* 0x000000040005738d */ /* 0x000e240001800005 */
[----:B0-----:R-:W-:-:S13]  /*44f0*/  ISETP.EQ.U32.AND P0, PT, R5, 0x1, PT ;  /* 0x000000010500780c */ /* 0x001fda0003f02070 */
[----:B------:R-:W-:Y:S05]  /*4500*/  @!P0 BRA `(.L_x_650) ;  /* 0xffffffb000008947 */ /* 0x000fea000383ffff */
[----:B------:R-:W-:Y:S05]  /*4510*/  BRA `(.L_x_648) ;  /* 0x0000003000007947 */ /* 0x000fea0003800000 */
.L_x_649:
[----:B------:R-:W2:Y:S02]  /*4520*/  LD.E R0, [R2.64+0x4] ;  /* 0x0000040602007980 */ /* 0x000ea4000c101900 */
[----:B0-2---:R-:W-:-:S05]  /*4530*/  IMAD.IADD R5, R7, 0x1, R0 ;  /* 0x0000000107057824 */ /* 0x005fca00078e0200 */
[----:B------:R0:W-:Y:S02]  /*4540*/  ST.E [R2.64+0x4], R5 ;  /* 0x0000040502007985 */ /* 0x0001e4000c101906 */
.L_x_648:
[----:B------:R-:W-:Y:S05]  /*4550*/  BSYNC B0 ;  /* 0x0000000000007941 */ /* 0x000fea0003800000 */
.L_x_647:
        /* <DEDUP_REMOVED lines=11> */
.L_x_654:
[----:B------:R-:W0:Y:S02]  /*4610*/  LDS R4, [R0] ;  /* 0x0000000000047984 */ /* 0x000e240000000800 */
[----:B0-----:R-:W-:-:S06]  /*4620*/  HADD2 R5, R4, R51 ;  /* 0x0000003304057230 */ /* 0x001fcc0000000000 */
[----:B------:R-:W0:Y:S02]  /*4630*/  ATOMS.CAST.SPIN R5, [R0], R4, R5 ;  /* 0x000000040005738d */ /* 0x000e240001800005 */
[----:B0-----:R-:W-:-:S13]  /*4640*/  ISETP.EQ.U32.AND P0, PT, R5, 0x1, PT ;  /* 0x000000010500780c */ /* 0x001fda0003f02070 */
[----:B------:R-:W-:Y:S05]  /*4650*/  @!P0 BRA `(.L_x_654) ;  /* 0xffffffb000008947 */ /* 0x000fea000383ffff */
[----:B------:R-:W-:Y:S05]  /*4660*/  BRA `(.L_x_652) ;  /* 0x0000003000007947 */ /* 0x000fea0003800000 */
.L_x_653:
[----:B------:R-:W2:Y:S02]  /*4670*/  LD.E R0, [R2.64] ;  /* 0x0000000602007980 */ /* 0x000ea4000c101900 */
[----:B--2---:R-:W-:-:S05]  /*4680*/  IMAD.IADD R5, R51, 0x1, R0 ;  /* 0x0000000133057824 */ /* 0x004fca00078e0200 */
[----:B------:R0:W-:Y:S02]  /*4690*/  ST.E [R2.64], R5 ;  /* 0x0000000502007985 */ /* 0x0001e4000c101906 */
.L_x_652:
[----:B------:R-:W-:Y:S05]  /*46a0*/  BSYNC B0 ;  /* 0x0000000000007941 */ /* 0x000fea0003800000 */
.L_x_651:
[----:B------:R-:W2:Y:S02]  /*46b0*/  ATOM.E.ADD.F16x2.RN.STRONG.GPU P0, RZ, [R2.64+0x4], R57 ;  /* 0x0000043902ff798a */ /* 0x000ea4000810e9c6 */
[----:B--2---:R-:W-:Y:S05]  /*46c0*/  @P0 EXIT ;  /* 0x000000000000094d */ /* 0x004fea0003800000 */
[----:B------:R-:W1:Y:S02]  /*46d0*/  QSPC.E.S P0, RZ, [R2+0x4] ;  /* 0x0000040002ff73aa */ /* 0x000e640000000500 */
[----:B-1----:R-:W-:Y:S05]  /*46e0*/  @!P0 BRA `(.L_x_655) ;  /* 0x0000008000008947 */ /* 0x002fea0003800000 */
[----:B0-----:R-:W-:-:S04]  /*46f0*/  IADD3 R2, R2, 0x4, RZ ;  /* 0x0000000402027810 */ /* 0x001fc80007ffe0ff */
[----:B------:R-:W-:-:S05]  /*4700*/  LOP3.LUT R2, R2, 0xffffff, RZ, 0xc0, !PT ;  /* 0x00ffffff02027812 */ /* 0x000fca00078ec0ff */
.L_x_656:
[----:B------:R-:W0:Y:S02]  /*4710*/  LDS R4, [R2] ;  /* 0x0000000002047984 */ /* 0x000e240000000800 */
[----:B0-----:R-:W-:-:S10]  /*4720*/  HFMA2.MMA R5, R4, 1, 1, R57 ;  /* 0x3c003c0004057835 */ /* 0x001fd40000000039 */
[----:B------:R-:W0:Y:S02]  /*4730*/  ATOMS.CAST.SPIN R5, [R2], R4, R5 ;  /* 0x000000040205738d */ /* 0x000e240001800005 */
[----:B0-----:R-:W-:-:S13]  /*4740*/  ISETP.EQ.U32.AND P0, PT, R5, 0x1, PT ;  /* 0x000000010500780c */ /* 0x001fda0003f02070 */
[----:B------:R-:W-:Y:S05]  /*4750*/  @!P0 BRA `(.L_x_656) ;  /* 0xffffffb000008947 */ /* 0x000fea000383ffff */
[----:B------:R-:W-:Y:S05]  /*4760*/  EXIT ;  /* 0x000000000000794d */ /* 0x000fea0003800000 */
.L_x_655:
[----:B------:R-:W2:Y:S02]  /*4770*/  LD.E R0, [R2.64+0x4] ;  /* 0x0000040602007980 */ /* 0x000ea4000c101900 */
[----:B0-2---:R-:W-:-:S05]  /*4780*/  IMAD.IADD R5, R57, 0x1, R0 ;  /* 0x0000000139057824 */ /* 0x005fca00078e0200 */
[----:B------:R-:W-:Y:S01]  /*4790*/  ST.E [R2.64+0x4], R5 ;  /* 0x0000040502007985 */ /* 0x000fe2000c101906 */
[----:B------:R-:W-:Y:S05]  /*47a0*/  EXIT ;  /* 0x000000000000794d */ /* 0x000fea0003800000 */
.L_x_657:
        /* <DEDUP_REMOVED lines=13> */
.L_x_3270:


//--------------------- .text._Z23gemm_half_q_half_kernelILi4ELi48ELb1ELb1ELi32EEvPK6__halfPKjS4_S2_PS0_iiiiPKtS7_iiiiiibS2_i --------------------------
	.section	.text._Z23gemm_half_q_half_kernelILi4ELi48ELb1ELb1ELi32EEvPK6__halfPKjS4_S2_PS0_iiiiPKtS7_iiiiiibS2_i,"ax",@progbits
	.sectioninfo	@"SHI_REGISTERS=111"
	.align	128
        .global         _Z23gemm_half_q_half_kernelILi4ELi48ELb1ELb1ELi32EEvPK6__halfPKjS4_S2_PS0_iiiiPKtS7_iiiiiibS2_i
        .type           _Z23gemm_half_q_half_kernelILi4ELi48ELb1ELb1ELi32EEvPK6__halfPKjS4_S2_PS0_iiiiPKtS7_iiiiiibS2_i,@function
        .size           _Z23gemm_half_q_half_kernelILi4ELi48ELb1ELb1ELi32EEvPK6__halfPKjS4_S2_PS0_iiiiPKtS7_iiiiiibS2_i,(.L_x_3271 - _Z23gemm_half_q_half_kernelILi4ELi48ELb1ELb1ELi32EEvPK6__halfPKjS4_S2_PS0_iiiiPKtS7_iiiiiibS2_i)
        .other          _Z23gemm_half_q_half_kernelILi4ELi48ELb1ELb1ELi32EEvPK6__halfPKjS4_S2_PS0_iiiiPKtS7_iiiiiibS2_i,@"STO_CUDA_ENTRY STV_DEFAULT"
_Z23gemm_half_q_half_kernelILi4ELi48ELb1ELb1ELi32EEvPK6__halfPKjS4_S2_PS0_iiiiPKtS7_iiiiiibS2_i:
.text._Z23gemm_half_q_half_kernelILi4ELi48ELb1ELb1ELi32EEvPK6__halfPKjS4_S2_PS0_iiiiPKtS7_iiiiiibS2_i:
        /* <DEDUP_REMOVED lines=8> */
[----:B------:R-:W2:Y:S01]  /*0080*/  S2R R11, SR_TID.X ;  /* 0x00000000000b7919 */ /* 0x000ea20000002100 */
[----:B------:R-:W-:-:S03]  /*0090*/  PRMT R90, RZ, 0x7610, R90 ;  /* 0x00007610ff5a7816 */ /* 0x000fc6000000005a */
[----:B------:R-:W2:Y:S01]  /*00a0*/  S2R R2, SR_CTAID.X ;  /* 0x0000000000027919 */ /* 0x000ea20000002500 */
[----:B0-----:R-:W-:Y:S01]  /*00b0*/  IMAD R0, R4, R5, c[0x0][0x188] ;  /* 0x0000620004007624 */ /* 0x001fe200078e0205 */
[----:B------:R-:W-:Y:S01]  /*00c0*/  PRMT R5, RZ, 0x7610, R5 ;  /* 0x00007610ff057816 */ /* 0x000fe20000000005 */
        /* <DEDUP_REMOVED lines=35> */
.L_x_658:
        /* <DEDUP_REMOVED lines=21> */
.L_x_663:
        /* <DEDUP_REMOVED lines=36> */
.L_x_662:
        /* <DEDUP_REMOVED lines=22> */
.L_x_664:
        /* <DEDUP_REMOVED lines=12> */
.L_x_661:
[----:B------:R-:W-:Y:S01]  /*08b0*/  ISETP.GT.AND P2, PT, R96, 0x3, PT ;  /* 0x000000036000780c */ /* 0x000fe20003f44270 */
[----:B------:R-:W-:Y:S01]  /*08c0*/  IMAD.SHL.U32 R20, R11, 0x2, RZ ;  /* 0x000000020b147824 */ /* 0x000fe200078e00ff */
[----:B------:R-:W-:Y:S01]  /*08d0*/  PLOP3.LUT P0, PT, PT, PT, PT, 0x80, 0x0 ;  /* 0x000000000000781c */ /* 0x000fe20003f0f070 */
[----:B------:R-:W-:-:S10]  /*08e0*/  IMAD.MOV.U32 R5, RZ, RZ, RZ ;  /* 0x000000ffff057224 */ /* 0x000fd400078e00ff */
[----:B------:R-:W-:Y:S05]  /*08f0*/  @!P2 BRA `(.L_x_665) ;  /* 0x000002600000a947 */ /* 0x000fea0003800000 */
[----:B------:R-:W-:Y:S02]  /*0900*/  PLOP3.LUT P0, PT, PT, PT, PT, 0x8, 0x0 ;  /* 0x000000000000781c */ /* 0x000fe40003f0e170 */
[----:B------:R-:W-:Y:S02]  /*0910*/  IADD3 R22, R96, -0x3, RZ ;  /* 0xfffffffd60167810 */ /* 0x000fe40007ffe0ff */
.L_x_666:
        /* <DEDUP_REMOVED lines=36> */
.L_x_665:
        /* <DEDUP_REMOVED lines=22> */
.L_x_667:
        /* <DEDUP_REMOVED lines=11> */
.L_x_660:
[----:B------:R-:W-:Y:S05]  /*0d70*/  BSYNC B0 ;  /* 0x0000000000007941 */ /* 0x000fea0003800000 */
.L_x_659:
        /* <DEDUP_REMOVED lines=14> */
.L_x_670:
        /* <DEDUP_REMOVED lines=19> */
.L_x_669:
        /* <DEDUP_REMOVED lines=14> */
.L_x_671:
[----:B------:R-:W-:-:S13]  /*1070*/  ISETP.LT.OR P0, PT, R5, R96, P0 ;  /* 0x000000600500720c */ /* 0x000fda0000701670 */
[----:B------:R-:W-:Y:S02]  /*1080*/  @P0 IMAD R5, R4, 0x4, R5 ;  /* 0x0000000404050824 */ /* 0x000fe400078e0205 */
[----:B------:R-:W-:Y:S02]  /*1090*/  @P0 IMAD.MOV.U32 R4, RZ, RZ, 0x2 ;  /* 0x00000002ff040424 */ /* 0x000fe400078e00ff */
[----:B------:R-:W-:-:S04]  /*10a0*/  @P0 IMAD R5, R5, c[0x0][0x18c], R2 ;  /* 0x0000630005050a24 */ /* 0x000fc800078e0202 */
[----:B------:R-:W-:-:S05]  /*10b0*/  @P0 IMAD.WIDE R4, R5, R4, c[0x0][0x180] ;  /* 0x0000600005040625 */ /* 0x000fca00078e0204 */
[----:B------:R1:W-:Y:S02]  /*10c0*/  @P0 STG.E.64 [R4.64], RZ ;  /* 0x000000ff04000986 */ /* 0x0003e4000c101b08 */
.L_x_668:
[----:B------:R-:W-:Y:S01]  /*10d0*/  BAR.SYNC.DEFER_BLOCKING 0x0 ;  /* 0x0000000000007b1d */ /* 0x000fe20000010000 */
[C---:B------:R-:W-:Y:S02]  /*10e0*/  ISETP.GT.AND P0, PT, R94.reuse, c[0x0][0x1a8], PT ;  /* 0x00006a005e007a0c */ /* 0x040fe40003f04270 */
[C---:B------:R-:W-:Y:S02]  /*10f0*/  ISETP.GT.AND P3, PT, R94.reuse, c[0x0][0x1b0], PT ;  /* 0x00006c005e007a0c */ /* 0x040fe40003f64270 */
[C---:B------:R-:W-:Y:S02]  /*1100*/  ISETP.GT.AND P2, PT, R94.reuse, c[0x0][0x1ac], PT ;  /* 0x00006b005e007a0c */ /* 0x040fe40003f44270 */
[C---:B-1----:R-:W-:Y:S02]  /*1110*/  IMNMX R5, R94.reuse, c[0x0][0x1a8], PT ;  /* 0x00006a005e057a17 */ /* 0x042fe40003800200 */
[----:B------:R-:W-:Y:S02]  /*1120*/  ISETP.GT.AND P4, PT, R94, c[0x0][0x1b4], PT ;  /* 0x00006d005e007a0c */ /* 0x000fe40003f84270 */
[----:B0-----:R-:W-:-:S02]  /*1130*/  SHF.R.S32.HI R6, RZ, 0x1f, R5 ;  /* 0x0000001fff067819 */ /* 0x001fc40000011405 */
[C---:B------:R-:W-:Y:S02]  /*1140*/  ISETP.GT.AND P5, PT, R94.reuse, c[0x0][0x1b8], PT ;  /* 0x00006e005e007a0c */ /* 0x040fe40003fa4270 */
[C---:B------:R-:W-:Y:S02]  /*1150*/  @P0 IMNMX R4, R94.reuse, c[0x0][0x1ac], PT ;  /* 0x00006b005e040a17 */ /* 0x040fe40003800200 */
[----:B------:R-:W-:Y:S02]  /*1160*/  @P3 IMNMX R8, R94, c[0x0][0x1b4], PT ;  /* 0x00006d005e083a17 */ /* 0x000fe40003800200 */
[----:B------:R-:W-:Y:S02]  /*1170*/  @P0 IADD3 R4, R4, -c[0x0][0x1a8], RZ ;  /* 0x80006a0004040a10 */ /* 0x000fe40007ffe0ff */
[----:B------:R-:W-:Y:S02]  /*1180*/  LEA.HI R13, R6, R5, RZ, 0x5 ;  /* 0x00000005060d7211 */ /* 0x000fe400078f28ff */
[----:B------:R-:W-:-:S02]  /*1190*/  @P2 IMNMX R6, R94, c[0x0][0x1b0], PT ;  /* 0x00006c005e062a17 */ /* 0x000fc40003800200 */
[----:B------:R-:W-:Y:S02]  /*11a0*/  @P0 SHF.R.S32.HI R5, RZ, 0x1f, R4 ;  /* 0x0000001fff050819 */ /* 0x000fe40000011404 */
[----:B------:R-:W-:Y:S02]  /*11b0*/  @P3 IADD3 R8, R8, -c[0x0][0x1b0], RZ ;  /* 0x80006c0008083a10 */ /* 0x000fe40007ffe0ff */
[----:B------:R-:W-:Y:S02]  /*11c0*/  @P2 IADD3 R7, R6, -c[0x0][0x1ac], RZ ;  /* 0x80006b0006072a10 */ /* 0x000fe40007ffe0ff */
[----:B------:R-:W-:Y:S02]  /*11d0*/  @P4 IMNMX R9, R94, c[0x0][0x1b8], PT ;  /* 0x00006e005e094a17 */ /* 0x000fe40003800200 */
[----:B------:R-:W-:Y:S02]  /*11e0*/  @P0 LEA.HI R6, R5, R4, RZ, 0x5 ;  /* 0x0000000405060211 */ /* 0x000fe400078f28ff */
[----:B------:R-:W-:-:S02]  /*11f0*/  @P3 SHF.R.S32.HI R5, RZ, 0x1f, R8 ;  /* 0x0000001fff053819 */ /* 0x000fc40000011408 */
[----:B------:R-:W-:Y:S02]  /*1200*/  @P5 IMNMX R11, R94, c[0x0][0x1bc], PT ;  /* 0x00006f005e0b5a17 */ /* 0x000fe40003800200 */
[----:B------:R-:W-:Y:S02]  /*1210*/  @P4 IADD3 R9, R9, -c[0x0][0x1b4], RZ ;  /* 0x80006d0009094a10 */ /* 0x000fe40007ffe0ff */
[----:B------:R-:W-:Y:S02]  /*1220*/  @P3 LEA.HI R8, R5, R8, RZ, 0x5 ;  /* 0x0000000805083211 */ /* 0x000fe400078f28ff */
[----:B------:R-:W-:Y:S02]  /*1230*/  @P2 SHF.R.S32.HI R4, RZ, 0x1f, R7 ;  /* 0x0000001fff042819 */ /* 0x000fe40000011407 */
[----:B------:R-:W-:Y:S02]  /*1240*/  @P5 IADD3 R11, R11, -c[0x0][0x1b8], RZ ;  /* 0x80006e000b0b5a10 */ /* 0x000fe40007ffe0ff */
[----:B------:R-:W-:-:S02]  /*1250*/  @P4 SHF.R.S32.HI R10, RZ, 0x1f, R9 ;  /* 0x0000001fff0a4819 */ /* 0x000fc40000011409 */
[----:B------:R-:W-:Y:S02]  /*1260*/  @P3 SHF.R.S32.HI R8, RZ, 0x5, R8 ;  /* 0x00000005ff083819 */ /* 0x000fe40000011408 */
[----:B------:R-:W-:Y:S02]  /*1270*/  @P2 LEA.HI R7, R4, R7, RZ, 0x5 ;  /* 0x0000000704072211 */ /* 0x000fe400078f28ff */
[----:B------:R-:W-:Y:S01]  /*1280*/  @P5 SHF.R.S32.HI R12, RZ, 0x1f, R11 ;  /* 0x0000001fff0c5819 */ /* 0x000fe2000001140b */
[----:B------:R-:W-:Y:S01]  /*1290*/  CS2R R4, SRZ ;  /* 0x0000000000047805 */ /* 0x000fe2000001ff00 */
[----:B------:R-:W-:Y:S02]  /*12a0*/  @P0 SHF.R.S32.HI R6, RZ, 0x5, R6 ;  /* 0x00000005ff060819 */ /* 0x000fe40000011406 */
[----:B------:R-:W-:Y:S01]  /*12b0*/  @P4 LEA.HI R10, R10, R9, RZ, 0x5 ;  /* 0x000000090a0a4211 */ /* 0x000fe200078f28ff */
[----:B------:R-:W-:Y:S01]  /*12c0*/  IMAD.MOV.U32 R9, RZ, RZ, RZ ;  /* 0x000000ffff097224 */ /* 0x000fe200078e00ff */
[----:B------:R-:W-:Y:S01]  /*12d0*/  @P2 SHF.R.S32.HI R7, RZ, 0x5, R7 ;  /* 0x00000005ff072819 */ /* 0x000fe20000011407 */
[----:B------:R-:W-:Y:S01]  /*12e0*/  @P3 IMAD.SHL.U32 R9, R8, 0x4, RZ ;  /* 0x0000000408093824 */ /* 0x000fe200078e00ff */
[----:B------:R-:W-:Y:S01]  /*12f0*/  @P5 LEA.HI R12, R12, R11, RZ, 0x5 ;  /* 0x0000000b0c0c5211 */ /* 0x000fe200078f28ff */
[----:B------:R-:W-:Y:S01]  /*1300*/  @P0 IMAD R5, R6, 0x6, RZ ;  /* 0x0000000606050824 */ /* 0x000fe200078e02ff */
[----:B------:R-:W-:Y:S01]  /*1310*/  SHF.R.S32.HI R8, RZ, 0x5, R13 ;  /* 0x00000005ff087819 */ /* 0x000fe2000001140d */
[----:B------:R-:W-:Y:S01]  /*1320*/  @P2 IMAD R4, R7, 0x5, RZ ;  /* 0x0000000507042824 */ /* 0x000fe200078e02ff */
[----:B------:R-:W-:Y:S01]  /*1330*/  @P4 SHF.R.S32.HI R10, RZ, 0x5, R10 ;  /* 0x00000005ff0a4819 */ /* 0x000fe2000001140a */
[----:B------:R-:W-:Y:S01]  /*1340*/  CS2R R6, SRZ ;  /* 0x0000000000067805 */ /* 0x000fe2000001ff00 */
[----:B------:R-:W-:Y:S01]  /*1350*/  @P5 SHF.R.S32.HI R12, RZ, 0x5, R12 ;  /* 0x00000005ff0c5819 */ /* 0x000fe2000001140c */
[----:B------:R-:W-:Y:S01]  /*1360*/  IMAD R5, R8, 0x8, R5 ;  /* 0x0000000808057824 */ /* 0x000fe200078e0205 */
[----:B------:R-:W-:Y:S01]  /*1370*/  ISETP.GE.AND P0, PT, R94, R95, PT ;  /* 0x0000005f5e00720c */ /* 0x000fe20003f06270 */
[----:B------:R-:W-:-:S02]  /*1380*/  @P4 IMAD R6, R10, 0x3, RZ ;  /* 0x000000030a064824 */ /* 0x000fc400078e02ff */
[----:B------:R-:W-:Y:S01]  /*1390*/  @P5 IMAD.SHL.U32 R7, R12, 0x2, RZ ;  /* 0x000000020c075824 */ /* 0x000fe200078e00ff */
[----:B------:R-:W-:-:S04]  /*13a0*/  IADD3 R4, R9, R5, R4 ;  /* 0x0000000509047210 */ /* 0x000fc80007ffe004 */
[----:B------:R-:W-:-:S05]  /*13b0*/  IADD3 R4, R7, R4, R6 ;  /* 0x0000000407047210 */ /* 0x000fca0007ffe006 */
[----:B------:R-:W-:Y:S01]  /*13c0*/  IMAD R5, R4, c[0x0][0x18c], RZ ;  /* 0x0000630004057a24 */ /* 0x000fe200078e02ff */
[----:B------:R-:W-:-:S04]  /*13d0*/  SHF.R.S32.HI R4, RZ, 0x1f, R2 ;  /* 0x0000001fff047819 */ /* 0x000fc80000011402 */
[----:B------:R-:W-:-:S04]  /*13e0*/  IADD3 R29, P2, R2, R5, RZ ;  /* 0x00000005021d7210 */ /* 0x000fc80007f5e0ff */
[----:B------:R-:W-:Y:S02]  /*13f0*/  LEA R28, P3, R29, c[0x0][0x168], 0x2 ;  /* 0x00005a001d1c7a11 */ /* 0x000fe400078610ff */
[----:B------:R-:W-:Y:S01]  /*1400*/  LEA.HI.X.SX32 R16, R5, R4, 0x1, P2 ;  /* 0x0000000405107211 */ /* 0x000fe200010f0eff */
        /* <DEDUP_REMOVED lines=12> */
.L_x_673:
        /* <DEDUP_REMOVED lines=8> */
[----:B------:R-:W-:-:S05]  /*1550*/  LEA R6, R12, 0x1, 0x1 ;  /* 0x000000010c067811 */ /* 0x000fca00078e08ff */
[----:B------:R-:W-:-:S06]  /*1560*/  IMAD.WIDE R6, R6, R17, c[0x0][0x198] ;  /* 0x0000660006067625 */ /* 0x000fcc00078e0211 */
[----:B------:R-:W3:Y:S01]  /*1570*/  LDG.E.U16.CONSTANT R7, [R6.64] ;  /* 0x0000000806077981 */ /* 0x000ee2000c1e9500 */
[----:B------:R-:W-:-:S06]  /*1580*/  IMAD.WIDE R4, R4, R17, c[0x0][0x178] ;  /* 0x00005e0004047625 */ /* 0x000fcc00078e0211 */
[----:B------:R-:W4:Y:S01]  /*1590*/  LDG.E.U16.CONSTANT R4, [R4.64] ;  /* 0x0000000804047981 */ /* 0x000f22000c1e9500 */
[----:B------:R-:W-:Y:S02]  /*15a0*/  IADD3 R11, R11, 0x1, RZ ;  /* 0x000000010b0b7810 */ /* 0x000fe40007ffe0ff */
[----:B--2---:R-:W-:-:S04]  /*15b0*/  SHF.R.U32.HI R13, RZ, R9, R2 ;  /* 0x00000009ff0d7219 */ /* 0x004fc80000011602 */
[----:B------:R-:W-:Y:S02]  /*15c0*/  LOP3.LUT R14, R13, 0xf, RZ, 0xc0, !PT ;  /* 0x0000000f0d0e7812 */ /* 0x000fe400078ec0ff */
[--C-:B------:R-:W-:Y:S02]  /*15d0*/  SHF.R.U32.HI R15, RZ, 0x4, R13.reuse ;  /* 0x00000004ff0f7819 */ /* 0x100fe4000001160d */
[--C-:B------:R-:W-:Y:S02]  /*15e0*/  SHF.R.U32.HI R2, RZ, 0x8, R13.reuse ;  /* 0x00000008ff027819 */ /* 0x100fe4000001160d */
[----:B------:R-:W-:Y:S02]  /*15f0*/  SHF.R.U32.HI R13, RZ, 0xc, R13 ;  /* 0x0000000cff0d7819 */ /* 0x000fe4000001160d */
[----:B------:R-:W-:Y:S01]  /*1600*/  LOP3.LUT R15, R15, 0xf, RZ, 0xc0, !PT ;  /* 0x0000000f0f0f7812 */ /* 0x000fe200078ec0ff */
[----:B---3--:R-:W-:Y:S01]  /*1610*/  IMAD.IADD R12, R7, 0x1, R12 ;  /* 0x00000001070c7824 */ /* 0x008fe200078e020c */
        /* <DEDUP_REMOVED lines=8> */
[----:B------:R-:W-:Y:S01]  /*16a0*/  ISETP.GE.AND P2, PT, R12, R95, PT ;  /* 0x0000005f0c00720c */ /* 0x000fe20003f46270 */
[----:B------:R-:W-:-:S02]  /*16b0*/  IMAD R14, R14, R14, RZ ;  /* 0x0000000e0e0e7224 */ /* 0x000fc400078e02ff */
[----:B------:R-:W-:Y:S01]  /*16c0*/  IMAD R2, R2, R2, RZ ;  /* 0x0000000202027224 */ /* 0x000fe200078e02ff */
[----:B------:R-:W4:Y:S08]  /*16d0*/  I2F.F16 R15, R15 ;  /* 0x0000000f000f7306 */ /* 0x000f300000200c00 */
[----:B------:R-:W0:Y:S08]  /*16e0*/  I2F.F16 R45, R14 ;  /* 0x0000000e002d7306 */ /* 0x000e300000200c00 */
[----:B------:R-:W1:Y:S01]  /*16f0*/  I2F.F16 R43, R2 ;  /* 0x00000002002b7306 */ /* 0x000e620000200c00 */
[----:B----4-:R-:W-:-:S07]  /*1700*/  HMUL2 R44, R15.H0_H0, R4.H0_H0 ;  /* 0x200000040f2c7232 */ /* 0x010fce0000000800 */
[----:B------:R-:W2:Y:S01]  /*1710*/  I2F.F16 R13, R13 ;  /* 0x0000000d000d7306 */ /* 0x000ea20000200c00 */
[-C--:B0-----:R-:W-:Y:S02]  /*1720*/  HMUL2 R45, R45.H0_H0, R4.reuse.H0_H0 ;  /* 0x200000042d2d7232 */ /* 0x081fe40000000800 */
[-C--:B-1----:R-:W-:Y:S02]  /*1730*/  HMUL2 R43, R43.H0_H0, R4.reuse.H0_H0 ;  /* 0x200000042b2b7232 */ /* 0x082fe40000000800 */
[----:B--2---:R-:W-:Y:S01]  /*1740*/  HMUL2 R42, R13.H0_H0, R4.H0_H0 ;  /* 0x200000040d2a7232 */ /* 0x004fe20000000800 */
[----:B------:R-:W-:Y:S05]  /*1750*/  @!P2 BRA `(.L_x_673) ;  /* 0xfffffd700000a947 */ /* 0x000fea000383ffff */
.L_x_672:
[----:B------:R-:W-:Y:S01]  /*1760*/  ISETP.GE.OR P0, PT, R94, c[0x0][0x1ac], P0 ;  /* 0x00006b005e007a0c */ /* 0x000fe20000706670 */
[----:B------:R-:W-:Y:S01]  /*1770*/  UMOV UR4, URZ ;  /* 0x0000003f00047c82 */ /* 0x000fe20008000000 */
[----:B------:R-:W-:Y:S02]  /*1780*/  PRMT R41, RZ, 0x5410, RZ ;  /* 0x00005410ff297816 */ /* 0x000fe400000000ff */
[----:B------:R-:W-:-:S02]  /*1790*/  LEA.HI.X R29, R29, c[0x0][0x16c], R16, 0x2, P3 ;  /* 0x00005b001d1d7a11 */ /* 0x000fc400018f1410 */
[----:B------:R-:W-:Y:S02]  /*17a0*/  PRMT R40, RZ, 0x5410, RZ ;  /* 0x00005410ff287816 */ /* 0x000fe400000000ff */
[----:B------:R-:W-:Y:S02]  /*17b0*/  PRMT R27, RZ, 0x5410, RZ ;  /* 0x00005410ff1b7816 */ /* 0x000fe400000000ff */
[----:B------:R-:W-:Y:S02]  /*17c0*/  PRMT R26, RZ, 0x5410, RZ ;  /* 0x00005410ff1a7816 */ /* 0x000fe400000000ff */
[----:B------:R-:W-:Y:S02]  /*17d0*/  PRMT R25, RZ, 0x5410, RZ ;  /* 0x00005410ff197816 */ /* 0x000fe400000000ff */
[----:B------:R-:W-:Y:S02]  /*17e0*/  PRMT R24, RZ, 0x5410, RZ ;  /* 0x00005410ff187816 */ /* 0x000fe400000000ff */
[----:B------:R-:W-:-:S02]  /*17f0*/  PRMT R23, RZ, 0x5410, RZ ;  /* 0x00005410ff177816 */ /* 0x000fc400000000ff */
[----:B------:R-:W-:Y:S01]  /*1800*/  PRMT R22, RZ, 0x5410, RZ ;  /* 0x00005410ff167816 */ /* 0x000fe200000000ff */
[----:B------:R-:W-:Y:S05]  /*1810*/  @P0 BRA `(.L_x_674) ;  /* 0x00002a8000000947 */ /* 0x000fea0003800000 */
[----:B------:R-:W-:Y:S01]  /*1820*/  PRMT R41, RZ, 0x7610, R41 ;  /* 0x00007610ff297816 */ /* 0x000fe20000000029 */
[----:B------:R-:W-:Y:S02]  /*1830*/  UMOV UR4, URZ ;  /* 0x0000003f00047c82 */ /* 0x000fe40008000000 */
.L_x_683:
        /* <DEDUP_REMOVED lines=14> */
[----:B------:R-:W-:Y:S02]  /*1920*/  SHF.R.U32.HI R17, RZ, 0x6, R13 ;  /* 0x00000006ff117819 */ /* 0x000fe4000001160d */
[----:B------:R-:W-:Y:S02]  /*1930*/  LOP3.LUT R31, R14, 0x3f003f, RZ, 0xc0, !PT ;  /* 0x003f003f0e1f7812 */ /* 0x000fe400078ec0ff */
[----:B------:R-:W-:Y:S02]  /*1940*/  SHF.R.U32.HI R34, RZ, 0x6, R14 ;  /* 0x00000006ff227819 */ /* 0x000fe4000001160e */
[--C-:B------:R-:W-:Y:S02]  /*1950*/  SHF.R.U32.HI R38, RZ, 0xc, R15.reuse ;  /* 0x0000000cff267819 */ /* 0x100fe4000001160f */
[----:B------:R-:W-:Y:S02]  /*1960*/  LOP3.LUT R47, R15, 0x3f003f, RZ, 0xc0, !PT ;  /* 0x003f003f0f2f7812 */ /* 0x000fe400078ec0ff */
[----:B------:R-:W-:-:S02]  /*1970*/  SHF.R.U32.HI R48, RZ, 0x6, R15 ;  /* 0x00000006ff307819 */ /* 0x000fc4000001160f */
[--C-:B----4-:R-:W-:Y:S02]  /*1980*/  SHF.R.U32.HI R13, RZ, 0x8, R8.reuse ;  /* 0x00000008ff0d7819 */ /* 0x110fe40000011608 */
[--C-:B------:R-:W-:Y:S02]  /*1990*/  SHF.R.U32.HI R14, RZ, 0xa, R8.reuse ;  /* 0x0000000aff0e7819 */ /* 0x100fe40000011608 */
[----:B------:R-:W-:Y:S02]  /*19a0*/  LOP3.LUT R18, R8, 0x3f003f, RZ, 0xc0, !PT ;  /* 0x003f003f08127812 */ /* 0x000fe400078ec0ff */
[----:B-----5:R-:W-:Y:S02]  /*19b0*/  SHF.R.U32.HI R19, RZ, 0x6, R8 ;  /* 0x00000006ff137819 */ /* 0x020fe40000011608 */
[--C-:B------:R-:W-:Y:S02]  /*19c0*/  SHF.R.U32.HI R35, RZ, 0x8, R10.reuse ;  /* 0x00000008ff237819 */ /* 0x100fe4000001160a */
        /* <DEDUP_REMOVED lines=8> */
[----:B------:R-:W-:Y:S02]  /*1a50*/  LOP3.LUT R3, R38, 0xf000f, RZ, 0xc0, !PT ;  /* 0x000f000f26037812 */ /* 0x000fe400078ec0ff */
[--C-:B------:R-:W-:Y:S02]  /*1a60*/  SHF.R.U32.HI R30, RZ, 0xa, R9.reuse ;  /* 0x0000000aff1e7819 */ /* 0x100fe40000011609 */
[----:B------:R-:W-:Y:S02]  /*1a70*/  LOP3.LUT R21, R9, 0x3f003f, RZ, 0xc0, !PT ;  /* 0x003f003f09157812 */ /* 0x000fe400078ec0ff */
[----:B------:R-:W-:Y:S02]  /*1a80*/  SHF.R.U32.HI R32, RZ, 0x6, R9 ;  /* 0x00000006ff207819 */ /* 0x000fe40000011609 */
[----:B------:R-:W-:-:S02]  /*1a90*/  LOP3.LUT R9, R8, 0x300030, R13, 0xf8, !PT ;  /* 0x0030003008097812 */ /* 0x000fc400078ef80d */
[----:B------:R-:W-:Y:S02]  /*1aa0*/  LOP3.LUT R33, R20, 0x300030, R15, 0xf8, !PT ;  /* 0x0030003014217812 */ /* 0x000fe400078ef80f */
[----:B------:R-:W-:Y:S02]  /*1ab0*/  LOP3.LUT R38, R10, 0x300030, R35, 0xf8, !PT ;  /* 0x003000300a267812 */ /* 0x000fe400078ef823 */
[--C-:B---3--:R-:W-:Y:S02]  /*1ac0*/  SHF.R.U32.HI R13, RZ, 0xc, R6.reuse ;  /* 0x0000000cff0d7819 */ /* 0x108fe40000011606 */
[----:B------:R-:W-:Y:S02]  /*1ad0*/  LOP3.LUT R20, R6, 0x3f003f, RZ, 0xc0, !PT ;  /* 0x003f003f06147812 */ /* 0x000fe400078ec0ff */
[----:B------:R-:W-:Y:S02]  /*1ae0*/  SHF.R.U32.HI R35, RZ, 0x6, R6 ;  /* 0x00000006ff237819 */ /* 0x000fe40000011606 */
[----:B------:R-:W-:-:S02]  /*1af0*/  LOP3.LUT R53, R3, 0x300030, R46, 0xf8, !PT ;  /* 0x0030003003357812 */ /* 0x000fc400078ef82e */
[----:B------:R-:W-:Y:S02]  /*1b00*/  SHF.R.U32.HI R6, RZ, 0xc, R7 ;  /* 0x0000000cff067819 */ /* 0x000fe40000011607 */
[----:B------:R-:W-:Y:S02]  /*1b10*/  LOP3.LUT R2, R12, 0x3f003f, RZ, 0xc0, !PT ;  /* 0x003f003f0c027812 */ /* 0x000fe400078ec0ff */
[--C-:B------:R-:W-:Y:S02]  /*1b20*/  SHF.R.U32.HI R54, RZ, 0xa, R11.reuse ;  /* 0x0000000aff367819 */ /* 0x100fe4000001160b */
[----:B------:R-:W-:Y:S02]  /*1b30*/  LOP3.LUT R51, R11, 0x3f003f, RZ, 0xc0, !PT ;  /* 0x003f003f0b337812 */ /* 0x000fe400078ec0ff */
[----:B------:R-:W-:Y:S02]  /*1b40*/  SHF.R.U32.HI R52, RZ, 0x6, R11 ;  /* 0x00000006ff347819 */ /* 0x000fe4000001160b */
[----:B------:R-:W-:-:S02]  /*1b50*/  SHF.R.U32.HI R3, RZ, 0xc, R4 ;  /* 0x0000000cff037819 */ /* 0x000fc40000011604 */
[----:B------:R-:W-:Y:S02]  /*1b60*/  SHF.R.U32.HI R12, RZ, 0x6, R12 ;  /* 0x00000006ff0c7819 */ /* 0x000fe4000001160c */
[----:B------:R-:W-:Y:S02]  /*1b70*/  SHF.R.U32.HI R11, RZ, 0xc, R5 ;  /* 0x0000000cff0b7819 */ /* 0x000fe40000011605 */
[----:B------:R-:W-:Y:S02]  /*1b80*/  LOP3.LUT R49, R7, 0x3f003f, RZ, 0xc0, !PT ;  /* 0x003f003f07317812 */ /* 0x000fe400078ec0ff */
[----:B------:R-:W-:Y:S02]  /*1b90*/  SHF.R.U32.HI R50, RZ, 0x6, R7 ;  /* 0x00000006ff327819 */ /* 0x000fe40000011607 */
[----:B------:R-:W-:Y:S02]  /*1ba0*/  LOP3.LUT R10, R5, 0x3f003f, RZ, 0xc0, !PT ;  /* 0x003f003f050a7812 */ /* 0x000fe400078ec0ff */
[----:B------:R-:W-:-:S02]  /*1bb0*/  LOP3.LUT R7, R6, 0xf000f, RZ, 0xc0, !PT ;  /* 0x000f000f06077812 */ /* 0x000fc400078ec0ff */
[----:B------:R-:W-:Y:S02]  /*1bc0*/  LOP3.LUT R8, R4, 0x3f003f, RZ, 0xc0, !PT ;  /* 0x003f003f04087812 */ /* 0x000fe400078ec0ff */
[----:B------:R-:W-:Y:S02]  /*1bd0*/  SHF.R.U32.HI R5, RZ, 0x6, R5 ;  /* 0x00000006ff057819 */ /* 0x000fe40000011605 */
[----:B------:R-:W-:Y:S02]  /*1be0*/  LOP3.LUT R3, R3, 0xf000f, RZ, 0xc0, !PT ;  /* 0x000f000f03037812 */ /* 0x000fe400078ec0ff */
[----:B------:R-:W-:Y:S02]  /*1bf0*/  SHF.R.U32.HI R4, RZ, 0x6, R4 ;  /* 0x00000006ff047819 */ /* 0x000fe40000011604 */
[----:B------:R-:W-:Y:S02]  /*1c00*/  LOP3.LUT R11, R11, 0xf000f, RZ, 0xc0, !PT ;  /* 0x000f000f0b0b7812 */ /* 0x000fe400078ec0ff */
[----:B------:R-:W-:-:S02]  /*1c10*/  LOP3.LUT R46, R13, 0xf000f, RZ, 0xc0, !PT ;  /* 0x000f000f0d2e7812 */ /* 0x000fc400078ec0ff */
[----:B------:R-:W-:Y:S02]  /*1c20*/  LOP3.LUT R12, R12, 0x3f003f, RZ, 0xc0, !PT ;  /* 0x003f003f0c0c7812 */ /* 0x000fe400078ec0ff */
[----:B------:R-:W-:Y:S02]  /*1c30*/  LOP3.LUT R31, R31, 0x64006400, RZ, 0xfc, !PT ;  /* 0x640064001f1f7812 */ /* 0x000fe400078efcff */
[----:B------:R-:W-:Y:S02]  /*1c40*/  LOP3.LUT R55, R7, 0x300030, R54, 0xf8, !PT ;  /* 0x0030003007377812 */ /* 0x000fe400078ef836 */
[----:B------:R-:W-:Y:S02]  /*1c50*/  LOP3.LUT R17, R17, 0x3f003f, RZ, 0xc0, !PT ;  /* 0x003f003f11117812 */ /* 0x000fe400078ec0ff */
[----:B------:R-:W-:Y:S02]  /*1c60*/  LOP3.LUT R34, R34, 0x3f003f, RZ, 0xc0, !PT ;  /* 0x003f003f22227812 */ /* 0x000fe400078ec0ff */
[----:B------:R-:W-:-:S02]  /*1c70*/  LOP3.LUT R49, R49, 0x64006400, RZ, 0xfc, !PT ;  /* 0x6400640031317812 */ /* 0x000fc400078efcff */
[----:B------:R-:W-:Y:S02]  /*1c80*/  LOP3.LUT R50, R50, 0x3f003f, RZ, 0xc0, !PT ;  /* 0x003f003f32327812 */ /* 0x000fe400078ec0ff */
[----:B------:R-:W-:Y:S02]  /*1c90*/  LOP3.LUT R6, R3, 0x300030, R14, 0xf8, !PT ;  /* 0x0030003003067812 */ /* 0x000fe400078ef80e */
[----:B------:R-:W-:Y:S02]  /*1ca0*/  LOP3.LUT R48, R48, 0x3f003f, RZ, 0xc0, !PT ;  /* 0x003f003f30307812 */ /* 0x000fe400078ec0ff */
[----:B------:R-:W-:Y:S02]  /*1cb0*/  LOP3.LUT R7, R5, 0x3f003f, RZ, 0xc0, !PT ;  /* 0x003f003f05077812 */ /* 0x000fe400078ec0ff */
[----:B------:R-:W-:Y:S02]  /*1cc0*/  LOP3.LUT R52, R52, 0x3f003f, RZ, 0xc0, !PT ;  /* 0x003f003f34347812 */ /* 0x000fe400078ec0ff */
[----:B------:R-:W-:-:S02]  /*1cd0*/  LOP3.LUT R11, R11, 0x300030, R30, 0xf8, !PT ;  /* 0x003000300b0b7812 */ /* 0x000fc400078ef81e */
[----:B------:R-:W-:Y:S02]  /*1ce0*/  LOP3.LUT R39, R46, 0x300030, R39, 0xf8, !PT ;  /* 0x003000302e277812 */ /* 0x000fe400078ef827 */
        /* <DEDUP_REMOVED lines=66> */
[----:B------:R-:W-:Y:S01]  /*2110*/  HADD2 R55, R55, -1056, -1056 ;  /* 0xe420e42037377430 */ /* 0x000fe20000000000 */
[----:B------:R-:W-:Y:S05]  /*2120*/  @!P0 BRA `(.L_x_676) ;  /* 0x000002c000008947 */ /* 0x000fea0003800000 */
[----:B------:R-:W0:Y:S01]  /*2130*/  LDS.128 R4, [UR4] ;  /* 0x00000004ff047984 */ /* 0x000e220008000c00 */
[----:B------:R-:W-:-:S02]  /*2140*/  PRMT R45, R45, 0x5410, R44 ;  /* 0x000054102d2d7816 */ /* 0x000fc4000000002c */
[----:B------:R-:W-:Y:S01]  /*2150*/  PRMT R43, R43, 0x5410, R42 ;  /* 0x000054102b2b7816 */ /* 0x000fe2000000002a */
        /* <DEDUP_REMOVED lines=41> */
.L_x_676:
[----:B------:R-:W-:Y:S05]  /*23f0*/  @!P2 BRA `(.L_x_675) ;  /* 0x000009200000a947 */ /* 0x000fea0003800000 */
[----:B------:R-:W-:Y:S02]  /*2400*/  PRMT R4, R91, 0x9910, RZ ;  /* 0x000099105b047816 */ /* 0x000fe400000000ff */
[----:B------:R-:W-:Y:S02]  /*2410*/  ISETP.GE.AND P2, PT, R96, 0x3, PT ;  /* 0x000000036000780c */ /* 0x000fe40003f46270 */
[----:B------:R-:W-:-:S13]  /*2420*/  ISETP.NE.AND P0, PT, R4, RZ, PT ;  /* 0x000000ff0400720c */ /* 0x000fda0003f05270 */
[----:B------:R-:W-:Y:S05]  /*2430*/  @!P0 BRA `(.L_x_677) ;  /* 0x000002c000008947 */ /* 0x000fea0003800000 */
[----:B------:R-:W0:Y:S01]  /*2440*/  LDS.128 R4, [UR4+0x40] ;  /* 0x00004004ff047984 */ /* 0x000e220008000c00 */
[----:B------:R-:W-:Y:S02]  /*2450*/  PRMT R45, R45, 0x5410, R44 ;  /* 0x000054102d2d7816 */ /* 0x000fe4000000002c */
        /* <DEDUP_REMOVED lines=42> */
.L_x_677:
[----:B------:R-:W-:Y:S05]  /*2700*/  @!P2 BRA `(.L_x_675) ;  /* 0x000006100000a947 */ /* 0x000fea0003800000 */
[----:B------:R-:W-:Y:S02]  /*2710*/  PRMT R4, R90, 0x9910, RZ ;  /* 0x000099105a047816 */ /* 0x000fe400000000ff */
[----:B------:R-:W-:Y:S02]  /*2720*/  PRMT R5, R93, 0x9910, RZ ;  /* 0x000099105d057816 */ /* 0x000fe400000000ff */
[----:B------:R-:W-:Y:S02]  /*2730*/  ISETP.NE.AND P2, PT, R4, RZ, PT ;  /* 0x000000ff0400720c */ /* 0x000fe40003f45270 */
[----:B------:R-:W-:-:S04]  /*2740*/  ISETP.NE.AND P0, PT, R5, RZ, PT ;  /* 0x000000ff0500720c */ /* 0x000fc80003f05270 */
[----:B------:R-:W-:-:S07]  /*2750*/  ISETP.LT.OR P0, PT, R0, 0x4, !P0 ;  /* 0x000000040000780c */ /* 0x000fce0004701670 */
[----:B------:R-:W-:Y:S06]  /*2760*/  @!P2 BRA `(.L_x_678) ;  /* 0x000002c00000a947 */ /* 0x000fec0003800000 */
        /* <DEDUP_REMOVED lines=44> */
.L_x_678:
[----:B------:R-:W-:Y:S05]  /*2a30*/  @P0 BRA `(.L_x_675) ;  /* 0x000002e000000947 */ /* 0x000fea0003800000 */
[----:B------:R-:W0:Y:S01]  /*2a40*/  LDS.128 R4, [UR4+0xc0] ;  /* 0x0000c004ff047984 */ /* 0x000e220008000c00 */
[----:B------:R-:W-:Y:S01]  /*2a50*/  IMAD.MOV.U32 R57, RZ, RZ, R12 ;  /* 0x000000ffff397224 */ /* 0x000fe200078e000c */
[----:B------:R-:W-:Y:S01]  /*2a60*/  PRMT R45, R45, 0x5410, R44 ;  /* 0x000054102d2d7816 */ /* 0x000fe2000000002c */
[----:B------:R-:W-:Y:S01]  /*2a70*/  IMAD.MOV.U32 R59, RZ, RZ, R13 ;  /* 0x000000ffff3b7224 */ /* 0x000fe200078e000d */
[----:B------:R-:W1:Y:S01]  /*2a80*/  LDS.128 R8, [UR4+0xd0] ;  /* 0x0000d004ff087984 */ /* 0x000e620008000c00 */
[----:B------:R-:W-:Y:S01]  /*2a90*/  PRMT R43, R43, 0x5410, R42 ;  /* 0x000054102b2b7816 */ /* 0x000fe2000000002a */
        /* <DEDUP_REMOVED lines=39> */
[----:B------:R-:W-:-:S03]  /*2d10*/  HFMA2 R22, R13, R43, R22 ;  /* 0x0000002b0d167231 */ /* 0x000fc60000000016 */
.L_x_675:
[----:B------:R-:W-:Y:S01]  /*2d20*/  IMAD.MOV.U32 R3, RZ, RZ, c[0x0][0x18c] ;  /* 0x00006300ff037624 */ /* 0x000fe200078e00ff */
[----:B------:R-:W-:Y:S06]  /*2d30*/  @!P1 BRA `(.L_x_679) ;  /* 0x000014b000009947 */ /* 0x000fec0003800000 */
[----:B------:R-:W-:-:S05]  /*2d40*/  IMAD.WIDE R16, R3, 0xc, R28 ;  /* 0x0000000c03107825 */ /* 0x000fca00078e021c */
[----:B------:R-:W2:Y:S01]  /*2d50*/  LDG.E.128.CONSTANT R4, [R16.64] ;  /* 0x0000000810047981 */ /* 0x000ea2000c1e9d00 */
[----:B------:R-:W-:-:S06]  /*2d60*/  IMAD.WIDE R8, R3, 0x4, R16 ;  /* 0x0000000403087825 */ /* 0x000fcc00078e0210 */
[----:B------:R-:W-:Y:S02]  /*2d70*/  IMAD.WIDE R12, R3, 0x4, R8 ;  /* 0x00000004030c7825 */ /* 0x000fe400078e0208 */
[----:B------:R-:W3:Y:S04]  /*2d80*/  LDG.E.128.CONSTANT R8, [R8.64] ;  /* 0x0000000808087981 */ /* 0x000ee8000c1e9d00 */
[----:B------:R-:W4:Y:S01]  /*2d90*/  LDG.E.128.CONSTANT R12, [R12.64] ;  /* 0x000000080c0c7981 */ /* 0x000f22000c1e9d00 */
[----:B------:R-:W-:-:S04]  /*2da0*/  PRMT R2, R92, 0x9910, RZ ;  /* 0x000099105c027816 */ /* 0x000fc800000000ff */
[----:B------:R-:W-:Y:S02]  /*2db0*/  ISETP.NE.AND P0, PT, R2, RZ, PT ;  /* 0x000000ff0200720c */ /* 0x000fe40003f05270 */
[----:B------:R-:W-:Y:S02]  /*2dc0*/  ISETP.GE.AND P2, PT, R96, 0x2, PT ;  /* 0x000000026000780c */ /* 0x000fe40003f46270 */
[--C-:B--2---:R-:W-:Y:S02]  /*2dd0*/  SHF.R.U32.HI R21, RZ, 0xc, R5.reuse ;  /* 0x0000000cff157819 */ /* 0x104fe40000011605 */
[----:B-----5:R-:W-:Y:S02]  /*2de0*/  LOP3.LUT R19, R5, 0x3f003f, RZ, 0xc0, !PT ;  /* 0x003f003f05137812 */ /* 0x020fe400078ec0ff */
[----:B------:R-:W-:Y:S02]  /*2df0*/  SHF.R.U32.HI R20, RZ, 0x6, R5 ;  /* 0x00000006ff147819 */ /* 0x000fe40000011605 */
[----:B------:R-:W-:-:S02]  /*2e00*/  SHF.R.U32.HI R31, RZ, 0xc, R6 ;  /* 0x0000000cff1f7819 */ /* 0x000fc40000011606 */
[--C-:B------:R-:W-:Y:S02]  /*2e10*/  SHF.R.U32.HI R34, RZ, 0xc, R7.reuse ;  /* 0x0000000cff227819 */ /* 0x100fe40000011607 */
[----:B------:R-:W-:Y:S02]  /*2e20*/  LOP3.LUT R47, R7, 0x3f003f, RZ, 0xc0, !PT ;  /* 0x003f003f072f7812 */ /* 0x000fe400078ec0ff */
[----:B------:R-:W-:Y:S02]  /*2e30*/  SHF.R.U32.HI R48, RZ, 0x6, R7 ;  /* 0x00000006ff307819 */ /* 0x000fe40000011607 */
[----:B------:R-:W-:Y:S02]  /*2e40*/  SHF.R.U32.HI R18, RZ, 0xc, R4 ;  /* 0x0000000cff127819 */ /* 0x000fe40000011604 */
[--C-:B----4-:R-:W-:Y:S02]  /*2e50*/  SHF.R.U32.HI R5, RZ, 0x8, R12.reuse ;  /* 0x00000008ff057819 */ /* 0x110fe4000001160c */
[----:B------:R-:W-:-:S02]  /*2e60*/  SHF.R.U32.HI R17, RZ, 0xa, R12 ;  /* 0x0000000aff117819 */ /* 0x000fc4000001160c */
[----:B------:R-:W-:Y:S02]  /*2e70*/  LOP3.LUT R7, R12, 0x3f003f, RZ, 0xc0, !PT ;  /* 0x003f003f0c077812 */ /* 0x000fe400078ec0ff */
[----:B------:R-:W-:Y:S02]  /*2e80*/  SHF.R.U32.HI R16, RZ, 0x6, R12 ;  /* 0x00000006ff107819 */ /* 0x000fe4000001160c */
[----:B------:R-:W-:Y:S02]  /*2e90*/  LOP3.LUT R36, R6, 0x3f003f, RZ, 0xc0, !PT ;  /* 0x003f003f06247812 */ /* 0x000fe400078ec0ff */
[----:B------:R-:W-:Y:S02]  /*2ea0*/  SHF.R.U32.HI R37, RZ, 0x6, R6 ;  /* 0x00000006ff257819 */ /* 0x000fe40000011606 */
[--C-:B------:R-:W-:Y:S02]  /*2eb0*/  SHF.R.U32.HI R12, RZ, 0x8, R14.reuse ;  /* 0x00000008ff0c7819 */ /* 0x100fe4000001160e */
[----:B------:R-:W-:-:S02]  /*2ec0*/  SHF.R.U32.HI R46, RZ, 0xa, R14 ;  /* 0x0000000aff2e7819 */ /* 0x000fc4000001160e */
[----:B------:R-:W-:Y:S02]  /*2ed0*/  LOP3.LUT R38, R14, 0x3f003f, RZ, 0xc0, !PT ;  /* 0x003f003f0e267812 */ /* 0x000fe400078ec0ff */
[----:B------:R-:W-:Y:S02]  /*2ee0*/  SHF.R.U32.HI R39, RZ, 0x6, R14 ;  /* 0x00000006ff277819 */ /* 0x000fe4000001160e */
[--C-:B------:R-:W-:Y:S02]  /*2ef0*/  SHF.R.U32.HI R6, RZ, 0x8, R13.reuse ;  /* 0x00000008ff067819 */ /* 0x100fe4000001160d */
[--C-:B------:R-:W-:Y:S02]  /*2f00*/  SHF.R.U32.HI R32, RZ, 0xa, R13.reuse ;  /* 0x0000000aff207819 */ /* 0x100fe4000001160d */
[----:B------:R-:W-:Y:S02]  /*2f10*/  LOP3.LUT R30, R13, 0x3f003f, RZ, 0xc0, !PT ;  /* 0x003f003f0d1e7812 */ /* 0x000fe400078ec0ff */
[----:B------:R-:W-:-:S02]  /*2f20*/  SHF.R.U32.HI R33, RZ, 0x6, R13 ;  /* 0x00000006ff217819 */ /* 0x000fc4000001160d */
[--C-:B------:R-:W-:Y:S02]  /*2f30*/  SHF.R.U32.HI R14, RZ, 0x8, R15.reuse ;  /* 0x00000008ff0e7819 */ /* 0x100fe4000001160f */
[--C-:B------:R-:W-:Y:S02]  /*2f40*/  SHF.R.U32.HI R56, RZ, 0xa, R15.reuse ;  /* 0x0000000aff387819 */ /* 0x100fe4000001160f */
[----:B------:R-:W-:Y:S02]  /*2f50*/  LOP3.LUT R53, R15, 0x3f003f, RZ, 0xc0, !PT ;  /* 0x003f003f0f357812 */ /* 0x000fe400078ec0ff */
[----:B------:R-:W-:Y:S02]  /*2f60*/  SHF.R.U32.HI R54, RZ, 0x6, R15 ;  /* 0x00000006ff367819 */ /* 0x000fe4000001160f */
[----:B------:R-:W-:Y:S02]  /*2f70*/  LOP3.LUT R13, R31, 0xf000f, RZ, 0xc0, !PT ;  /* 0x000f000f1f0d7812 */ /* 0x000fe400078ec0ff */
[----:B------:R-:W-:-:S02]  /*2f80*/  LOP3.LUT R15, R34, 0xf000f, RZ, 0xc0, !PT ;  /* 0x000f000f220f7812 */ /* 0x000fc400078ec0ff */
[----:B------:R-:W-:Y:S02]  /*2f90*/  LOP3.LUT R18, R18, 0xf000f, RZ, 0xc0, !PT ;  /* 0x000f000f12127812 */ /* 0x000fe400078ec0ff */
[----:B------:R-:W-:Y:S02]  /*2fa0*/  LOP3.LUT R21, R21, 0xf000f, RZ, 0xc0, !PT ;  /* 0x000f000f15157812 */ /* 0x000fe400078ec0ff */
[----:B------:R-:W-:Y:S02]  /*2fb0*/  LOP3.LUT R2, R4, 0x3f003f, RZ, 0xc0, !PT ;  /* 0x003f003f04027812 */ /* 0x000fe400078ec0ff */
[----:B------:R-:W-:Y:S02]  /*2fc0*/  SHF.R.U32.HI R4, RZ, 0x6, R4 ;  /* 0x00000006ff047819 */ /* 0x000fe40000011604 */
[----:B------:R-:W-:Y:S02]  /*2fd0*/  LOP3.LUT R50, R13, 0x300030, R12, 0xf8, !PT ;  /* 0x003000300d327812 */ /* 0x000fe400078ef80c */
[----:B------:R-:W-:-:S02]  /*2fe0*/  LOP3.LUT R55, R15, 0x300030, R14, 0xf8, !PT ;  /* 0x003000300f377812 */ /* 0x000fc400078ef80e */
[----:B------:R-:W-:Y:S02]  /*2ff0*/  LOP3.LUT R31, R18, 0x300030, R5, 0xf8, !PT ;  /* 0x00300030121f7812 */ /* 0x000fe400078ef805 */
[----:B------:R-:W-:Y:S02]  /*3000*/  LOP3.LUT R34, R21, 0x300030, R6, 0xf8, !PT ;  /* 0x0030003015227812 */ /* 0x000fe400078ef806 */
[--C-:B---3--:R-:W-:Y:S02]  /*3010*/  SHF.R.U32.HI R12, RZ, 0xc, R9.reuse ;  /* 0x0000000cff0c7819 */ /* 0x108fe40000011609 */
[----:B------:R-:W-:Y:S02]  /*3020*/  LOP3.LUT R13, R9, 0x3f003f, RZ, 0xc0, !PT ;  /* 0x003f003f090d7812 */ /* 0x000fe400078ec0ff */
[----:B------:R-:W-:Y:S02]  /*3030*/  SHF.R.U32.HI R14, RZ, 0x6, R9 ;  /* 0x00000006ff0e7819 */ /* 0x000fe40000011609 */
[----:B------:R-:W-:-:S02]  /*3040*/  SHF.R.U32.HI R6, RZ, 0xc, R8 ;  /* 0x0000000cff067819 */ /* 0x000fc40000011608 */
[--C-:B------:R-:W-:Y:S02]  /*3050*/  SHF.R.U32.HI R9, RZ, 0xc, R10.reuse ;  /* 0x0000000cff097819 */ /* 0x100fe4000001160a */
[----:B------:R-:W-:Y:S02]  /*3060*/  LOP3.LUT R15, R10, 0x3f003f, RZ, 0xc0, !PT ;  /* 0x003f003f0a0f7812 */ /* 0x000fe400078ec0ff */
[----:B------:R-:W-:Y:S02]  /*3070*/  SHF.R.U32.HI R18, RZ, 0x6, R10 ;  /* 0x00000006ff127819 */ /* 0x000fe4000001160a */
        /* <DEDUP_REMOVED lines=8> */
[----:B------:R-:W-:-:S02]  /*3100*/  SHF.R.U32.HI R8, RZ, 0x6, R8 ;  /* 0x00000006ff087819 */ /* 0x000fc40000011608 */
        /* <DEDUP_REMOVED lines=9> */
[----:B------:R-:W-:Y:S02]  /*31a0*/  LOP3.LUT R9, R6, 0x300030, R17, 0xf8, !PT ;  /* 0x0030003006097812 */ /* 0x000fe400078ef811 */
[----:B------:R-:W-:Y:S02]  /*31b0*/  LOP3.LUT R35, R11, 0x300030, R32, 0xf8, !PT ;  /* 0x003000300b237812 */ /* 0x000fe400078ef820 */
        /* <DEDUP_REMOVED lines=41> */
[----:B------:R-:W-:Y:S01]  /*3450*/  LOP3.LUT R56, R56, 0x64006400, RZ, 0xfc, !PT ;  /* 0x6400640038387812 */ /* 0x000fe200078efcff */
        /* <DEDUP_REMOVED lines=72> */
.L_x_680:
        /* <DEDUP_REMOVED lines=49> */
.L_x_681:
        /* <DEDUP_REMOVED lines=51> */
.L_x_682:
[----:B------:R-:W-:Y:S05]  /*3f20*/  @P0 BRA `(.L_x_679) ;  /* 0x000002c000000947 */ /* 0x000fea0003800000 */
        /* <DEDUP_REMOVED lines=44> */
.L_x_679:
[----:B------:R-:W0:Y:S01]  /*41f0*/  S2UR UR5, SR_CTAID.Z ;  /* 0x00000000000579c3 */ /* 0x000e220000002700 */
[----:B------:R-:W-:Y:S01]  /*4200*/  ULDC UR6, c[0x0][0x190] ;  /* 0x0000640000067ab9 */ /* 0x000fe20000000800 */
[----:B------:R-:W-:Y:S01]  /*4210*/  IADD3 R94, R94, 0x20, RZ ;  /* 0x000000205e5e7810 */ /* 0x000fe20007ffe0ff */
[----:B------:R-:W-:Y:S01]  /*4220*/  UIADD3 UR4, UR4, 0x40, URZ ;  /* 0x0000004004047890 */ /* 0x000fe2000fffe03f */
[----:B------:R-:W-:Y:S02]  /*4230*/  IMAD.WIDE R28, R3, 0x18, R28 ;  /* 0x00000018031c7825 */ /* 0x000fe400078e021c */
[----:B------:R-:W-:Y:S01]  /*4240*/  ISETP.GE.AND P0, PT, R94, c[0x0][0x1ac], PT ;  /* 0x00006b005e007a0c */ /* 0x000fe20003f06270 */
[----:B0-----:R-:W-:-:S04]  /*4250*/  ULEA UR5, UR5, 0x20, 0x5 ;  /* 0x0000002005057891 */ /* 0x001fc8000f8e283f */
[----:B------:R-:W-:-:S04]  /*4260*/  UISETP.LT.AND UP0, UPT, UR5, UR6, UPT ;  /* 0x000000060500728c */ /* 0x000fc8000bf01270 */
[----:B------:R-:W-:-:S06]  /*4270*/  USEL UR5, UR5, UR6, UP0 ;  /* 0x0000000605057287 */ /* 0x000fcc0008000000 */
[----:B------:R-:W-:-:S13]  /*4280*/  ISETP.LT.AND P2, PT, R94, UR5, PT ;  /* 0x000000055e007c0c */ /* 0x000fda000bf41270 */
[----:B------:R-:W-:Y:S05]  /*4290*/  @!P0 BRA P2, `(.L_x_683) ;  /* 0xffffd5a000008947 */ /* 0x000fea000103ffff */
.L_x_674:
[----:B------:R-:W-:-:S04]  /*42a0*/  ISETP.GE.AND P0, PT, R94, R95, PT ;  /* 0x0000005f5e00720c */ /* 0x000fc80003f06270 */
[----:B------:R-:W-:-:S13]  /*42b0*/  ISETP.GE.OR P0, PT, R94, c[0x0][0x1b0], P0 ;  /* 0x00006c005e007a0c */ /* 0x000fda0000706670 */
[----:B------:R-:W-:Y:S05]  /*42c0*/  @P0 BRA `(.L_x_684) ;  /* 0x0000254000000947 */ /* 0x000fea0003800000 */
[----:B------:R-:W-:-:S04]  /*42d0*/  PRMT R2, R93, 0x9910, RZ ;  /* 0x000099105d027816 */ /* 0x000fc800000000ff */
[----:B------:R-:W-:-:S04]  /*42e0*/  ISETP.NE.AND P0, PT, R2, RZ, PT ;  /* 0x000000ff0200720c */ /* 0x000fc80003f05270 */
[----:B------:R-:W-:Y:S02]  /*42f0*/  ISETP.LT.OR P0, PT, R0, 0x4, !P0 ;  /* 0x000000040000780c */ /* 0x000fe40004701670 */
.L_x_689:
[----:B------:R-:W-:-:S04]  /*4300*/  IMAD.MOV.U32 R89, RZ, RZ, c[0x0][0x18c] ;  /* 0x00006300ff597624 */ /* 0x000fc800078e00ff */
[C---:B------:R-:W-:Y:S02]  /*4310*/  IMAD.WIDE R16, R89.reuse, 0x4, R28 ;  /* 0x0000000459107825 */ /* 0x040fe400078e021c */
[----:B-----5:R-:W5:Y:S04]  /*4320*/  LDG.E.128.CONSTANT R28, [R28.64] ;  /* 0x000000081c1c7981 */ /* 0x020f68000c1e9d00 */
[C---:B------:R-:W-:Y:S02]  /*4330*/  IMAD.WIDE R12, R89.reuse, 0x4, R16 ;  /* 0x00000004590c7825 */ /* 0x040fe400078e0210 */
[----:B------:R-:W5:Y:S04]  /*4340*/  LDG.E.128.CONSTANT R16, [R16.64] ;  /* 0x0000000810107981 */ /* 0x000f68000c1e9d00 */
[----:B0-----:R-:W-:-:S02]  /*4350*/  IMAD.WIDE R2, R89, 0x4, R12 ;  /* 0x0000000459027825 */ /* 0x001fc400078e020c */
[----:B------:R-:W5:Y:S04]  /*4360*/  LDG.E.128.CONSTANT R12, [R12.64] ;  /* 0x000000080c0c7981 */ /* 0x000f68000c1e9d00 */
[----:B------:R0:W5:Y:S01]  /*4370*/  LDG.E.128.CONSTANT R8, [R2.64] ;  /* 0x0000000802087981 */ /* 0x000162000c1e9d00 */
[----:B------:R-:W-:Y:S01]  /*4380*/  IMAD.WIDE R98, R89, 0x4, R2 ;  /* 0x0000000459627825 */ /* 0x000fe200078e0202 */
[----:B------:R-:W-:Y:S05]  /*4390*/  @!P1 BRA `(.L_x_685) ;  /* 0x0000241000009947 */ /* 0x000fea0003800000 */
[----:B------:R-:W2:Y:S01]  /*43a0*/  LDG.E.128.CONSTANT R4, [R98.64] ;  /* 0x0000000862047981 */ /* 0x000ea2000c1e9d00 */
[----:B-----5:R-:W-:Y:S01]  /*43b0*/  SHF.R.U32.HI R46, RZ, 0xf, R28 ;  /* 0x0000000fff2e7819 */ /* 0x020fe2000001161c */
[----:B------:R-:W-:Y:S01]  /*43c0*/  IMAD.MOV.U32 R82, RZ, RZ, 0x2800 ;  /* 0x00002800ff527424 */ /* 0x000fe200078e00ff */
[----:B------:R-:W-:Y:S02]  /*43d0*/  SHF.R.U32.HI R74, RZ, 0xf, R29 ;  /* 0x0000000fff4a7819 */ /* 0x000fe4000001161d */
[----:B------:R-:W-:-:S02]  /*43e0*/  SHF.R.U32.HI R76, RZ, 0xf, R30 ;  /* 0x0000000fff4c7819 */ /* 0x000fc4000001161e */
[C---:B------:R-:W-:Y:S02]  /*43f0*/  LOP3.LUT R60, R29.reuse, 0x3e003e0, RZ, 0xc0, !PT ;  /* 0x03e003e01d3c7812 */ /* 0x040fe400078ec0ff */
[----:B------:R-:W-:Y:S02]  /*4400*/  LOP3.LUT R35, R29, 0x1f001f, RZ, 0xc0, !PT ;  /* 0x001f001f1d237812 */ /* 0x000fe400078ec0ff */
[----:B------:R-:W-:Y:S02]  /*4410*/  SHF.R.U32.HI R38, RZ, 0xa, R29 ;  /* 0x0000000aff267819 */ /* 0x000fe4000001161d */
[----:B------:R-:W-:Y:S02]  /*4420*/  SHF.R.U32.HI R79, RZ, 0xf, R31 ;  /* 0x0000000fff4f7819 */ /* 0x000fe4000001161f */
[C---:B------:R-:W-:Y:S02]  /*4430*/  LOP3.LUT R21, R31.reuse, 0x3e003e0, RZ, 0xc0, !PT ;  /* 0x03e003e01f157812 */ /* 0x040fe400078ec0ff */
[----:B------:R-:W-:-:S02]  /*4440*/  LOP3.LUT R0, R31, 0x1f001f, RZ, 0xc0, !PT ;  /* 0x001f001f1f007812 */ /* 0x000fc400078ec0ff */
[----:B------:R-:W-:Y:S02]  /*4450*/  SHF.R.U32.HI R32, RZ, 0xa, R31 ;  /* 0x0000000aff207819 */ /* 0x000fe4000001161f */
[----:B------:R-:W-:Y:S02]  /*4460*/  SHF.R.U32.HI R29, RZ, 0xe, R16 ;  /* 0x0000000eff1d7819 */ /* 0x000fe40000011610 */
[----:B------:R-:W-:Y:S02]  /*4470*/  LOP3.LUT R46, R46, 0x10001, RZ, 0xc0, !PT ;  /* 0x000100012e2e7812 */ /* 0x000fe400078ec0ff */
[----:B------:R-:W-:Y:S02]  /*4480*/  SHF.R.U32.HI R31, RZ, 0xe, R17 ;  /* 0x0000000eff1f7819 */ /* 0x000fe40000011611 */
[----:B------:R-:W-:Y:S02]  /*4490*/  LOP3.LUT R74, R74, 0x10001, RZ, 0xc0, !PT ;  /* 0x000100014a4a7812 */ /* 0x000fe400078ec0ff */
[----:B------:R-:W-:-:S02]  /*44a0*/  SHF.R.U32.HI R77, RZ, 0xe, R18 ;  /* 0x0000000eff4d7819 */ /* 0x000fc40000011612 */
[----:B------:R-:W-:Y:S02]  /*44b0*/  LOP3.LUT R76, R76, 0x10001, RZ, 0xc0, !PT ;  /* 0x000100014c4c7812 */ /* 0x000fe400078ec0ff */
[C---:B------:R-:W-:Y:S02]  /*44c0*/  LOP3.LUT R62, R28.reuse, 0x3e003e0, RZ, 0xc0, !PT ;  /* 0x03e003e01c3e7812 */ /* 0x040fe400078ec0ff */
[----:B------:R-:W-:Y:S02]  /*44d0*/  LOP3.LUT R53, R28, 0x1f001f, RZ, 0xc0, !PT ;  /* 0x001f001f1c357812 */ /* 0x000fe400078ec0ff */
[----:B------:R-:W-:Y:S02]  /*44e0*/  SHF.R.U32.HI R52, RZ, 0xa, R28 ;  /* 0x0000000aff347819 */ /* 0x000fe4000001161c */
[----:B------:R-:W-:Y:S02]  /*44f0*/  SHF.R.U32.HI R28, RZ, 0xd, R12 ;  /* 0x0000000dff1c7819 */ /* 0x000fe4000001160c */
[----:B------:R-:W-:-:S02]  /*4500*/  LOP3.LUT R29, R46, 0x20002, R29, 0xf8, !PT ;  /* 0x000200022e1d7812 */ /* 0x000fc400078ef81d */
[----:B------:R-:W-:Y:S02]  /*4510*/  SHF.R.U32.HI R80, RZ, 0xe, R19 ;  /* 0x0000000eff507819 */ /* 0x000fe40000011613 */
[----:B------:R-:W-:Y:S02]  /*4520*/  SHF.R.U32.HI R75, RZ, 0xd, R13 ;  /* 0x0000000dff4b7819 */ /* 0x000fe4000001160d */
[----:B------:R-:W-:Y:S02]  /*4530*/  LOP3.LUT R79, R79, 0x10001, RZ, 0xc0, !PT ;  /* 0x000100014f4f7812 */ /* 0x000fe400078ec0ff */
[----:B------:R-:W-:Y:S02]  /*4540*/  LOP3.LUT R74, R74, 0x20002, R31, 0xf8, !PT ;  /* 0x000200024a4a7812 */ /* 0x000fe400078ef81f */
[----:B------:R-:W-:Y:S02]  /*4550*/  SHF.R.U32.HI R78, RZ, 0xd, R14 ;  /* 0x0000000dff4e7819 */ /* 0x000fe4000001160e */
[----:B------:R-:W-:-:S02]  /*4560*/  LOP3.LUT R77, R76, 0x20002, R77, 0xf8, !PT ;  /* 0x000200024c4d7812 */ /* 0x000fc400078ef84d */
[C---:B------:R-:W-:Y:S02]  /*4570*/  LOP3.LUT R20, R30.reuse, 0x3e003e0, RZ, 0xc0, !PT ;  /* 0x03e003e01e147812 */ /* 0x040fe400078ec0ff */
[----:B0-----:R-:W-:Y:S02]  /*4580*/  LOP3.LUT R2, R30, 0x1f001f, RZ, 0xc0, !PT ;  /* 0x001f001f1e027812 */ /* 0x001fe400078ec0ff */
[----:B------:R-:W-:Y:S02]  /*4590*/  SHF.R.U32.HI R3, RZ, 0xa, R30 ;  /* 0x0000000aff037819 */ /* 0x000fe4000001161e */
[----:B------:R-:W-:Y:S02]  /*45a0*/  SHF.R.U32.HI R30, RZ, 0xc, R8 ;  /* 0x0000000cff1e7819 */ /* 0x000fe40000011608 */
[C---:B------:R-:W-:Y:S02]  /*45b0*/  LOP3.LUT R73, R8.reuse, 0x3e003e0, RZ, 0xc0, !PT ;  /* 0x03e003e008497812 */ /* 0x040fe400078ec0ff */
[----:B------:R-:W-:-:S02]  /*45c0*/  LOP3.LUT R71, R8, 0x1f001f, RZ, 0xc0, !PT ;  /* 0x001f001f08477812 */ /* 0x000fc400078ec0ff */
[----:B------:R-:W-:Y:S02]  /*45d0*/  SHF.R.U32.HI R72, RZ, 0xa, R8 ;  /* 0x0000000aff487819 */ /* 0x000fe40000011608 */
[----:B------:R-:W-:Y:S02]  /*45e0*/  LOP3.LUT R29, R29, 0x40004, R28, 0xf8, !PT ;  /* 0x000400041d1d7812 */ /* 0x000fe400078ef81c */
[----:B------:R-:W-:Y:S02]  /*45f0*/  SHF.R.U32.HI R81, RZ, 0xd, R15 ;  /* 0x0000000dff517819 */ /* 0x000fe4000001160f */
[----:B------:R-:W-:Y:S02]  /*4600*/  SHF.R.U32.HI R8, RZ, 0xc, R9 ;  /* 0x0000000cff087819 */ /* 0x000fe40000011609 */
[C---:B------:R-:W-:Y:S02]  /*4610*/  LOP3.LUT R64, R9.reuse, 0x3e003e0, RZ, 0xc0, !PT ;  /* 0x03e003e009407812 */ /* 0x040fe400078ec0ff */
[----:B------:R-:W-:-:S02]  /*4620*/  LOP3.LUT R68, R9, 0x1f001f, RZ, 0xc0, !PT ;  /* 0x001f001f09447812 */ /* 0x000fc400078ec0ff */
[----:B------:R-:W-:Y:S02]  /*4630*/  SHF.R.U32.HI R67, RZ, 0xa, R9 ;  /* 0x0000000aff437819 */ /* 0x000fe40000011609 */
[----:B------:R-:W-:Y:S02]  /*4640*/  LOP3.LUT R80, R79, 0x20002, R80, 0xf8, !PT ;  /* 0x000200024f507812 */ /* 0x000fe400078ef850 */
[----:B------:R-:W-:Y:S02]  /*4650*/  LOP3.LUT R75, R74, 0x40004, R75, 0xf8, !PT ;  /* 0x000400044a4b7812 */ /* 0x000fe400078ef84b */
[----:B------:R-:W-:Y:S02]  /*4660*/  SHF.R.U32.HI R9, RZ, 0xc, R10 ;  /* 0x0000000cff097819 */ /* 0x000fe4000001160a */
[----:B------:R-:W-:Y:S02]  /*4670*/  LOP3.LUT R78, R77, 0x40004, R78, 0xf8, !PT ;  /* 0x000400044d4e7812 */ /* 0x000fe400078ef84e */
[----:B------:R-:W-:-:S02]  /*4680*/  LOP3.LUT R61, R17, 0x3e003e0, RZ, 0xc0, !PT ;  /* 0x03e003e0113d7812 */ /* 0x000fc400078ec0ff */
[----:B------:R-:W-:Y:S02]  /*4690*/  LOP3.LUT R48, R17, 0x1f001f, RZ, 0xc0, !PT ;  /* 0x001f001f11307812 */ /* 0x000fe400078ec0ff */
[----:B------:R-:W-:Y:S02]  /*46a0*/  SHF.R.U32.HI R49, RZ, 0xa, R17 ;  /* 0x0000000aff317819 */ /* 0x000fe40000011611 */
[----:B------:R-:W-:Y:S02]  /*46b0*/  LOP3.LUT R29, R29, 0x80008, R30, 0xf8, !PT ;  /* 0x000800081d1d7812 */ /* 0x000fe400078ef81e */
[C---:B------:R-:W-:Y:S02]  /*46c0*/  LOP3.LUT R63, R16.reuse, 0x3e003e0, RZ, 0xc0, !PT ;  /* 0x03e003e0103f7812 */ /* 0x040fe400078ec0ff */
[----:B------:R-:W-:Y:S02]  /*46d0*/  LOP3.LUT R65, R16, 0x1f001f, RZ, 0xc0, !PT ;  /* 0x001f001f10417812 */ /* 0x000fe400078ec0ff */
[----:B------:R-:W-:-:S02]  /*46e0*/  SHF.R.U32.HI R66, RZ, 0xa, R16 ;  /* 0x0000000aff427819 */ /* 0x000fc40000011610 */
        /* <DEDUP_REMOVED lines=15> */
[C---:B------:R-:W-:Y:S02]  /*47e0*/  LOP3.LUT R12, R14.reuse, 0x3e003e0, RZ, 0xc0, !PT ;  /* 0x03e003e00e0c7812 */ /* 0x040fe400078ec0ff */
[----:B------:R-:W-:Y:S02]  /*47f0*/  LOP3.LUT R50, R14, 0x1f001f, RZ, 0xc0, !PT ;  /* 0x001f001f0e327812 */ /* 0x000fe400078ec0ff */
[----:B------:R-:W-:-:S02]  /*4800*/  SHF.R.U32.HI R51, RZ, 0xa, R14 ;  /* 0x0000000aff337819 */ /* 0x000fc4000001160e */
[C---:B------:R-:W-:Y:S02]  /*4810*/  LOP3.LUT R13, R15.reuse, 0x3e003e0, RZ, 0xc0, !PT ;  /* 0x03e003e00f0d7812 */ /* 0x040fe400078ec0ff */
[----:B------:R-:W-:Y:S02]  /*4820*/  LOP3.LUT R39, R15, 0x1f001f, RZ, 0xc0, !PT ;  /* 0x001f001f0f277812 */ /* 0x000fe400078ec0ff */
[----:B------:R-:W-:Y:S02]  /*4830*/  SHF.R.U32.HI R47, RZ, 0xa, R15 ;  /* 0x0000000aff2f7819 */ /* 0x000fe4000001160f */
[C---:B------:R-:W-:Y:S02]  /*4840*/  LOP3.LUT R14, R10.reuse, 0x3e003e0, RZ, 0xc0, !PT ;  /* 0x03e003e00a0e7812 */ /* 0x040fe400078ec0ff */
[----:B------:R-:W-:Y:S02]  /*4850*/  LOP3.LUT R57, R10, 0x1f001f, RZ, 0xc0, !PT ;  /* 0x001f001f0a397812 */ /* 0x000fe400078ec0ff */
[----:B------:R-:W-:-:S02]  /*4860*/  SHF.R.U32.HI R58, RZ, 0xa, R10 ;  /* 0x0000000aff3a7819 */ /* 0x000fc4000001160a */
[--C-:B------:R-:W-:Y:S02]  /*4870*/  SHF.R.U32.HI R10, RZ, 0xc, R11.reuse ;  /* 0x0000000cff0a7819 */ /* 0x100fe4000001160b */
[C---:B------:R-:W-:Y:S02]  /*4880*/  LOP3.LUT R15, R11.reuse, 0x3e003e0, RZ, 0xc0, !PT ;  /* 0x03e003e00b0f7812 */ /* 0x040fe400078ec0ff */
[----:B------:R-:W-:Y:S02]  /*4890*/  LOP3.LUT R54, R11, 0x1f001f, RZ, 0xc0, !PT ;  /* 0x001f001f0b367812 */ /* 0x000fe400078ec0ff */
[--C-:B------:R-:W-:Y:S02]  /*48a0*/  SHF.R.U32.HI R55, RZ, 0xa, R11.reuse ;  /* 0x0000000aff377819 */ /* 0x100fe4000001160b */
[----:B------:R-:W-:Y:S02]  /*48b0*/  PRMT R11, R82, 0x7610, R11 ;  /* 0x00007610520b7816 */ /* 0x000fe4000000000b */
[----:B------:R-:W-:-:S02]  /*48c0*/  LOP3.LUT R80, R61, 0x64006400, RZ, 0xfc, !PT ;  /* 0x640064003d507812 */ /* 0x000fc400078efcff */
[----:B------:R-:W-:Y:S02]  /*48d0*/  LOP3.LUT R85, R77, 0x80008, R10, 0xf8, !PT ;  /* 0x000800084d557812 */ /* 0x000fe400078ef80a */
[----:B------:R-:W-:Y:S01]  /*48e0*/  PRMT R46, R92, 0x9910, RZ ;  /* 0x000099105c2e7816 */ /* 0x000fe200000000ff */
[----:B------:R-:W-:Y:S01]  /*48f0*/  HFMA2 R61, R80, R11.H0_H0, -48, -48 ;  /* 0xd200d200503d7431 */ /* 0x000fe2000004000b */
[----:B------:R-:W-:Y:S02]  /*4900*/  LOP3.LUT R80, R3, 0x1f001f, RZ, 0xc0, !PT ;  /* 0x001f001f03507812 */ /* 0x000fe400078ec0ff */
[----:B------:R-:W-:Y:S02]  /*4910*/  LOP3.LUT R3, R33, 0x64006400, RZ, 0xfc, !PT ;  /* 0x6400640021037812 */ /* 0x000fe400078efcff */
[----:B------:R-:W-:Y:S02]  /*4920*/  LOP3.LUT R62, R62, 0x64006400, RZ, 0xfc, !PT ;  /* 0x640064003e3e7812 */ /* 0x000fe400078efcff */
[----:B------:R-:W-:-:S02]  /*4930*/  LOP3.LUT R78, R73, 0x64006400, RZ, 0xfc, !PT ;  /* 0x64006400494e7812 */ /* 0x000fc400078efcff */
[----:B------:R-:W-:Y:S01]  /*4940*/  LOP3.LUT R33, R34, 0x1f001f, RZ, 0xc0, !PT ;  /* 0x001f001f22217812 */ /* 0x000fe200078ec0ff */
[----:B------:R-:W-:Y:S01]  /*4950*/  HFMA2 R87, R62, R11.H0_H0, -48, -48 ;  /* 0xd200d2003e577431 */ /* 0x000fe2000004000b */
[----:B------:R-:W-:Y:S02]  /*4960*/  LOP3.LUT R73, R70, 0x1f001f, RZ, 0xc0, !PT ;  /* 0x001f001f46497812 */ /* 0x000fe400078ec0ff */
[----:B------:R-:W-:Y:S02]  /*4970*/  LOP3.LUT R47, R47, 0x1f001f, RZ, 0xc0, !PT ;  /* 0x001f001f2f2f7812 */ /* 0x000fe400078ec0ff */
[----:B------:R-:W-:Y:S02]  /*4980*/  ISETP.NE.AND P2, PT, R46, RZ, PT ;  /* 0x000000ff2e00720c */ /* 0x000fe40003f45270 */
[----:B------:R-:W-:Y:S02]  /*4990*/  LOP3.LUT R82, R20, 0x64006400, RZ, 0xfc, !PT ;  /* 0x6400640014527812 */ /* 0x000fe400078efcff */
[----:B------:R-:W-:-:S02]  /*49a0*/  LOP3.LUT R70, R39, 0x64006400, RZ, 0xfc, !PT ;  /* 0x6400640027467812 */ /* 0x000fc400078efcff */
[----:B------:R-:W-:Y:S02]  /*49b0*/  LOP3.LUT R55, R55, 0x1f001f, RZ, 0xc0, !PT ;  /* 0x001f001f37377812 */ /* 0x000fe400078ec0ff */
[----:B------:R-:W-:Y:S01]  /*49c0*/  LOP3.LUT R84, R12, 0x64006400, RZ, 0xfc, !PT ;  /* 0x640064000c547812 */ /* 0x000fe200078efcff */
[----:B------:R-:W-:Y:S01]  /*49d0*/  HADD2 R70, R70, -1040, -1040 ;  /* 0xe410e41046467430 */ /* 0x000fe20000000000 */
        /* <DEDUP_REMOVED lines=36> */
[----:B------:R-:W-:-:S02]  /*4c20*/  LOP3.LUT R59, R59, 0x64006400, RZ, 0xfc, !PT ;  /* 0x640064003b3b7812 */ /* 0x000fc400078efcff */
[----:B------:R-:W-:Y:S02]  /*4c30*/  LOP3.LUT R57, R57, 0x64006400, RZ, 0xfc, !PT ;  /* 0x6400640039397812 */ /* 0x000fe400078efcff */
[----:B------:R-:W-:Y:S01]  /*4c40*/  LOP3.LUT R34, R66, 0x64006400, RZ, 0xfc, !PT ;  /* 0x6400640042227812 */ /* 0x000fe200078efcff */
[----:B------:R-:W-:Y:S01]  /*4c50*/  HADD2 R66, R59, -1040, -1040 ;  /* 0xe410e4103b427430 */ /* 0x000fe20000000000 */
[----:B------:R-:W-:Y:S02]  /*4c60*/  LOP3.LUT R80, R80, 0x64006400, RZ, 0xfc, !PT ;  /* 0x6400640050507812 */ /* 0x000fe400078efcff */
[----:B------:R-:W-:-:S03]  /*4c70*/  ISETP.GE.AND P3, PT, R96, 0x2, PT ;  /* 0x000000026000780c */ /* 0x000fc60003f66270 */
[----:B------:R-:W-:Y:S01]  /*4c80*/  HADD2 R80, R80, -1040, -1040 ;  /* 0xe410e41050507430 */ /* 0x000fe20000000000 */
[----:B--2---:R-:W-:Y:S02]  /*4c90*/  SHF.R.U32.HI R28, RZ, 0xb, R4 ;  /* 0x0000000bff1c7819 */ /* 0x004fe40000011604 */
[----:B------:R-:W-:Y:S02]  /*4ca0*/  SHF.R.U32.HI R30, RZ, 0xb, R5 ;  /* 0x0000000bff1e7819 */ /* 0x000fe40000011605 */
[----:B------:R-:W-:Y:S02]  /*4cb0*/  SHF.R.U32.HI R74, RZ, 0xb, R6 ;  /* 0x0000000bff4a7819 */ /* 0x000fe40000011606 */
[----:B------:R-:W-:Y:S02]  /*4cc0*/  LOP3.LUT R28, R29, 0x100010, R28, 0xf8, !PT ;  /* 0x001000101d1c7812 */ /* 0x000fe400078ef81c */
[----:B------:R-:W-:Y:S02]  /*4cd0*/  LOP3.LUT R29, R31, 0x100010, R30, 0xf8, !PT ;  /* 0x001000101f1d7812 */ /* 0x000fe400078ef81e */
[----:B------:R-:W-:-:S02]  /*4ce0*/  LOP3.LUT R30, R81, 0x100010, R74, 0xf8, !PT ;  /* 0x00100010511e7812 */ /* 0x000fc400078ef84a */
[----:B------:R-:W-:Y:S02]  /*4cf0*/  LOP3.LUT R74, R63, 0x64006400, RZ, 0xfc, !PT ;  /* 0x640064003f4a7812 */ /* 0x000fe400078efcff */
[----:B------:R-:W-:Y:S02]  /*4d00*/  SHF.R.U32.HI R76, RZ, 0xb, R7 ;  /* 0x0000000bff4c7819 */ /* 0x000fe40000011607 */
[----:B------:R-:W-:Y:S01]  /*4d10*/  LOP3.LUT R77, R5, 0x3e003e0, RZ, 0xc0, !PT ;  /* 0x03e003e0054d7812 */ /* 0x000fe200078ec0ff */
[-C--:B------:R-:W-:Y:S01]  /*4d20*/  HFMA2 R63, R74, R11.reuse.H0_H0, -48, -48 ;  /* 0xd200d2004a3f7431 */ /* 0x080fe2000004000b */
[----:B------:R-:W-:Y:S02]  /*4d30*/  LOP3.LUT R74, R56, 0x1f001f, RZ, 0xc0, !PT ;  /* 0x001f001f384a7812 */ /* 0x000fe400078ec0ff */
[----:B------:R-:W-:Y:S01]  /*4d40*/  LOP3.LUT R31, R85, 0x100010, R76, 0xf8, !PT ;  /* 0x00100010551f7812 */ /* 0x000fe200078ef84c */
[----:B------:R-:W-:Y:S01]  /*4d50*/  HADD2 R85, R65, -1040, -1040 ;  /* 0xe410e41041557430 */ /* 0x000fe20000000000 */
[----:B------:R-:W-:Y:S01]  /*4d60*/  LOP3.LUT R79, R6, 0x3e003e0, RZ, 0xc0, !PT ;  /* 0x03e003e0064f7812 */ /* 0x000fe200078ec0ff */
[----:B------:R-:W-:Y:S01]  /*4d70*/  HADD2 R65, R69, -1040, -1040 ;  /* 0xe410e41045417430 */ /* 0x000fe20000000000 */
[----:B------:R-:W-:Y:S01]  /*4d80*/  LOP3.LUT R76, R19, 0x64006400, RZ, 0xfc, !PT ;  /* 0x64006400134c7812 */ /* 0x000fe200078efcff */
[----:B------:R-:W-:Y:S01]  /*4d90*/  HADD2 R69, R3, -1040, -1040 ;  /* 0xe410e41003457430 */ /* 0x000fe20000000000 */
[C---:B------:R-:W-:Y:S01]  /*4da0*/  LOP3.LUT R75, R4.reuse, 0x3e003e0, RZ, 0xc0, !PT ;  /* 0x03e003e0044b7812 */ /* 0x040fe200078ec0ff */
[-C--:B------:R-:W-:Y:S01]  /*4db0*/  HFMA2 R19, R64, R11.reuse.H0_H0, -48, -48 ;  /* 0xd200d20040137431 */ /* 0x080fe2000004000b */
[----:B------:R-:W-:Y:S01]  /*4dc0*/  LOP3.LUT R9, R4, 0x1f001f, RZ, 0xc0, !PT ;  /* 0x001f001f04097812 */ /* 0x000fe200078ec0ff */
[-C--:B------:R-:W-:Y:S01]  /*4dd0*/  HFMA2 R62, R76, R11.reuse.H0_H0, -48, -48 ;  /* 0xd200d2004c3e7431 */ /* 0x080fe2000004000b */
[----:B------:R-:W-:Y:S01]  /*4de0*/  SHF.R.U32.HI R10, RZ, 0xa, R4 ;  /* 0x0000000aff0a7819 */ /* 0x000fe20000011604 */
[----:B------:R-:W-:Y:S01]  /*4df0*/  HFMA2 R64, R102, R11.H0_H0, -48, -48 ;  /* 0xd200d20066407431 */ /* 0x000fe2000004000b */
[----:B------:R-:W-:-:S02]  /*4e00*/  LOP3.LUT R8, R5, 0x1f001f, RZ, 0xc0, !PT ;  /* 0x001f001f05087812 */ /* 0x000fc400078ec0ff */
[----:B------:R-:W-:Y:S02]  /*4e10*/  LOP3.LUT R4, R6, 0x1f001f, RZ, 0xc0, !PT ;  /* 0x001f001f06047812 */ /* 0x000fe400078ec0ff */
[C---:B------:R-:W-:Y:S02]  /*4e20*/  LOP3.LUT R83, R7.reuse, 0x3e003e0, RZ, 0xc0, !PT ;  /* 0x03e003e007537812 */ /* 0x040fe400078ec0ff */
[----:B------:R-:W-:Y:S02]  /*4e30*/  LOP3.LUT R46, R7, 0x1f001f, RZ, 0xc0, !PT ;  /* 0x001f001f072e7812 */ /* 0x000fe400078ec0ff */
[----:B------:R-:W-:Y:S02]  /*4e40*/  LOP3.LUT R39, R74, 0x64006400, RZ, 0xfc, !PT ;  /* 0x640064004a277812 */ /* 0x000fe400078efcff */
[----:B------:R-:W-:Y:S02]  /*4e50*/  SHF.R.U32.HI R5, RZ, 0xa, R5 ;  /* 0x0000000aff057819 */ /* 0x000fe40000011605 */
[----:B------:R-:W-:-:S02]  /*4e60*/  SHF.R.U32.HI R6, RZ, 0xa, R6 ;  /* 0x0000000aff067819 */ /* 0x000fc40000011606 */
[----:B------:R-:W-:Y:S02]  /*4e70*/  SHF.R.U32.HI R7, RZ, 0xa, R7 ;  /* 0x0000000aff077819 */ /* 0x000fe40000011607 */
[----:B------:R-:W-:Y:S01]  /*4e80*/  LOP3.LUT R12, R77, 0x64006400, RZ, 0xfc, !PT ;  /* 0x640064004d0c7812 */ /* 0x000fe200078efcff */
[----:B------:R-:W-:Y:S01]  /*4e90*/  HADD2 R77, R48, -1040, -1040 ;  /* 0xe410e410304d7430 */ /* 0x000fe20000000000 */
        /* <DEDUP_REMOVED lines=77> */
[----:B------:R-:W-:Y:S01]  /*5370*/  HADD2 R59, R31, -1040, -1040 ;  /* 0xe410e4101f3b7430 */ /* 0x000fe20000000000 */
[----:B------:R-:W-:Y:S05]  /*5380*/  @!P2 BRA `(.L_x_686) ;  /* 0x000004e00000a947 */ /* 0x000fea0003800000 */
[----:B------:R-:W0:Y:S01]  /*5390*/  LDS.128 R36, [UR4] ;  /* 0x00000004ff247984 */ /* 0x000e220008000c00 */
        /* <DEDUP_REMOVED lines=77> */
.L_x_686:
        /* <DEDUP_REMOVED lines=83> */
.L_x_687:
[----:B------:R-:W-:Y:S05]  /*5da0*/  @!P3 BRA `(.L_x_685) ;  /* 0x00000a000000b947 */ /* 0x000fea0003800000 */
[----:B------:R-:W-:-:S04]  /*5db0*/  PRMT R28, R90, 0x9910, RZ ;  /* 0x000099105a1c7816 */ /* 0x000fc800000000ff */
        /* <DEDUP_REMOVED lines=80> */
.L_x_688:
        /* <DEDUP_REMOVED lines=79> */
.L_x_685:
[----:B------:R-:W-:Y:S01]  /*67b0*/  IADD3 R94, R94, 0x20, RZ ;  /* 0x000000205e5e7810 */ /* 0x000fe20007ffe0ff */
[----:B------:R-:W-:Y:S01]  /*67c0*/  UIADD3 UR4, UR4, 0x40, URZ ;  /* 0x0000004004047890 */ /* 0x000fe2000fffe03f */
[----:B-----5:R-:W-:Y:S02]  /*67d0*/  IMAD.WIDE R28, R89, 0x4, R98 ;  /* 0x00000004591c7825 */ /* 0x020fe400078e0262 */
[C---:B------:R-:W-:Y:S02]  /*67e0*/  ISETP.GE.AND P2, PT, R94.reuse, c[0x0][0x1b0], PT ;  /* 0x00006c005e007a0c */ /* 0x040fe40003f46270 */
[----:B------:R-:W-:-:S13]  /*67f0*/  ISETP.LT.AND P3, PT, R94, R95, PT ;  /* 0x0000005f5e00720c */ /* 0x000fda0003f61270 */
[----:B------:R-:W-:Y:S05]  /*6800*/  @!P2 BRA P3, `(.L_x_689) ;  /* 0xffffdaf00000a947 */ /* 0x000fea000183ffff */
.L_x_684:
[----:B------:R-:W-:Y:S05]  /*6810*/  @!P1 EXIT ;  /* 0x000000000000994d */ /* 0x000fea0003800000 */
[----:B------:R-:W1:Y:S01]  /*6820*/  S2R R0, SR_CTAID.X ;  /* 0x0000000000007919 */ /* 0x000e620000002500 */
[----:B------:R-:W-:Y:S01]  /*6830*/  IMAD.MOV.U32 R5, RZ, RZ, 0x2 ;  /* 0x00000002ff057424 */ /* 0x000fe200078e00ff */
[----:B------:R-:W-:Y:S02]  /*6840*/  HMUL2 R41, R41, R92.H0_H0 ;  /* 0x2000005c29297232 */ /* 0x000fe40000000000 */
[----:B0-----:R-:W1:Y:S04]  /*6850*/  S2R R3, SR_TID.X ;  /* 0x0000000000037919 */ /* 0x001e680000002100 */
[----:B------:R-:W0:Y:S01]  /*6860*/  S2R R2, SR_CTAID.Y ;  /* 0x0000000000027919 */ /* 0x000e220000002600 */
[----:B-1----:R-:W-:Y:S02]  /*6870*/  IMAD R3, R0, 0x20, R3 ;  /* 0x0000002000037824 */ /* 0x002fe400078e0203 */
[----:B0-----:R-:W-:-:S02]  /*6880*/  IMAD.SHL.U32 R0, R2, 0x4, RZ ;  /* 0x0000000402007824 */ /* 0x001fc400078e00ff */
        /* <DEDUP_REMOVED lines=10> */
.L_x_693:
[----:B------:R-:W0:Y:S02]  /*6930*/  LDS R4, [R0] ;  /* 0x0000000000047984 */ /* 0x000e240000000800 */
[----:B0-----:R-:W-:-:S06]  /*6940*/  HADD2 R5, R4, R41 ;  /* 0x0000002904057230 */ /* 0x001fcc0000000000 */
[----:B------:R-:W0:Y:S02]  /*6950*/  ATOMS.CAST.SPIN R5, [R0], R4, R5 ;  /* 0x000000040005738d */ /* 0x000e240001800005 */
[----:B0-----:R-:W-:-:S13]  /*6960*/  ISETP.EQ.U32.AND P0, PT, R5, 0x1, PT ;  /* 0x000000010500780c */ /* 0x001fda0003f02070 */
[----:B------:R-:W-:Y:S05]  /*6970*/  @!P0 BRA `(.L_x_693) ;  /* 0xffffffb000008947 */ /* 0x000fea000383ffff */
[----:B------:R-:W-:Y:S05]  /*6980*/  BRA `(.L_x_691) ;  /* 0x0000003000007947 */ /* 0x000fea0003800000 */
.L_x_692:
[----:B------:R-:W2:Y:S02]  /*6990*/  LD.E R0, [R2.64] ;  /* 0x0000000802007980 */ /* 0x000ea4000c101900 */
[----:B--2---:R-:W-:-:S05]  /*69a0*/  IMAD.IADD R5, R41, 0x1, R0 ;  /* 0x0000000129057824 */ /* 0x004fca00078e0200 */
[----:B------:R0:W-:Y:S02]  /*69b0*/  ST.E [R2.64], R5 ;  /* 0x0000000502007985 */ /* 0x0001e4000c101908 */
.L_x_691:
[----:B------:R-:W-:Y:S05]  /*69c0*/  BSYNC B0 ;  /* 0x0000000000007941 */ /* 0x000fea0003800000 */
.L_x_690:
[----:B------:R-:W2:Y:S01]  /*69d0*/  ATOM.E.ADD.F16x2.RN.STRONG.GPU P0, RZ, [R2.64+0x4], R7 ;  /* 0x0000040702ff798a */ /* 0x000ea2000810e9c8 */
[----:B------:R-:W-:Y:S01]  /*69e0*/  BSSY B0, `(.L_x_694) ;  /* 0x000000f000007945 */ /* 0x000fe20003800000 */
[----:B--2---:R-:W-:Y:S05]  /*69f0*/  @P0 BRA `(.L_x_695) ;  /* 0x000000d000000947 */ /* 0x004fea0003800000 */
[----:B------:R-:W1:Y:S02]  /*6a00*/  QSPC.E.S P0, RZ, [R2+0x4] ;  /* 0x0000040002ff73aa */ /* 0x000e640000000500 */
[----:B-1----:R-:W-:Y:S05]  /*6a10*/  @!P0 BRA `(.L_x_696) ;  /* 0x0000008000008947 */ /* 0x002fea0003800000 */
[----:B------:R-:W-:-:S04]  /*6a20*/  IADD3 R0, R2, 0x4, RZ ;  /* 0x0000000402007810 */ /* 0x000fc80007ffe0ff */
[----:B------:R-:W-:-:S05]  /*6a30*/  LOP3.LUT R0, R0, 0xffffff, RZ, 0xc0, !PT ;  /* 0x00ffffff00007812 */ /* 0x000fca00078ec0ff */
.L_x_697:
[----:B------:R-:W1:Y:S02]  /*6a40*/  LDS R4, [R0] ;  /* 0x0000000000047984 */ /* 0x000e640000000800 */
[----:B01----:R-:W-:-:S10]  /*6a50*/  HFMA2.MMA R5, R4, 1, 1, R7 ;  /* 0x3c003c0004057835 */ /* 0x003fd40000000007 */
[----:B------:R-:W0:Y:S02]  /*6a60*/  ATOMS.CAST.SPIN R5, [R0], R4, R5 ;  /* 0x000000040005738d */ /* 0x000e240001800005 */
[----:B0-----:R-:W-:-:S13]  /*6a70*/  ISETP.EQ.U32.AND P0, PT, R5, 0x1, PT ;  /* 0x000000010500780c */ /* 0x001fda0003f02070 */
[----:B------:R-:W-:Y:S05]  /*6a80*/  @!P0 BRA `(.L_x_697) ;  /* 0xffffffb000008947 */ /* 0x000fea000383ffff */
[----:B------:R-:W-:Y:S05]  /*6a90*/  BRA `(.L_x_695) ;  /* 0x0000003000007947 */ /* 0x000fea0003800000 */
.L_x_696:
[----:B------:R-:W2:Y:S02]  /*6aa0*/  LD.E R0, [R2.64+0x4] ;  /* 0x0000040802007980 */ /* 0x000ea4000c101900 */
[----:B0-2---:R-:W-:-:S05]  /*6ab0*/  IMAD.IADD R5, R7, 0x1, R0 ;  /* 0x0000000107057824 */ /* 0x005fca00078e0200 */
[----:B------:R0:W-:Y:S02]  /*6ac0*/  ST.E [R2.64+0x4], R5 ;  /* 0x0000040502007985 */ /* 0x0001e4000c101908 */
.L_x_695:
[----:B------:R-:W-:Y:S05]  /*6ad0*/  BSYNC B0 ;  /* 0x0000000000007941 */ /* 0x000fea0003800000 */
.L_x_694:
        /* <DEDUP_REMOVED lines=12> */
.L_x_701:
[----:B------:R-:W0:Y:S02]  /*6ba0*/  LDS R4, [R0] ;  /* 0x0000000000047984 */ /* 0x000e240000000800 */
[----:B0-----:R-:W-:-:S06]  /*6bb0*/  HADD2 R5, R4, R27 ;  /* 0x0000001b04057230 */ /* 0x001fcc0000000000 */
[----:B------:R-:W0:Y:S02]  /*6bc0*/  ATOMS.CAST.SPIN R5, [R0], R4, R5 ;  /* 0x000000040005738d */ /* 0x000e240001800005 */
[----:B0-----:R-:W-:-:S13]  /*6bd0*/  ISETP.EQ.U32.AND P0, PT, R5, 0x1, PT ;  /* 0x000000010500780c */ /* 0x001fda0003f02070 */
[----:B------:R-:W-:Y:S05]  /*6be0*/  @!P0 BRA `(.L_x_701) ;  /* 0xffffffb000008947 */ /* 0x000fea000383ffff */
[----:B------:R-:W-:Y:S05]  /*6bf0*/  BRA `(.L_x_699) ;  /* 0x0000003000007947 */ /* 0x000fea0003800000 */
.L_x_700:
[----:B------:R-:W2:Y:S02]  /*6c00*/  LD.E R0, [R2.64] ;  /* 0x0000000802007980 */ /* 0x000ea4000c101900 */
[----:B--2---:R-:W-:-:S05]  /*6c10*/  IMAD.IADD R5, R27, 0x1, R0 ;  /* 0x000000011b057824 */ /* 0x004fca00078e0200 */
[----:B------:R0:W-:Y:S02]  /*6c20*/  ST.E [R2.64], R5 ;  /* 0x0000000502007985 */ /* 0x0001e4000c101908 */
.L_x_699:
[----:B------:R-:W-:Y:S05]  /*6c30*/  BSYNC B0 ;  /* 0x0000000000007941 */ /* 0x000fea0003800000 */
.L_x_698:
[----:B------:R-:W2:Y:S01]  /*6c40*/  ATOM.E.ADD.F16x2.RN.STRONG.GPU P0, RZ, [R2.64+0x4], R91 ;  /* 0x0000045b02ff798a */ /* 0x000ea2000810e9c8 */
[----:B------:R-:W-:Y:S01]  /*6c50*/  BSSY B0, `(.L_x_702) ;  /* 0x000000f000007945 */ /* 0x000fe20003800000 */
[----:B--2---:R-:W-:Y:S05]  /*6c60*/  @P0 BRA `(.L_x_703) ;  /* 0x000000d000000947 */ /* 0x004fea0003800000 */
[----:B------:R-:W1:Y:S02]  /*6c70*/  QSPC.E.S P0, RZ, [R2+0x4] ;  /* 0x0000040002ff73aa */ /* 0x000e640000000500 */
[----:B-1----:R-:W-:Y:S05]  /*6c80*/  @!P0 BRA `(.L_x_704) ;  /* 0x0000008000008947 */ /* 0x002fea0003800000 */
[----:B------:R-:W-:-:S04]  /*6c90*/  IADD3 R0, R2, 0x4, RZ ;  /* 0x0000000402007810 */ /* 0x000fc80007ffe0ff */
[----:B------:R-:W-:-:S05]  /*6ca0*/  LOP3.LUT R0, R0, 0xffffff, RZ, 0xc0, !PT ;  /* 0x00ffffff00007812 */ /* 0x000fca00078ec0ff */
.L_x_705:
[----:B------:R-:W1:Y:S02]  /*6cb0*/  LDS R4, [R0] ;  /* 0x0000000000047984 */ /* 0x000e640000000800 */
[----:B01----:R-:W-:-:S10]  /*6cc0*/  HFMA2.MMA R5, R4, 1, 1, R91 ;  /* 0x3c003c0004057835 */ /* 0x003fd4000000005b */
[----:B------:R-:W0:Y:S02]  /*6cd0*/  ATOMS.CAST.SPIN R5, [R0], R4, R5 ;  /* 0x000000040005738d */ /* 0x000e240001800005 */
[----:B0-----:R-:W-:-:S13]  /*6ce0*/  ISETP.EQ.U32.AND P0, PT, R5, 0x1, PT ;  /* 0x000000010500780c */ /* 0x001fda0003f02070 */
[----:B------:R-:W-:Y:S05]  /*6cf0*/  @!P0 BRA `(.L_x_705) ;  /* 0xffffffb000008947 */ /* 0x000fea000383ffff */
[----:B------:R-:W-:Y:S05]  /*6d00*/  BRA `(.L_x_703) ;  /* 0x0000003000007947 */ /* 0x000fea0003800000 */
.L_x_704:
[----:B------:R-:W2:Y:S02]  /*6d10*/  LD.E R0, [R2.64+0x4] ;  /* 0x0000040802007980 */ /* 0x000ea4000c101900 */
[----:B0-2---:R-:W-:-:S05]  /*6d20*/  IMAD.IADD R5, R91, 0x1, R0 ;  /* 0x000000015b057824 */ /* 0x005fca00078e0200 */
[----:B------:R0:W-:Y:S02]  /*6d30*/  ST.E [R2.64+0x4], R5 ;  /* 0x0000040502007985 */ /* 0x0001e4000c101908 */
.L_x_703:
[----:B------:R-:W-:Y:S05]  /*6d40*/  BSYNC B0 ;  /* 0x0000000000007941 */ /* 0x000fea0003800000 */
.L_x_702:
        /* <DEDUP_REMOVED lines=11> */
.L_x_709:
[----:B------:R-:W0:Y:S02]  /*6e00*/  LDS R4, [R0] ;  /* 0x0000000000047984 */ /* 0x000e240000000800 */
[----:B0-----:R-:W-:-:S06]  /*6e10*/  HADD2 R5, R4, R25 ;  /* 0x0000001904057230 */ /* 0x001fcc0000000000 */
[----:B------:R-:W0:Y:S02]  /*6e20*/  ATOMS.CAST.SPIN R5, [R0], R4, R5 ;  /* 0x000000040005738d */ /* 0x000e240001800005 */
[----:B0-----:R-:W-:-:S13]  /*6e30*/  ISETP.EQ.U32.AND P0, PT, R5, 0x1, PT ;  /* 0x000000010500780c */ /* 0x001fda0003f02070 */
[----:B------:R-:W-:Y:S05]  /*6e40*/  @!P0 BRA `(.L_x_709) ;  /* 0xffffffb000008947 */ /* 0x000fea000383ffff */
[----:B------:R-:W-:Y:S05]  /*6e50*/  BRA `(.L_x_707) ;  /* 0x0000003000007947 */ /* 0x000fea0003800000 */
.L_x_708:
[----:B------:R-:W2:Y:S02]  /*6e60*/  LD.E R0, [R2.64] ;  /* 0x0000000802007980 */ /* 0x000ea4000c101900 */
[----:B--2---:R-:W-:-:S05]  /*6e70*/  IMAD.IADD R5, R25, 0x1, R0 ;  /* 0x0000000119057824 */ /* 0x004fca00078e0200 */
[----:B------:R0:W-:Y:S02]  /*6e80*/  ST.E [R2.64], R5 ;  /* 0x0000000502007985 */ /* 0x0001e4000c101908 */
.L_x_707:
[----:B------:R-:W-:Y:S05]  /*6e90*/  BSYNC B0 ;  /* 0x0000000000007941 */ /* 0x000fea0003800000 */
.L_x_706:
[----:B------:R-:W2:Y:S01]  /*6ea0*/  ATOM.E.ADD.F16x2.RN.STRONG.GPU P0, RZ, [R2.64+0x4], R7 ;  /* 0x0000040702ff798a */ /* 0x000ea2000810e9c8 */
[----:B------:R-:W-:Y:S01]  /*6eb0*/  BSSY B0, `(.L_x_710) ;  /* 0x000000f000007945 */ /* 0x000fe20003800000 */
[----:B--2---:R-:W-:Y:S05]  /*6ec0*/  @P0 BRA `(.L_x_711) ;  /* 0x000000d000000947 */ /* 0x004fea0003800000 */
[----:B------:R-:W1:Y:S02]  /*6ed0*/  QSPC.E.S P0, RZ, [R2+0x4] ;  /* 0x0000040002ff73aa */ /* 0x000e640000000500 */
[----:B-1----:R-:W-:Y:S05]  /*6ee0*/  @!P0 BRA `(.L_x_712) ;  /* 0x0000008000008947 */ /* 0x002fea0003800000 */
[----:B------:R-:W-:-:S04]  /*6ef0*/  IADD3 R0, R2, 0x4, RZ ;  /* 0x0000000402007810 */ /* 0x000fc80007ffe0ff */
[----:B------:R-:W-:-:S05]  /*6f00*/  LOP3.LUT R0, R0, 0xffffff, RZ, 0xc0, !PT ;  /* 0x00ffffff00007812 */ /* 0x000fca00078ec0ff */
.L_x_713:
[----:B------:R-:W1:Y:S02]  /*6f10*/  LDS R4, [R0] ;  /* 0x0000000000047984 */ /* 0x000e640000000800 */
[----:B01----:R-:W-:-:S10]  /*6f20*/  HFMA2.MMA R5, R4, 1, 1, R7 ;  /* 0x3c003c0004057835 */ /* 0x003fd40000000007 */
[----:B------:R-:W0:Y:S02]  /*6f30*/  ATOMS.CAST.SPIN R5, [R0], R4, R5 ;  /* 0x000000040005738d */ /* 0x000e240001800005 */
[----:B0-----:R-:W-:-:S13]  /*6f40*/  ISETP.EQ.U32.AND P0, PT, R5, 0x1, PT ;  /* 0x000000010500780c */ /* 0x001fda0003f02070 */
[----:B------:R-:W-:Y:S05]  /*6f50*/  @!P0 BRA `(.L_x_713) ;  /* 0xffffffb000008947 */ /* 0x000fea000383ffff */
[----:B------:R-:W-:Y:S05]  /*6f60*/  BRA `(.L_x_711) ;  /* 0x0000003000007947 */ /* 0x000fea0003800000 */
.L_x_712:
[----:B------:R-:W2:Y:S02]  /*6f70*/  LD.E R0, [R2.64+0x4] ;  /* 0x0000040802007980 */ /* 0x000ea4000c101900 */
[----:B0-2---:R-:W-:-:S05]  /*6f80*/  IMAD.IADD R5, R7, 0x1, R0 ;  /* 0x0000000107057824 */ /* 0x005fca00078e0200 */
[----:B------:R0:W-:Y:S02]  /*6f90*/  ST.E [R2.64+0x4], R5 ;  /* 0x0000040502007985 */ /* 0x0001e4000c101908 */
.L_x_711:
[----:B------:R-:W-:Y:S05]  /*6fa0*/  BSYNC B0 ;  /* 0x0000000000007941 */ /* 0x000fea0003800000 */
.L_x_710:
        /* <DEDUP_REMOVED lines=11> */
.L_x_717:
[----:B------:R-:W0:Y:S02]  /*7060*/  LDS R4, [R0] ;  /* 0x0000000000047984 */ /* 0x000e240000000800 */
[----:B0-----:R-:W-:-:S06]  /*7070*/  HADD2 R5, R4, R23 ;  /* 0x0000001704057230 */ /* 0x001fcc0000000000 */
[----:B------:R-:W0:Y:S02]  /*7080*/  ATOMS.CAST.SPIN R5, [R0], R4, R5 ;  /* 0x000000040005738d */ /* 0x000e240001800005 */
[----:B0-----:R-:W-:-:S13]  /*7090*/  ISETP.EQ.U32.AND P0, PT, R5, 0x1, PT ;  /* 0x000000010500780c */ /* 0x001fda0003f02070 */
[----:B------:R-:W-:Y:S05]  /*70a0*/  @!P0 BRA `(.L_x_717) ;  /* 0xffffffb000008947 */ /* 0x000fea000383ffff */
[----:B------:R-:W-:Y:S05]  /*70b0*/  BRA `(.L_x_715) ;  /* 0x0000003000007947 */ /* 0x000fea0003800000 */
.L_x_716:
[----:B------:R-:W2:Y:S02]  /*70c0*/  LD.E R0, [R2.64] ;  /* 0x0000000802007980 */ /* 0x000ea4000c101900 */
[----:B--2---:R-:W-:-:S05]  /*70d0*/  IMAD.IADD R5, R23, 0x1, R0 ;  /* 0x0000000117057824 */ /* 0x004fca00078e0200 */
[----:B------:R0:W-:Y:S02]  /*70e0*/  ST.E [R2.64], R5 ;  /* 0x0000000502007985 */ /* 0x0001e4000c101908 */
.L_x_715:
[----:B------:R-:W-:Y:S05]  /*70f0*/  BSYNC B0 ;  /* 0x0000000000007941 */ /* 0x000fea0003800000 */
.L_x_714:
[----:B------:R-:W2:Y:S02]  /*7100*/  ATOM.E.ADD.F16x2.RN.STRONG.GPU P0, RZ, [R2.64+0x4], R93 ;  /* 0x0000045d02ff798a */ /* 0x000ea4000810e9c8 */
[----:B--2---:R-:W-:Y:S05]  /*7110*/  @P0 EXIT ;  /* 0x000000000000094d */ /* 0x004fea0003800000 */
[----:B------:R-:W1:Y:S02]  /*7120*/  QSPC.E.S P0, RZ, [R2+0x4] ;  /* 0x0000040002ff73aa */ /* 0x000e640000000500 */
[----:B-1----:R-:W-:Y:S05]  /*7130*/  @!P0 BRA `(.L_x_718) ;  /* 0x0000008000008947 */ /* 0x002fea0003800000 */
[----:B0-----:R-:W-:-:S04]  /*7140*/  IADD3 R2, R2, 0x4, RZ ;  /* 0x0000000402027810 */ /* 0x001fc80007ffe0ff */
[----:B------:R-:W-:-:S05]  /*7150*/  LOP3.LUT R2, R2, 0xffffff, RZ, 0xc0, !PT ;  /* 0x00ffffff02027812 */ /* 0x000fca00078ec0ff */
.L_x_719:
[----:B------:R-:W0:Y:S02]  /*7160*/  LDS R4, [R2] ;  /* 0x0000000002047984 */ /* 0x000e240000000800 */
[----:B0-----:R-:W-:-:S10]  /*7170*/  HFMA2.MMA R5, R4, 1, 1, R93 ;  /* 0x3c003c0004057835 */ /* 0x001fd4000000005d */
[----:B------:R-:W0:Y:S02]  /*7180*/  ATOMS.CAST.SPIN R5, [R2], R4, R5 ;  /* 0x000000040205738d */ /* 0x000e240001800005 */
[----:B0-----:R-:W-:-:S13]  /*7190*/  ISETP.EQ.U32.AND P0, PT, R5, 0x1, PT ;  /* 0x000000010500780c */ /* 0x001fda0003f02070 */
[----:B------:R-:W-:Y:S05]  /*71a0*/  @!P0 BRA `(.L_x_719) ;  /* 0xffffffb000008947 */ /* 0x000fea000383ffff */
[----:B------:R-:W-:Y:S05]  /*71b0*/  EXIT ;  /* 0x000000000000794d */ /* 0x000fea0003800000 */
.L_x_718:
[----:B------:R-:W2:Y:S02]  /*71c0*/  LD.E R0, [R2.64+0x4] ;  /* 0x0000040802007980 */ /* 0x000ea4000c101900 */
[----:B0-2---:R-:W-:-:S05]  /*71d0*/  IMAD.IADD R5, R93, 0x1, R0 ;  /* 0x000000015d057824 */ /* 0x005fca00078e0200 */
[----:B------:R-:W-:Y:S01]  /*71e0*/  ST.E [R2.64+0x4], R5 ;  /* 0x0000040502007985 */ /* 0x000fe2000c101908 */
[----:B------:R-:W-:Y:S05]  /*71f0*/  EXIT ;  /* 0x000000000000794d */ /* 0x000fea0003800000 */
.L_x_720:
        /* <DEDUP_REMOVED lines=16> */
.L_x_3271:


//--------------------- .text._Z23gemm_half_q_half_kernelILi4ELi16ELb1ELb1ELi32EEvPK6__halfPKjS4_S2_PS0_iiiiPKtS7_iiiiiibS2_i --------------------------
	.section	.text._Z23gemm_half_q_half_kernelILi4ELi16ELb1ELb1ELi32EEvPK6__halfPKjS4_S2_PS0_iiiiPKtS7_iiiiiibS2_i,"ax",@progbits
	.sectioninfo	@"SHI_REGISTERS=111"
	.align	128
        .global         _Z23gemm_half_q_half_kernelILi4ELi16ELb1ELb1ELi32EEvPK6__halfPKjS4_S2_PS0_iiiiPKtS7_iiiiiibS2_i
        .type           _Z23gemm_half_q_half_kernelILi4ELi16ELb1ELb1ELi32EEvPK6__halfPKjS4_S2_PS0_iiiiPKtS7_iiiiiibS2_i,@function
        .size           _Z23gemm_half_q_half_kernelILi4ELi16ELb1ELb1ELi32EEvPK6__halfPKjS4_S2_PS0_iiiiPKtS7_iiiiiibS2_i,(.L_x_3272 - _Z23gemm_half_q_half_kernelILi4ELi16ELb1ELb1ELi32EEvPK6__halfPKjS4_S2_PS0_iiiiPKtS7_iiiiiibS2_i)
        .other          _Z23gemm_half_q_half_kernelILi4ELi16ELb1ELb1ELi32EEvPK6__halfPKjS4_S2_PS0_iiiiPKtS7_iiiiiibS2_i,@"STO_CUDA_ENTRY STV_DEFAULT"
_Z23gemm_half_q_half_kernelILi4ELi16ELb1ELb1ELi32EEvPK6__halfPKjS4_S2_PS0_iiiiPKtS7_iiiiiibS2_i:
.text._Z23gemm_half_q_half_kernelILi4ELi16ELb1ELb1ELi32EEvPK6__halfPKjS4_S2_PS0_iiiiPKtS7_iiiiiibS2_i:
        /* <DEDUP_REMOVED lines=9> */
[----:B------:R-:W-:Y:S02]  /*0090*/  PRMT R90, RZ, 0x7610, R90 ;  /* 0x00007610ff5a7816 */ /* 0x000fe4000000005a */
[----:B------:R-:W-:Y:S01]  /*00a0*/  PRMT R8, RZ, 0x7610, R8 ;  /* 0x00007610ff087816 */ /* 0x000fe20000000008 */
[----:B------:R-:W3:Y:S01]  /*00b0*/  S2R R17, SR_TID.X ;  /* 0x0000000000117919 */ /* 0x000ee20000002100 */
        /* <DEDUP_REMOVED lines=36> */
.L_x_721:
        /* <DEDUP_REMOVED lines=27> */
.L_x_726:
        /* <DEDUP_REMOVED lines=17> */
.L_x_725:
        /* <DEDUP_REMOVED lines=17> */
.L_x_724:
        /* <DEDUP_REMOVED lines=13> */
.L_x_728:
        /* <DEDUP_REMOVED lines=17> */
.L_x_727:
        /* <DEDUP_REMOVED lines=15> */
.L_x_723:
[----:B------:R-:W-:Y:S05]  /*09a0*/  BSYNC B0 ;  /* 0x0000000000007941 */ /* 0x000fea0003800000 */
.L_x_722:
        /* <DEDUP_REMOVED lines=18> */
.L_x_731:
        /* <DEDUP_REMOVED lines=11> */
.L_x_730:
        /* <DEDUP_REMOVED lines=10> */
.L_x_729:
[C---:B------:R-:W-:Y:S01]  /*0c20*/  ISETP.GT.AND P0, PT, R94.reuse, c[0x0][0x1a8], PT ;  /* 0x00006a005e007a0c */ /* 0x040fe20003f04270 */
[----:B------:R-:W-:Y:S01]  /*0c30*/  BAR.SYNC.DEFER_BLOCKING 0x0 ;  /* 0x0000000000007b1d */ /* 0x000fe20000010000 */
[C---:B------:R-:W-:Y:S01]  /*0c40*/  ISETP.GT.AND P4, PT, R94.reuse, c[0x0][0x1ac], PT ;  /* 0x00006b005e007a0c */ /* 0x040fe20003f84270 */
[----:B------:R-:W-:Y:S01]  /*0c50*/  IMAD.MOV.U32 R17, RZ, RZ, RZ ;  /* 0x000000ffff117224 */ /* 0x000fe200078e00ff */
[C---:B------:R-:W-:Y:S01]  /*0c60*/  ISETP.GT.AND P5, PT, R94.reuse, c[0x0][0x1b0], PT ;  /* 0x00006c005e007a0c */ /* 0x040fe20003fa4270 */
[----:B------:R-:W-:Y:S01]  /*0c70*/  IMAD.MOV.U32 R18, RZ, RZ, RZ ;  /* 0x000000ffff127224 */ /* 0x000fe200078e00ff */
        /* <DEDUP_REMOVED lines=53> */
.L_x_733:
[----:B-----5:R-:W-:-:S04]  /*0fd0*/  IMAD.IADD R6, R3, 0x1, R12 ;  /* 0x0000000103067824 */ /* 0x020fc800078e020c */
[----:B0-----:R-:W-:-:S05]  /*0fe0*/  IMAD R4, R6, c[0x0][0x18c], RZ ;  /* 0x0000630006047a24 */ /* 0x001fca00078e02ff */
        /* <DEDUP_REMOVED lines=39> */
.L_x_732:
[----:B------:R-:W-:Y:S02]  /*1260*/  ISETP.GE.OR P0, PT, R94, c[0x0][0x1b0], P0 ;  /* 0x00006c005e007a0c */ /* 0x000fe40000706670 */
[----:B------:R-:W-:Y:S02]  /*1270*/  PRMT R41, RZ, 0x5410, RZ ;  /* 0x00005410ff297816 */ /* 0x000fe400000000ff */
[----:B------:R-:W-:-:S02]  /*1280*/  IADD3 R3, R18, R19, R17 ;  /* 0x0000001312037210 */ /* 0x000fc40007ffe011 */
        /* <DEDUP_REMOVED lines=8> */
[----:B------:R-:W-:Y:S01]  /*1310*/  IMAD R3, R3, c[0x0][0x18c], RZ ;  /* 0x0000630003037a24 */ /* 0x000fe200078e02ff */
[----:B------:R-:W-:Y:S01]  /*1320*/  PRMT R4, R93, 0x9910, RZ ;  /* 0x000099105d047816 */ /* 0x000fe200000000ff */
[----:B------:R-:W-:Y:S01]  /*1330*/  UMOV UR4, URZ ;  /* 0x0000003f00047c82 */ /* 0x000fe20008000000 */
[----:B------:R-:W-:Y:S02]  /*1340*/  PRMT R41, RZ, 0x7610, R41 ;  /* 0x00007610ff297816 */ /* 0x000fe40000000029 */
[----:B------:R-:W-:Y:S02]  /*1350*/  IADD3 R29, P2, R2, R3, RZ ;  /* 0x00000003021d7210 */ /* 0x000fe40007f5e0ff */
[----:B------:R-:W-:Y:S02]  /*1360*/  SHF.R.S32.HI R3, RZ, 0x1f, R3 ;  /* 0x0000001fff037819 */ /* 0x000fe40000011403 */
[----:B------:R-:W-:-:S02]  /*1370*/  ISETP.NE.AND P0, PT, R4, RZ, PT ;  /* 0x000000ff0400720c */ /* 0x000fc40003f05270 */
[C---:B------:R-:W-:Y:S02]  /*1380*/  LEA R28, P3, R29.reuse, c[0x0][0x168], 0x2 ;  /* 0x00005a001d1c7a11 */ /* 0x040fe400078610ff */
[----:B------:R-:W-:Y:S02]  /*1390*/  LEA.HI.X.SX32 R2, R2, R3, 0x1, P2 ;  /* 0x0000000302027211 */ /* 0x000fe400010f0eff */
[----:B------:R-:W-:Y:S02]  /*13a0*/  ISETP.LT.OR P0, PT, R0, 0x4, !P0 ;  /* 0x000000040000780c */ /* 0x000fe40004701670 */
[----:B------:R-:W-:Y:S02]  /*13b0*/  LEA.HI.X R29, R29, c[0x0][0x16c], R2, 0x2, P3 ;  /* 0x00005b001d1d7a11 */ /* 0x000fe400018f1402 */
.L_x_739:
[----:B------:R-:W-:-:S04]  /*13c0*/  IMAD.MOV.U32 R89, RZ, RZ, 0x4 ;  /* 0x00000004ff597424 */ /* 0x000fc800078e00ff */
[C---:B------:R-:W-:Y:S02]  /*13d0*/  IMAD.WIDE R16, R89.reuse, c[0x0][0x18c], R28 ;  /* 0x0000630059107a25 */ /* 0x040fe400078e021c */
[----:B------:R-:W5:Y:S04]  /*13e0*/  LDG.E.128.CONSTANT R28, [R28.64] ;  /* 0x000000061c1c7981 */ /* 0x000f68000c1e9d00 */
[C---:B------:R-:W-:Y:S02]  /*13f0*/  IMAD.WIDE R12, R89.reuse, c[0x0][0x18c], R16 ;  /* 0x00006300590c7a25 */ /* 0x040fe400078e0210 */
[----:B------:R-:W5:Y:S04]  /*1400*/  LDG.E.128.CONSTANT R16, [R16.64] ;  /* 0x0000000610107981 */ /* 0x000f68000c1e9d00 */
[----:B0-----:R-:W-:-:S02]  /*1410*/  IMAD.WIDE R2, R89, c[0x0][0x18c], R12 ;  /* 0x0000630059027a25 */ /* 0x001fc400078e020c */
[----:B------:R-:W5:Y:S04]  /*1420*/  LDG.E.128.CONSTANT R12, [R12.64] ;  /* 0x000000060c0c7981 */ /* 0x000f68000c1e9d00 */
[----:B------:R0:W5:Y:S01]  /*1430*/  LDG.E.128.CONSTANT R8, [R2.64] ;  /* 0x0000000602087981 */ /* 0x000162000c1e9d00 */
[----:B------:R-:W-:Y:S01]  /*1440*/  IMAD.WIDE R98, R89, c[0x0][0x18c], R2 ;  /* 0x0000630059627a25 */ /* 0x000fe200078e0202 */
        /* <DEDUP_REMOVED lines=334> */
.L_x_736:
        /* <DEDUP_REMOVED lines=83> */
.L_x_737:
        /* <DEDUP_REMOVED lines=82> */
.L_x_738:
        /* <DEDUP_REMOVED lines=79> */
.L_x_735:
[----:B------:R-:W-:Y:S01]  /*3870*/  IADD3 R94, R94, 0x20, RZ ;  /* 0x000000205e5e7810 */ /* 0x000fe20007ffe0ff */
[----:B------:R-:W-:Y:S01]  /*3880*/  IMAD.WIDE R98, R89, c[0x0][0x18c], R98 ;  /* 0x0000630059627a25 */ /* 0x000fe200078e0262 */
[----:B------:R-:W-:Y:S02]  /*3890*/  UIADD3 UR4, UR4, 0x40, URZ ;  /* 0x0000004004047890 */ /* 0x000fe4000fffe03f */
[C---:B------:R-:W-:Y:S01]  /*38a0*/  ISETP.GE.AND P2, PT, R94.reuse, c[0x0][0x1b0], PT ;  /* 0x00006c005e007a0c */ /* 0x040fe20003f46270 */
[----:B-----5:R-:W-:Y:S01]  /*38b0*/  IMAD.MOV.U32 R28, RZ, RZ, R98 ;  /* 0x000000ffff1c7224 */ /* 0x020fe200078e0062 */
[----:B------:R-:W-:Y:S01]  /*38c0*/  ISETP.LT.AND P3, PT, R94, R95, PT ;  /* 0x0000005f5e00720c */ /* 0x000fe20003f61270 */
[----:B------:R-:W-:-:S12]  /*38d0*/  IMAD.MOV.U32 R29, RZ, RZ, R99 ;  /* 0x000000ffff1d7224 */ /* 0x000fd800078e0063 */
[----:B------:R-:W-:Y:S05]  /*38e0*/  @!P2 BRA P3, `(.L_x_739) ;  /* 0xffffdad00000a947 */ /* 0x000fea000183ffff */
.L_x_734:
[----:B------:R-:W-:Y:S05]  /*38f0*/  @!P1 EXIT ;  /* 0x000000000000994d */ /* 0x000fea0003800000 */
[----:B0-----:R-:W0:Y:S01]  /*3900*/  S2R R3, SR_CTAID.X ;  /* 0x0000000000037919 */ /* 0x001e220000002500 */
        /* <DEDUP_REMOVED lines=16> */
.L_x_743:
[----:B------:R-:W0:Y:S02]  /*3a10*/  LDS R4, [R0] ;  /* 0x0000000000047984 */ /* 0x000e240000000800 */
[----:B0-----:R-:W-:-:S06]  /*3a20*/  HADD2 R5, R4, R41 ;  /* 0x0000002904057230 */ /* 0x001fcc0000000000 */
[----:B------:R-:W0:Y:S02]  /*3a30*/  ATOMS.CAST.SPIN R5, [R0], R4, R5 ;  /* 0x000000040005738d */ /* 0x000e240001800005 */
[----:B0-----:R-:W-:-:S13]  /*3a40*/  ISETP.EQ.U32.AND P0, PT, R5, 0x1, PT ;  /* 0x000000010500780c */ /* 0x001fda0003f02070 */
[----:B------:R-:W-:Y:S05]  /*3a50*/  @!P0 BRA `(.L_x_743) ;  /* 0xffffffb000008947 */ /* 0x000fea000383ffff */
[----:B------:R-:W-:Y:S05]  /*3a60*/  BRA `(.L_x_741) ;  /* 0x0000003000007947 */ /* 0x000fea0003800000 */
.L_x_742:
[----:B------:R-:W2:Y:S02]  /*3a70*/  LD.E R0, [R2.64] ;  /* 0x0000000602007980 */ /* 0x000ea4000c101900 */
[----:B--2---:R-:W-:-:S05]  /*3a80*/  IMAD.IADD R5, R41, 0x1, R0 ;  /* 0x0000000129057824 */ /* 0x004fca00078e0200 */
[----:B------:R0:W-:Y:S02]  /*3a90*/  ST.E [R2.64], R5 ;  /* 0x0000000502007985 */ /* 0x0001e4000c101906 */
.L_x_741:
[----:B------:R-:W-:Y:S05]  /*3aa0*/  BSYNC B0 ;  /* 0x0000000000007941 */ /* 0x000fea0003800000 */
.L_x_740:
[----:B------:R-:W2:Y:S01]  /*3ab0*/  ATOM.E.ADD.F16x2.RN.STRONG.GPU P0, RZ, [R2.64+0x4], R7 ;  /* 0x0000040702ff798a */ /* 0x000ea2000810e9c6 */
[----:B------:R-:W-:Y:S01]  /*3ac0*/  BSSY B0, `(.L_x_744) ;  /* 0x000000f000007945 */ /* 0x000fe20003800000 */
[----:B--2---:R-:W-:Y:S05]  /*3ad0*/  @P0 BRA `(.L_x_745) ;  /* 0x000000d000000947 */ /* 0x004fea0003800000 */
[----:B------:R-:W1:Y:S02]  /*3ae0*/  QSPC.E.S P0, RZ, [R2+0x4] ;  /* 0x0000040002ff73aa */ /* 0x000e640000000500 */
[----:B-1----:R-:W-:Y:S05]  /*3af0*/  @!P0 BRA `(.L_x_746) ;  /* 0x0000008000008947 */ /* 0x002fea0003800000 */
[----:B------:R-:W-:-:S04]  /*3b00*/  IADD3 R0, R2, 0x4, RZ ;  /* 0x0000000402007810 */ /* 0x000fc80007ffe0ff */
[----:B------:R-:W-:-:S05]  /*3b10*/  LOP3.LUT R0, R0, 0xffffff, RZ, 0xc0, !PT ;  /* 0x00ffffff00007812 */ /* 0x000fca00078ec0ff */
.L_x_747:
[----:B------:R-:W1:Y:S02]  /*3b20*/  LDS R4, [R0] ;  /* 0x0000000000047984 */ /* 0x000e640000000800 */
[----:B01----:R-:W-:-:S10]  /*3b30*/  HFMA2.MMA R5, R4, 1, 1, R7 ;  /* 0x3c003c0004057835 */ /* 0x003fd40000000007 */
[----:B------:R-:W0:Y:S02]  /*3b40*/  ATOMS.CAST.SPIN R5, [R0], R4, R5 ;  /* 0x000000040005738d */ /* 0x000e240001800005 */
[----:B0-----:R-:W-:-:S13]  /*3b50*/  ISETP.EQ.U32.AND P0, PT, R5, 0x1, PT ;  /* 0x000000010500780c */ /* 0x001fda0003f02070 */
[----:B------:R-:W-:Y:S05]  /*3b60*/  @!P0 BRA `(.L_x_747) ;  /* 0xffffffb000008947 */ /* 0x000fea000383ffff */
[----:B------:R-:W-:Y:S05]  /*3b70*/  BRA `(.L_x_745) ;  /* 0x0000003000007947 */ /* 0x000fea0003800000 */
.L_x_746:
[----:B------:R-:W2:Y:S02]  /*3b80*/  LD.E R0, [R2.64+0x4] ;  /* 0x0000040602007980 */ /* 0x000ea4000c101900 */
[----:B0-2---:R-:W-:-:S05]  /*3b90*/  IMAD.IADD R5, R7, 0x1, R0 ;  /* 0x0000000107057824 */ /* 0x005fca00078e0200 */
[----:B------:R0:W-:Y:S02]  /*3ba0*/  ST.E [R2.64+0x4], R5 ;  /* 0x0000040502007985 */ /* 0x0001e4000c101906 */
.L_x_745:
[----:B------:R-:W-:Y:S05]  /*3bb0*/  BSYNC B0 ;  /* 0x0000000000007941 */ /* 0x000fea0003800000 */
.L_x_744:
        /* <DEDUP_REMOVED lines=11> */
.L_x_751:
[----:B------:R-:W0:Y:S02]  /*3c70*/  LDS R4, [R0] ;  /* 0x0000000000047984 */ /* 0x000e240000000800 */
[----:B0-----:R-:W-:-:S06]  /*3c80*/  HADD2 R5, R4, R27 ;  /* 0x0000001b04057230 */ /* 0x001fcc0000000000 */
[----:B------:R-:W0:Y:S02]  /*3c90*/  ATOMS.CAST.SPIN R5, [R0], R4, R5 ;  /* 0x000000040005738d */ /* 0x000e240001800005 */
[----:B0-----:R-:W-:-:S13]  /*3ca0*/  ISETP.EQ.U32.AND P0, PT, R5, 0x1, PT ;  /* 0x000000010500780c */ /* 0x001fda0003f02070 */
[----:B------:R-:W-:Y:S05]  /*3cb0*/  @!P0 BRA `(.L_x_751) ;  /* 0xffffffb000008947 */ /* 0x000fea000383ffff */
[----:B------:R-:W-:Y:S05]  /*3cc0*/  BRA `(.L_x_749) ;  /* 0x0000003000007947 */ /* 0x000fea0003800000 */
.L_x_750:
[----:B------:R-:W2:Y:S02]  /*3cd0*/  LD.E R0, [R2.64] ;  /* 0x0000000602007980 */ /* 0x000ea4000c101900 */
[----:B--2---:R-:W-:-:S05]  /*3ce0*/  IMAD.IADD R5, R27, 0x1, R0 ;  /* 0x000000011b057824 */ /* 0x004fca00078e0200 */
[----:B------:R0:W-:Y:S02]  /*3cf0*/  ST.E [R2.64], R5 ;  /* 0x0000000502007985 */ /* 0x0001e4000c101906 */
.L_x_749:
[----:B------:R-:W-:Y:S05]  /*3d00*/  BSYNC B0 ;  /* 0x0000000000007941 */ /* 0x000fea0003800000 */
.L_x_748:
[----:B------:R-:W2:Y:S01]  /*3d10*/  ATOM.E.ADD.F16x2.RN.STRONG.GPU P0, RZ, [R2.64+0x4], R91 ;  /* 0x0000045b02ff798a */ /* 0x000ea2000810e9c6 */
[----:B------:R-:W-:Y:S01]  /*3d20*/  BSSY B0, `(.L_x_752) ;  /* 0x000000f000007945 */ /* 0x000fe20003800000 */
[----:B--2---:R-:W-:Y:S05]  /*3d30*/  @P0 BRA `(.L_x_753) ;  /* 0x000000d000000947 */ /* 0x004fea0003800000 */
[----:B------:R-:W1:Y:S02]  /*3d40*/  QSPC.E.S P0, RZ, [R2+0x4] ;  /* 0x0000040002ff73aa */ /* 0x000e640000000500 */
[----:B-1----:R-:W-:Y:S05]  /*3d50*/  @!P0 BRA `(.L_x_754) ;  /* 0x0000008000008947 */ /* 0x002fea0003800000 */
[----:B------:R-:W-:-:S04]  /*3d60*/  IADD3 R0, R2, 0x4, RZ ;  /* 0x0000000402007810 */ /* 0x000fc80007ffe0ff */
[----:B------:R-:W-:-:S05]  /*3d70*/  LOP3.LUT R0, R0, 0xffffff, RZ, 0xc0, !PT ;  /* 0x00ffffff00007812 */ /* 0x000fca00078ec0ff */
.L_x_755:
[----:B------:R-:W1:Y:S02]  /*3d80*/  LDS R4, [R0] ;  /* 0x0000000000047984 */ /* 0x000e640000000800 */
[----:B01----:R-:W-:-:S10]  /*3d90*/  HFMA2.MMA R5, R4, 1, 1, R91 ;  /* 0x3c003c0004057835 */ /* 0x003fd4000000005b */
[----:B------:R-:W0:Y:S02]  /*3da0*/  ATOMS.CAST.SPIN R5, [R0], R4, R5 ;  /* 0x000000040005738d */ /* 0x000e240001800005 */
[----:B0-----:R-:W-:-:S13]  /*3db0*/  ISETP.EQ.U32.AND P0, PT, R5, 0x1, PT ;  /* 0x000000010500780c */ /* 0x001fda0003f02070 */
[----:B------:R-:W-:Y:S05]  /*3dc0*/  @!P0 BRA `(.L_x_755) ;  /* 0xffffffb000008947 */ /* 0x000fea000383ffff */
[----:B------:R-:W-:Y:S05]  /*3dd0*/  BRA `(.L_x_753) ;  /* 0x0000003000007947 */ /* 0x000fea0003800000 */
.L_x_754:
[----:B------:R-:W2:Y:S02]  /*3de0*/  LD.E R0, [R2.64+0x4] ;  /* 0x0000040602007980 */ /* 0x000ea4000c101900 */
[----:B0-2---:R-:W-:-:S05]  /*3df0*/  IMAD.IADD R5, R91, 0x1, R0 ;  /* 0x000000015b057824 */ /* 0x005fca00078e0200 */
[----:B------:R0:W-:Y:S02]  /*3e00*/  ST.E [R2.64+0x4], R5 ;  /* 0x0000040502007985 */ /* 0x0001e4000c101906 */
.L_x_753:
[----:B------:R-:W-:Y:S05]  /*3e10*/  BSYNC B0 ;  /* 0x0000000000007941 */ /* 0x000fea0003800000 */
.L_x_752:
        /* <DEDUP_REMOVED lines=11> */
.L_x_759:
[----:B------:R-:W0:Y:S02]  /*3ed0*/  LDS R4, [R0] ;  /* 0x0000000000047984 */ /* 0x000e240000000800 */
[----:B0-----:R-:W-:-:S06]  /*3ee0*/  HADD2 R5, R4, R25 ;  /* 0x0000001904057230 */ /* 0x001fcc0000000000 */
[----:B------:R-:W0:Y:S02]  /*3ef0*/  ATOMS.CAST.SPIN R5, [R0], R4, R5 ;  /* 0x000000040005738d */ /* 0x000e240001800005 */
[----:B0-----:R-:W-:-:S13]  /*3f00*/  ISETP.EQ.U32.AND P0, PT, R5, 0x1, PT ;  /* 0x000000010500780c */ /* 0x001fda0003f02070 */
[----:B------:R-:W-:Y:S05]  /*3f10*/  @!P0 BRA `(.L_x_759) ;  /* 0xffffffb000008947 */ /* 0x000fea000383ffff */
[----:B------:R-:W-:Y:S05]  /*3f20*/  BRA `(.L_x_757) ;  /* 0x0000003000007947 */ /* 0x000fea0003800000 */
.L_x_758:
[----:B------:R-:W2:Y:S02]  /*3f30*/  LD.E R0, [R2.64] ;  /* 0x0000000602007980 */ /* 0x000ea4000c101900 */
[----:B--2---:R-:W-:-:S05]  /*3f40*/  IMAD.IADD R5, R25, 0x1, R0 ;  /* 0x0000000119057824 */ /* 0x004fca00078e0200 */
[----:B------:R0:W-:Y:S02]  /*3f50*/  ST.E [R2.64], R5 ;  /* 0x0000000502007985 */ /* 0x0001e4000c101906 */
.L_x_757:
[----:B------:R-:W-:Y:S05]  /*3f60*/  BSYNC B0 ;  /* 0x0000000000007941 */ /* 0x000fea0003800000 */
.L_x_756:
[----:B------:R-:W2:Y:S01]  /*3f70*/  ATOM.E.ADD.F16x2.RN.STRONG.GPU P0, RZ, [R2.64+0x4], R7 ;  /* 0x0000040702ff798a */ /* 0x000ea2000810e9c6 */
[----:B------:R-:W-:Y:S01]  /*3f80*/  BSSY B0, `(.L_x_760) ;  /* 0x000000f000007945 */ /* 0x000fe20003800000 */
[----:B--2---:R-:W-:Y:S05]  /*3f90*/  @P0 BRA `(.L_x_761) ;  /* 0x000000d000000947 */ /* 0x004fea0003800000 */
[----:B------:R-:W1:Y:S02]  /*3fa0*/  QSPC.E.S P0, RZ, [R2+0x4] ;  /* 0x0000040002ff73aa */ /* 0x000e640000000500 */
[----:B-1----:R-:W-:Y:S05]  /*3fb0*/  @!P0 BRA `(.L_x_762) ;  /* 0x0000008000008947 */ /* 0x002fea0003800000 */
[----:B------:R-:W-:-:S04]  /*3fc0*/  IADD3 R0, R2, 0x4, RZ ;  /* 0x0000000402007810 */ /* 0x000fc80007ffe0ff */
[----:B------:R-:W-:-:S05]  /*3fd0*/  LOP3.LUT R0, R0, 0xffffff, RZ, 0xc0, !PT ;  /* 0x00ffffff00007812 */ /* 0x000fca00078ec0ff */
.L_x_763:
[----:B------:R-:W1:Y:S02]  /*3fe0*/  LDS R4, [R0] ;  /* 0x0000000000047984 */ /* 0x000e640000000800 */
[----:B01----:R-:W-:-:S10]  /*3ff0*/  HFMA2.MMA R5, R4, 1, 1, R7 ;  /* 0x3c003c0004057835 */ /* 0x003fd40000000007 */
[----:B------:R-:W0:Y:S02]  /*4000*/  ATOMS.CAST.SPIN R5, [R0], R4, R5 ;  /* 0x000000040005738d */ /* 0x000e240001800005 */
[----:B0-----:R-:W-:-:S13]  /*4010*/  ISETP.EQ.U32.AND P0, PT, R5, 0x1, PT ;  /* 0x000000010500780c */ /* 0x001fda0003f02070 */
[----:B------:R-:W-:Y:S05]  /*4020*/  @!P0 BRA `(.L_x_763) ;  /* 0xffffffb000008947 */ /* 0x000fea000383ffff */
[----:B------:R-:W-:Y:S05]  /*4030*/  BRA `(.L_x_761) ;  /* 0x0000003000007947 */ /* 0x000fea0003800000 */
.L_x_762:
[----:B------:R-:W2:Y:S02]  /*4040*/  LD.E R0, [R2.64+0x4] ;  /* 0x0000040602007980 */ /* 0x000ea4000c101900 */
[----:B0-2---:R-:W-:-:S05]  /*4050*/  IMAD.IADD R5, R7, 0x1, R0 ;  /* 0x0000000107057824 */ /* 0x005fca00078e0200 */
[----:B------:R0:W-:Y:S02]  /*4060*/  ST.E [R2.64+0x4], R5 ;  /* 0x0000040502007985 */ /* 0x0001e4000c101906 */
.L_x_761:
[----:B------:R-:W-:Y:S05]  /*4070*/  BSYNC B0 ;  /* 0x0000000000007941 */ /* 0x000fea0003800000 */
.L_x_760:
        /* <DEDUP_REMOVED lines=11> */
.L_x_767:
[----:B------:R-:W0:Y:S02]  /*4130*/  LDS R4, [R0] ;  /* 0x0000000000047984 */ /* 0x000e240000000800 */
[----:B0-----:R-:W-:-:S06]  /*4140*/  HADD2 R5, R4, R23 ;  /* 0x0000001704057230 */ /* 0x001fcc0000000000 */
[----:B------:R-:W0:Y:S02]  /*4150*/  ATOMS.CAST.SPIN R5, [R0], R4, R5 ;  /* 0x000000040005738d */ /* 0x000e240001800005 */
[----:B0-----:R-:W-:-:S13]  /*4160*/  ISETP.EQ.U32.AND P0, PT, R5, 0x1, PT ;  /* 0x000000010500780c */ /* 0x001fda0003f02070 */
[----:B------:R-:W-:Y:S05]  /*4170*/  @!P0 BRA `(.L_x_767) ;  /* 0xffffffb000008947 */ /* 0x000fea000383ffff */
[----:B------:R-:W-:Y:S05]  /*4180*/  BRA `(.L_x_765) ;  /* 0x0000003000007947 */ /* 0x000fea0003800000 */
.L_x_766:
[----:B------:R-:W2:Y:S02]  /*4190*/  LD.E R0, [R2.64] ;  /* 0x0000000602007980 */ /* 0x000ea4000c101900 */
[----:B--2---:R-:W-:-:S05]  /*41a0*/  IMAD.IADD R5, R23, 0x1, R0 ;  /* 0x0000000117057824 */ /* 0x004fca00078e0200 */
[----:B------:R0:W-:Y:S02]  /*41b0*/  ST.E [R2.64], R5 ;  /* 0x0000000502007985 */ /* 0x0001e4000c101906 */
.L_x_765:
[----:B------:R-:W-:Y:S05]  /*41c0*/  BSYNC B0 ;  /* 0x0000000000007941 */ /* 0x000fea0003800000 */
.L_x_764:
[----:B------:R-:W2:Y:S02]  /*41d0*/  ATOM.E.ADD.F16x2.RN.STRONG.GPU P0, RZ, [R2.64+0x4], R93 ;  /* 0x0000045d02ff798a */ /* 0x000ea4000810e9c6 */
[----:B--2---:R-:W-:Y:S05]  /*41e0*/  @P0 EXIT ;  /* 0x000000000000094d */ /* 0x004fea0003800000 */
[----:B------:R-:W1:Y:S02]  /*41f0*/  QSPC.E.S P0, RZ, [R2+0x4] ;  /* 0x0000040002ff73aa */ /* 0x000e640000000500 */
[----:B-1----:R-:W-:Y:S05]  /*4200*/  @!P0 BRA `(.L_x_768) ;  /* 0x0000008000008947 */ /* 0x002fea0003800000 */
[----:B0-----:R-:W-:-:S04]  /*4210*/  IADD3 R2, R2, 0x4, RZ ;  /* 0x0000000402027810 */ /* 0x001fc80007ffe0ff */
[----:B------:R-:W-:-:S05]  /*4220*/  LOP3.LUT R2, R2, 0xffffff, RZ, 0xc0, !PT ;  /* 0x00ffffff02027812 */ /* 0x000fca00078ec0ff */
.L_x_769:
[----:B------:R-:W0:Y:S02]  /*4230*/  LDS R4, [R2] ;  /* 0x0000000002047984 */ /* 0x000e240000000800 */
[----:B0-----:R-:W-:-:S10]  /*4240*/  HFMA2.MMA R5, R4, 1, 1, R93 ;  /* 0x3c003c0004057835 */ /* 0x001fd4000000005d */
[----:B------:R-:W0:Y:S02]  /*4250*/  ATOMS.CAST.SPIN R5, [R2], R4, R5 ;  /* 0x000000040205738d */ /* 0x000e240001800005 */
[----:B0-----:R-:W-:-:S13]  /*4260*/  ISETP.EQ.U32.AND P0, PT, R5, 0x1, PT ;  /* 0x000000010500780c */ /* 0x001fda0003f02070 */
[----:B------:R-:W-:Y:S05]  /*4270*/  @!P0 BRA `(.L_x_769) ;  /* 0xffffffb000008947 */ /* 0x000fea000383ffff */
[----:B------:R-:W-:Y:S05]  /*4280*/  EXIT ;  /* 0x000000000000794d */ /* 0x000fea0003800000 */
.L_x_768:
[----:B------:R-:W2:Y:S02]  /*4290*/  LD.E R0, [R2.64+0x4] ;  /* 0x0000040602007980 */ /* 0x000ea4000c101900 */
[----:B0-2---:R-:W-:-:S05]  /*42a0*/  IMAD.IADD R5, R93, 0x1, R0 ;  /* 0x000000015d057824 */ /* 0x005fca00078e0200 */
[----:B------:R-:W-:Y:S01]  /*42b0*/  ST.E [R2.64+0x4], R5 ;  /* 0x0000040502007985 */ /* 0x000fe2000c101906 */
[----:B------:R-:W-:Y:S05]  /*42c0*/  EXIT ;  /* 0x000000000000794d */ /* 0x000fea0003800000 */
.L_x_770:
        /* <DEDUP_REMOVED lines=11> */
.L_x_3272:


//--------------------- .text._Z23gemm_half_q_half_kernelILi4ELi24ELb1ELb1ELi32EEvPK6__halfPKjS4_S2_PS0_iiiiPKtS7_iiiiiibS2_i --------------------------
	.section	.text._Z23gemm_half_q_half_kernelILi4ELi24ELb1ELb1ELi32EEvPK6__halfPKjS4_S2_PS0_iiiiPKtS7_iiiiiibS2_i,"ax",@progbits
	.sectioninfo	@"SHI_REGISTERS=115"
	.align	128
        .global         _Z23gemm_half_q_half_kernelILi4ELi24ELb1ELb1ELi32EEvPK6__halfPKjS4_S2_PS0_iiiiPKtS7_iiiiiibS2_i
        .type           _Z23gemm_half_q_half_kernelILi4ELi24ELb1ELb1ELi32EEvPK6__halfPKjS4_S2_PS0_iiiiPKtS7_iiiiiibS2_i,@function
        .size           _Z23gemm_half_q_half_kernelILi4ELi24ELb1ELb1ELi32EEvPK6__halfPKjS4_S2_PS0_iiiiPKtS7_iiiiiibS2_i,(.L_x_3273 - _Z23gemm_half_q_half_kernelILi4ELi24ELb1ELb1ELi32EEvPK6__halfPKjS4_S2_PS0_iiiiPKtS7_iiiiiibS2_i)
        .other          _Z23gemm_half_q_half_kernelILi4ELi24ELb1ELb1ELi32EEvPK6__halfPKjS4_S2_PS0_iiiiPKtS7_iiiiiibS2_i,@"STO_CUDA_ENTRY STV_DEFAULT"
_Z23gemm_half_q_half_kernelILi4ELi24ELb1ELb1ELi32EEvPK6__halfPKjS4_S2_PS0_iiiiPKtS7_iiiiiibS2_i:
.text._Z23gemm_half_q_half_kernelILi4ELi24ELb1ELb1ELi32EEvPK6__halfPKjS4_S2_PS0_iiiiPKtS7_iiiiiibS2_i:
        /* <DEDUP_REMOVED lines=11> */
[----:B0-----:R-:W-:Y:S02]  /*00b0*/  IMAD R98, R2, R5, c[0x0][0x188] ;  /* 0x0000620002627624 */ /* 0x001fe400078e0205 */
        /* <DEDUP_REMOVED lines=36> */
.L_x_771:
        /* <DEDUP_REMOVED lines=21> */
.L_x_776:
        /* <DEDUP_REMOVED lines=36> */
.L_x_775:
        /* <DEDUP_REMOVED lines=22> */
.L_x_777:
        /* <DEDUP_REMOVED lines=12> */
.L_x_774:
[----:B------:R-:W-:Y:S01]  /*08b0*/  ISETP.GT.AND P2, PT, R97, 0x3, PT ;  /* 0x000000036100780c */ /* 0x000fe20003f44270 */
[----:B------:R-:W-:Y:S01]  /*08c0*/  IMAD.SHL.U32 R18, R10, 0x2, RZ ;  /* 0x000000020a127824 */ /* 0x000fe200078e00ff */
[----:B------:R-:W-:Y:S01]  /*08d0*/  PLOP3.LUT P0, PT, PT, PT, PT, 0x80, 0x0 ;  /* 0x000000000000781c */ /* 0x000fe20003f0f070 */
[----:B------:R-:W-:-:S10]  /*08e0*/  IMAD.MOV.U32 R3, RZ, RZ, RZ ;  /* 0x000000ffff037224 */ /* 0x000fd400078e00ff */
[----:B------:R-:W-:Y:S05]  /*08f0*/  @!P2 BRA `(.L_x_778) ;  /* 0x000002600000a947 */ /* 0x000fea0003800000 */
[----:B------:R-:W-:Y:S02]  /*0900*/  PLOP3.LUT P0, PT, PT, PT, PT, 0x8, 0x0 ;  /* 0x000000000000781c */ /* 0x000fe40003f0e170 */
[----:B------:R-:W-:Y:S02]  /*0910*/  IADD3 R20, R97, -0x3, RZ ;  /* 0xfffffffd61147810 */ /* 0x000fe40007ffe0ff */
.L_x_779:
        /* <DEDUP_REMOVED lines=36> */
.L_x_778:
        /* <DEDUP_REMOVED lines=22> */
.L_x_780:
        /* <DEDUP_REMOVED lines=11> */
.L_x_773:
[----:B------:R-:W-:Y:S05]  /*0d70*/  BSYNC B0 ;  /* 0x0000000000007941 */ /* 0x000fea0003800000 */
.L_x_772:
        /* <DEDUP_REMOVED lines=14> */
.L_x_783:
        /* <DEDUP_REMOVED lines=19> */
.L_x_782:
        /* <DEDUP_REMOVED lines=14> */
.L_x_784:
[----:B------:R-:W-:-:S13]  /*1070*/  ISETP.LT.OR P0, PT, R3, R97, P0 ;  /* 0x000000610300720c */ /* 0x000fda0000701670 */
[----:B------:R-:W-:Y:S02]  /*1080*/  @P0 IMAD R3, R2, 0x4, R3 ;  /* 0x0000000402030824 */ /* 0x000fe400078e0203 */
[----:B------:R-:W-:Y:S02]  /*1090*/  @P0 IMAD.MOV.U32 R2, RZ, RZ, 0x2 ;  /* 0x00000002ff020424 */ /* 0x000fe400078e00ff */
[----:B------:R-:W-:-:S04]  /*10a0*/  @P0 IMAD R3, R3, c[0x0][0x18c], R0 ;  /* 0x0000630003030a24 */ /* 0x000fc800078e0200 */
[----:B------:R-:W-:-:S05]  /*10b0*/  @P0 IMAD.WIDE R2, R3, R2, c[0x0][0x180] ;  /* 0x0000600003020625 */ /* 0x000fca00078e0202 */
[----:B------:R1:W-:Y:S02]  /*10c0*/  @P0 STG.E.64 [R2.64], RZ ;  /* 0x000000ff02000986 */ /* 0x0003e4000c101b06 */
.L_x_781:
        /* <DEDUP_REMOVED lines=9> */
[C---:B------:R-:W-:Y:S02]  /*1160*/  @P3 IMNMX R6, R95.reuse, c[0x0][0x1b4], PT ;  /* 0x00006d005f063a17 */ /* 0x040fe40003800200 */
        /* <DEDUP_REMOVED lines=54> */
.L_x_786:
        /* <DEDUP_REMOVED lines=30> */
[----:B------:R-:W-:Y:S01]  /*16b0*/  IMAD R2, R2, R2, RZ ;  /* 0x0000000202027224 */ /* 0x000fe200078e02ff */
[----:B------:R-:W4:Y:S01]  /*16c0*/  I2F.F16 R45, R12 ;  /* 0x0000000c002d7306 */ /* 0x000f220000200c00 */
[----:B------:R-:W-:-:S07]  /*16d0*/  IMAD R10, R10, R10, RZ ;  /* 0x0000000a0a0a7224 */ /* 0x000fce00078e02ff */
        /* <DEDUP_REMOVED lines=8> */
.L_x_785:
        /* <DEDUP_REMOVED lines=14> */
.L_x_792:
[----:B------:R-:W-:-:S04]  /*1840*/  IMAD.MOV.U32 R89, RZ, RZ, 0x4 ;  /* 0x00000004ff597424 */ /* 0x000fc800078e00ff */
[C---:B-----5:R-:W-:Y:S02]  /*1850*/  IMAD.WIDE R16, R89.reuse, c[0x0][0x18c], R28 ;  /* 0x0000630059107a25 */ /* 0x060fe400078e021c */
        /* <DEDUP_REMOVED lines=19> */
[----:B0-----:R-:W-:Y:S02]  /*1990*/  SHF.R.U32.HI R2, RZ, 0xa, R31 ;  /* 0x0000000aff027819 */ /* 0x001fe4000001161f */
        /* <DEDUP_REMOVED lines=24> */
[----:B------:R-:W-:Y:S02]  /*1b20*/  PRMT R47, R93, 0x9910, RZ ;  /* 0x000099105d2f7816 */ /* 0x000fe400000000ff */
[----:B------:R-:W-:Y:S02]  /*1b30*/  LOP3.LUT R29, R28, 0x40004, R29, 0xf8, !PT ;  /* 0x000400041c1d7812 */ /* 0x000fe400078ef81d */
[----:B------:R-:W-:Y:S02]  /*1b40*/  SHF.R.U32.HI R81, RZ, 0xd, R15 ;  /* 0x0000000dff517819 */ /* 0x000fe4000001160f */
[----:B------:R-:W-:Y:S02]  /*1b50*/  SHF.R.U32.HI R8, RZ, 0xc, R9 ;  /* 0x0000000cff087819 */ /* 0x000fe40000011609 */
[----:B------:R-:W-:-:S02]  /*1b60*/  LOP3.LUT R64, R9, 0x3e003e0, RZ, 0xc0, !PT ;  /* 0x03e003e009407812 */ /* 0x000fc400078ec0ff */
[----:B------:R-:W-:Y:S02]  /*1b70*/  LOP3.LUT R69, R9, 0x1f001f, RZ, 0xc0, !PT ;  /* 0x001f001f09457812 */ /* 0x000fe400078ec0ff */
[----:B------:R-:W-:Y:S02]  /*1b80*/  SHF.R.U32.HI R70, RZ, 0xa, R9 ;  /* 0x0000000aff467819 */ /* 0x000fe40000011609 */
[----:B------:R-:W-:Y:S02]  /*1b90*/  LOP3.LUT R80, R79, 0x20002, R80, 0xf8, !PT ;  /* 0x000200024f507812 */ /* 0x000fe400078ef850 */
[----:B------:R-:W-:Y:S02]  /*1ba0*/  LOP3.LUT R75, R74, 0x40004, R75, 0xf8, !PT ;  /* 0x000400044a4b7812 */ /* 0x000fe400078ef84b */
[----:B------:R-:W-:Y:S02]  /*1bb0*/  SHF.R.U32.HI R9, RZ, 0xc, R10 ;  /* 0x0000000cff097819 */ /* 0x000fe4000001160a */
[----:B------:R-:W-:-:S02]  /*1bc0*/  LOP3.LUT R78, R77, 0x40004, R78, 0xf8, !PT ;  /* 0x000400044d4e7812 */ /* 0x000fc400078ef84e */
[----:B------:R-:W-:Y:S02]  /*1bd0*/  ISETP.NE.AND P0, PT, R47, RZ, PT ;  /* 0x000000ff2f00720c */ /* 0x000fe40003f05270 */
[----:B------:R-:W-:Y:S02]  /*1be0*/  LOP3.LUT R29, R29, 0x80008, R30, 0xf8, !PT ;  /* 0x000800081d1d7812 */ /* 0x000fe400078ef81e */
[C---:B------:R-:W-:Y:S02]  /*1bf0*/  LOP3.LUT R63, R16.reuse, 0x3e003e0, RZ, 0xc0, !PT ;  /* 0x03e003e0103f7812 */ /* 0x040fe400078ec0ff */
[----:B------:R-:W-:Y:S02]  /*1c00*/  LOP3.LUT R56, R16, 0x1f001f, RZ, 0xc0, !PT ;  /* 0x001f001f10387812 */ /* 0x000fe400078ec0ff */
[----:B------:R-:W-:Y:S02]  /*1c10*/  SHF.R.U32.HI R58, RZ, 0xa, R16 ;  /* 0x0000000aff3a7819 */ /* 0x000fe40000011610 */
[----:B------:R-:W-:-:S02]  /*1c20*/  LOP3.LUT R62, R17, 0x3e003e0, RZ, 0xc0, !PT ;  /* 0x03e003e0113e7812 */ /* 0x000fc400078ec0ff */
[----:B------:R-:W-:Y:S02]  /*1c30*/  LOP3.LUT R50, R17, 0x1f001f, RZ, 0xc0, !PT ;  /* 0x001f001f11327812 */ /* 0x000fe400078ec0ff */
[----:B------:R-:W-:Y:S02]  /*1c40*/  SHF.R.U32.HI R54, RZ, 0xa, R17 ;  /* 0x0000000aff367819 */ /* 0x000fe40000011611 */
[----:B------:R-:W-:Y:S02]  /*1c50*/  LOP3.LUT R47, R80, 0x40004, R81, 0xf8, !PT ;  /* 0x00040004502f7812 */ /* 0x000fe400078ef851 */
[----:B------:R-:W-:Y:S02]  /*1c60*/  LOP3.LUT R31, R75, 0x80008, R8, 0xf8, !PT ;  /* 0x000800084b1f7812 */ /* 0x000fe400078ef808 */
[C---:B------:R-:W-:Y:S02]  /*1c70*/  LOP3.LUT R16, R18.reuse, 0x3e003e0, RZ, 0xc0, !PT ;  /* 0x03e003e012107812 */ /* 0x040fe400078ec0ff */
[----:B------:R-:W-:-:S02]  /*1c80*/  LOP3.LUT R38, R18, 0x1f001f, RZ, 0xc0, !PT ;  /* 0x001f001f12267812 */ /* 0x000fc400078ec0ff */
[----:B------:R-:W-:Y:S02]  /*1c90*/  SHF.R.U32.HI R36, RZ, 0xa, R18 ;  /* 0x0000000aff247819 */ /* 0x000fe40000011612 */
[C---:B------:R-:W-:Y:S02]  /*1ca0*/  LOP3.LUT R17, R19.reuse, 0x3e003e0, RZ, 0xc0, !PT ;  /* 0x03e003e013117812 */ /* 0x040fe400078ec0ff */
[----:B------:R-:W-:Y:S02]  /*1cb0*/  LOP3.LUT R33, R19, 0x1f001f, RZ, 0xc0, !PT ;  /* 0x001f001f13217812 */ /* 0x000fe400078ec0ff */
[----:B------:R-:W-:Y:S02]  /*1cc0*/  SHF.R.U32.HI R34, RZ, 0xa, R19 ;  /* 0x0000000aff227819 */ /* 0x000fe40000011613 */
[----:B------:R-:W-:Y:S02]  /*1cd0*/  LOP3.LUT R81, R78, 0x80008, R9, 0xf8, !PT ;  /* 0x000800084e517812 */ /* 0x000fe400078ef809 */
[----:B------:R-:W-:-:S02]  /*1ce0*/  LOP3.LUT R19, R12, 0x3e003e0, RZ, 0xc0, !PT ;  /* 0x03e003e00c137812 */ /* 0x000fc400078ec0ff */
[----:B------:R-:W-:Y:S02]  /*1cf0*/  LOP3.LUT R67, R12, 0x1f001f, RZ, 0xc0, !PT ;  /* 0x001f001f0c437812 */ /* 0x000fe400078ec0ff */
[----:B------:R-:W-:Y:S02]  /*1d00*/  SHF.R.U32.HI R68, RZ, 0xa, R12 ;  /* 0x0000000aff447819 */ /* 0x000fe4000001160c */
[C---:B------:R-:W-:Y:S02]  /*1d10*/  LOP3.LUT R18, R13.reuse, 0x3e003e0, RZ, 0xc0, !PT ;  /* 0x03e003e00d127812 */ /* 0x040fe400078ec0ff */
[----:B------:R-:W-:Y:S02]  /*1d20*/  LOP3.LUT R57, R13, 0x1f001f, RZ, 0xc0, !PT ;  /* 0x001f001f0d397812 */ /* 0x000fe400078ec0ff */
[----:B------:R-:W-:Y:S02]  /*1d30*/  SHF.R.U32.HI R59, RZ, 0xa, R13 ;  /* 0x0000000aff3b7819 */ /* 0x000fe4000001160d */
        /* <DEDUP_REMOVED lines=13> */
[----:B------:R-:W-:Y:S02]  /*1e10*/  PRMT R11, R82, 0x7610, R11 ;  /* 0x00007610520b7816 */ /* 0x000fe4000000000b */
[----:B------:R-:W-:Y:S02]  /*1e20*/  LOP3.LUT R18, R18, 0x64006400, RZ, 0xfc, !PT ;  /* 0x6400640012127812 */ /* 0x000fe400078efcff */
[----:B------:R-:W-:Y:S02]  /*1e30*/  LOP3.LUT R86, R12, 0x64006400, RZ, 0xfc, !PT ;  /* 0x640064000c567812 */ /* 0x000fe400078efcff */
[----:B------:R-:W-:Y:S02]  /*1e40*/  LOP3.LUT R85, R47, 0x80008, R10, 0xf8, !PT ;  /* 0x000800082f557812 */ /* 0x000fe400078ef80a */
[----:B------:R-:W-:Y:S02]  /*1e50*/  LOP3.LUT R82, R62, 0x64006400, RZ, 0xfc, !PT ;  /* 0x640064003e527812 */ /* 0x000fe400078efcff */
[----:B------:R-:W-:-:S02]  /*1e60*/  LOP3.LUT R51, R51, 0x1f001f, RZ, 0xc0, !PT ;  /* 0x001f001f33337812 */ /* 0x000fc400078ec0ff */
[----:B------:R-:W-:Y:S01]  /*1e70*/  LOP3.LUT R84, R20, 0x64006400, RZ, 0xfc, !PT ;  /* 0x6400640014547812 */ /* 0x000fe200078efcff */
[-C--:B------:R-:W-:Y:S01]  /*1e80*/  HFMA2 R20, R18, R11.reuse.H0_H0, -48, -48 ;  /* 0xd200d20012147431 */ /* 0x080fe2000004000b */
        /* <DEDUP_REMOVED lines=19> */
[----:B------:R-:W-:Y:S01]  /*1fc0*/  HFMA2 R21, R80, R11.H0_H0, -48, -48 ;  /* 0xd200d20050157431 */ /* 0x000fe2000004000b */
[----:B------:R-:W-:Y:S01]  /*1fd0*/  LOP3.LUT R46, R46, 0x1f001f, RZ, 0xc0, !PT ;  /* 0x001f001f2e2e7812 */ /* 0x000fe200078ec0ff */
[----:B------:R-:W-:Y:S01]  /*1fe0*/  HADD2 R70, R70, -1040, -1040 ;  /* 0xe410e41046467430 */ /* 0x000fe20000000000 */
[----:B------:R-:W-:-:S02]  /*1ff0*/  LOP3.LUT R39, R72, 0x64006400, RZ, 0xfc, !PT ;  /* 0x6400640048277812 */ /* 0x000fc400078efcff */
[----:B------:R-:W-:Y:S02]  /*2000*/  LOP3.LUT R60, R60, 0x64006400, RZ, 0xfc, !PT ;  /* 0x640064003c3c7812 */ /* 0x000fe400078efcff */
[----:B------:R-:W-:Y:S01]  /*2010*/  LOP3.LUT R106, R17, 0x64006400, RZ, 0xfc, !PT ;  /* 0x64006400116a7812 */ /* 0x000fe200078efcff */
[----:B------:R-:W-:Y:S01]  /*2020*/  HFMA2 R17, R88, R11.H0_H0, -48, -48 ;  /* 0xd200d20058117431 */ /* 0x000fe2000004000b */
        /* <DEDUP_REMOVED lines=38> */
[----:B------:R-:W-:Y:S01]  /*2290*/  LOP3.LUT R74, R61, 0x64006400, RZ, 0xfc, !PT ;  /* 0x640064003d4a7812 */ /* 0x000fe200078efcff */
[-C--:B------:R-:W-:Y:S01]  /*22a0*/  HFMA2 R61, R82, R11.reuse.H0_H0, -48, -48 ;  /* 0xd200d200523d7431 */ /* 0x080fe2000004000b */
[C---:B------:R-:W-:Y:S02]  /*22b0*/  LOP3.LUT R75, R4.reuse, 0x3e003e0, RZ, 0xc0, !PT ;  /* 0x03e003e0044b7812 */ /* 0x040fe400078ec0ff */
[----:B------:R-:W-:Y:S01]  /*22c0*/  LOP3.LUT R8, R4, 0x1f001f, RZ, 0xc0, !PT ;  /* 0x001f001f04087812 */ /* 0x000fe200078ec0ff */
[----:B------:R-:W-:Y:S01]  /*22d0*/  HFMA2 R87, R74, R11.H0_H0, -48, -48 ;  /* 0xd200d2004a577431 */ /* 0x000fe2000004000b */
[C---:B------:R-:W-:Y:S02]  /*22e0*/  LOP3.LUT R77, R5.reuse, 0x3e003e0, RZ, 0xc0, !PT ;  /* 0x03e003e0054d7812 */ /* 0x040fe400078ec0ff */
[----:B------:R-:W-:Y:S02]  /*22f0*/  LOP3.LUT R9, R5, 0x1f001f, RZ, 0xc0, !PT ;  /* 0x001f001f05097812 */ /* 0x000fe400078ec0ff */
[----:B------:R-:W-:-:S02]  /*2300*/  LOP3.LUT R79, R6, 0x3e003e0, RZ, 0xc0, !PT ;  /* 0x03e003e0064f7812 */ /* 0x000fc400078ec0ff */
[----:B------:R-:W-:Y:S02]  /*2310*/  LOP3.LUT R10, R6, 0x1f001f, RZ, 0xc0, !PT ;  /* 0x001f001f060a7812 */ /* 0x000fe400078ec0ff */
[----:B------:R-:W-:Y:S02]  /*2320*/  SHF.R.U32.HI R76, RZ, 0xb, R7 ;  /* 0x0000000bff4c7819 */ /* 0x000fe40000011607 */
[C---:B------:R-:W-:Y:S02]  /*2330*/  LOP3.LUT R83, R7.reuse, 0x3e003e0, RZ, 0xc0, !PT ;  /* 0x03e003e007537812 */ /* 0x040fe400078ec0ff */
[----:B------:R-:W-:Y:S02]  /*2340*/  LOP3.LUT R47, R7, 0x1f001f, RZ, 0xc0, !PT ;  /* 0x001f001f072f7812 */ /* 0x000fe400078ec0ff */
[----:B------:R-:W-:Y:S02]  /*2350*/  SHF.R.U32.HI R4, RZ, 0xa, R4 ;  /* 0x0000000aff047819 */ /* 0x000fe40000011604 */
[----:B------:R-:W-:-:S02]  /*2360*/  SHF.R.U32.HI R5, RZ, 0xa, R5 ;  /* 0x0000000aff057819 */ /* 0x000fc40000011605 */
[----:B------:R-:W-:Y:S02]  /*2370*/  SHF.R.U32.HI R6, RZ, 0xa, R6 ;  /* 0x0000000aff067819 */ /* 0x000fe40000011606 */
[----:B------:R-:W-:Y:S02]  /*2380*/  SHF.R.U32.HI R7, RZ, 0xa, R7 ;  /* 0x0000000aff077819 */ /* 0x000fe40000011607 */
[----:B------:R-:W-:Y:S02]  /*2390*/  LOP3.LUT R74, R36, 0x1f001f, RZ, 0xc0, !PT ;  /* 0x001f001f244a7812 */ /* 0x000fe400078ec0ff */
[----:B------:R-:W-:Y:S02]  /*23a0*/  LOP3.LUT R81, R2, 0x1f001f, RZ, 0xc0, !PT ;  /* 0x001f001f02517812 */ /* 0x000fe400078ec0ff */
[----:B------:R-:W-:Y:S02]  /*23b0*/  LOP3.LUT R14, R75, 0x64006400, RZ, 0xfc, !PT ;  /* 0x640064004b0e7812 */ /* 0x000fe400078efcff */
[----:B------:R-:W-:Y:S01]  /*23c0*/  LOP3.LUT R36, R65, 0x64006400, RZ, 0xfc, !PT ;  /* 0x6400640041247812 */ /* 0x000fe200078efcff */
[----:B------:R-:W-:Y:S01]  /*23d0*/  HADD2 R65, R67, -1040, -1040 ;  /* 0xe410e41043417430 */ /* 0x000fe20000000000 */
[----:B------:R-:W-:Y:S01]  /*23e0*/  LOP3.LUT R2, R33, 0x64006400, RZ, 0xfc, !PT ;  /* 0x6400640021027812 */ /* 0x000fe200078efcff */
[----:B------:R-:W-:Y:S01]  /*23f0*/  HFMA2 R14, R14, R11.H0_H0, -48, -48 ;  /* 0xd200d2000e0e7431 */ /* 0x000fe2000004000b */
[----:B------:R-:W-:Y:S01]  /*2400*/  LOP3.LUT R75, R55, 0x1f001f, RZ, 0xc0, !PT ;  /* 0x001f001f374b7812 */ /* 0x000fe200078ec0ff */
[----:B------:R-:W-:Y:S01]  /*2410*/  HADD2 R67, R38, -1040, -1040 ;  /* 0xe410e41026437430 */ /* 0x000fe20000000000 */
[----:B------:R-:W-:-:S02]  /*2420*/  LOP3.LUT R33, R34, 0x1f001f, RZ, 0xc0, !PT ;  /* 0x001f001f22217812 */ /* 0x000fc400078ec0ff */
[----:B------:R-:W-:Y:S02]  /*2430*/  LOP3.LUT R51, R47, 0x64006400, RZ, 0xfc, !PT ;  /* 0x640064002f337812 */ /* 0x000fe400078efcff */
[----:B------:R-:W-:Y:S01]  /*2440*/  LOP3.LUT R31, R85, 0x100010, R76, 0xf8, !PT ;  /* 0x00100010551f7812 */ /* 0x000fe200078ef84c */
[----:B------:R-:W-:Y:S01]  /*2450*/  HADD2 R85, R56, -1040, -1040 ;  /* 0xe410e41038557430 */ /* 0x000fe20000000000 */
        /* <DEDUP_REMOVED lines=149> */
.L_x_789:
        /* <DEDUP_REMOVED lines=83> */
.L_x_790:
        /* <DEDUP_REMOVED lines=85> */
.L_x_791:
        /* <DEDUP_REMOVED lines=79> */
.L_x_788:
[----:B------:R-:W-:Y:S01]  /*3d20*/  LEA R0, R90, 0x20, 0x5 ;  /* 0x000000205a007811 */ /* 0x000fe200078e28ff */
[----:B------:R-:W-:Y:S01]  /*3d30*/  UIADD3 UR4, UR4, 0x40, URZ ;  /* 0x0000004004047890 */ /* 0x000fe2000fffe03f */
[----:B------:R-:W-:Y:S01]  /*3d40*/  IADD3 R95, R95, 0x20, RZ ;  /* 0x000000205f5f7810 */ /* 0x000fe20007ffe0ff */
[----:B-----5:R-:W-:Y:S01]  /*3d50*/  IMAD.WIDE R28, R89, c[0x0][0x18c], R100 ;  /* 0x00006300591c7a25 */ /* 0x020fe200078e0264 */
[----:B------:R-:W-:Y:S02]  /*3d60*/  IMNMX R0, R0, c[0x0][0x190], PT ;  /* 0x0000640000007a17 */ /* 0x000fe40003800200 */
[C---:B------:R-:W-:Y:S02]  /*3d70*/  ISETP.GE.AND P0, PT, R95.reuse, c[0x0][0x1b0], PT ;  /* 0x00006c005f007a0c */ /* 0x040fe40003f06270 */
[----:B------:R-:W-:-:S13]  /*3d80*/  ISETP.LT.AND P2, PT, R95, R0, PT ;  /* 0x000000005f00720c */ /* 0x000fda0003f41270 */
[----:B------:R-:W-:Y:S05]  /*3d90*/  @!P0 BRA P2, `(.L_x_792) ;  /* 0xffffdaa000008947 */ /* 0x000fea000103ffff */
.L_x_787:
[----:B------:R-:W-:-:S04]  /*3da0*/  ISETP.GE.AND P0, PT, R95, R96, PT ;  /* 0x000000605f00720c */ /* 0x000fc80003f06270 */
[----:B------:R-:W-:-:S13]  /*3db0*/  ISETP.GE.OR P0, PT, R95, c[0x0][0x1b4], P0 ;  /* 0x00006d005f007a0c */ /* 0x000fda0000706670 */
[----:B------:R-:W-:Y:S05]  /*3dc0*/  @P0 BRA `(.L_x_793) ;  /* 0x0000677000000947 */ /* 0x000fea0003800000 */
[----:B------:R-:W-:Y:S01]  /*3dd0*/  PRMT R0, R94, 0x9910, RZ ;  /* 0x000099105e007816 */ /* 0x000fe200000000ff */
[----:B------:R-:W-:Y:S02]  /*3de0*/  HADD2.F32 R45, -RZ, R45.H0_H0 ;  /* 0x2000002dff2d7230 */ /* 0x000fe40000004100 */
[----:B------:R-:W-:Y:S01]  /*3df0*/  HADD2.F32 R44, -RZ, R44.H0_H0 ;  /* 0x2000002cff2c7230 */ /* 0x000fe20000004100 */
[----:B------:R-:W-:Y:S01]  /*3e00*/  ISETP.NE.AND P0, PT, R0, RZ, PT ;  /* 0x000000ff0000720c */ /* 0x000fe20003f05270 */
[----:B------:R-:W-:Y:S02]  /*3e10*/  HADD2.F32 R43, -RZ, R43.H0_H0 ;  /* 0x2000002bff2b7230 */ /* 0x000fe40000004100 */
[----:B------:R-:W-:Y:S01]  /*3e20*/  HADD2.F32 R42, -RZ, R42.H0_H0 ;  /* 0x2000002aff2a7230 */ /* 0x000fe20000004100 */
[----:B------:R-:W-:-:S08]  /*3e30*/  ISETP.LT.OR P0, PT, R98, 0x4, !P0 ;  /* 0x000000046200780c */ /* 0x000fd00004701670 */
.L_x_810:
[----:B------:R-:W-:Y:S05]  /*3e40*/  @!P1 BRA `(.L_x_794) ;  /* 0x0000668000009947 */ /* 0x000fea0003800000 */
[----:B------:R-:W2:Y:S01]  /*3e50*/  LDG.E.128.CONSTANT R4, [R28.64] ;  /* 0x000000061c047981 */ /* 0x000ea2000c1e9d00 */
[----:B0-----:R-:W-:Y:S01]  /*3e60*/  PRMT R3, R93, 0x9910, RZ ;  /* 0x000099105d037816 */ /* 0x001fe200000000ff */
[----:B------:R-:W-:Y:S01]  /*3e70*/  IMAD.MOV.U32 R0, RZ, RZ, 0x2c00 ;  /* 0x00002c00ff007424 */ /* 0x000fe200078e00ff */
[----:B------:R-:W-:-:S02]  /*3e80*/  ISETP.GE.AND P3, PT, R97, 0x2, PT ;  /* 0x000000026100780c */ /* 0x000fc40003f66270 */
[----:B------:R-:W-:Y:S02]  /*3e90*/  ISETP.NE.AND P2, PT, R3, RZ, PT ;  /* 0x000000ff0300720c */ /* 0x000fe40003f45270 */
[C---:B--2---:R-:W-:Y:S02]  /*3ea0*/  LOP3.LUT R2, R4.reuse, 0xf000f, RZ, 0xc0, !PT ;  /* 0x000f000f04027812 */ /* 0x044fe400078ec0ff */
[----:B------:R-:W-:Y:S02]  /*3eb0*/  LOP3.LUT R3, R4, 0xf000f0, RZ, 0xc0, !PT ;  /* 0x00f000f004037812 */ /* 0x000fe400078ec0ff */
[----:B------:R-:W-:Y:S02]  /*3ec0*/  LOP3.LUT R8, R5, 0xf000f, RZ, 0xc0, !PT ;  /* 0x000f000f05087812 */ /* 0x000fe400078ec0ff */
[----:B------:R-:W-:Y:S02]  /*3ed0*/  SHF.R.U32.HI R4, RZ, 0x8, R4 ;  /* 0x00000008ff047819 */ /* 0x000fe40000011604 */
[----:B------:R-:W-:-:S02]  /*3ee0*/  SHF.R.U32.HI R10, RZ, 0x8, R5 ;  /* 0x00000008ff0a7819 */ /* 0x000fc40000011605 */
[----:B------:R-:W-:Y:S02]  /*3ef0*/  SHF.R.U32.HI R20, RZ, 0x8, R7 ;  /* 0x00000008ff147819 */ /* 0x000fe40000011607 */
[----:B------:R-:W-:Y:S02]  /*3f00*/  SHF.R.U32.HI R13, RZ, 0x8, R6 ;  /* 0x00000008ff0d7819 */ /* 0x000fe40000011606 */
[C---:B------:R-:W-:Y:S02]  /*3f10*/  LOP3.LUT R11, R6.reuse, 0xf000f, RZ, 0xc0, !PT ;  /* 0x000f000f060b7812 */ /* 0x040fe400078ec0ff */
[----:B------:R-:W-:Y:S02]  /*3f20*/  LOP3.LUT R12, R6, 0xf000f0, RZ, 0xc0, !PT ;  /* 0x00f000f0060c7812 */ /* 0x000fe400078ec0ff */
[----:B------:R-:W-:Y:S02]  /*3f30*/  LOP3.LUT R9, R5, 0xf000f0, RZ, 0xc0, !PT ;  /* 0x00f000f005097812 */ /* 0x000fe400078ec0ff */
[----:B------:R-:W-:-:S02]  /*3f40*/  LOP3.LUT R6, R8, 0x64006400, RZ, 0xfc, !PT ;  /* 0x6400640008067812 */ /* 0x000fc400078efcff */
[C---:B------:R-:W-:Y:S02]  /*3f50*/  LOP3.LUT R14, R7.reuse, 0xf000f, RZ, 0xc0, !PT ;  /* 0x000f000f070e7812 */ /* 0x040fe400078ec0ff */
[----:B------:R-:W-:Y:S01]  /*3f60*/  LOP3.LUT R15, R7, 0xf000f0, RZ, 0xc0, !PT ;  /* 0x00f000f0070f7812 */ /* 0x000fe200078ec0ff */
[----:B------:R-:W-:Y:S01]  /*3f70*/  HADD2 R6, R6, -1032, -1032 ;  /* 0xe408e40806067430 */ /* 0x000fe20000000000 */
[----:B------:R-:W-:Y:S02]  /*3f80*/  LOP3.LUT R5, R4, 0xf000f, RZ, 0xc0, !PT ;  /* 0x000f000f04057812 */ /* 0x000fe400078ec0ff */
[----:B------:R-:W-:Y:S02]  /*3f90*/  LOP3.LUT R8, R10, 0xf000f, RZ, 0xc0, !PT ;  /* 0x000f000f0a087812 */ /* 0x000fe400078ec0ff */
[----:B------:R-:W-:Y:S02]  /*3fa0*/  LOP3.LUT R21, R20, 0xf000f, RZ, 0xc0, !PT ;  /* 0x000f000f14157812 */ /* 0x000fe400078ec0ff */
[----:B------:R-:W-:-:S02]  /*3fb0*/  LOP3.LUT R4, R4, 0xf000f0, RZ, 0xc0, !PT ;  /* 0x00f000f004047812 */ /* 0x000fc400078ec0ff */
[----:B------:R-:W-:Y:S02]  /*3fc0*/  LOP3.LUT R10, R10, 0xf000f0, RZ, 0xc0, !PT ;  /* 0x00f000f00a0a7812 */ /* 0x000fe400078ec0ff */
[C---:B------:R-:W-:Y:S02]  /*3fd0*/  LOP3.LUT R16, R13.reuse, 0xf000f, RZ, 0xc0, !PT ;  /* 0x000f000f0d107812 */ /* 0x040fe400078ec0ff */
[----:B-----5:R-:W-:Y:S02]  /*3fe0*/  LOP3.LUT R17, R13, 0xf000f0, RZ, 0xc0, !PT ;  /* 0x00f000f00d117812 */ /* 0x020fe400078ec0ff */
[----:B------:R-:W-:Y:S02]  /*3ff0*/  LOP3.LUT R20, R20, 0xf000f0, RZ, 0xc0, !PT ;  /* 0x00f000f014147812 */ /* 0x000fe400078ec0ff */
[----:B------:R-:W-:Y:S02]  /*4000*/  LOP3.LUT R7, R9, 0x64006400, RZ, 0xfc, !PT ;  /* 0x6400640009077812 */ /* 0x000fe400078efcff */
[----:B------:R-:W-:-:S02]  /*4010*/  LOP3.LUT R11, R11, 0x64006400, RZ, 0xfc, !PT ;  /* 0x640064000b0b7812 */ /* 0x000fc400078efcff */
[----:B------:R-:W-:Y:S01]  /*4020*/  LOP3.LUT R9, R12, 0x64006400, RZ, 0xfc, !PT ;  /* 0x640064000c097812 */ /* 0x000fe200078efcff */
[-C--:B------:R-:W-:Y:S01]  /*4030*/  HFMA2 R7, R7, R0.reuse.H0_H0, -72, -72 ;  /* 0xd480d48007077431 */ /* 0x080fe20000040000 */
[----:B------:R-:W-:Y:S02]  /*4040*/  LOP3.LUT R18, R14, 0x64006400, RZ, 0xfc, !PT ;  /* 0x640064000e127812 */ /* 0x000fe400078efcff */
[----:B------:R-:W-:Y:S01]  /*4050*/  LOP3.LUT R19, R15, 0x64006400, RZ, 0xfc, !PT ;  /* 0x640064000f137812 */ /* 0x000fe200078efcff */
[----:B------:R-:W-:Y:S01]  /*4060*/  HFMA2 R9, R9, R0.H0_H0, -72, -72 ;  /* 0xd480d48009097431 */ /* 0x000fe20000040000 */
        /* <DEDUP_REMOVED lines=44> */
[----:B------:R-:W-:Y:S01]  /*4330*/  HADD2.F32 R34, -RZ, R9.H1_H1 ;  /* 0x30000009ff227230 */ /* 0x000fe20000004100 */
[----:B------:R-:W-:Y:S01]  /*4340*/  FFMA.FTZ R20, R21, R30, R20 ;  /* 0x0000001e15147223 */ /* 0x000fe20000010014 */
        /* <DEDUP_REMOVED lines=16> */
[--C-:B-1----:R-:W-:Y:S01]  /*4450*/  HADD2.F32 R30, -RZ, R2.reuse.H0_H0 ;  /* 0x20000002ff1e7230 */ /* 0x102fe20000004100 */
[C---:B------:R-:W-:Y:S01]  /*4460*/  FFMA.FTZ R37, R33.reuse, R34, R37 ;  /* 0x0000002221257223 */ /* 0x040fe20000010025 */
[----:B------:R-:W-:Y:S01]  /*4470*/  HADD2.F32 R31, -RZ, R2.H1_H1 ;  /* 0x30000002ff1f7230 */ /* 0x000fe20000004100 */
        /* <DEDUP_REMOVED lines=21> */
[----:B------:R-:W-:Y:S01]  /*45d0*/  HADD2.F32 R31, -RZ, R19.H0_H0 ;  /* 0x20000013ff1f7230 */ /* 0x000fe20000004100 */
[C---:B------:R-:W-:Y:S01]  /*45e0*/  FFMA.FTZ R21, R32.reuse, R20, R21 ;  /* 0x0000001420157223 */ /* 0x040fe20000010015 */
[----:B------:R-:W-:Y:S01]  /*45f0*/  HADD2.F32 R2, -RZ, R13.H1_H1 ;  /* 0x3000000dff027230 */ /* 0x000fe20000004100 */
[C---:B------:R-:W-:Y:S01]  /*4600*/  FFMA.FTZ R34, R32.reuse, R34, R37 ;  /* 0x0000002220227223 */ /* 0x040fe20000010025 */
[----:B------:R-:W-:Y:S01]  /*4610*/  HADD2.F32 R20, -RZ, R15.H1_H1 ;  /* 0x3000000fff147230 */ /* 0x000fe20000004100 */
[----:B------:R-:W-:Y:S01]  /*4620*/  FFMA.FTZ R31, R32, R31, R39 ;  /* 0x0000001f201f7223 */ /* 0x000fe20000010027 */
[----:B------:R-:W-:Y:S01]  /*4630*/  HADD2.F32 R30, -RZ, R17.H1_H1 ;  /* 0x30000011ff1e7230 */ /* 0x000fe20000004100 */
[----:B------:R-:W-:Y:S01]  /*4640*/  FFMA.FTZ R2, R2, R33, R3 ;  /* 0x0000002102027223 */ /* 0x000fe20000010003 */
[----:B------:R-:W-:Y:S01]  /*4650*/  HADD2.F32 R36, -RZ, R19.H1_H1 ;  /* 0x30000013ff247230 */ /* 0x000fe20000004100 */
[----:B------:R-:W-:-:S02]  /*4660*/  FFMA.FTZ R21, R33, R20, R21 ;  /* 0x0000001421157223 */ /* 0x000fc40000010015 */
[C---:B------:R-:W-:Y:S02]  /*4670*/  FFMA.FTZ R30, R33.reuse, R30, R34 ;  /* 0x0000001e211e7223 */ /* 0x040fe40000010022 */
[----:B------:R-:W-:Y:S02]  /*4680*/  FFMA.FTZ R31, R33, R36, R31 ;  /* 0x00000024211f7223 */ /* 0x000fe4000001001f */
        /* <DEDUP_REMOVED lines=12> */
.L_x_795:
        /* <DEDUP_REMOVED lines=11> */
[----:B------:R-:W-:Y:S02]  /*4800*/  HADD2.F32 R36, -RZ, R6.H1_H1 ;  /* 0x30000006ff247230 */ /* 0x000fe40000004100 */
[----:B------:R-:W-:-:S02]  /*4810*/  HADD2.F32 R38, -RZ, R8.H1_H1 ;  /* 0x30000008ff267230 */ /* 0x000fc40000004100 */
[----:B------:R-:W-:Y:S02]  /*4820*/  HADD2.F32 R39, -RZ, R10.H1_H1 ;  /* 0x3000000aff277230 */ /* 0x000fe40000004100 */
[--C-:B0-----:R-:W-:Y:S02]  /*4830*/  HADD2.F32 R32, -RZ, R21.reuse.H0_H0 ;  /* 0x20000015ff207230 */ /* 0x101fe40000004100 */
[----:B------:R-:W-:Y:S02]  /*4840*/  HADD2.F32 R31, -RZ, R21.H1_H1 ;  /* 0x30000015ff1f7230 */ /* 0x000fe40000004100 */
[----:B------:R-:W-:Y:S02]  /*4850*/  HADD2.F32 R30, -RZ, R20.H0_H0 ;  /* 0x20000014ff1e7230 */ /* 0x000fe40000004100 */
[----:B------:R-:W-:Y:S02]  /*4860*/  HADD2.F32 R21, -RZ, R4.H0_H0 ;  /* 0x20000004ff157230 */ /* 0x000fe40000004100 */
[----:B------:R-:W-:Y:S01]  /*4870*/  HADD2.F32 R20, -RZ, R20.H1_H1 ;  /* 0x30000014ff147230 */ /* 0x000fe20000004100 */
[----:B------:R-:W-:-:S02]  /*4880*/  FFMA.FTZ R33, R33, R30, RZ ;  /* 0x0000001e21217223 */ /* 0x000fc400000100ff */
[-C--:B------:R-:W-:Y:S02]  /*4890*/  FFMA.FTZ R21, R21, R30.reuse, RZ ;  /* 0x0000001e15157223 */ /* 0x080fe400000100ff */
[-C--:B------:R-:W-:Y:S02]  /*48a0*/  FFMA.FTZ R35, R35, R30.reuse, RZ ;  /* 0x0000001e23237223 */ /* 0x080fe400000100ff */
        /* <DEDUP_REMOVED lines=22> */
[--C-:B------:R-:W-:Y:S01]  /*4a10*/  HADD2.F32 R30, -RZ, R3.reuse.H0_H0 ;  /* 0x20000003ff1e7230 */ /* 0x100fe20000004100 */
[----:B------:R-:W-:Y:S01]  /*4a20*/  FFMA.FTZ R36, R37, R31, R36 ;  /* 0x0000001f25247223 */ /* 0x000fe20000010024 */
[----:B------:R-:W-:Y:S01]  /*4a30*/  HADD2.F32 R31, -RZ, R3.H1_H1 ;  /* 0x30000003ff1f7230 */ /* 0x000fe20000004100 */
[----:B------:R-:W-:Y:S01]  /*4a40*/  FFMA.FTZ R3, R33, R21, R20 ;  /* 0x0000001521037223 */ /* 0x000fe20000010014 */
[----:B------:R-:W-:-:S02]  /*4a50*/  HADD2.F32 R33, -RZ, R14.H0_H0 ;  /* 0x2000000eff217230 */ /* 0x000fc40000004100 */
[----:B------:R-:W-:Y:S02]  /*4a60*/  HADD2.F32 R35, -RZ, R16.H0_H0 ;  /* 0x20000010ff237230 */ /* 0x000fe40000004100 */
[----:B------:R-:W-:Y:S01]  /*4a70*/  HADD2.F32 R2, -RZ, R2.H1_H1 ;  /* 0x30000002ff027230 */ /* 0x000fe20000004100 */
[-C--:B------:R-:W-:Y:S01]  /*4a80*/  FFMA.FTZ R33, R33, R21.reuse, R32 ;  /* 0x0000001521217223 */ /* 0x080fe20000010020 */
[----:B------:R-:W-:Y:S01]  /*4a90*/  HADD2.F32 R37, -RZ, R14.H1_H1 ;  /* 0x3000000eff257230 */ /* 0x000fe20000004100 */
[-C--:B------:R-:W-:Y:S01]  /*4aa0*/  FFMA.FTZ R35, R35, R21.reuse, R34 ;  /* 0x0000001523237223 */ /* 0x080fe20000010022 */
[----:B------:R-:W-:Y:S02]  /*4ab0*/  HADD2.F32 R20, -RZ, R12.H1_H1 ;  /* 0x3000000cff147230 */ /* 0x000fe40000004100 */
[----:B------:R-:W-:Y:S01]  /*4ac0*/  HADD2.F32 R38, -RZ, R18.H0_H0 ;  /* 0x20000012ff267230 */ /* 0x000fe20000004100 */
[-C--:B------:R-:W-:Y:S01]  /*4ad0*/  FFMA.FTZ R33, R37, R2.reuse, R33 ;  /* 0x0000000225217223 */ /* 0x080fe20000010021 */
[----:B------:R-:W-:Y:S01]  /*4ae0*/  HADD2.F32 R34, -RZ, R16.H1_H1 ;  /* 0x30000010ff227230 */ /* 0x000fe20000004100 */
[-C--:B------:R-:W-:Y:S01]  /*4af0*/  FFMA.FTZ R3, R20, R2.reuse, R3 ;  /* 0x0000000214037223 */ /* 0x080fe20000010003 */
[----:B------:R-:W-:Y:S01]  /*4b00*/  HADD2.F32 R37, -RZ, R18.H1_H1 ;  /* 0x30000012ff257230 */ /* 0x000fe20000004100 */
[----:B------:R-:W-:Y:S01]  /*4b10*/  FFMA.FTZ R21, R38, R21, R36 ;  /* 0x0000001526157223 */ /* 0x000fe20000010024 */
        /* <DEDUP_REMOVED lines=10> */
[----:B------:R-:W-:Y:S01]  /*4bc0*/  HADD2.F32 R35, -RZ, R19.H0_H0 ;  /* 0x20000013ff237230 */ /* 0x000fe20000004100 */
[-C--:B------:R-:W-:Y:S01]  /*4bd0*/  FFMA.FTZ R2, R3, R31.reuse, R2 ;  /* 0x0000001f03027223 */ /* 0x080fe20000010002 */
[----:B------:R-:W-:Y:S01]  /*4be0*/  HADD2.F32 R34, -RZ, R17.H1_H1 ;  /* 0x30000011ff227230 */ /* 0x000fe20000004100 */
[----:B------:R-:W-:Y:S01]  /*4bf0*/  FFMA.FTZ R3, R33, R31, R20 ;  /* 0x0000001f21037223 */ /* 0x000fe20000010014 */
[----:B------:R-:W-:Y:S01]  /*4c00*/  HADD2.F32 R36, -RZ, R19.H1_H1 ;  /* 0x30000013ff247230 */ /* 0x000fe20000004100 */
[----:B------:R-:W-:-:S02]  /*4c10*/  FFMA.FTZ R30, R35, R30, R21 ;  /* 0x0000001e231e7223 */ /* 0x000fc40000010015 */
[-C--:B------:R-:W-:Y:S02]  /*4c20*/  FFMA.FTZ R32, R34, R31.reuse, R32 ;  /* 0x0000001f22207223 */ /* 0x080fe40000010020 */
        /* <DEDUP_REMOVED lines=13> */
.L_x_797:
        /* <DEDUP_REMOVED lines=90> */
.L_x_798:
        /* <DEDUP_REMOVED lines=14> */
[-C--:B------:R-:W-:Y:S01]  /*5380*/  FFMA.FTZ R37, R37, R30.reuse, RZ ;  /* 0x0000001e25257223 */ /* 0x080fe200000100ff */
[----:B------:R-:W-:Y:S01]  /*5390*/  HADD2.F32 R4, -RZ, R4.H1_H1 ;  /* 0x30000004ff047230 */ /* 0x000fe20000004100 */
[----:B------:R-:W-:-:S02]  /*53a0*/  FFMA.FTZ R21, R21, R30, RZ ;  /* 0x0000001e15157223 */ /* 0x000fc400000100ff */
[-C--:B------:R-:W-:Y:S02]  /*53b0*/  FFMA.FTZ R35, R35, R30.reuse, RZ ;  /* 0x0000001e23237223 */ /* 0x080fe400000100ff */
[----:B------:R-:W-:Y:S02]  /*53c0*/  FFMA.FTZ R33, R33, R30, RZ ;  /* 0x0000001e21217223 */ /* 0x000fe400000100ff */
[-C--:B------:R-:W-:Y:S01]  /*53d0*/  FFMA.FTZ R21, R4, R20.reuse, R21 ;  /* 0x0000001404157223 */ /* 0x080fe20000010015 */
[----:B------:R-:W-:Y:S01]  /*53e0*/  HADD2.F32 R4, -RZ, R5.H0_H0 ;  /* 0x20000005ff047230 */ /* 0x000fe20000004100 */
[-C--:B------:R-:W-:Y:S01]  /*53f0*/  FFMA.FTZ R37, R10, R20.reuse, R37 ;  /* 0x000000140a257223 */ /* 0x080fe20000010025 */
[----:B------:R-:W-:Y:S01]  /*5400*/  HADD2.F32 R10, -RZ, R9.H0_H0 ;  /* 0x20000009ff0a7230 */ /* 0x000fe20000004100 */
[-C--:B------:R-:W-:Y:S01]  /*5410*/  FFMA.FTZ R35, R8, R20.reuse, R35 ;  /* 0x0000001408237223 */ /* 0x080fe20000010023 */
[----:B------:R-:W-:Y:S01]  /*5420*/  HADD2.F32 R5, -RZ, R5.H1_H1 ;  /* 0x30000005ff057230 */ /* 0x000fe20000004100 */
[----:B------:R-:W-:Y:S01]  /*5430*/  FFMA.FTZ R33, R6, R20, R33 ;  /* 0x0000001406217223 */ /* 0x000fe20000010021 */
[----:B------:R-:W-:Y:S01]  /*5440*/  HADD2.F32 R6, -RZ, R7.H0_H0 ;  /* 0x20000007ff067230 */ /* 0x000fe20000004100 */
[-C--:B------:R-:W-:Y:S01]  /*5450*/  FFMA.FTZ R4, R4, R32.reuse, R21 ;  /* 0x0000002004047223 */ /* 0x080fe20000010015 */
        /* <DEDUP_REMOVED lines=8> */
[----:B------:R-:W-:Y:S01]  /*54e0*/  HADD2.F32 R9, -RZ, R12.H0_H0 ;  /* 0x2000000cff097230 */ /* 0x000fe20000004100 */
[----:B------:R-:W-:Y:S01]  /*54f0*/  FFMA.FTZ R32, R20, R32, R37 ;  /* 0x0000002014207223 */ /* 0x000fe20000010025 */
[----:B-1----:R-:W-:Y:S01]  /*5500*/  HADD2.F32 R5, -RZ, R2.H0_H0 ;  /* 0x20000002ff057230 */ /* 0x002fe20000004100 */
[-C--:B------:R-:W-:Y:S01]  /*5510*/  FFMA.FTZ R8, R8, R31.reuse, R6 ;  /* 0x0000001f08087223 */ /* 0x080fe20000010006 */
[--C-:B------:R-:W-:Y:S01]  /*5520*/  HADD2.F32 R6, -RZ, R3.reuse.H0_H0 ;  /* 0x20000003ff067230 */ /* 0x100fe20000004100 */
[----:B------:R-:W-:Y:S01]  /*5530*/  FFMA.FTZ R32, R11, R31, R32 ;  /* 0x0000001f0b207223 */ /* 0x000fe20000010020 */
[----:B------:R-:W-:Y:S01]  /*5540*/  HADD2.F32 R7, -RZ, R3.H1_H1 ;  /* 0x30000003ff077230 */ /* 0x000fe20000004100 */
[----:B------:R-:W-:Y:S01]  /*5550*/  FFMA.FTZ R3, R9, R5, R4 ;  /* 0x0000000509037223 */ /* 0x000fe20000010004 */
[----:B------:R-:W-:-:S02]  /*5560*/  HADD2.F32 R9, -RZ, R14.H0_H0 ;  /* 0x2000000eff097230 */ /* 0x000fc40000004100 */
[----:B------:R-:W-:Y:S02]  /*5570*/  HADD2.F32 R11, -RZ, R16.H0_H0 ;  /* 0x20000010ff0b7230 */ /* 0x000fe40000004100 */
[----:B------:R-:W-:Y:S01]  /*5580*/  HADD2.F32 R4, -RZ, R18.H0_H0 ;  /* 0x20000012ff047230 */ /* 0x000fe20000004100 */
[-C--:B------:R-:W-:Y:S01]  /*5590*/  FFMA.FTZ R9, R9, R5.reuse, R8 ;  /* 0x0000000509097223 */ /* 0x080fe20000010008 */
[----:B------:R-:W-:Y:S01]  /*55a0*/  HADD2.F32 R2, -RZ, R2.H1_H1 ;  /* 0x30000002ff027230 */ /* 0x000fe20000004100 */
[-C--:B------:R-:W-:Y:S01]  /*55b0*/  FFMA.FTZ R11, R11, R5.reuse, R10 ;  /* 0x000000050b0b7223 */ /* 0x080fe2000001000a */
[----:B------:R-:W-:Y:S01]  /*55c0*/  HADD2.F32 R12, -RZ, R12.H1_H1 ;  /* 0x3000000cff0c7230 */ /* 0x000fe20000004100 */
[----:B------:R-:W-:Y:S01]  /*55d0*/  FFMA.FTZ R5, R4, R5, R32 ;  /* 0x0000000504057223 */ /* 0x000fe20000010020 */
[----:B------:R-:W-:Y:S02]  /*55e0*/  HADD2.F32 R14, -RZ, R14.H1_H1 ;  /* 0x3000000eff0e7230 */ /* 0x000fe40000004100 */
        /* <DEDUP_REMOVED lines=33> */
[----:B------:R-:W-:Y:S02]  /*5800*/  HADD2 R22, R8, R22 ;  /* 0x0000001608167230 */ /* 0x000fe40000000000 */
.L_x_796:
        /* <DEDUP_REMOVED lines=64> */
[----:B0-----:R-:W-:Y:S02]  /*5c10*/  HADD2.F32 R34, -RZ, R32.H0_H0 ;  /* 0x20000020ff227230 */ /* 0x001fe40000004100 */
[--C-:B------:R-:W-:Y:S02]  /*5c20*/  HADD2.F32 R36, -RZ, R33.reuse.H0_H0 ;  /* 0x20000021ff247230 */ /* 0x100fe40000004100 */
[----:B------:R-:W-:Y:S01]  /*5c30*/  HADD2.F32 R38, -RZ, R33.H1_H1 ;  /* 0x30000021ff267230 */ /* 0x000fe20000004100 */
[----:B------:R-:W-:Y:S01]  /*5c40*/  FFMA.FTZ R31, R31, R34, RZ ;  /* 0x000000221f1f7223 */ /* 0x000fe200000100ff */
[----:B------:R-:W-:Y:S01]  /*5c50*/  HADD2.F32 R33, -RZ, R8.H0_H0 ;  /* 0x20000008ff217230 */ /* 0x000fe20000004100 */
[C---:B------:R-:W-:Y:S01]  /*5c60*/  FFMA.FTZ R37, R34.reuse, R37, RZ ;  /* 0x0000002522257223 */ /* 0x040fe200000100ff */
[----:B------:R-:W-:Y:S01]  /*5c70*/  HADD2.F32 R35, -RZ, R32.H1_H1 ;  /* 0x30000020ff237230 */ /* 0x000fe20000004100 */
[C---:B------:R-:W-:Y:S01]  /*5c80*/  FFMA.FTZ R39, R34.reuse, R39, RZ ;  /* 0x0000002722277223 */ /* 0x040fe200000100ff */
[----:B------:R-:W-:Y:S01]  /*5c90*/  HADD2.F32 R32, -RZ, R6.H1_H1 ;  /* 0x30000006ff207230 */ /* 0x000fe20000004100 */
[----:B------:R-:W-:Y:S01]  /*5ca0*/  FFMA.FTZ R33, R34, R33, RZ ;  /* 0x0000002122217223 */ /* 0x000fe200000100ff */
[----:B------:R-:W-:Y:S01]  /*5cb0*/  HADD2.F32 R34, -RZ, R10.H0_H0 ;  /* 0x2000000aff227230 */ /* 0x000fe20000004100 */
[----:B------:R-:W-:-:S02]  /*5cc0*/  FFMA.FTZ R37, R35, R48, R37 ;  /* 0x0000003023257223 */ /* 0x000fc40000010025 */
[----:B------:R-:W-:Y:S01]  /*5cd0*/  FFMA.FTZ R31, R32, R35, R31 ;  /* 0x00000023201f7223 */ /* 0x000fe2000001001f */
[--C-:B------:R-:W-:Y:S01]  /*5ce0*/  HADD2.F32 R32, -RZ, R7.reuse.H0_H0 ;  /* 0x20000007ff207230 */ /* 0x100fe20000004100 */
[C---:B------:R-:W-:Y:S01]  /*5cf0*/  FFMA.FTZ R33, R35.reuse, R46, R33 ;  /* 0x0000002e23217223 */ /* 0x040fe20000010021 */
[----:B------:R-:W-:Y:S01]  /*5d00*/  HADD2.F32 R46, -RZ, R14.H0_H0 ;  /* 0x2000000eff2e7230 */ /* 0x000fe20000004100 */
[----:B------:R-:W-:Y:S01]  /*5d10*/  FFMA.FTZ R39, R35, R50, R39 ;  /* 0x0000003223277223 */ /* 0x000fe20000010027 */
[----:B------:R-:W-:Y:S01]  /*5d20*/  HADD2.F32 R35, -RZ, R12.H0_H0 ;  /* 0x2000000cff237230 */ /* 0x000fe20000004100 */
[----:B------:R-:W-:Y:S01]  /*5d30*/  FFMA.FTZ R32, R32, R36, R31 ;  /* 0x0000002420207223 */ /* 0x000fe2000001001f */
[----:B------:R-:W-:Y:S01]  /*5d40*/  HADD2.F32 R31, -RZ, R7.H1_H1 ;  /* 0x30000007ff1f7230 */ /* 0x000fe20000004100 */
[C---:B------:R-:W-:Y:S01]  /*5d50*/  FFMA.FTZ R34, R36.reuse, R34, R33 ;  /* 0x0000002224227223 */ /* 0x040fe20000010021 */
        /* <DEDUP_REMOVED lines=8> */
[----:B-1----:R-:W-:Y:S01]  /*5de0*/  HADD2.F32 R33, -RZ, R4.H0_H0 ;  /* 0x20000004ff217230 */ /* 0x002fe20000004100 */
[C---:B------:R-:W-:Y:S01]  /*5df0*/  FFMA.FTZ R46, R38.reuse, R35, R37 ;  /* 0x00000023262e7223 */ /* 0x040fe20000010025 */
[--C-:B------:R-:W-:Y:S01]  /*5e00*/  HADD2.F32 R34, -RZ, R5.reuse.H0_H0 ;  /* 0x20000005ff227230 */ /* 0x100fe20000004100 */
[----:B------:R-:W-:Y:S01]  /*5e10*/  FFMA.FTZ R48, R38, R39, R47 ;  /* 0x0000002726307223 */ /* 0x000fe2000001002f */
[----:B------:R-:W-:Y:S01]  /*5e20*/  HADD2.F32 R37, -RZ, R5.H1_H1 ;  /* 0x30000005ff257230 */ /* 0x000fe20000004100 */
[----:B------:R-:W-:Y:S01]  /*5e30*/  FFMA.FTZ R31, R32, R33, R31 ;  /* 0x00000021201f7223 */ /* 0x000fe2000001001f */
[----:B------:R-:W-:-:S02]  /*5e40*/  HADD2.F32 R5, -RZ, R17.H0_H0 ;  /* 0x20000011ff057230 */ /* 0x000fc40000004100 */
[----:B------:R-:W-:Y:S02]  /*5e50*/  HADD2.F32 R35, -RZ, R4.H1_H1 ;  /* 0x30000004ff237230 */ /* 0x000fe40000004100 */
[----:B------:R-:W-:Y:S01]  /*5e60*/  HADD2.F32 R4, -RZ, R15.H1_H1 ;  /* 0x3000000fff047230 */ /* 0x000fe20000004100 */
[----:B------:R-:W-:Y:S01]  /*5e70*/  FFMA.FTZ R5, R33, R5, R36 ;  /* 0x0000000521057223 */ /* 0x000fe20000010024 */
[----:B------:R-:W-:Y:S02]  /*5e80*/  HADD2.F32 R32, -RZ, R17.H1_H1 ;  /* 0x30000011ff207230 */ /* 0x000fe40000004100 */
        /* <DEDUP_REMOVED lines=38> */
.L_x_799:
        /* <DEDUP_REMOVED lines=91> */
.L_x_801:
        /* <DEDUP_REMOVED lines=90> */
.L_x_802:
        /* <DEDUP_REMOVED lines=10> */
[----:B------:R-:W-:Y:S02]  /*6ce0*/  HADD2.F32 R13, -RZ, R13.H1_H1 ;  /* 0x3000000dff0d7230 */ /* 0x000fe40000004100 */
[--C-:B0-----:R-:W-:Y:S02]  /*6cf0*/  HADD2.F32 R31, -RZ, R32.reuse.H0_H0 ;  /* 0x20000020ff1f7230 */ /* 0x101fe40000004100 */
[--C-:B------:R-:W-:Y:S02]  /*6d00*/  HADD2.F32 R34, -RZ, R33.reuse.H0_H0 ;  /* 0x20000021ff227230 */ /* 0x100fe40000004100 */
[----:B------:R-:W-:Y:S01]  /*6d10*/  HADD2.F32 R35, -RZ, R33.H1_H1 ;  /* 0x30000021ff237230 */ /* 0x000fe20000004100 */
[-C--:B------:R-:W-:Y:S01]  /*6d20*/  FFMA.FTZ R33, R36, R31.reuse, RZ ;  /* 0x0000001f24217223 */ /* 0x080fe200000100ff */
[----:B------:R-:W-:Y:S01]  /*6d30*/  HADD2.F32 R32, -RZ, R32.H1_H1 ;  /* 0x30000020ff207230 */ /* 0x000fe20000004100 */
[----:B------:R-:W-:-:S02]  /*6d40*/  FFMA.FTZ R37, R38, R31, RZ ;  /* 0x0000001f26257223 */ /* 0x000fc400000100ff */
[-C--:B------:R-:W-:Y:S02]  /*6d50*/  FFMA.FTZ R39, R46, R31.reuse, RZ ;  /* 0x0000001f2e277223 */ /* 0x080fe400000100ff */
[----:B------:R-:W-:Y:S02]  /*6d60*/  FFMA.FTZ R31, R48, R31, RZ ;  /* 0x0000001f301f7223 */ /* 0x000fe400000100ff */
[-C--:B------:R-:W-:Y:S01]  /*6d70*/  FFMA.FTZ R33, R6, R32.reuse, R33 ;  /* 0x0000002006217223 */ /* 0x080fe20000010021 */
[--C-:B------:R-:W-:Y:S01]  /*6d80*/  HADD2.F32 R6, -RZ, R7.reuse.H0_H0 ;  /* 0x20000007ff067230 */ /* 0x100fe20000004100 */
[-C--:B------:R-:W-:Y:S01]  /*6d90*/  FFMA.FTZ R37, R8, R32.reuse, R37 ;  /* 0x0000002008257223 */ /* 0x080fe20000010025 */
[----:B------:R-:W-:Y:S01]  /*6da0*/  HADD2.F32 R8, -RZ, R10.H0_H0 ;  /* 0x2000000aff087230 */ /* 0x000fe20000004100 */
[-C--:B------:R-:W-:Y:S01]  /*6db0*/  FFMA.FTZ R39, R11, R32.reuse, R39 ;  /* 0x000000200b277223 */ /* 0x080fe20000010027 */
[----:B------:R-:W-:Y:S01]  /*6dc0*/  HADD2.F32 R7, -RZ, R7.H1_H1 ;  /* 0x30000007ff077230 */ /* 0x000fe20000004100 */
[----:B------:R-:W-:Y:S01]  /*6dd0*/  FFMA.FTZ R31, R13, R32, R31 ;  /* 0x000000200d1f7223 */ /* 0x000fe2000001001f */
[--C-:B------:R-:W-:Y:S01]  /*6de0*/  HADD2.F32 R32, -RZ, R12.reuse.H0_H0 ;  /* 0x2000000cff207230 */ /* 0x100fe20000004100 */
[-C--:B------:R-:W-:Y:S01]  /*6df0*/  FFMA.FTZ R6, R6, R34.reuse, R33 ;  /* 0x0000002206067223 */ /* 0x080fe20000010021 */
[----:B------:R-:W-:Y:S01]  /*6e00*/  HADD2.F32 R11, -RZ, R12.H1_H1 ;  /* 0x3000000cff0b7230 */ /* 0x000fe20000004100 */
[-C--:B------:R-:W-:Y:S01]  /*6e10*/  FFMA.FTZ R8, R8, R34.reuse, R37 ;  /* 0x0000002208087223 */ /* 0x080fe20000010025 */
        /* <DEDUP_REMOVED lines=16> */
[----:B------:R-:W-:Y:S01]  /*6f20*/  HADD2.F32 R13, -RZ, R19.H0_H0 ;  /* 0x20000013ff0d7230 */ /* 0x000fe20000004100 */
[----:B------:R-:W-:Y:S01]  /*6f30*/  FFMA.FTZ R34, R14, R35, R34 ;  /* 0x000000230e227223 */ /* 0x000fe20000010022 */
[----:B------:R-:W-:Y:S02]  /*6f40*/  HADD2.F32 R17, -RZ, R17.H1_H1 ;  /* 0x30000011ff117230 */ /* 0x000fe40000004100 */
        /* <DEDUP_REMOVED lines=38> */
.L_x_800:
        /* <DEDUP_REMOVED lines=141> */
.L_x_803:
        /* <DEDUP_REMOVED lines=91> */
.L_x_805:
        /* <DEDUP_REMOVED lines=90> */
.L_x_806:
        /* <DEDUP_REMOVED lines=87> */
.L_x_804:
        /* <DEDUP_REMOVED lines=12> */
[----:B------:R-:W-:-:S02]  /*8c00*/  LOP3.LUT R4, R11, 0xf000f0, RZ, 0xc0, !PT ;  /* 0x00f000f00b047812 */ /* 0x000fc400078ec0ff */
[----:B------:R-:W-:Y:S02]  /*8c10*/  LOP3.LUT R3, R3, 0x64006400, RZ, 0xfc, !PT ;  /* 0x6400640003037812 */ /* 0x000fe400078efcff */
[----:B------:R-:W-:Y:S02]  /*8c20*/  LOP3.LUT R6, R13, 0xf000f0, RZ, 0xc0, !PT ;  /* 0x00f000f00d067812 */ /* 0x000fe400078ec0ff */
[----:B------:R-:W-:Y:S02]  /*8c30*/  LOP3.LUT R12, R5, 0xf000f, RZ, 0xc0, !PT ;  /* 0x000f000f050c7812 */ /* 0x000fe400078ec0ff */
[----:B------:R-:W-:Y:S02]  /*8c40*/  LOP3.LUT R18, R7, 0xf000f, RZ, 0xc0, !PT ;  /* 0x000f000f07127812 */ /* 0x000fe400078ec0ff */
[----:B------:R-:W-:Y:S02]  /*8c50*/  SHF.R.U32.HI R20, RZ, 0x8, R7 ;  /* 0x00000008ff147819 */ /* 0x000fe40000011607 */
        /* <DEDUP_REMOVED lines=85> */
[--C-:B------:R-:W-:Y:S01]  /*91b0*/  HADD2.F32 R34, -RZ, R17.reuse.H0_H0 ;  /* 0x20000011ff227230 */ /* 0x100fe20000004100 */
[----:B------:R-:W-:Y:S01]  /*91c0*/  FFMA.FTZ R2, R2, R31, R19 ;  /* 0x0000001f02027223 */ /* 0x000fe20000010013 */
[----:B------:R-:W-:Y:S01]  /*91d0*/  HADD2.F32 R35, -RZ, R18.H0_H0 ;  /* 0x20000012ff237230 */ /* 0x000fe20000004100 */
[----:B------:R-:W-:Y:S01]  /*91e0*/  FFMA.FTZ R19, R31, R20, R3 ;  /* 0x000000141f137223 */ /* 0x000fe20000010003 */
        /* <DEDUP_REMOVED lines=34> */
.L_x_807:
        /* <DEDUP_REMOVED lines=91> */
.L_x_808:
        /* <DEDUP_REMOVED lines=90> */
.L_x_809:
[----:B------:R-:W-:Y:S05]  /*9f60*/  @P0 BRA `(.L_x_794) ;  /* 0x0000056000000947 */ /* 0x000fea0003800000 */
[----:B------:R-:W0:Y:S01]  /*9f70*/  LDS.64 R20, [UR4+0xf0] ;  /* 0x0000f004ff147984 */ /* 0x000e220008000a00 */
[--C-:B------:R-:W-:Y:S02]  /*9f80*/  HADD2.F32 R36, -RZ, R12.reuse.H0_H0 ;  /* 0x2000000cff247230 */ /* 0x100fe40000004100 */
[----:B------:R-:W-:Y:S01]  /*9f90*/  HADD2.F32 R32, -RZ, R11.H0_H0 ;  /* 0x2000000bff207230 */ /* 0x000fe20000004100 */
[----:B------:R-:W1:Y:S01]  /*9fa0*/  LDS.64 R2, [UR4+0xf8] ;  /* 0x0000f804ff027984 */ /* 0x000e620008000a00 */
[----:B------:R-:W-:Y:S02]  /*9fb0*/  HADD2.F32 R38, -RZ, R13.H0_H0 ;  /* 0x2000000dff267230 */ /* 0x000fe40000004100 */
[----:B------:R-:W-:Y:S02]  /*9fc0*/  HADD2.F32 R12, -RZ, R12.H1_H1 ;  /* 0x3000000cff0c7230 */ /* 0x000fe40000004100 */
[----:B------:R-:W-:-:S02]  /*9fd0*/  HADD2.F32 R34, -RZ, R11.H1_H1 ;  /* 0x3000000bff227230 */ /* 0x000fc40000004100 */
        /* <DEDUP_REMOVED lines=10> */
[--C-:B------:R-:W-:Y:S01]  /*a080*/  HADD2.F32 R14, -RZ, R5.reuse.H0_H0 ;  /* 0x20000005ff0e7230 */ /* 0x100fe20000004100 */
[-C--:B------:R-:W-:Y:S01]  /*a090*/  FFMA.FTZ R31, R12, R20.reuse, R31 ;  /* 0x000000140c1f7223 */ /* 0x080fe2000001001f */
[----:B------:R-:W-:Y:S01]  /*a0a0*/  HADD2.F32 R12, -RZ, R4.H0_H0 ;  /* 0x20000004ff0c7230 */ /* 0x000fe20000004100 */
[----:B------:R-:W-:Y:S01]  /*a0b0*/  FFMA.FTZ R19, R46, R19, RZ ;  /* 0x000000132e137223 */ /* 0x000fe200000100ff */
[----:B------:R-:W-:Y:S01]  /*a0c0*/  HADD2.F32 R5, -RZ, R5.H1_H1 ;  /* 0x30000005ff057230 */ /* 0x000fe20000004100 */
[----:B------:R-:W-:-:S02]  /*a0d0*/  FFMA.FTZ R11, R34, R20, R11 ;  /* 0x00000014220b7223 */ /* 0x000fc4000001000b */
[----:B------:R-:W-:Y:S01]  /*a0e0*/  FFMA.FTZ R33, R13, R20, R33 ;  /* 0x000000140d217223 */ /* 0x000fe20000010021 */
[--C-:B------:R-:W-:Y:S01]  /*a0f0*/  HADD2.F32 R13, -RZ, R6.reuse.H0_H0 ;  /* 0x20000006ff0d7230 */ /* 0x100fe20000004100 */
[----:B------:R-:W-:Y:S01]  /*a100*/  FFMA.FTZ R14, R14, R30, R31 ;  /* 0x0000001e0e0e7223 */ /* 0x000fe2000001001f */
[--C-:B------:R-:W-:Y:S01]  /*a110*/  HADD2.F32 R31, -RZ, R7.reuse.H0_H0 ;  /* 0x20000007ff1f7230 */ /* 0x100fe20000004100 */
[----:B------:R-:W-:Y:S01]  /*a120*/  FFMA.FTZ R19, R32, R20, R19 ;  /* 0x0000001420137223 */ /* 0x000fe20000010013 */
[----:B------:R-:W-:Y:S01]  /*a130*/  HADD2.F32 R20, -RZ, R6.H1_H1 ;  /* 0x30000006ff147230 */ /* 0x000fe20000004100 */
[-C--:B------:R-:W-:Y:S01]  /*a140*/  FFMA.FTZ R12, R12, R30.reuse, R11 ;  /* 0x0000001e0c0c7223 */ /* 0x080fe2000001000b */
[----:B------:R-:W-:Y:S01]  /*a150*/  HADD2.F32 R11, -RZ, R4.H1_H1 ;  /* 0x30000004ff0b7230 */ /* 0x000fe20000004100 */
[-C--:B------:R-:W-:Y:S01]  /*a160*/  FFMA.FTZ R4, R13, R30.reuse, R33 ;  /* 0x0000001e0d047223 */ /* 0x080fe20000010021 */
[----:B------:R-:W-:Y:S01]  /*a170*/  HADD2.F32 R6, -RZ, R7.H1_H1 ;  /* 0x30000007ff067230 */ /* 0x000fe20000004100 */
[----:B------:R-:W-:Y:S01]  /*a180*/  FFMA.FTZ R30, R31, R30, R19 ;  /* 0x0000001e1f1e7223 */ /* 0x000fe20000010013 */
[----:B------:R-:W-:Y:S01]  /*a190*/  HADD2.F32 R7, -RZ, R15.H0_H0 ;  /* 0x2000000fff077230 */ /* 0x000fe20000004100 */
        /* <DEDUP_REMOVED lines=16> */
[----:B------:R-:W-:Y:S02]  /*a2a0*/  HADD2.F32 R16, -RZ, R16.H1_H1 ;  /* 0x30000010ff107230 */ /* 0x000fe40000004100 */
[----:B------:R-:W-:Y:S01]  /*a2b0*/  HADD2.F32 R12, -RZ, R8.H0_H0 ;  /* 0x20000008ff0c7230 */ /* 0x000fe20000004100 */
[-C--:B------:R-:W-:Y:S01]  /*a2c0*/  FFMA.FTZ R3, R15, R2.reuse, R3 ;  /* 0x000000020f037223 */ /* 0x080fe20000010003 */
[----:B------:R-:W-:Y:S01]  /*a2d0*/  HADD2.F32 R17, -RZ, R17.H1_H1 ;  /* 0x30000011ff117230 */ /* 0x000fe20000004100 */
[----:B------:R-:W-:Y:S01]  /*a2e0*/  FFMA.FTZ R7, R16, R2, R7 ;  /* 0x0000000210077223 */ /* 0x000fe20000010007 */
[----:B------:R-:W-:Y:S01]  /*a2f0*/  HADD2.F32 R18, -RZ, R18.H1_H1 ;  /* 0x30000012ff127230 */ /* 0x000fe20000004100 */
[----:B------:R-:W-:Y:S01]  /*a300*/  FFMA.FTZ R3, R12, R4, R3 ;  /* 0x000000040c037223 */ /* 0x000fe20000010003 */
[--C-:B------:R-:W-:Y:S01]  /*a310*/  HADD2.F32 R13, -RZ, R9.reuse.H0_H0 ;  /* 0x20000009ff0d7230 */ /* 0x100fe20000004100 */
        /* <DEDUP_REMOVED lines=11> */
[-C--:B------:R-:W-:Y:S02]  /*a3d0*/  FFMA.FTZ R0, R8, R6.reuse, R3 ;  /* 0x0000000608007223 */ /* 0x080fe40000010003 */
[-C--:B------:R-:W-:Y:S02]  /*a3e0*/  FFMA.FTZ R7, R9, R6.reuse, R7 ;  /* 0x0000000609077223 */ /* 0x080fe40000010007 */
[-C--:B------:R-:W-:Y:S02]  /*a3f0*/  FFMA.FTZ R2, R2, R6.reuse, R11 ;  /* 0x0000000602027223 */ /* 0x080fe4000001000b */
[----:B------:R-:W-:Y:S02]  /*a400*/  FFMA.FTZ R5, R10, R6, R5 ;  /* 0x000000060a057223 */ /* 0x000fe40000010005 */
[----:B------:R-:W-:Y:S02]  /*a410*/  FMUL.FTZ R0, R45, R0 ;  /* 0x000000002d007220 */ /* 0x000fe40000410000 */
        /* <DEDUP_REMOVED lines=11> */
.L_x_794:
[----:B------:R-:W-:Y:S01]  /*a4d0*/  IADD3 R95, R95, 0x20, RZ ;  /* 0x000000205f5f7810 */ /* 0x000fe20007ffe0ff */
[----:B0-----:R-:W-:Y:S01]  /*a4e0*/  IMAD.MOV.U32 R3, RZ, RZ, c[0x0][0x18c] ;  /* 0x00006300ff037624 */ /* 0x001fe200078e00ff */
[----:B------:R-:W-:Y:S02]  /*a4f0*/  UIADD3 UR4, UR4, 0x40, URZ ;  /* 0x0000004004047890 */ /* 0x000fe4000fffe03f */
[----:B------:R-:W-:Y:S01]  /*a500*/  ISETP.GE.AND P2, PT, R95, c[0x0][0x1b4], PT ;  /* 0x00006d005f007a0c */ /* 0x000fe20003f46270 */
[----:B------:R-:W-:Y:S01]  /*a510*/  IMAD.WIDE R28, R3, 0x10, R28 ;  /* 0x00000010031c7825 */ /* 0x000fe200078e021c */
[----:B------:R-:W-:-:S13]  /*a520*/  ISETP.LT.AND P3, PT, R95, R96, PT ;  /* 0x000000605f00720c */ /* 0x000fda0003f61270 */
[----:B------:R-:W-:Y:S05]  /*a530*/  @!P2 BRA P3, `(.L_x_810) ;  /* 0xffff99000000a947 */ /* 0x000fea000183ffff */
.L_x_793:
        /* <DEDUP_REMOVED lines=18> */
.L_x_814:
[----:B------:R-:W0:Y:S02]  /*a660*/  LDS R4, [R0] ;  /* 0x0000000000047984 */ /* 0x000e240000000800 */
[----:B0-----:R-:W-:-:S10]  /*a670*/  HFMA2.MMA R5, R4, 1, 1, R41 ;  /* 0x3c003c0004057835 */ /* 0x001fd40000000029 */
[----:B------:R-:W0:Y:S02]  /*a680*/  ATOMS.CAST.SPIN R5, [R0], R4, R5 ;  /* 0x000000040005738d */ /* 0x000e240001800005 */
[----:B0-----:R-:W-:-:S13]  /*a690*/  ISETP.EQ.U32.AND P0, PT, R5, 0x1, PT ;  /* 0x000000010500780c */ /* 0x001fda0003f02070 */
[----:B------:R-:W-:Y:S05]  /*a6a0*/  @!P0 BRA `(.L_x_814) ;  /* 0xffffffb000008947 */ /* 0x000fea000383ffff */
[----:B------:R-:W-:Y:S05]  /*a6b0*/  BRA `(.L_x_812) ;  /* 0x0000003000007947 */ /* 0x000fea0003800000 */
.L_x_813:
[----:B------:R-:W2:Y:S02]  /*a6c0*/  LD.E R0, [R2.64] ;  /* 0x0000000602007980 */ /* 0x000ea4000c101900 */
[----:B--2---:R-:W-:-:S05]  /*a6d0*/  IMAD.IADD R5, R41, 0x1, R0 ;  /* 0x0000000129057824 */ /* 0x004fca00078e0200 */
[----:B------:R0:W-:Y:S02]  /*a6e0*/  ST.E [R2.64], R5 ;  /* 0x0000000502007985 */ /* 0x0001e4000c101906 */
.L_x_812:
[----:B------:R-:W-:Y:S05]  /*a6f0*/  BSYNC B0 ;  /* 0x0000000000007941 */ /* 0x000fea0003800000 */
.L_x_811:
[----:B------:R-:W2:Y:S01]  /*a700*/  ATOM.E.ADD.F16x2.RN.STRONG.GPU P0, RZ, [R2.64+0x4], R93 ;  /* 0x0000045d02ff798a */ /* 0x000ea2000810e9c6 */
[----:B------:R-:W-:Y:S01]  /*a710*/  BSSY B0, `(.L_x_815) ;  /* 0x000000f000007945 */ /* 0x000fe20003800000 */
[----:B--2---:R-:W-:Y:S05]  /*a720*/  @P0 BRA `(.L_x_816) ;  /* 0x000000d000000947 */ /* 0x004fea0003800000 */
[----:B------:R-:W1:Y:S02]  /*a730*/  QSPC.E.S P0, RZ, [R2+0x4] ;  /* 0x0000040002ff73aa */ /* 0x000e640000000500 */
[----:B-1----:R-:W-:Y:S05]  /*a740*/  @!P0 BRA `(.L_x_817) ;  /* 0x0000008000008947 */ /* 0x002fea0003800000 */
[----:B------:R-:W-:-:S04]  /*a750*/  IADD3 R0, R2, 0x4, RZ ;  /* 0x0000000402007810 */ /* 0x000fc80007ffe0ff */
[----:B------:R-:W-:-:S05]  /*a760*/  LOP3.LUT R0, R0, 0xffffff, RZ, 0xc0, !PT ;  /* 0x00ffffff00007812 */ /* 0x000fca00078ec0ff */
.L_x_818:
[----:B------:R-:W1:Y:S02]  /*a770*/  LDS R4, [R0] ;  /* 0x0000000000047984 */ /* 0x000e640000000800 */
[----:B01----:R-:W-:-:S06]  /*a780*/  HADD2 R5, R4, R93 ;  /* 0x0000005d04057230 */ /* 0x003fcc0000000000 */
[----:B------:R-:W0:Y:S02]  /*a790*/  ATOMS.CAST.SPIN R5, [R0], R4, R5 ;  /* 0x000000040005738d */ /* 0x000e240001800005 */
[----:B0-----:R-:W-:-:S13]  /*a7a0*/  ISETP.EQ.U32.AND P0, PT, R5, 0x1, PT ;  /* 0x000000010500780c */ /* 0x001fda0003f02070 */
[----:B------:R-:W-:Y:S05]  /*a7b0*/  @!P0 BRA `(.L_x_818) ;  /* 0xffffffb000008947 */ /* 0x000fea000383ffff */
[----:B------:R-:W-:Y:S05]  /*a7c0*/  BRA `(.L_x_816) ;  /* 0x0000003000007947 */ /* 0x000fea0003800000 */
.L_x_817:
[----:B------:R-:W2:Y:S02]  /*a7d0*/  LD.E R0, [R2.64+0x4] ;  /* 0x0000040602007980 */ /* 0x000ea4000c101900 */
[----:B0-2---:R-:W-:-:S05]  /*a7e0*/  IMAD.IADD R5, R93, 0x1, R0 ;  /* 0x000000015d057824 */ /* 0x005fca00078e0200 */
[----:B------:R0:W-:Y:S02]  /*a7f0*/  ST.E [R2.64+0x4], R5 ;  /* 0x0000040502007985 */ /* 0x0001e4000c101906 */
.L_x_816:
[----:B------:R-:W-:Y:S05]  /*a800*/  BSYNC B0 ;  /* 0x0000000000007941 */ /* 0x000fea0003800000 */
.L_x_815:
        /* <DEDUP_REMOVED lines=12> */
.L_x_822:
[----:B------:R-:W0:Y:S02]  /*a8d0*/  LDS R4, [R0] ;  /* 0x0000000000047984 */ /* 0x000e240000000800 */
[----:B0-----:R-:W-:-:S10]  /*a8e0*/  HFMA2.MMA R5, R4, 1, 1, R27 ;  /* 0x3c003c0004057835 */ /* 0x001fd4000000001b */
[----:B------:R-:W0:Y:S02]  /*a8f0*/  ATOMS.CAST.SPIN R5, [R0], R4, R5 ;  /* 0x000000040005738d */ /* 0x000e240001800005 */
[----:B0-----:R-:W-:-:S13]  /*a900*/  ISETP.EQ.U32.AND P0, PT, R5, 0x1, PT ;  /* 0x000000010500780c */ /* 0x001fda0003f02070 */
[----:B------:R-:W-:Y:S05]  /*a910*/  @!P0 BRA `(.L_x_822) ;  /* 0xffffffb000008947 */ /* 0x000fea000383ffff */
[----:B------:R-:W-:Y:S05]  /*a920*/  BRA `(.L_x_820) ;  /* 0x0000003000007947 */ /* 0x000fea0003800000 */
.L_x_821:
[----:B------:R-:W2:Y:S02]  /*a930*/  LD.E R0, [R2.64] ;  /* 0x0000000602007980 */ /* 0x000ea4000c101900 */
[----:B--2---:R-:W-:-:S05]  /*a940*/  IMAD.IADD R5, R27, 0x1, R0 ;  /* 0x000000011b057824 */ /* 0x004fca00078e0200 */
[----:B------:R0:W-:Y:S02]  /*a950*/  ST.E [R2.64], R5 ;  /* 0x0000000502007985 */ /* 0x0001e4000c101906 */
.L_x_820:
[----:B------:R-:W-:Y:S05]  /*a960*/  BSYNC B0 ;  /* 0x0000000000007941 */ /* 0x000fea0003800000 */
.L_x_819:
[----:B------:R-:W2:Y:S01]  /*a970*/  ATOM.E.ADD.F16x2.RN.STRONG.GPU P0, RZ, [R2.64+0x4], R7 ;  /* 0x0000040702ff798a */ /* 0x000ea2000810e9c6 */
[----:B------:R-:W-:Y:S01]  /*a980*/  BSSY B0, `(.L_x_823) ;  /* 0x000000f000007945 */ /* 0x000fe20003800000 */
[----:B--2---:R-:W-:Y:S05]  /*a990*/  @P0 BRA `(.L_x_824) ;  /* 0x000000d000000947 */ /* 0x004fea0003800000 */
[----:B------:R-:W1:Y:S02]  /*a9a0*/  QSPC.E.S P0, RZ, [R2+0x4] ;  /* 0x0000040002ff73aa */ /* 0x000e640000000500 */
[----:B-1----:R-:W-:Y:S05]  /*a9b0*/  @!P0 BRA `(.L_x_825) ;  /* 0x0000008000008947 */ /* 0x002fea0003800000 */
[----:B------:R-:W-:-:S04]  /*a9c0*/  IADD3 R0, R2, 0x4, RZ ;  /* 0x0000000402007810 */ /* 0x000fc80007ffe0ff */
[----:B------:R-:W-:-:S05]  /*a9d0*/  LOP3.LUT R0, R0, 0xffffff, RZ, 0xc0, !PT ;  /* 0x00ffffff00007812 */ /* 0x000fca00078ec0ff */
.L_x_826:
[----:B------:R-:W1:Y:S02]  /*a9e0*/  LDS R4, [R0] ;  /* 0x0000000000047984 */ /* 0x000e640000000800 */
[----:B01----:R-:W-:-:S06]  /*a9f0*/  HADD2 R5, R4, R7 ;  /* 0x0000000704057230 */ /* 0x003fcc0000000000 */
[----:B------:R-:W0:Y:S02]  /*aa00*/  ATOMS.CAST.SPIN R5, [R0], R4, R5 ;  /* 0x000000040005738d */ /* 0x000e240001800005 */
[----:B0-----:R-:W-:-:S13]  /*aa10*/  ISETP.EQ.U32.AND P0, PT, R5, 0x1, PT ;  /* 0x000000010500780c */ /* 0x001fda0003f02070 */
[----:B------:R-:W-:Y:S05]  /*aa20*/  @!P0 BRA `(.L_x_826) ;  /* 0xffffffb000008947 */ /* 0x000fea000383ffff */
[----:B------:R-:W-:Y:S05]  /*aa30*/  BRA `(.L_x_824) ;  /* 0x0000003000007947 */ /* 0x000fea0003800000 */
.L_x_825:
[----:B------:R-:W2:Y:S02]  /*aa40*/  LD.E R0, [R2.64+0x4] ;  /* 0x0000040602007980 */ /* 0x000ea4000c101900 */
[----:B0-2---:R-:W-:-:S05]  /*aa50*/  IMAD.IADD R5, R7, 0x1, R0 ;  /* 0x0000000107057824 */ /* 0x005fca00078e0200 */
[----:B------:R0:W-:Y:S02]  /*aa60*/  ST.E [R2.64+0x4], R5 ;  /* 0x0000040502007985 */ /* 0x0001e4000c101906 */
.L_x_824:
[----:B------:R-:W-:Y:S05]  /*aa70*/  BSYNC B0 ;  /* 0x0000000000007941 */ /* 0x000fea0003800000 */
.L_x_823:
        /* <DEDUP_REMOVED lines=11> */
.L_x_830:
[----:B------:R-:W0:Y:S02]  /*ab30*/  LDS R4, [R0] ;  /* 0x0000000000047984 */ /* 0x000e240000000800 */
[----:B0-----:R-:W-:-:S10]  /*ab40*/  HFMA2.MMA R5, R4, 1, 1, R25 ;  /* 0x3c003c0004057835 */ /* 0x001fd40000000019 */
[----:B------:R-:W0:Y:S02]  /*ab50*/  ATOMS.CAST.SPIN R5, [R0], R4, R5 ;  /* 0x000000040005738d */ /* 0x000e240001800005 */
[----:B0-----:R-:W-:-:S13]  /*ab60*/  ISETP.EQ.U32.AND P0, PT, R5, 0x1, PT ;  /* 0x000000010500780c */ /* 0x001fda0003f02070 */
[----:B------:R-:W-:Y:S05]  /*ab70*/  @!P0 BRA `(.L_x_830) ;  /* 0xffffffb000008947 */ /* 0x000fea000383ffff */
[----:B------:R-:W-:Y:S05]  /*ab80*/  BRA `(.L_x_828) ;  /* 0x0000003000007947 */ /* 0x000fea0003800000 */
.L_x_829:
[----:B------:R-:W2:Y:S02]  /*ab90*/  LD.E R0, [R2.64] ;  /* 0x0000000602007980 */ /* 0x000ea4000c101900 */
[----:B--2---:R-:W-:-:S05]  /*aba0*/  IMAD.IADD R5, R25, 0x1, R0 ;  /* 0x0000000119057824 */ /* 0x004fca00078e0200 */
[----:B------:R0:W-:Y:S02]  /*abb0*/  ST.E [R2.64], R5 ;  /* 0x0000000502007985 */ /* 0x0001e4000c101906 */
.L_x_828:
[----:B------:R-:W-:Y:S05]  /*abc0*/  BSYNC B0 ;  /* 0x0000000000007941 */ /* 0x000fea0003800000 */
.L_x_827:
[----:B------:R-:W2:Y:S01]  /*abd0*/  ATOM.E.ADD.F16x2.RN.STRONG.GPU P0, RZ, [R2.64+0x4], R91 ;  /* 0x0000045b02ff798a */ /* 0x000ea2000810e9c6 */
[----:B------:R-:W-:Y:S01]  /*abe0*/  BSSY B0, `(.L_x_831) ;  /* 0x000000f000007945 */ /* 0x000fe20003800000 */
[----:B--2---:R-:W-:Y:S05]  /*abf0*/  @P0 BRA `(.L_x_832) ;  /* 0x000000d000000947 */ /* 0x004fea0003800000 */
[----:B------:R-:W1:Y:S02]  /*ac00*/  QSPC.E.S P0, RZ, [R2+0x4] ;  /* 0x0000040002ff73aa */ /* 0x000e640000000500 */
[----:B-1----:R-:W-:Y:S05]  /*ac10*/  @!P0 BRA `(.L_x_833) ;  /* 0x0000008000008947 */ /* 0x002fea0003800000 */
[----:B------:R-:W-:-:S04]  /*ac20*/  IADD3 R0, R2, 0x4, RZ ;  /* 0x0000000402007810 */ /* 0x000fc80007ffe0ff */
[----:B------:R-:W-:-:S05]  /*ac30*/  LOP3.LUT R0, R0, 0xffffff, RZ, 0xc0, !PT ;  /* 0x00ffffff00007812 */ /* 0x000fca00078ec0ff */
.L_x_834:
[----:B------:R-:W1:Y:S02]  /*ac40*/  LDS R4, [R0] ;  /* 0x0000000000047984 */ /* 0x000e640000000800 */
[----:B01----:R-:W-:-:S06]  /*ac50*/  HADD2 R5, R4, R91 ;  /* 0x0000005b04057230 */ /* 0x003fcc0000000000 */
[----:B------:R-:W0:Y:S02]  /*ac60*/  ATOMS.CAST.SPIN R5, [R0], R4, R5 ;  /* 0x000000040005738d */ /* 0x000e240001800005 */
[----:B0-----:R-:W-:-:S13]  /*ac70*/  ISETP.EQ.U32.AND P0, PT, R5, 0x1, PT ;  /* 0x000000010500780c */ /* 0x001fda0003f02070 */
[----:B------:R-:W-:Y:S05]  /*ac80*/  @!P0 BRA `(.L_x_834) ;  /* 0xffffffb000008947 */ /* 0x000fea000383ffff */
[----:B------:R-:W-:Y:S05]  /*ac90*/  BRA `(.L_x_832) ;  /* 0x0000003000007947 */ /* 0x000fea0003800000 */
.L_x_833:
[----:B------:R-:W2:Y:S02]  /*aca0*/  LD.E R0, [R2.64+0x4] ;  /* 0x0000040602007980 */ /* 0x000ea4000c101900 */
[----:B0-2---:R-:W-:-:S05]  /*acb0*/  IMAD.IADD R5, R91, 0x1, R0 ;  /* 0x000000015b057824 */ /* 0x005fca00078e0200 */
[----:B------:R0:W-:Y:S02]  /*acc0*/  ST.E [R2.64+0x4], R5 ;  /* 0x0000040502007985 */ /* 0x0001e4000c101906 */
.L_x_832:
[----:B------:R-:W-:Y:S05]  /*acd0*/  BSYNC B0 ;  /* 0x0000000000007941 */ /* 0x000fea0003800000 */
.L_x_831:
        /* <DEDUP_REMOVED lines=11> */
.L_x_838:
[----:B------:R-:W0:Y:S02]  /*ad90*/  LDS R4, [R0] ;  /* 0x0000000000047984 */ /* 0x000e240000000800 */
[----:B0-----:R-:W-:-:S10]  /*ada0*/  HFMA2.MMA R5, R4, 1, 1, R23 ;  /* 0x3c003c0004057835 */ /* 0x001fd40000000017 */
[----:B------:R-:W0:Y:S02]  /*adb0*/  ATOMS.CAST.SPIN R5, [R0], R4, R5 ;  /* 0x000000040005738d */ /* 0x000e240001800005 */
[----:B0-----:R-:W-:-:S13]  /*adc0*/  ISETP.EQ.U32.AND P0, PT, R5, 0x1, PT ;  /* 0x000000010500780c */ /* 0x001fda0003f02070 */
[----:B------:R-:W-:Y:S05]  /*add0*/  @!P0 BRA `(.L_x_838) ;  /* 0xffffffb000008947 */ /* 0x000fea000383ffff */
[----:B------:R-:W-:Y:S05]  /*ade0*/  BRA `(.L_x_836) ;  /* 0x0000003000007947 */ /* 0x000fea0003800000 */
.L_x_837:
[----:B------:R-:W2:Y:S02]  /*adf0*/  LD.E R0, [R2.64] ;  /* 0x0000000602007980 */ /* 0x000ea4000c101900 */
[----:B--2---:R-:W-:-:S05]  /*ae00*/  IMAD.IADD R5, R23, 0x1, R0 ;  /* 0x0000000117057824 */ /* 0x004fca00078e0200 */
[----:B------:R0:W-:Y:S02]  /*ae10*/  ST.E [R2.64], R5 ;  /* 0x0000000502007985 */ /* 0x0001e4000c101906 */
.L_x_836:
[----:B------:R-:W-:Y:S05]  /*ae20*/  BSYNC B0 ;  /* 0x0000000000007941 */ /* 0x000fea0003800000 */
.L_x_835:
[----:B------:R-:W2:Y:S02]  /*ae30*/  ATOM.E.ADD.F16x2.RN.STRONG.GPU P0, RZ, [R2.64+0x4], R7 ;  /* 0x0000040702ff798a */ /* 0x000ea4000810e9c6 */
[----:B--2---:R-:W-:Y:S05]  /*ae40*/  @P0 EXIT ;  /* 0x000000000000094d */ /* 0x004fea0003800000 */
[----:B------:R-:W1:Y:S02]  /*ae50*/  QSPC.E.S P0, RZ, [R2+0x4] ;  /* 0x0000040002ff73aa */ /* 0x000e640000000500 */
[----:B-1----:R-:W-:Y:S05]  /*ae60*/  @!P0 BRA `(.L_x_839) ;  /* 0x0000008000008947 */ /* 0x002fea0003800000 */
[----:B0-----:R-:W-:-:S04]  /*ae70*/  IADD3 R2, R2, 0x4, RZ ;  /* 0x0000000402027810 */ /* 0x001fc80007ffe0ff */
[----:B------:R-:W-:-:S05]  /*ae80*/  LOP3.LUT R2, R2, 0xffffff, RZ, 0xc0, !PT ;  /* 0x00ffffff02027812 */ /* 0x000fca00078ec0ff */
.L_x_840:
[----:B------:R-:W0:Y:S02]  /*ae90*/  LDS R4, [R2] ;  /* 0x0000000002047984 */ /* 0x000e240000000800 */
[----:B0-----:R-:W-:-:S06]  /*aea0*/  HADD2 R5, R4, R7 ;  /* 0x0000000704057230 */ /* 0x001fcc0000000000 */
[----:B------:R-:W0:Y:S02]  /*aeb0*/  ATOMS.CAST.SPIN R5, [R2], R4, R5 ;  /* 0x000000040205738d */ /* 0x000e240001800005 */
[----:B0-----:R-:W-:-:S13]  /*aec0*/  ISETP.EQ.U32.AND P0, PT, R5, 0x1, PT ;  /* 0x000000010500780c */ /* 0x001fda0003f02070 */
[----:B------:R-:W-:Y:S05]  /*aed0*/  @!P0 BRA `(.L_x_840) ;  /* 0xffffffb000008947 */ /* 0x000fea000383ffff */
[----:B------:R-:W-:Y:S05]  /*aee0*/  EXIT ;  /* 0x000000000000794d */ /* 0x000fea0003800000 */
.L_x_839:
[----:B------:R-:W2:Y:S02]  /*aef0*/  LD.E R0, [R2.64+0x4] ;  /* 0x0000040602007980 */ /* 0x000ea4000c101900 */
[----:B0-2---:R-:W-:-:S05]  /*af00*/  IMAD.IADD R5, R7, 0x1, R0 ;  /* 0x0000000107057824 */ /* 0x005fca00078e0200 */
[----:B------:R-:W-:Y:S01]  /*af10*/  ST.E [R2.64+0x4], R5 ;  /* 0x0000040502007985 */ /* 0x000fe2000c101906 */
[----:B------:R-:W-:Y:S05]  /*af20*/  EXIT ;  /* 0x000000000000794d */ /* 0x000fea0003800000 */
.L_x_841:
        /* <DEDUP_REMOVED lines=13> */
.L_x_3273:


//--------------------- .text._Z23gemm_half_q_half_kernelILi4ELi8ELb1ELb1ELi32EEvPK6__halfPKjS4_S2_PS0_iiiiPKtS7_iiiiiibS2_i --------------------------
	.section	.text._Z23gemm_half_q_half_kernelILi4ELi8ELb1ELb1ELi32EEvPK6__halfPKjS4_S2_PS0_iiiiPKtS7_iiiiiibS2_i,"ax",@progbits
	.sectioninfo	@"SHI_REGISTERS=56"
	.align	128
        .global         _Z23gemm_half_q_half_kernelILi4ELi8ELb1ELb1ELi32EEvPK6__halfPKjS4_S2_PS0_iiiiPKtS7_iiiiiibS2_i
        .type           _Z23gemm_half_q_half_kernelILi4ELi8ELb1ELb1ELi32EEvPK6__halfPKjS4_S2_PS0_iiiiPKtS7_iiiiiibS2_i,@function
        .size           _Z23gemm_half_q_half_kernelILi4ELi8ELb1ELb1ELi32EEvPK6__halfPKjS4_S2_PS0_iiiiPKtS7_iiiiiibS2_i,(.L_x_3274 - _Z23gemm_half_q_half_kernelILi4ELi8ELb1ELb1ELi32EEvPK6__halfPKjS4_S2_PS0_iiiiPKtS7_iiiiiibS2_i)
        .other          _Z23gemm_half_q_half_kernelILi4ELi8ELb1ELb1ELi32EEvPK6__halfPKjS4_S2_PS0_iiiiPKtS7_iiiiiibS2_i,@"STO_CUDA_ENTRY STV_DEFAULT"
_Z23gemm_half_q_half_kernelILi4ELi8ELb1ELb1ELi32EEvPK6__halfPKjS4_S2_PS0_iiiiPKtS7_iiiiiibS2_i:
.text._Z23gemm_half_q_half_kernelILi4ELi8ELb1ELb1ELi32EEvPK6__halfPKjS4_S2_PS0_iiiiPKtS7_iiiiiibS2_i:
[----:B------:R-:W-:Y:S02]  /*0000*/  MOV R1, c[0x0][0x28] ;  /* 0x00000a0000017a02 */ /* 0x000fe40000000f00 */
[----:B------:R-:W0:Y:S01]  /*0010*/  S2R R10, SR_CTAID.Y ;  /* 0x00000000000a7919 */ /* 0x000e220000002600 */
[----:B------:R-:W-:Y:S01]  /*0020*/  MOV R3, 0xfffffffc ;  /* 0xfffffffc00037802 */ /* 0x000fe20000000f00 */
        /* <DEDUP_REMOVED lines=9> */
[----:B------:R-:W-:Y:S02]  /*00c0*/  PRMT R3, RZ, 0x7610, R3 ;  /* 0x00007610ff037816 */ /* 0x000fe40000000003 */
[----:B-1----:R-:W-:Y:S02]  /*00d0*/  SHF.L.U32 R5, R9, 0x5, RZ ;  /* 0x0000000509057819 */ /* 0x002fe400000006ff */
[C---:B------:R-:W-:Y:S02]  /*00e0*/  ISETP.GE.AND P1, PT, R0.reuse, 0x1, PT ;  /* 0x000000010000780c */ /* 0x040fe40003f26270 */
[----:B------:R-:W-:Y:S02]  /*00f0*/  IADD3 R8, R5, 0x20, RZ ;  /* 0x0000002005087810 */ /* 0x000fe40007ffe0ff */
[----:B------:R-:W-:-:S02]  /*0100*/  IMNMX R6, R0, 0x4, PT ;  /* 0x0000000400067817 */ /* 0x000fc40003800200 */
        /* <DEDUP_REMOVED lines=32> */
.L_x_842:
        /* <DEDUP_REMOVED lines=15> */
[----:B------:R-:W-:-:S04]  /*0400*/  ISETP.GT.AND P2, PT, R6, 0x3, PT ;  /* 0x000000030600780c */ /* 0x000fc80003f44270 */
[----:B------:R-:W-:-:S04]  /*0410*/  SHF.L.U32 R13, R13, 0x2, RZ ;  /* 0x000000020d0d7819 */ /* 0x000fc800000006ff */
[----:B--2---:R-:W-:-:S04]  /*0420*/  IADD3 R15, P0, R18, R13, RZ ;  /* 0x0000000d120f7210 */ /* 0x004fc80007f1e0ff */
[----:B------:R-:W-:Y:S02]  /*0430*/  LEA.HI.X.SX32 R20, R13, RZ, 0x1, P0 ;  /* 0x000000ff0d147211 */ /* 0x000fe400000f0eff */
[C---:B------:R-:W-:Y:S02]  /*0440*/  LEA R16, P0, R15.reuse, c[0x0][0x160], 0x1 ;  /* 0x000058000f107a11 */ /* 0x040fe400078008ff */
[----:B------:R-:W-:Y:S02]  /*0450*/  SHF.L.U32 R13, R14, 0x1, RZ ;  /* 0x000000010e0d7819 */ /* 0x000fe400000006ff */
[----:B------:R-:W-:Y:S01]  /*0460*/  LEA.HI.X R17, R15, c[0x0][0x164], R20, 0x1, P0 ;  /* 0x000059000f117a11 */ /* 0x000fe200000f0c14 */
[----:B------:R-:W-:Y:S01]  /*0470*/  HFMA2.MMA R15, -RZ, RZ, 0, 0 ;  /* 0x00000000ff0f7435 */ /* 0x000fe200000001ff */
[----:B------:R-:W-:Y:S01]  /*0480*/  PLOP3.LUT P0, PT, PT, PT, PT, 0x80, 0x0 ;  /* 0x000000000000781c */ /* 0x000fe20003f0f070 */
[----:B------:R-:W-:Y:S08]  /*0490*/  @!P2 BRA `(.L_x_846) ;  /* 0x000001300000a947 */ /* 0x000ff00003800000 */
[----:B------:R-:W-:Y:S02]  /*04a0*/  PLOP3.LUT P0, PT, PT, PT, PT, 0x8, 0x0 ;  /* 0x000000000000781c */ /* 0x000fe40003f0e170 */
[----:B------:R-:W-:-:S02]  /*04b0*/  IADD3 R28, R6, -0x3, RZ ;  /* 0xfffffffd061c7810 */ /* 0x000fc40007ffe0ff */
.L_x_847:
        /* <DEDUP_REMOVED lines=17> */
.L_x_846:
        /* <DEDUP_REMOVED lines=17> */
.L_x_845:
[----:B------:R-:W-:Y:S01]  /*06e0*/  IMAD R15, R10, c[0x0][0x190], RZ ;  /* 0x000064000a0f7a24 */ /* 0x000fe200078e02ff */
[----:B------:R-:W-:-:S04]  /*06f0*/  ISETP.GT.AND P2, PT, R6, 0x3, PT ;  /* 0x000000030600780c */ /* 0x000fc80003f44270 */
[----:B------:R-:W-:-:S04]  /*0700*/  SHF.L.U32 R15, R15, 0x2, RZ ;  /* 0x000000020f0f7819 */ /* 0x000fc800000006ff */
[----:B------:R-:W-:-:S04]  /*0710*/  IADD3 R13, P0, R13, R15, RZ ;  /* 0x0000000f0d0d7210 */ /* 0x000fc80007f1e0ff */
[----:B------:R-:W-:Y:S01]  /*0720*/  LEA.HI.X.SX32 R18, R15, R16, 0x1, P0 ;  /* 0x000000100f127211 */ /* 0x000fe200000f0eff */
[----:B------:R-:W-:Y:S01]  /*0730*/  HFMA2.MMA R15, -RZ, RZ, 0, 0 ;  /* 0x00000000ff0f7435 */ /* 0x000fe200000001ff */
[----:B------:R-:W-:-:S04]  /*0740*/  LEA R16, P0, R13, c[0x0][0x160], 0x1 ;  /* 0x000058000d107a11 */ /* 0x000fc800078008ff */
[----:B------:R-:W-:Y:S02]  /*0750*/  LEA.HI.X R17, R13, c[0x0][0x164], R18, 0x1, P0 ;  /* 0x000059000d117a11 */ /* 0x000fe400000f0c12 */
[----:B------:R-:W-:Y:S02]  /*0760*/  PLOP3.LUT P0, PT, PT, PT, PT, 0x80, 0x0 ;  /* 0x000000000000781c */ /* 0x000fe40003f0f070 */
[----:B------:R-:W-:Y:S01]  /*0770*/  SHF.L.U32 R13, R14, 0x1, RZ ;  /* 0x000000010e0d7819 */ /* 0x000fe200000006ff */
[----:B------:R-:W-:Y:S05]  /*0780*/  @!P2 BRA `(.L_x_848) ;  /* 0x000001300000a947 */ /* 0x000fea0003800000 */
[----:B------:R-:W-:Y:S02]  /*0790*/  PLOP3.LUT P0, PT, PT, PT, PT, 0x8, 0x0 ;  /* 0x000000000000781c */ /* 0x000fe40003f0e170 */
[----:B------:R-:W-:-:S03]  /*07a0*/  IADD3 R28, R6, -0x3, RZ ;  /* 0xfffffffd061c7810 */ /* 0x000fc60007ffe0ff */
.L_x_849:
        /* <DEDUP_REMOVED lines=17> */
.L_x_848:
        /* <DEDUP_REMOVED lines=15> */
.L_x_844:
[----:B------:R-:W-:Y:S05]  /*09b0*/  BSYNC B0 ;  /* 0x0000000000007941 */ /* 0x000fea0003800000 */
.L_x_843:
        /* <DEDUP_REMOVED lines=19> */
.L_x_852:
        /* <DEDUP_REMOVED lines=11> */
.L_x_851:
        /* <DEDUP_REMOVED lines=10> */
.L_x_850:
        /* <DEDUP_REMOVED lines=10> */
[----:B------:R-:W-:Y:S02]  /*0ce0*/  @P0 IADD3 R10, R10, -c[0x0][0x1a8], RZ ;  /* 0x80006a000a0a0a10 */ /* 0x000fe40007ffe0ff */
[----:B------:R-:W-:Y:S02]  /*0cf0*/  @P5 IMNMX R14, R5, c[0x0][0x1b4], PT ;  /* 0x00006d00050e5a17 */ /* 0x000fe40003800200 */
[----:B------:R-:W-:-:S02]  /*0d00*/  @P0 SHF.R.S32.HI R11, RZ, 0x1f, R10 ;  /* 0x0000001fff0b0819 */ /* 0x000fc4000001140a */
[----:B------:R-:W-:Y:S02]  /*0d10*/  @P2 IMNMX R15, R5, c[0x0][0x1b8], PT ;  /* 0x00006e00050f2a17 */ /* 0x000fe40003800200 */
[----:B------:R-:W-:Y:S02]  /*0d20*/  @P5 IADD3 R14, R14, -c[0x0][0x1b0], RZ ;  /* 0x80006c000e0e5a10 */ /* 0x000fe40007ffe0ff */
[----:B------:R-:W-:Y:S02]  /*0d30*/  @P0 LEA.HI R11, R11, R10, RZ, 0x5 ;  /* 0x0000000a0b0b0211 */ /* 0x000fe400078f28ff */
[----:B------:R-:W-:Y:S02]  /*0d40*/  @P4 IMNMX R13, R5, c[0x0][0x1b0], PT ;  /* 0x00006c00050d4a17 */ /* 0x000fe40003800200 */
[----:B------:R-:W-:Y:S02]  /*0d50*/  @P2 IADD3 R16, R15, -c[0x0][0x1b4], RZ ;  /* 0x80006d000f102a10 */ /* 0x000fe40007ffe0ff */
[----:B------:R-:W-:-:S02]  /*0d60*/  @P5 SHF.R.S32.HI R15, RZ, 0x1f, R14 ;  /* 0x0000001fff0f5819 */ /* 0x000fc4000001140e */
[----:B------:R-:W-:Y:S02]  /*0d70*/  @P0 SHF.R.S32.HI R11, RZ, 0x5, R11 ;  /* 0x00000005ff0b0819 */ /* 0x000fe4000001140b */
[----:B------:R-:W-:Y:S02]  /*0d80*/  @P4 IADD3 R13, R13, -c[0x0][0x1ac], RZ ;  /* 0x80006b000d0d4a10 */ /* 0x000fe40007ffe0ff */
[----:B------:R-:W-:Y:S02]  /*0d90*/  @P3 IMNMX R18, R5, c[0x0][0x1bc], PT ;  /* 0x00006f0005123a17 */ /* 0x000fe40003800200 */
[----:B------:R-:W-:Y:S02]  /*0da0*/  @P5 LEA.HI R15, R15, R14, RZ, 0x5 ;  /* 0x0000000e0f0f5211 */ /* 0x000fe400078f28ff */
[----:B------:R-:W-:Y:S01]  /*0db0*/  MOV R14, RZ ;  /* 0x000000ff000e7202 */ /* 0x000fe20000000f00 */
[----:B------:R-:W-:Y:S01]  /*0dc0*/  @P0 IMAD R14, R11, 0x6, RZ ;  /* 0x000000060b0e0824 */ /* 0x000fe200078e02ff */
[----:B------:R-:W-:-:S02]  /*0dd0*/  @P4 SHF.R.S32.HI R10, RZ, 0x1f, R13 ;  /* 0x0000001fff0a4819 */ /* 0x000fc4000001140d */
[----:B------:R-:W-:Y:S02]  /*0de0*/  @P3 IADD3 R18, R18, -c[0x0][0x1b8], RZ ;  /* 0x80006e0012123a10 */ /* 0x000fe40007ffe0ff */
[----:B------:R-:W-:Y:S02]  /*0df0*/  @P2 SHF.R.S32.HI R17, RZ, 0x1f, R16 ;  /* 0x0000001fff112819 */ /* 0x000fe40000011410 */
[----:B------:R-:W-:Y:S02]  /*0e00*/  ISETP.GE.AND P0, PT, R5, R8, PT ;  /* 0x000000080500720c */ /* 0x000fe40003f06270 */
[----:B------:R-:W-:Y:S02]  /*0e10*/  @P5 SHF.R.S32.HI R15, RZ, 0x5, R15 ;  /* 0x00000005ff0f5819 */ /* 0x000fe4000001140f */
[----:B------:R-:W-:Y:S01]  /*0e20*/  @P4 LEA.HI R10, R10, R13, RZ, 0x5 ;  /* 0x0000000d0a0a4211 */ /* 0x000fe200078f28ff */
[----:B------:R-:W-:Y:S01]  /*0e30*/  HFMA2.MMA R13, -RZ, RZ, 0, 0 ;  /* 0x00000000ff0d7435 */ /* 0x000fe200000001ff */
[----:B------:R-:W-:-:S02]  /*0e40*/  @P3 SHF.R.S32.HI R19, RZ, 0x1f, R18 ;  /* 0x0000001fff133819 */ /* 0x000fc40000011412 */
[----:B------:R-:W-:Y:S02]  /*0e50*/  @P2 LEA.HI R17, R17, R16, RZ, 0x5 ;  /* 0x0000001011112211 */ /* 0x000fe400078f28ff */
[----:B------:R-:W-:Y:S02]  /*0e60*/  MOV R16, RZ ;  /* 0x000000ff00107202 */ /* 0x000fe40000000f00 */
[----:B------:R-:W-:Y:S02]  /*0e70*/  @P5 SHF.L.U32 R16, R15, 0x2, RZ ;  /* 0x000000020f105819 */ /* 0x000fe400000006ff */
[----:B------:R-:W-:Y:S02]  /*0e80*/  @P4 SHF.R.S32.HI R10, RZ, 0x5, R10 ;  /* 0x00000005ff0a4819 */ /* 0x000fe4000001140a */
[----:B------:R-:W-:Y:S02]  /*0e90*/  @P3 LEA.HI R19, R19, R18, RZ, 0x5 ;  /* 0x0000001213133211 */ /* 0x000fe400078f28ff */
[----:B------:R-:W-:-:S02]  /*0ea0*/  SHF.R.S32.HI R15, RZ, 0x5, R20 ;  /* 0x00000005ff0f7819 */ /* 0x000fc40000011414 */
[----:B------:R-:W-:Y:S02]  /*0eb0*/  @P4 LEA R13, R10, R10, 0x2 ;  /* 0x0000000a0a0d4211 */ /* 0x000fe400078e10ff */
[----:B------:R-:W-:Y:S01]  /*0ec0*/  @P2 SHF.R.S32.HI R17, RZ, 0x5, R17 ;  /* 0x00000005ff112819 */ /* 0x000fe20000011411 */
[----:B------:R-:W-:Y:S01]  /*0ed0*/  CS2R R10, SRZ ;  /* 0x00000000000a7805 */ /* 0x000fe2000001ff00 */
[----:B------:R-:W-:Y:S02]  /*0ee0*/  @P3 SHF.R.S32.HI R19, RZ, 0x5, R19 ;  /* 0x00000005ff133819 */ /* 0x000fe40000011413 */
[----:B------:R-:W-:Y:S02]  /*0ef0*/  LEA R14, R15, R14, 0x3 ;  /* 0x0000000e0f0e7211 */ /* 0x000fe400078e18ff */
[----:B------:R-:W-:Y:S02]  /*0f00*/  @P2 LEA R10, R17, R17, 0x1 ;  /* 0x00000011110a2211 */ /* 0x000fe400078e08ff */
[----:B------:R-:W-:-:S02]  /*0f10*/  @P3 SHF.L.U32 R11, R19, 0x1, RZ ;  /* 0x00000001130b3819 */ /* 0x000fc400000006ff */
[----:B------:R-:W-:Y:S01]  /*0f20*/  IADD3 R13, R16, R14, R13 ;  /* 0x0000000e100d7210 */ /* 0x000fe20007ffe00d */
[----:B------:R-:W-:Y:S05]  /*0f30*/  @P0 BRA `(.L_x_853) ;  /* 0x0000034000000947 */ /* 0x000fea0003800000 */
[----:B------:R-:W-:Y:S02]  /*0f40*/  SHF.L.U32 R20, R9, 0x6, RZ ;  /* 0x0000000609147819 */ /* 0x000fe400000006ff */
[----:B------:R-:W-:-:S05]  /*0f50*/  MOV R9, 0x2 ;  /* 0x0000000200097802 */ /* 0x000fca0000000f00 */
[----:B------:R-:W-:-:S05]  /*0f60*/  IMAD.WIDE R20, R20, R9, c[0x0][0x198] ;  /* 0x0000660014147625 */ /* 0x000fca00078e0209 */
[----:B------:R0:W5:Y:S01]  /*0f70*/  LDG.E.U16.CONSTANT R14, [R20.64] ;  /* 0x00000006140e7981 */ /* 0x000162000c1e9500 */
[----:B------:R-:W-:Y:S02]  /*0f80*/  SHF.R.S32.HI R15, RZ, 0x1f, R12 ;  /* 0x0000001fff0f7819 */ /* 0x000fe4000001140c */
[----:B------:R-:W-:Y:S02]  /*0f90*/  SHF.L.U32 R16, R12, 0x2, RZ ;  /* 0x000000020c107819 */ /* 0x000fe400000006ff */
[----:B------:R-:W-:Y:S02]  /*0fa0*/  LEA.HI R18, R15, R12, RZ, 0x3 ;  /* 0x0000000c0f127211 */ /* 0x000fe400078f18ff */
[----:B------:R-:W-:Y:S02]  /*0fb0*/  MOV R15, RZ ;  /* 0x000000ff000f7202 */ /* 0x000fe40000000f00 */
[----:B------:R-:W-:Y:S02]  /*0fc0*/  MOV R17, R5 ;  /* 0x0000000500117202 */ /* 0x000fe40000000f00 */
[----:B------:R-:W-:-:S02]  /*0fd0*/  LOP3.LUT R16, R16, 0x10, RZ, 0xc0, !PT ;  /* 0x0000001010107812 */ /* 0x000fc400078ec0ff */
[----:B0-----:R-:W-:Y:S02]  /*0fe0*/  SHF.R.S32.HI R18, RZ, 0x3, R18 ;  /* 0x00000003ff127819 */ /* 0x001fe40000011412 */
.L_x_854:
[----:B-----5:R-:W-:-:S05]  /*0ff0*/  IADD3 R22, R14, R15, RZ ;  /* 0x0000000f0e167210 */ /* 0x020fca0007ffe0ff */
[----:B------:R-:W-:-:S05]  /*1000*/  IMAD R19, R22, c[0x0][0x18c], RZ ;  /* 0x0000630016137a24 */ /* 0x000fca00078e02ff */
[----:B------:R-:W-:-:S04]  /*1010*/  SHF.R.S32.HI R20, RZ, 0x1f, R19 ;  /* 0x0000001fff147819 */ /* 0x000fc80000011413 */
[----:B------:R-:W-:Y:S01]  /*1020*/  LEA.HI R19, R20, R19, RZ, 0x3 ;  /* 0x0000001314137211 */ /* 0x000fe200078f18ff */
[----:B------:R-:W-:-:S03]  /*1030*/  HFMA2.MMA R20, -RZ, RZ, 0, 2.384185791015625e-07 ;  /* 0x00000004ff147435 */ /* 0x000fc600000001ff */
[----:B------:R-:W-:-:S07]  /*1040*/  LEA.HI.SX32 R19, R19, R18, 0x1d ;  /* 0x0000001213137211 */ /* 0x000fce00078feaff */
[----:B------:R-:W-:-:S06]  /*1050*/  IMAD.WIDE R20, R19, R20, c[0x0][0x170] ;  /* 0x00005c0013147625 */ /* 0x000fcc00078e0214 */
[----:B------:R-:W2:Y:S01]  /*1060*/  LDG.E.CONSTANT R21, [R20.64] ;  /* 0x0000000614157981 */ /* 0x000ea2000c1e9900 */
[----:B------:R-:W-:-:S05]  /*1070*/  LEA R24, R17, 0x1, 0x1 ;  /* 0x0000000111187811 */ /* 0x000fca00078e08ff */
[----:B------:R-:W-:-:S06]  /*1080*/  IMAD.WIDE R24, R24, R9, c[0x0][0x198] ;  /* 0x0000660018187625 */ /* 0x000fcc00078e0209 */
[----:B------:R-:W3:Y:S01]  /*1090*/  LDG.E.U16.CONSTANT R24, [R24.64] ;  /* 0x0000000618187981 */ /* 0x000ee2000c1e9500 */
[----:B------:R-:W-:-:S06]  /*10a0*/  IMAD.WIDE R22, R22, R9, c[0x0][0x178] ;  /* 0x00005e0016167625 */ /* 0x000fcc00078e0209 */
[----:B------:R0:W4:Y:S01]  /*10b0*/  LDG.E.U16.CONSTANT R22, [R22.64] ;  /* 0x0000000616167981 */ /* 0x000122000c1e9500 */
[----:B------:R-:W-:Y:S02]  /*10c0*/  IADD3 R15, R15, 0x1, RZ ;  /* 0x000000010f0f7810 */ /* 0x000fe40007ffe0ff */
        /* <DEDUP_REMOVED lines=14> */
[----:B---3--:R-:W-:Y:S01]  /*11b0*/  IADD3 R17, R24, R17, RZ ;  /* 0x0000001118117210 */ /* 0x008fe20007ffe0ff */
[----:B------:R-:W-:-:S02]  /*11c0*/  IMAD R26, R26, R26, RZ ;  /* 0x0000001a1a1a7224 */ /* 0x000fc400078e02ff */
[----:B------:R-:W-:Y:S01]  /*11d0*/  IMAD R20, R20, R20, RZ ;  /* 0x0000001414147224 */ /* 0x000fe200078e02ff */
[----:B------:R-:W4:Y:S01]  /*11e0*/  I2F.F16 R27, R27 ;  /* 0x0000001b001b7306 */ /* 0x000f220000200c00 */
[----:B------:R-:W-:-:S07]  /*11f0*/  ISETP.GE.AND P2, PT, R17, R8, PT ;  /* 0x000000081100720c */ /* 0x000fce0003f46270 */
[----:B------:R-:W1:Y:S08]  /*1200*/  I2F.F16 R21, R26 ;  /* 0x0000001a00157306 */ /* 0x000e700000200c00 */
[----:B0-----:R-:W0:Y:S01]  /*1210*/  I2F.F16 R23, R20 ;  /* 0x0000001400177306 */ /* 0x001e220000200c00 */
[----:B----4-:R-:W-:-:S07]  /*1220*/  HMUL2 R25, R27.H0_H0, R22.H0_H0 ;  /* 0x200000161b197232 */ /* 0x010fce0000000800 */
[----:B------:R-:W2:Y:S01]  /*1230*/  I2F.F16 R19, R19 ;  /* 0x0000001300137306 */ /* 0x000ea20000200c00 */
[-C--:B-1----:R-:W-:Y:S02]  /*1240*/  HMUL2 R21, R21.H0_H0, R22.reuse.H0_H0 ;  /* 0x2000001615157232 */ /* 0x082fe40000000800 */
[-C--:B0-----:R-:W-:Y:S02]  /*1250*/  HMUL2 R23, R23.H0_H0, R22.reuse.H0_H0 ;  /* 0x2000001617177232 */ /* 0x081fe40000000800 */
[----:B--2---:R-:W-:Y:S01]  /*1260*/  HMUL2 R26, R19.H0_H0, R22.H0_H0 ;  /* 0x20000016131a7232 */ /* 0x004fe20000000800 */
[----:B------:R-:W-:Y:S05]  /*1270*/  @!P2 BRA `(.L_x_854) ;  /* 0xfffffd700000a947 */ /* 0x000fea000383ffff */
.L_x_853:
[----:B------:R-:W-:Y:S02]  /*1280*/  ISETP.GE.OR P0, PT, R5, c[0x0][0x1b4], P0 ;  /* 0x00006d0005007a0c */ /* 0x000fe40000706670 */
[----:B------:R-:W-:Y:S02]  /*1290*/  IADD3 R13, R11, R13, R10 ;  /* 0x0000000d0b0d7210 */ /* 0x000fe40007ffe00a */
[----:B------:R-:W-:-:S02]  /*12a0*/  PRMT R9, RZ, 0x5410, RZ ;  /* 0x00005410ff097816 */ /* 0x000fc400000000ff */
        /* <DEDUP_REMOVED lines=10> */
[----:B------:R-:W-:Y:S01]  /*1350*/  HADD2.F32 R20, -RZ, R21.H0_H0 ;  /* 0x20000015ff147230 */ /* 0x000fe20000004100 */
[----:B------:R-:W-:Y:S01]  /*1360*/  PRMT R9, R9, 0x5410, RZ ;  /* 0x0000541009097816 */ /* 0x000fe200000000ff */
[----:B------:R-:W-:Y:S01]  /*1370*/  HADD2.F32 R22, -RZ, R23.H0_H0 ;  /* 0x20000017ff167230 */ /* 0x000fe20000004100 */
[----:B------:R-:W-:Y:S01]  /*1380*/  SHF.R.S32.HI R15, RZ, 0x1f, R13 ;  /* 0x0000001fff0f7819 */ /* 0x000fe2000001140d */
[----:B------:R-:W-:Y:S01]  /*1390*/  HADD2.F32 R21, -RZ, R25.H0_H0 ;  /* 0x20000019ff157230 */ /* 0x000fe20000004100 */
[----:B------:R-:W-:Y:S01]  /*13a0*/  IADD3 R13, P2, R12, R13, RZ ;  /* 0x0000000d0c0d7210 */ /* 0x000fe20007f5e0ff */
[----:B------:R-:W-:Y:S01]  /*13b0*/  HADD2.F32 R23, -RZ, R26.H0_H0 ;  /* 0x2000001aff177230 */ /* 0x000fe20000004100 */
[----:B------:R-:W-:Y:S01]  /*13c0*/  ISETP.NE.AND P0, PT, R14, RZ, PT ;  /* 0x000000ff0e00720c */ /* 0x000fe20003f05270 */
[----:B------:R-:W-:Y:S01]  /*13d0*/  UMOV UR4, URZ ;  /* 0x0000003f00047c82 */ /* 0x000fe20008000000 */
[----:B------:R-:W-:-:S02]  /*13e0*/  LEA.HI.X.SX32 R12, R12, R15, 0x1, P2 ;  /* 0x0000000f0c0c7211 */ /* 0x000fc400010f0eff */
[C---:B------:R-:W-:Y:S02]  /*13f0*/  LEA R42, P2, R13.reuse, c[0x0][0x168], 0x2 ;  /* 0x00005a000d2a7a11 */ /* 0x040fe400078410ff */
[----:B------:R-:W-:Y:S02]  /*1400*/  ISETP.LT.OR P0, PT, R0, 0x4, !P0 ;  /* 0x000000040000780c */ /* 0x000fe40004701670 */
[----:B------:R-:W-:-:S06]  /*1410*/  LEA.HI.X R43, R13, c[0x0][0x16c], R12, 0x2, P2 ;  /* 0x00005b000d2b7a11 */ /* 0x000fcc00010f140c */
.L_x_872:
[----:B------:R-:W-:Y:S05]  /*1420*/  @!P1 BRA `(.L_x_856) ;  /* 0x0000668000009947 */ /* 0x000fea0003800000 */
[----:B------:R-:W2:Y:S01]  /*1430*/  LDG.E.128.CONSTANT R12, [R42.64] ;  /* 0x000000062a0c7981 */ /* 0x000ea2000c1e9d00 */
[----:B------:R-:W-:Y:S01]  /*1440*/  PRMT R26, R7, 0x9910, RZ ;  /* 0x00009910071a7816 */ /* 0x000fe200000000ff */
[----:B------:R-:W-:Y:S01]  /*1450*/  HFMA2.MMA R0, -RZ, RZ, 0, 0.0625 ;  /* 0x00002c00ff007435 */ /* 0x000fe200000001ff */
[----:B------:R-:W-:Y:S02]  /*1460*/  ISETP.GE.AND P3, PT, R6, 0x2, PT ;  /* 0x000000020600780c */ /* 0x000fe40003f66270 */
[----:B------:R-:W-:Y:S02]  /*1470*/  ISETP.NE.AND P2, PT, R26, RZ, PT ;  /* 0x000000ff1a00720c */ /* 0x000fe40003f45270 */
[----:B--2---:R-:W-:-:S02]  /*1480*/  LOP3.LUT R25, R12, 0xf000f, RZ, 0xc0, !PT ;  /* 0x000f000f0c197812 */ /* 0x004fc400078ec0ff */
[----:B------:R-:W-:Y:S02]  /*1490*/  LOP3.LUT R26, R12, 0xf000f0, RZ, 0xc0, !PT ;  /* 0x00f000f00c1a7812 */ /* 0x000fe400078ec0ff */
[----:B------:R-:W-:Y:S02]  /*14a0*/  SHF.R.U32.HI R27, RZ, 0x8, R12 ;  /* 0x00000008ff1b7819 */ /* 0x000fe4000001160c */
        /* <DEDUP_REMOVED lines=9> */
[----:B------:R-:W-:-:S02]  /*1540*/  LOP3.LUT R12, R25, 0x64006400, RZ, 0xfc, !PT ;  /* 0x64006400190c7812 */ /* 0x000fc400078efcff */
[----:B------:R-:W-:Y:S02]  /*1550*/  LOP3.LUT R13, R26, 0x64006400, RZ, 0xfc, !PT ;  /* 0x640064001a0d7812 */ /* 0x000fe400078efcff */
[C---:B------:R-:W-:Y:S01]  /*1560*/  LOP3.LUT R26, R27.reuse, 0xf000f, RZ, 0xc0, !PT ;  /* 0x000f000f1b1a7812 */ /* 0x040fe200078ec0ff */
[----:B------:R-:W-:Y:S01]  /*1570*/  HADD2 R12, R12, -1032, -1032 ;  /* 0xe408e4080c0c7430 */ /* 0x000fe20000000000 */
[----:B------:R-:W-:Y:S01]  /*1580*/  LOP3.LUT R28, R27, 0xf000f0, RZ, 0xc0, !PT ;  /* 0x00f000f01b1c7812 */ /* 0x000fe200078ec0ff */
[-C--:B------:R-:W-:Y:S01]  /*1590*/  HFMA2 R13, R13, R0.reuse.H0_H0, -72, -72 ;  /* 0xd480d4800d0d7431 */ /* 0x080fe20000040000 */
[----:B------:R-:W-:Y:S02]  /*15a0*/  LOP3.LUT R15, R30, 0x64006400, RZ, 0xfc, !PT ;  /* 0x640064001e0f7812 */ /* 0x000fe400078efcff */
[----:B------:R-:W-:Y:S02]  /*15b0*/  LOP3.LUT R32, R31, 0xf000f0, RZ, 0xc0, !PT ;  /* 0x00f000f01f207812 */ /* 0x000fe400078ec0ff */
[----:B------:R-:W-:Y:S01]  /*15c0*/  LOP3.LUT R25, R33, 0x64006400, RZ, 0xfc, !PT ;  /* 0x6400640021197812 */ /* 0x000fe200078efcff */
[----:B------:R-:W-:Y:S01]  /*15d0*/  HFMA2 R15, R15, R0.H0_H0, -72, -72 ;  /* 0xd480d4800f0f7431 */ /* 0x000fe20000040000 */
[----:B------:R-:W-:-:S02]  /*15e0*/  LOP3.LUT R30, R31, 0xf000f, RZ, 0xc0, !PT ;  /* 0x000f000f1f1e7812 */ /* 0x000fc400078ec0ff */
[----:B------:R-:W-:Y:S01]  /*15f0*/  LOP3.LUT R27, R34, 0x64006400, RZ, 0xfc, !PT ;  /* 0x64006400221b7812 */ /* 0x000fe200078efcff */
[----:B------:R-:W-:Y:S01]  /*1600*/  HADD2 R25, R25, -1032, -1032 ;  /* 0xe408e40819197430 */ /* 0x000fe20000000000 */
[----:B------:R-:W-:Y:S02]  /*1610*/  LOP3.LUT R33, R35, 0xf000f, RZ, 0xc0, !PT ;  /* 0x000f000f23217812 */ /* 0x000fe400078ec0ff */
[----:B------:R-:W-:Y:S02]  /*1620*/  LOP3.LUT R14, R29, 0x64006400, RZ, 0xfc, !PT ;  /* 0x640064001d0e7812 */ /* 0x000fe400078efcff */
[----:B------:R-:W-:Y:S02]  /*1630*/  LOP3.LUT R34, R35, 0xf000f0, RZ, 0xc0, !PT ;  /* 0x00f000f023227812 */ /* 0x000fe400078ec0ff */
[----:B------:R-:W-:Y:S01]  /*1640*/  LOP3.LUT R31, R36, 0x64006400, RZ, 0xfc, !PT ;  /* 0x64006400241f7812 */ /* 0x000fe200078efcff */
[----:B------:R-:W-:Y:S01]  /*1650*/  HADD2 R14, R14, -1032, -1032 ;  /* 0xe408e4080e0e7430 */ /* 0x000fe20000000000 */
[----:B------:R-:W-:-:S02]  /*1660*/  LOP3.LUT R29, R37, 0x64006400, RZ, 0xfc, !PT ;  /* 0x64006400251d7812 */ /* 0x000fc400078efcff */
[C---:B------:R-:W-:Y:S01]  /*1670*/  LOP3.LUT R36, R38.reuse, 0xf000f, RZ, 0xc0, !PT ;  /* 0x000f000f26247812 */ /* 0x040fe200078ec0ff */
[----:B------:R-:W-:Y:S01]  /*1680*/  HADD2 R31, R31, -1032, -1032 ;  /* 0xe408e4081f1f7430 */ /* 0x000fe20000000000 */
[----:B------:R-:W-:Y:S02]  /*1690*/  LOP3.LUT R41, R38, 0xf000f0, RZ, 0xc0, !PT ;  /* 0x00f000f026297812 */ /* 0x000fe400078ec0ff */
[----:B------:R-:W-:Y:S01]  /*16a0*/  LOP3.LUT R37, R32, 0x64006400, RZ, 0xfc, !PT ;  /* 0x6400640020257812 */ /* 0x000fe200078efcff */
[----:B------:R-:W-:Y:S01]  /*16b0*/  HFMA2 R32, R29, R0.H0_H0, -72, -72 ;  /* 0xd480d4801d207431 */ /* 0x000fe20000040000 */
[----:B------:R-:W-:Y:S02]  /*16c0*/  LOP3.LUT R38, R33, 0x64006400, RZ, 0xfc, !PT ;  /* 0x6400640021267812 */ /* 0x000fe400078efcff */
[----:B------:R-:W-:Y:S02]  /*16d0*/  LOP3.LUT R39, R34, 0x64006400, RZ, 0xfc, !PT ;  /* 0x6400640022277812 */ /* 0x000fe400078efcff */
[----:B------:R-:W-:-:S02]  /*16e0*/  LOP3.LUT R35, R28, 0x64006400, RZ, 0xfc, !PT ;  /* 0x640064001c237812 */ /* 0x000fc400078efcff */
[----:B------:R-:W-:Y:S01]  /*16f0*/  LOP3.LUT R40, R36, 0x64006400, RZ, 0xfc, !PT ;  /* 0x6400640024287812 */ /* 0x000fe200078efcff */
[-C--:B------:R-:W-:Y:S01]  /*1700*/  HFMA2 R36, R37, R0.reuse.H0_H0, -72, -72 ;  /* 0xd480d48025247431 */ /* 0x080fe20000040000 */
[----:B------:R-:W-:Y:S01]  /*1710*/  LOP3.LUT R26, R26, 0x64006400, RZ, 0xfc, !PT ;  /* 0x640064001a1a7812 */ /* 0x000fe200078efcff */
[----:B------:R-:W-:Y:S01]  /*1720*/  HADD2 R37, R38, -1032, -1032 ;  /* 0xe408e40826257430 */ /* 0x000fe20000000000 */
[----:B------:R-:W-:Y:S01]  /*1730*/  LOP3.LUT R28, R30, 0x64006400, RZ, 0xfc, !PT ;  /* 0x640064001e1c7812 */ /* 0x000fe200078efcff */
[-C--:B------:R-:W-:Y:S01]  /*1740*/  HFMA2 R38, R39, R0.reuse.H0_H0, -72, -72 ;  /* 0xd480d48027267431 */ /* 0x080fe20000040000 */
[----:B------:R-:W-:Y:S01]  /*1750*/  LOP3.LUT R41, R41, 0x64006400, RZ, 0xfc, !PT ;  /* 0x6400640029297812 */ /* 0x000fe200078efcff */
[-C--:B------:R-:W-:Y:S02]  /*1760*/  HFMA2 R34, R35, R0.reuse.H0_H0, -72, -72 ;  /* 0xd480d48023227431 */ /* 0x080fe40000040000 */
[----:B------:R-:W-:Y:S02]  /*1770*/  HADD2 R39, R40, -1032, -1032 ;  /* 0xe408e40828277430 */ /* 0x000fe40000000000 */
[----:B------:R-:W-:-:S02]  /*1780*/  HFMA2 R30, R27, R0.H0_H0, -72, -72 ;  /* 0xd480d4801b1e7431 */ /* 0x000fc40000040000 */
[----:B------:R-:W-:Y:S02]  /*1790*/  HADD2 R33, R26, -1032, -1032 ;  /* 0xe408e4081a217430 */ /* 0x000fe40000000000 */
[----:B------:R-:W-:Y:S02]  /*17a0*/  HADD2 R35, R28, -1032, -1032 ;  /* 0xe408e4081c237430 */ /* 0x000fe40000000000 */
[----:B------:R-:W-:Y:S01]  /*17b0*/  HFMA2 R40, R41, R0.H0_H0, -72, -72 ;  /* 0xd480d48029287431 */ /* 0x000fe20000040000 */
[----:B------:R-:W-:Y:S05]  /*17c0*/  @!P2 BRA `(.L_x_857) ;  /* 0x000005600000a947 */ /* 0x000fea0003800000 */
[----:B------:R-:W0:Y:S01]  /*17d0*/  LDS.64 R26, [UR4] ;  /* 0x00000004ff1a7984 */ /* 0x000e220008000a00 */
[----:B------:R-:W-:Y:S02]  /*17e0*/  HADD2.F32 R44, -RZ, R12.H0_H0 ;  /* 0x2000000cff2c7230 */ /* 0x000fe40000004100 */
[----:B------:R-:W-:Y:S01]  /*17f0*/  HADD2.F32 R46, -RZ, R14.H0_H0 ;  /* 0x2000000eff2e7230 */ /* 0x000fe20000004100 */
[----:B------:R-:W1:Y:S01]  /*1800*/  LDS.64 R28, [UR4+0x8] ;  /* 0x00000804ff1c7984 */ /* 0x000e620008000a00 */
[----:B------:R-:W-:-:S02]  /*1810*/  HADD2.F32 R45, -RZ, R12.H1_H1 ;  /* 0x3000000cff2d7230 */ /* 0x000fc40000004100 */
[----:B------:R-:W-:Y:S02]  /*1820*/  HADD2.F32 R47, -RZ, R14.H1_H1 ;  /* 0x3000000eff2f7230 */ /* 0x000fe40000004100 */
[----:B------:R-:W-:Y:S02]  /*1830*/  HADD2.F32 R48, -RZ, R15.H0_H0 ;  /* 0x2000000fff307230 */ /* 0x000fe40000004100 */
[----:B------:R-:W-:Y:S02]  /*1840*/  HADD2.F32 R49, -RZ, R35.H0_H0 ;  /* 0x20000023ff317230 */ /* 0x000fe40000004100 */
[----:B------:R-:W-:Y:S02]  /*1850*/  HADD2.F32 R50, -RZ, R36.H0_H0 ;  /* 0x20000024ff327230 */ /* 0x000fe40000004100 */
[----:B------:R-:W-:Y:S02]  /*1860*/  HADD2.F32 R52, -RZ, R31.H0_H0 ;  /* 0x2000001fff347230 */ /* 0x000fe40000004100 */
[----:B0-----:R-:W-:-:S02]  /*1870*/  HADD2.F32 R41, -RZ, R26.H0_H0 ;  /* 0x2000001aff297230 */ /* 0x001fc40000004100 */
[----:B------:R-:W-:-:S03]  /*1880*/  HADD2.F32 R26, -RZ, R26.H1_H1 ;  /* 0x3000001aff1a7230 */ /* 0x000fc60000004100 */
[----:B------:R-:W-:Y:S02]  /*1890*/  FFMA.FTZ R44, R44, R41, RZ ;  /* 0x000000292c2c7223 */ /* 0x000fe400000100ff */
[----:B------:R-:W-:Y:S02]  /*18a0*/  FFMA.FTZ R46, R41, R46, RZ ;  /* 0x0000002e292e7223 */ /* 0x000fe400000100ff */
[----:B------:R-:W-:Y:S01]  /*18b0*/  FFMA.FTZ R45, R45, R26, R44 ;  /* 0x0000001a2d2d7223 */ /* 0x000fe2000001002c */
[----:B------:R-:W-:Y:S01]  /*18c0*/  HADD2.F32 R44, -RZ, R27.H0_H0 ;  /* 0x2000001bff2c7230 */ /* 0x000fe20000004100 */
[----:B------:R-:W-:Y:S01]  /*18d0*/  FFMA.FTZ R47, R26, R47, R46 ;  /* 0x0000002f1a2f7223 */ /* 0x000fe2000001002e */
[----:B------:R-:W-:Y:S01]  /*18e0*/  HADD2.F32 R46, -RZ, R13.H0_H0 ;  /* 0x2000000dff2e7230 */ /* 0x000fe20000004100 */
[----:B------:R-:W-:Y:S01]  /*18f0*/  FFMA.FTZ R52, R41, R52, RZ ;  /* 0x0000003429347223 */ /* 0x000fe200000100ff */
[----:B------:R-:W-:Y:S01]  /*1900*/  HADD2.F32 R27, -RZ, R27.H1_H1 ;  /* 0x3000001bff1b7230 */ /* 0x000fe20000004100 */
[----:B------:R-:W-:Y:S01]  /*1910*/  FFMA.FTZ R47, R44, R48, R47 ;  /* 0x000000302c2f7223 */ /* 0x000fe2000001002f */
[----:B------:R-:W-:Y:S01]  /*1920*/  HADD2.F32 R48, -RZ, R15.H1_H1 ;  /* 0x3000000fff307230 */ /* 0x000fe20000004100 */
[----:B------:R-:W-:Y:S01]  /*1930*/  FFMA.FTZ R45, R46, R44, R45 ;  /* 0x0000002c2e2d7223 */ /* 0x000fe2000001002d */
[----:B------:R-:W-:-:S03]  /*1940*/  HADD2.F32 R46, -RZ, R13.H1_H1 ;  /* 0x3000000dff2e7230 */ /* 0x000fc60000004100 */
[----:B------:R-:W-:Y:S01]  /*1950*/  FFMA.FTZ R48, R27, R48, R47 ;  /* 0x000000301b307223 */ /* 0x000fe2000001002f */
[----:B------:R-:W-:Y:S01]  /*1960*/  HADD2.F32 R47, -RZ, R33.H0_H0 ;  /* 0x20000021ff2f7230 */ /* 0x000fe20000004100 */
[----:B------:R-:W-:Y:S01]  /*1970*/  FFMA.FTZ R46, R46, R27, R45 ;  /* 0x0000001b2e2e7223 */ /* 0x000fe2000001002d */
        /* <DEDUP_REMOVED lines=9> */
[----:B------:R-:W-:Y:S02]  /*1a10*/  HADD2.F32 R48, -RZ, R34.H0_H0 ;  /* 0x20000022ff307230 */ /* 0x000fe40000004100 */
[----:B------:R-:W-:Y:S01]  /*1a20*/  HADD2.F32 R29, -RZ, R29.H1_H1 ;  /* 0x3000001dff1d7230 */ /* 0x000fe20000004100 */
[----:B------:R-:W-:Y:S01]  /*1a30*/  FFMA.FTZ R49, R46, R50, R49 ;  /* 0x000000322e317223 */ /* 0x000fe20000010031 */
[----:B------:R-:W-:Y:S01]  /*1a40*/  HADD2.F32 R50, -RZ, R36.H1_H1 ;  /* 0x30000024ff327230 */ /* 0x000fe20000004100 */
[----:B------:R-:W-:Y:S01]  /*1a50*/  FFMA.FTZ R47, R48, R46, R47 ;  /* 0x0000002e302f7223 */ /* 0x000fe2000001002f */
[----:B------:R-:W-:-:S05]  /*1a60*/  HADD2.F32 R48, -RZ, R34.H1_H1 ;  /* 0x30000022ff307230 */ /* 0x000fca0000004100 */
[----:B------:R-:W-:Y:S02]  /*1a70*/  FFMA.FTZ R47, R48, R29, R47 ;  /* 0x0000001d302f7223 */ /* 0x000fe4000001002f */
[----:B------:R-:W-:Y:S01]  /*1a80*/  FFMA.FTZ R48, R29, R50, R49 ;  /* 0x000000321d307223 */ /* 0x000fe20000010031 */
[----:B------:R-:W-:Y:S01]  /*1a90*/  HADD2.F32 R50, -RZ, R25.H0_H0 ;  /* 0x20000019ff327230 */ /* 0x000fe20000004100 */
[----:B------:R-:W-:Y:S01]  /*1aa0*/  FMUL.FTZ R47, R20, R47 ;  /* 0x0000002f142f7220 */ /* 0x000fe20000410000 */
[----:B------:R-:W-:Y:S01]  /*1ab0*/  HADD2.F32 R49, -RZ, R31.H1_H1 ;  /* 0x3000001fff317230 */ /* 0x000fe20000004100 */
[----:B------:R-:W-:Y:S02]  /*1ac0*/  FMUL.FTZ R48, R21, R48 ;  /* 0x0000003015307220 */ /* 0x000fe40000410000 */
[----:B------:R-:W-:Y:S01]  /*1ad0*/  FFMA.FTZ R50, R41, R50, RZ ;  /* 0x0000003229327223 */ /* 0x000fe200000100ff */
[----:B------:R-:W-:Y:S01]  /*1ae0*/  HADD2.F32 R41, -RZ, R25.H1_H1 ;  /* 0x30000019ff297230 */ /* 0x000fe20000004100 */
[----:B------:R-:W-:Y:S01]  /*1af0*/  FFMA.FTZ R49, R26, R49, R52 ;  /* 0x000000311a317223 */ /* 0x000fe20000010034 */
[----:B------:R-:W-:-:S02]  /*1b00*/  F2FP.PACK_AB R47, RZ, R47 ;  /* 0x0000002fff2f723e */ /* 0x000fc400000000ff */
[----:B------:R-:W-:Y:S01]  /*1b10*/  F2FP.PACK_AB R48, RZ, R48 ;  /* 0x00000030ff30723e */ /* 0x000fe200000000ff */
[----:B------:R-:W-:Y:S01]  /*1b20*/  FFMA.FTZ R41, R26, R41, R50 ;  /* 0x000000291a297223 */ /* 0x000fe20000010032 */
[----:B------:R-:W-:Y:S02]  /*1b30*/  HADD2.F32 R26, -RZ, R30.H0_H0 ;  /* 0x2000001eff1a7230 */ /* 0x000fe40000004100 */
[----:B------:R-:W-:Y:S01]  /*1b40*/  HADD2.F32 R50, -RZ, R32.H0_H0 ;  /* 0x20000020ff327230 */ /* 0x000fe20000004100 */
[----:B------:R-:W-:Y:S02]  /*1b50*/  PRMT R47, R47, 0x5410, R48 ;  /* 0x000054102f2f7816 */ /* 0x000fe40000000030 */
[C---:B------:R-:W-:Y:S01]  /*1b60*/  FFMA.FTZ R41, R44.reuse, R26, R41 ;  /* 0x0000001a2c297223 */ /* 0x040fe20000010029 */
[----:B------:R-:W-:Y:S01]  /*1b70*/  HADD2.F32 R26, -RZ, R30.H1_H1 ;  /* 0x3000001eff1a7230 */ /* 0x000fe20000004100 */
[----:B------:R-:W-:Y:S01]  /*1b80*/  FFMA.FTZ R49, R44, R50, R49 ;  /* 0x000000322c317223 */ /* 0x000fe20000010031 */
[----:B------:R-:W-:Y:S01]  /*1b90*/  HADD2.F32 R44, -RZ, R32.H1_H1 ;  /* 0x30000020ff2c7230 */ /* 0x000fe20000004100 */
[----:B------:R-:W-:-:S02]  /*1ba0*/  HFMA2.MMA R19, R47, 1, 1, R19 ;  /* 0x3c003c002f137835 */ /* 0x000fc40000000013 */
        /* <DEDUP_REMOVED lines=8> */
[C---:B------:R-:W-:Y:S02]  /*1c30*/  FFMA.FTZ R41, R28.reuse, R41, R44 ;  /* 0x000000291c297223 */ /* 0x040fe4000001002c */
[----:B------:R-:W-:Y:S01]  /*1c40*/  FFMA.FTZ R27, R28, R27, R26 ;  /* 0x0000001b1c1b7223 */ /* 0x000fe2000001001a */
[----:B------:R-:W-:Y:S02]  /*1c50*/  HADD2.F32 R26, -RZ, R38.H0_H0 ;  /* 0x20000026ff1a7230 */ /* 0x000fe40000004100 */
[----:B------:R-:W-:-:S03]  /*1c60*/  HADD2.F32 R28, -RZ, R40.H0_H0 ;  /* 0x20000028ff1c7230 */ /* 0x000fc60000004100 */
[C---:B------:R-:W-:Y:S01]  /*1c70*/  FFMA.FTZ R27, R46.reuse, R26, R27 ;  /* 0x0000001a2e1b7223 */ /* 0x040fe2000001001b */
[----:B------:R-:W-:Y:S01]  /*1c80*/  HADD2.F32 R26, -RZ, R38.H1_H1 ;  /* 0x30000026ff1a7230 */ /* 0x000fe20000004100 */
[----:B------:R-:W-:Y:S01]  /*1c90*/  FFMA.FTZ R41, R46, R28, R41 ;  /* 0x0000001c2e297223 */ /* 0x000fe20000010029 */
[----:B------:R-:W-:-:S03]  /*1ca0*/  HADD2.F32 R28, -RZ, R40.H1_H1 ;  /* 0x30000028ff1c7230 */ /* 0x000fc60000004100 */
[C---:B------:R-:W-:Y:S02]  /*1cb0*/  FFMA.FTZ R27, R29.reuse, R26, R27 ;  /* 0x0000001a1d1b7223 */ /* 0x040fe4000001001b */
[----:B------:R-:W-:Y:S02]  /*1cc0*/  FFMA.FTZ R28, R29, R28, R41 ;  /* 0x0000001c1d1c7223 */ /* 0x000fe40000010029 */
[----:B------:R-:W-:Y:S02]  /*1cd0*/  FMUL.FTZ R27, R22, R27 ;  /* 0x0000001b161b7220 */ /* 0x000fe40000410000 */
[----:B------:R-:W-:-:S03]  /*1ce0*/  FMUL.FTZ R28, R23, R28 ;  /* 0x0000001c171c7220 */ /* 0x000fc60000410000 */
[----:B------:R-:W-:Y:S02]  /*1cf0*/  F2FP.PACK_AB R27, RZ, R27 ;  /* 0x0000001bff1b723e */ /* 0x000fe400000000ff */
[----:B------:R-:W-:-:S04]  /*1d00*/  F2FP.PACK_AB R28, RZ, R28 ;  /* 0x0000001cff1c723e */ /* 0x000fc800000000ff */
[----:B------:R-:W-:-:S05]  /*1d10*/  PRMT R27, R27, 0x5410, R28 ;  /* 0x000054101b1b7816 */ /* 0x000fca000000001c */
[----:B------:R-:W-:Y:S02]  /*1d20*/  HADD2 R18, R27, R18 ;  /* 0x000000121b127230 */ /* 0x000fe40000000000 */
.L_x_857:
        /* <DEDUP_REMOVED lines=9> */
[----:B------:R-:W-:Y:S02]  /*1dc0*/  HADD2.F32 R46, -RZ, R12.H1_H1 ;  /* 0x3000000cff2e7230 */ /* 0x000fe40000004100 */
[----:B------:R-:W-:Y:S02]  /*1dd0*/  HADD2.F32 R49, -RZ, R35.H0_H0 ;  /* 0x20000023ff317230 */ /* 0x000fe40000004100 */
[----:B------:R-:W-:Y:S02]  /*1de0*/  HADD2.F32 R50, -RZ, R36.H0_H0 ;  /* 0x20000024ff327230 */ /* 0x000fe40000004100 */
[----:B------:R-:W-:-:S02]  /*1df0*/  HADD2.F32 R52, -RZ, R31.H0_H0 ;  /* 0x2000001fff347230 */ /* 0x000fc40000004100 */
[--C-:B0-----:R-:W-:Y:S02]  /*1e00*/  HADD2.F32 R41, -RZ, R26.reuse.H0_H0 ;  /* 0x2000001aff297230 */ /* 0x101fe40000004100 */
[----:B------:R-:W-:-:S03]  /*1e10*/  HADD2.F32 R26, -RZ, R26.H1_H1 ;  /* 0x3000001aff1a7230 */ /* 0x000fc60000004100 */
[-C--:B------:R-:W-:Y:S01]  /*1e20*/  FFMA.FTZ R45, R44, R41.reuse, RZ ;  /* 0x000000292c2d7223 */ /* 0x080fe200000100ff */
[----:B------:R-:W-:Y:S01]  /*1e30*/  HADD2.F32 R44, -RZ, R14.H1_H1 ;  /* 0x3000000eff2c7230 */ /* 0x000fe20000004100 */
[----:B------:R-:W-:Y:S01]  /*1e40*/  FFMA.FTZ R47, R48, R41, RZ ;  /* 0x00000029302f7223 */ /* 0x000fe200000100ff */
[----:B------:R-:W-:Y:S01]  /*1e50*/  HADD2.F32 R48, -RZ, R15.H0_H0 ;  /* 0x2000000fff307230 */ /* 0x000fe20000004100 */
[-C--:B------:R-:W-:Y:S01]  /*1e60*/  FFMA.FTZ R45, R46, R26.reuse, R45 ;  /* 0x0000001a2e2d7223 */ /* 0x080fe2000001002d */
[----:B------:R-:W-:Y:S01]  /*1e70*/  HADD2.F32 R46, -RZ, R13.H0_H0 ;  /* 0x2000000dff2e7230 */ /* 0x000fe20000004100 */
[----:B------:R-:W-:Y:S01]  /*1e80*/  FFMA.FTZ R47, R44, R26, R47 ;  /* 0x0000001a2c2f7223 */ /* 0x000fe2000001002f */
[--C-:B------:R-:W-:Y:S02]  /*1e90*/  HADD2.F32 R44, -RZ, R27.reuse.H0_H0 ;  /* 0x2000001bff2c7230 */ /* 0x100fe40000004100 */
[----:B------:R-:W-:-:S03]  /*1ea0*/  HADD2.F32 R27, -RZ, R27.H1_H1 ;  /* 0x3000001bff1b7230 */ /* 0x000fc60000004100 */
[-C--:B------:R-:W-:Y:S01]  /*1eb0*/  FFMA.FTZ R46, R46, R44.reuse, R45 ;  /* 0x0000002c2e2e7223 */ /* 0x080fe2000001002d */
[----:B------:R-:W-:Y:S01]  /*1ec0*/  HADD2.F32 R45, -RZ, R13.H1_H1 ;  /* 0x3000000dff2d7230 */ /* 0x000fe20000004100 */
[----:B------:R-:W-:Y:S01]  /*1ed0*/  FFMA.FTZ R48, R48, R44, R47 ;  /* 0x0000002c30307223 */ /* 0x000fe2000001002f */
[----:B------:R-:W-:-:S03]  /*1ee0*/  HADD2.F32 R47, -RZ, R15.H1_H1 ;  /* 0x3000000fff2f7230 */ /* 0x000fc60000004100 */
[-C--:B------:R-:W-:Y:S01]  /*1ef0*/  FFMA.FTZ R46, R45, R27.reuse, R46 ;  /* 0x0000001b2d2e7223 */ /* 0x080fe2000001002e */
[--C-:B-1----:R-:W-:Y:S01]  /*1f00*/  HADD2.F32 R45, -RZ, R28.reuse.H0_H0 ;  /* 0x2000001cff2d7230 */ /* 0x102fe20000004100 */
[----:B------:R-:W-:Y:S01]  /*1f10*/  FFMA.FTZ R48, R47, R27, R48 ;  /* 0x0000001b2f307223 */ /* 0x000fe20000010030 */
[----:B------:R-:W-:Y:S02]  /*1f20*/  HADD2.F32 R47, -RZ, R33.H0_H0 ;  /* 0x20000021ff2f7230 */ /* 0x000fe40000004100 */
[----:B------:R-:W-:Y:S01]  /*1f30*/  HADD2.F32 R28, -RZ, R28.H1_H1 ;  /* 0x3000001cff1c7230 */ /* 0x000fe20000004100 */
[-C--:B------:R-:W-:Y:S01]  /*1f40*/  FFMA.FTZ R49, R49, R45.reuse, R48 ;  /* 0x0000002d31317223 */ /* 0x080fe20000010030 */
[----:B------:R-:W-:Y:S01]  /*1f50*/  HADD2.F32 R48, -RZ, R35.H1_H1 ;  /* 0x30000023ff307230 */ /* 0x000fe20000004100 */
[----:B------:R-:W-:Y:S01]  /*1f60*/  FFMA.FTZ R47, R47, R45, R46 ;  /* 0x0000002d2f2f7223 */ /* 0x000fe2000001002e */
[----:B------:R-:W-:-:S03]  /*1f70*/  HADD2.F32 R46, -RZ, R33.H1_H1 ;  /* 0x30000021ff2e7230 */ /* 0x000fc60000004100 */
        /* <DEDUP_REMOVED lines=9> */
[-C--:B------:R-:W-:Y:S02]  /*2010*/  FFMA.FTZ R47, R47, R29.reuse, R48 ;  /* 0x0000001d2f2f7223 */ /* 0x080fe40000010030 */
[----:B------:R-:W-:Y:S01]  /*2020*/  FFMA.FTZ R48, R49, R29, R50 ;  /* 0x0000001d31307223 */ /* 0x000fe20000010032 */
[--C-:B------:R-:W-:Y:S01]  /*2030*/  HADD2.F32 R50, -RZ, R25.reuse.H0_H0 ;  /* 0x20000019ff327230 */ /* 0x100fe20000004100 */
[----:B------:R-:W-:Y:S02]  /*2040*/  FMUL.FTZ R47, R20, R47 ;  /* 0x0000002f142f7220 */ /* 0x000fe40000410000 */
[----:B------:R-:W-:Y:S02]  /*2050*/  FMUL.FTZ R48, R21, R48 ;  /* 0x0000003015307220 */ /* 0x000fe40000410000 */
[-C--:B------:R-:W-:Y:S01]  /*2060*/  FFMA.FTZ R49, R50, R41.reuse, RZ ;  /* 0x0000002932317223 */ /* 0x080fe200000100ff */
[----:B------:R-:W-:Y:S01]  /*2070*/  HADD2.F32 R50, -RZ, R25.H1_H1 ;  /* 0x30000019ff327230 */ /* 0x000fe20000004100 */
[----:B------:R-:W-:Y:S01]  /*2080*/  FFMA.FTZ R41, R52, R41, RZ ;  /* 0x0000002934297223 */ /* 0x000fe200000100ff */
[----:B------:R-:W-:-:S02]  /*2090*/  F2FP.PACK_AB R47, RZ, R47 ;  /* 0x0000002fff2f723e */ /* 0x000fc400000000ff */
[----:B------:R-:W-:Y:S01]  /*20a0*/  F2FP.PACK_AB R48, RZ, R48 ;  /* 0x00000030ff30723e */ /* 0x000fe200000000ff */
[----:B------:R-:W-:Y:S01]  /*20b0*/  FFMA.FTZ R49, R50, R26, R49 ;  /* 0x0000001a32317223 */ /* 0x000fe20000010031 */
[----:B------:R-:W-:Y:S02]  /*20c0*/  HADD2.F32 R50, -RZ, R31.H1_H1 ;  /* 0x3000001fff327230 */ /* 0x000fe40000004100 */
[----:B------:R-:W-:-:S03]  /*20d0*/  PRMT R47, R47, 0x5410, R48 ;  /* 0x000054102f2f7816 */ /* 0x000fc60000000030 */
[----:B------:R-:W-:Y:S01]  /*20e0*/  FFMA.FTZ R41, R50, R26, R41 ;  /* 0x0000001a32297223 */ /* 0x000fe20000010029 */
[----:B------:R-:W-:Y:S02]  /*20f0*/  HADD2.F32 R26, -RZ, R30.H0_H0 ;  /* 0x2000001eff1a7230 */ /* 0x000fe40000004100 */
[--C-:B------:R-:W-:Y:S01]  /*2100*/  HADD2.F32 R50, -RZ, R32.reuse.H0_H0 ;  /* 0x20000020ff327230 */ /* 0x100fe20000004100 */
[----:B------:R-:W-:Y:S02]  /*2110*/  HFMA2.MMA R17, R47, 1, 1, R17 ;  /* 0x3c003c002f117835 */ /* 0x000fe40000000011 */
[-C--:B------:R-:W-:Y:S01]  /*2120*/  FFMA.FTZ R26, R26, R44.reuse, R49 ;  /* 0x0000002c1a1a7223 */ /* 0x080fe20000010031 */
[----:B------:R-:W-:Y:S01]  /*2130*/  HADD2.F32 R49, -RZ, R32.H1_H1 ;  /* 0x30000020ff317230 */ /* 0x000fe20000004100 */
[----:B------:R-:W-:Y:S01]  /*2140*/  FFMA.FTZ R44, R50, R44, R41 ;  /* 0x0000002c322c7223 */ /* 0x000fe20000010029 */
[----:B------:R-:W-:-:S03]  /*2150*/  HADD2.F32 R41, -RZ, R30.H1_H1 ;  /* 0x3000001eff297230 */ /* 0x000fc60000004100 */
[-C--:B------:R-:W-:Y:S02]  /*2160*/  FFMA.FTZ R44, R49, R27.reuse, R44 ;  /* 0x0000001b312c7223 */ /* 0x080fe4000001002c */
        /* <DEDUP_REMOVED lines=15> */
[-C--:B------:R-:W-:Y:S02]  /*2260*/  FFMA.FTZ R27, R27, R29.reuse, R26 ;  /* 0x0000001d1b1b7223 */ /* 0x080fe4000001001a */
[----:B------:R-:W-:Y:S02]  /*2270*/  FFMA.FTZ R46, R28, R29, R46 ;  /* 0x0000001d1c2e7223 */ /* 0x000fe4000001002e */
[----:B------:R-:W-:Y:S02]  /*2280*/  FMUL.FTZ R27, R22, R27 ;  /* 0x0000001b161b7220 */ /* 0x000fe40000410000 */
[----:B------:R-:W-:-:S03]  /*2290*/  FMUL.FTZ R46, R23, R46 ;  /* 0x0000002e172e7220 */ /* 0x000fc60000410000 */
[----:B------:R-:W-:Y:S02]  /*22a0*/  F2FP.PACK_AB R27, RZ, R27 ;  /* 0x0000001bff1b723e */ /* 0x000fe400000000ff */
[----:B------:R-:W-:-:S04]  /*22b0*/  F2FP.PACK_AB R46, RZ, R46 ;  /* 0x0000002eff2e723e */ /* 0x000fc800000000ff */
[----:B------:R-:W-:-:S05]  /*22c0*/  PRMT R27, R27, 0x5410, R46 ;  /* 0x000054101b1b7816 */ /* 0x000fca000000002e */
[----:B------:R-:W-:Y:S02]  /*22d0*/  HADD2 R16, R27, R16 ;  /* 0x000000101b107230 */ /* 0x000fe40000000000 */
.L_x_859:
        /* <DEDUP_REMOVED lines=90> */
.L_x_860:
[----:B------:R-:W-:Y:S05]  /*2880*/  @P0 BRA `(.L_x_858) ;  /* 0x0000056000000947 */ /* 0x000fea0003800000 */
[----:B------:R-:W0:Y:S01]  /*2890*/  LDS.64 R26, [UR4+0xc0] ;  /* 0x0000c004ff1a7984 */ /* 0x000e220008000a00 */
[--C-:B------:R-:W-:Y:S02]  /*28a0*/  HADD2.F32 R44, -RZ, R12.reuse.H0_H0 ;  /* 0x2000000cff2c7230 */ /* 0x100fe40000004100 */
[----:B------:R-:W-:Y:S01]  /*28b0*/  HADD2.F32 R47, -RZ, R12.H1_H1 ;  /* 0x3000000cff2f7230 */ /* 0x000fe20000004100 */
[----:B------:R-:W1:Y:S01]  /*28c0*/  LDS.64 R28, [UR4+0xc8] ;  /* 0x0000c804ff1c7984 */ /* 0x000e620008000a00 */
[--C-:B------:R-:W-:Y:S02]  /*28d0*/  HADD2.F32 R12, -RZ, R14.reuse.H0_H0 ;  /* 0x2000000eff0c7230 */ /* 0x100fe40000004100 */
[----:B------:R-:W-:Y:S02]  /*28e0*/  HADD2.F32 R46, -RZ, R25.H0_H0 ;  /* 0x20000019ff2e7230 */ /* 0x000fe40000004100 */
[----:B------:R-:W-:Y:S02]  /*28f0*/  HADD2.F32 R48, -RZ, R31.H0_H0 ;  /* 0x2000001fff307230 */ /* 0x000fe40000004100 */
[----:B------:R-:W-:-:S02]  /*2900*/  HADD2.F32 R14, -RZ, R14.H1_H1 ;  /* 0x3000000eff0e7230 */ /* 0x000fc40000004100 */
[----:B------:R-:W-:Y:S02]  /*2910*/  HADD2.F32 R31, -RZ, R31.H1_H1 ;  /* 0x3000001fff1f7230 */ /* 0x000fe40000004100 */
[--C-:B0-----:R-:W-:Y:S02]  /*2920*/  HADD2.F32 R41, -RZ, R26.reuse.H0_H0 ;  /* 0x2000001aff297230 */ /* 0x101fe40000004100 */
[----:B------:R-:W-:-:S03]  /*2930*/  HADD2.F32 R26, -RZ, R26.H1_H1 ;  /* 0x3000001aff1a7230 */ /* 0x000fc60000004100 */
[-C--:B------:R-:W-:Y:S02]  /*2940*/  FFMA.FTZ R44, R44, R41.reuse, RZ ;  /* 0x000000292c2c7223 */ /* 0x080fe400000100ff */
[-C--:B------:R-:W-:Y:S01]  /*2950*/  FFMA.FTZ R49, R12, R41.reuse, RZ ;  /* 0x000000290c317223 */ /* 0x080fe200000100ff */
[----:B------:R-:W-:Y:S01]  /*2960*/  HADD2.F32 R12, -RZ, R27.H0_H0 ;  /* 0x2000001bff0c7230 */ /* 0x000fe20000004100 */
[-C--:B------:R-:W-:Y:S01]  /*2970*/  FFMA.FTZ R47, R47, R26.reuse, R44 ;  /* 0x0000001a2f2f7223 */ /* 0x080fe2000001002c */
[----:B------:R-:W-:Y:S01]  /*2980*/  HADD2.F32 R44, -RZ, R25.H1_H1 ;  /* 0x30000019ff2c7230 */ /* 0x000fe20000004100 */
[-C--:B------:R-:W-:Y:S01]  /*2990*/  FFMA.FTZ R45, R46, R41.reuse, RZ ;  /* 0x000000292e2d7223 */ /* 0x080fe200000100ff */
[----:B------:R-:W-:Y:S01]  /*29a0*/  HADD2.F32 R25, -RZ, R15.H0_H0 ;  /* 0x2000000fff197230 */ /* 0x000fe20000004100 */
[----:B------:R-:W-:Y:S01]  /*29b0*/  FFMA.FTZ R41, R48, R41, RZ ;  /* 0x0000002930297223 */ /* 0x000fe200000100ff */
[----:B------:R-:W-:Y:S01]  /*29c0*/  HADD2.F32 R27, -RZ, R27.H1_H1 ;  /* 0x3000001bff1b7230 */ /* 0x000fe20000004100 */
[-C--:B------:R-:W-:Y:S01]  /*29d0*/  FFMA.FTZ R49, R14, R26.reuse, R49 ;  /* 0x0000001a0e317223 */ /* 0x080fe20000010031 */
[--C-:B------:R-:W-:Y:S01]  /*29e0*/  HADD2.F32 R14, -RZ, R13.reuse.H0_H0 ;  /* 0x2000000dff0e7230 */ /* 0x100fe20000004100 */
[-C--:B------:R-:W-:Y:S01]  /*29f0*/  FFMA.FTZ R45, R44, R26.reuse, R45 ;  /* 0x0000001a2c2d7223 */ /* 0x080fe2000001002d */
[----:B------:R-:W-:Y:S01]  /*2a00*/  HADD2.F32 R44, -RZ, R30.H0_H0 ;  /* 0x2000001eff2c7230 */ /* 0x000fe20000004100 */
[----:B------:R-:W-:Y:S01]  /*2a10*/  FFMA.FTZ R41, R31, R26, R41 ;  /* 0x0000001a1f297223 */ /* 0x000fe20000010029 */
[----:B------:R-:W-:Y:S01]  /*2a20*/  HADD2.F32 R13, -RZ, R13.H1_H1 ;  /* 0x3000000dff0d7230 */ /* 0x000fe20000004100 */
        /* <DEDUP_REMOVED lines=11> */
[--C-:B-1----:R-:W-:Y:S01]  /*2ae0*/  HADD2.F32 R13, -RZ, R28.reuse.H0_H0 ;  /* 0x2000001cff0d7230 */ /* 0x102fe20000004100 */
[-C--:B------:R-:W-:Y:S01]  /*2af0*/  FFMA.FTZ R44, R30, R27.reuse, R44 ;  /* 0x0000001b1e2c7223 */ /* 0x080fe2000001002c */
[----:B------:R-:W-:Y:S01]  /*2b00*/  HADD2.F32 R25, -RZ, R35.H0_H0 ;  /* 0x20000023ff197230 */ /* 0x000fe20000004100 */
[----:B------:R-:W-:Y:S01]  /*2b10*/  FFMA.FTZ R30, R32, R27, R12 ;  /* 0x0000001b201e7223 */ /* 0x000fe2000001000c */
[----:B------:R-:W-:Y:S01]  /*2b20*/  HADD2.F32 R28, -RZ, R28.H1_H1 ;  /* 0x3000001cff1c7230 */ /* 0x000fe20000004100 */
[-C--:B------:R-:W-:Y:S01]  /*2b30*/  FFMA.FTZ R15, R15, R13.reuse, R14 ;  /* 0x0000000d0f0f7223 */ /* 0x080fe2000001000e */
[----:B------:R-:W-:Y:S01]  /*2b40*/  HADD2.F32 R27, -RZ, R37.H0_H0 ;  /* 0x20000025ff1b7230 */ /* 0x000fe20000004100 */
[----:B------:R-:W-:Y:S01]  /*2b50*/  FFMA.FTZ R25, R25, R13, R26 ;  /* 0x0000000d19197223 */ /* 0x000fe2000001001a */
[----:B------:R-:W-:-:S02]  /*2b60*/  HADD2.F32 R35, -RZ, R35.H1_H1 ;  /* 0x30000023ff237230 */ /* 0x000fc40000004100 */
[----:B------:R-:W-:Y:S01]  /*2b70*/  HADD2.F32 R14, -RZ, R39.H0_H0 ;  /* 0x20000027ff0e7230 */ /* 0x000fe20000004100 */
[-C--:B------:R-:W-:Y:S01]  /*2b80*/  FFMA.FTZ R27, R27, R13.reuse, R44 ;  /* 0x0000000d1b1b7223 */ /* 0x080fe2000001002c */
[----:B------:R-:W-:Y:S01]  /*2b90*/  HADD2.F32 R33, -RZ, R33.H1_H1 ;  /* 0x30000021ff217230 */ /* 0x000fe20000004100 */
[-C--:B------:R-:W-:Y:S01]  /*2ba0*/  FFMA.FTZ R25, R35, R28.reuse, R25 ;  /* 0x0000001c23197223 */ /* 0x080fe20000010019 */
[----:B------:R-:W-:Y:S01]  /*2bb0*/  HADD2.F32 R12, -RZ, R29.H0_H0 ;  /* 0x2000001dff0c7230 */ /* 0x000fe20000004100 */
[----:B------:R-:W-:Y:S01]  /*2bc0*/  FFMA.FTZ R13, R14, R13, R30 ;  /* 0x0000000d0e0d7223 */ /* 0x000fe2000001001e */
[----:B------:R-:W-:Y:S01]  /*2bd0*/  HADD2.F32 R26, -RZ, R36.H0_H0 ;  /* 0x20000024ff1a7230 */ /* 0x000fe20000004100 */
[----:B------:R-:W-:Y:S01]  /*2be0*/  FFMA.FTZ R15, R33, R28, R15 ;  /* 0x0000001c210f7223 */ /* 0x000fe2000001000f */
[----:B------:R-:W-:Y:S02]  /*2bf0*/  HADD2.F32 R37, -RZ, R37.H1_H1 ;  /* 0x30000025ff257230 */ /* 0x000fe40000004100 */
        /* <DEDUP_REMOVED lines=31> */
.L_x_858:
[----:B------:R-:W-:-:S05]  /*2df0*/  MOV R41, 0x4 ;  /* 0x0000000400297802 */ /* 0x000fca0000000f00 */
[----:B------:R-:W-:-:S05]  /*2e00*/  IMAD.WIDE R44, R41, c[0x0][0x18c], R42 ;  /* 0x00006300292c7a25 */ /* 0x000fca00078e022a */
[----:B------:R-:W2:Y:S02]  /*2e10*/  LDG.E.128.CONSTANT R12, [R44.64] ;  /* 0x000000062c0c7981 */ /* 0x000ea4000c1e9d00 */
[C---:B--2---:R-:W-:Y:S02]  /*2e20*/  LOP3.LUT R26, R12.reuse, 0xf000f0, RZ, 0xc0, !PT ;  /* 0x00f000f00c1a7812 */ /* 0x044fe400078ec0ff */
[----:B------:R-:W-:Y:S02]  /*2e30*/  SHF.R.U32.HI R27, RZ, 0x8, R12 ;  /* 0x00000008ff1b7819 */ /* 0x000fe4000001160c */
[----:B------:R-:W-:Y:S02]  /*2e40*/  LOP3.LUT R28, R13, 0xf000f, RZ, 0xc0, !PT ;  /* 0x000f000f0d1c7812 */ /* 0x000fe400078ec0ff */
[----:B------:R-:W-:Y:S02]  /*2e50*/  SHF.R.U32.HI R30, RZ, 0x8, R13 ;  /* 0x00000008ff1e7819 */ /* 0x000fe4000001160d */
[----:B------:R-:W-:-:S02]  /*2e60*/  LOP3.LUT R25, R12, 0xf000f, RZ, 0xc0, !PT ;  /* 0x000f000f0c197812 */ /* 0x000fc400078ec0ff */
[----:B------:R-:W-:Y:S02]  /*2e70*/  LOP3.LUT R29, R13, 0xf000f0, RZ, 0xc0, !PT ;  /* 0x00f000f00d1d7812 */ /* 0x000fe400078ec0ff */
[----:B------:R-:W-:Y:S02]  /*2e80*/  SHF.R.U32.HI R33, RZ, 0x8, R14 ;  /* 0x00000008ff217819 */ /* 0x000fe4000001160e */
[----:B------:R-:W-:Y:S02]  /*2e90*/  SHF.R.U32.HI R39, RZ, 0x8, R15 ;  /* 0x00000008ff277819 */ /* 0x000fe4000001160f */
[C---:B------:R-:W-:Y:S02]  /*2ea0*/  LOP3.LUT R31, R14.reuse, 0xf000f, RZ, 0xc0, !PT ;  /* 0x000f000f0e1f7812 */ /* 0x040fe400078ec0ff */
[----:B------:R-:W-:Y:S02]  /*2eb0*/  LOP3.LUT R32, R14, 0xf000f0, RZ, 0xc0, !PT ;  /* 0x00f000f00e207812 */ /* 0x000fe400078ec0ff */
[----:B------:R-:W-:-:S02]  /*2ec0*/  LOP3.LUT R13, R26, 0x64006400, RZ, 0xfc, !PT ;  /* 0x640064001a0d7812 */ /* 0x000fc400078efcff */
[C---:B------:R-:W-:Y:S02]  /*2ed0*/  LOP3.LUT R34, R15.reuse, 0xf000f, RZ, 0xc0, !PT ;  /* 0x000f000f0f227812 */ /* 0x040fe400078ec0ff */
[----:B------:R-:W-:Y:S01]  /*2ee0*/  LOP3.LUT R36, R15, 0xf000f0, RZ, 0xc0, !PT ;  /* 0x00f000f00f247812 */ /* 0x000fe200078ec0ff */
[----:B------:R-:W-:Y:S01]  /*2ef0*/  HFMA2 R13, R13, R0.H0_H0, -72, -72 ;  /* 0xd480d4800d0d7431 */ /* 0x000fe20000040000 */
[C---:B------:R-:W-:Y:S02]  /*2f00*/  LOP3.LUT R26, R27.reuse, 0xf000f, RZ, 0xc0, !PT ;  /* 0x000f000f1b1a7812 */ /* 0x040fe400078ec0ff */
[----:B------:R-:W-:Y:S02]  /*2f10*/  LOP3.LUT R35, R27, 0xf000f0, RZ, 0xc0, !PT ;  /* 0x00f000f01b237812 */ /* 0x000fe400078ec0ff */
[----:B------:R-:W-:Y:S02]  /*2f20*/  LOP3.LUT R14, R28, 0x64006400, RZ, 0xfc, !PT ;  /* 0x640064001c0e7812 */ /* 0x000fe400078efcff */
[----:B------:R-:W-:-:S02]  /*2f30*/  LOP3.LUT R37, R30, 0xf000f0, RZ, 0xc0, !PT ;  /* 0x00f000f01e257812 */ /* 0x000fc400078ec0ff */
[----:B------:R-:W-:Y:S01]  /*2f40*/  LOP3.LUT R12, R25, 0x64006400, RZ, 0xfc, !PT ;  /* 0x64006400190c7812 */ /* 0x000fe200078efcff */
[----:B------:R-:W-:Y:S01]  /*2f50*/  HADD2 R14, R14, -1032, -1032 ;  /* 0xe408e4080e0e7430 */ /* 0x000fe20000000000 */
[----:B------:R-:W-:Y:S02]  /*2f60*/  LOP3.LUT R15, R29, 0x64006400, RZ, 0xfc, !PT ;  /* 0x640064001d0f7812 */ /* 0x000fe400078efcff */
[----:B------:R-:W-:Y:S01]  /*2f70*/  LOP3.LUT R28, R30, 0xf000f, RZ, 0xc0, !PT ;  /* 0x000f000f1e1c7812 */ /* 0x000fe200078ec0ff */
[----:B------:R-:W-:Y:S01]  /*2f80*/  HADD2 R12, R12, -1032, -1032 ;  /* 0xe408e4080c0c7430 */ /* 0x000fe20000000000 */
[----:B------:R-:W-:Y:S01]  /*2f90*/  LOP3.LUT R38, R33, 0xf000f, RZ, 0xc0, !PT ;  /* 0x000f000f21267812 */ /* 0x000fe200078ec0ff */
[----:B------:R-:W-:Y:S01]  /*2fa0*/  HFMA2 R15, R15, R0.H0_H0, -72, -72 ;  /* 0xd480d4800f0f7431 */ /* 0x000fe20000040000 */
[----:B------:R-:W-:Y:S02]  /*2fb0*/  LOP3.LUT R27, R39, 0xf000f, RZ, 0xc0, !PT ;  /* 0x000f000f271b7812 */ /* 0x000fe400078ec0ff */
        /* <DEDUP_REMOVED lines=17> */
[----:B------:R-:W-:-:S02]  /*30d0*/  LOP3.LUT R29, R29, 0x64006400, RZ, 0xfc, !PT ;  /* 0x640064001d1d7812 */ /* 0x000fc400078efcff */
[----:B------:R-:W-:Y:S01]  /*30e0*/  LOP3.LUT R27, R30, 0x64006400, RZ, 0xfc, !PT ;  /* 0x640064001e1b7812 */ /* 0x000fe200078efcff */
[-C--:B------:R-:W-:Y:S02]  /*30f0*/  HFMA2 R30, R31, R0.reuse.H0_H0, -72, -72 ;  /* 0xd480d4801f1e7431 */ /* 0x080fe40000040000 */
[----:B------:R-:W-:Y:S02]  /*3100*/  HADD2 R31, R32, -1032, -1032 ;  /* 0xe408e408201f7430 */ /* 0x000fe40000000000 */
[-C--:B------:R-:W-:Y:S02]  /*3110*/  HFMA2 R32, R33, R0.reuse.H0_H0, -72, -72 ;  /* 0xd480d48021207431 */ /* 0x080fe40000040000 */
[----:B------:R-:W-:Y:S02]  /*3120*/  HADD2 R33, R26, -1032, -1032 ;  /* 0xe408e4081a217430 */ /* 0x000fe40000000000 */
[----:B------:R-:W-:Y:S02]  /*3130*/  HADD2 R35, R28, -1032, -1032 ;  /* 0xe408e4081c237430 */ /* 0x000fe40000000000 */
[----:B------:R-:W-:-:S02]  /*3140*/  HFMA2 R38, R29, R0.H0_H0, -72, -72 ;  /* 0xd480d4801d267431 */ /* 0x000fc40000040000 */
[----:B------:R-:W-:Y:S01]  /*3150*/  HFMA2 R40, R27, R0.H0_H0, -72, -72 ;  /* 0xd480d4801b287431 */ /* 0x000fe20000040000 */
[----:B------:R-:W-:Y:S05]  /*3160*/  @!P2 BRA `(.L_x_861) ;  /* 0x000005600000a947 */ /* 0x000fea0003800000 */
[----:B------:R-:W0:Y:S01]  /*3170*/  LDS.64 R26, [UR4+0x10] ;  /* 0x00001004ff1a7984 */ /* 0x000e220008000a00 */
[----:B------:R-:W-:Y:S02]  /*3180*/  HADD2.F32 R47, -RZ, R12.H0_H0 ;  /* 0x2000000cff2f7230 */ /* 0x000fe40000004100 */
[----:B------:R-:W-:Y:S01]  /*3190*/  HADD2.F32 R49, -RZ, R13.H0_H0 ;  /* 0x2000000dff317230 */ /* 0x000fe20000004100 */
[----:B------:R-:W1:Y:S01]  /*31a0*/  LDS.64 R28, [UR4+0x18] ;  /* 0x00001804ff1c7984 */ /* 0x000e620008000a00 */
[----:B------:R-:W-:Y:S02]  /*31b0*/  HADD2.F32 R50, -RZ, R33.H0_H0 ;  /* 0x20000021ff327230 */ /* 0x000fe40000004100 */
[----:B------:R-:W-:Y:S02]  /*31c0*/  HADD2.F32 R51, -RZ, R34.H0_H0 ;  /* 0x20000022ff337230 */ /* 0x000fe40000004100 */
[----:B------:R-:W-:-:S02]  /*31d0*/  HADD2.F32 R53, -RZ, R31.H0_H0 ;  /* 0x2000001fff357230 */ /* 0x000fc40000004100 */
[--C-:B0-----:R-:W-:Y:S02]  /*31e0*/  HADD2.F32 R46, -RZ, R26.reuse.H0_H0 ;  /* 0x2000001aff2e7230 */ /* 0x101fe40000004100 */
[----:B------:R-:W-:-:S03]  /*31f0*/  HADD2.F32 R26, -RZ, R26.H1_H1 ;  /* 0x3000001aff1a7230 */ /* 0x000fc60000004100 */
[----:B------:R-:W-:Y:S01]  /*3200*/  FFMA.FTZ R48, R47, R46, RZ ;  /* 0x0000002e2f307223 */ /* 0x000fe200000100ff */
[----:B------:R-:W-:Y:S01]  /*3210*/  HADD2.F32 R47, -RZ, R12.H1_H1 ;  /* 0x3000000cff2f7230 */ /* 0x000fe20000004100 */
[----:B------:R-:W-:-:S04]  /*3220*/  FFMA.FTZ R53, R46, R53, RZ ;  /* 0x000000352e357223 */ /* 0x000fc800000100ff */
[----:B------:R-:W-:Y:S01]  /*3230*/  FFMA.FTZ R48, R47, R26, R48 ;  /* 0x0000001a2f307223 */ /* 0x000fe20000010030 */
[--C-:B------:R-:W-:Y:S02]  /*3240*/  HADD2.F32 R47, -RZ, R27.reuse.H0_H0 ;  /* 0x2000001bff2f7230 */ /* 0x100fe40000004100 */
[----:B------:R-:W-:-:S03]  /*3250*/  HADD2.F32 R27, -RZ, R27.H1_H1 ;  /* 0x3000001bff1b7230 */ /* 0x000fc60000004100 */
[----:B------:R-:W-:Y:S01]  /*3260*/  FFMA.FTZ R49, R49, R47, R48 ;  /* 0x0000002f31317223 */ /* 0x000fe20000010030 */
[----:B------:R-:W-:-:S05]  /*3270*/  HADD2.F32 R48, -RZ, R13.H1_H1 ;  /* 0x3000000dff307230 */ /* 0x000fca0000004100 */
[----:B------:R-:W-:Y:S01]  /*3280*/  FFMA.FTZ R49, R48, R27, R49 ;  /* 0x0000001b30317223 */ /* 0x000fe20000010031 */
[--C-:B-1----:R-:W-:Y:S02]  /*3290*/  HADD2.F32 R48, -RZ, R28.reuse.H0_H0 ;  /* 0x2000001cff307230 */ /* 0x102fe40000004100 */
[----:B------:R-:W-:-:S03]  /*32a0*/  HADD2.F32 R28, -RZ, R28.H1_H1 ;  /* 0x3000001cff1c7230 */ /* 0x000fc60000004100 */
[----:B------:R-:W-:Y:S01]  /*32b0*/  FFMA.FTZ R50, R50, R48, R49 ;  /* 0x0000003032327223 */ /* 0x000fe20000010031 */
[----:B------:R-:W-:-:S05]  /*32c0*/  HADD2.F32 R49, -RZ, R33.H1_H1 ;  /* 0x30000021ff317230 */ /* 0x000fca0000004100 */
[----:B------:R-:W-:Y:S01]  /*32d0*/  FFMA.FTZ R50, R49, R28, R50 ;  /* 0x0000001c31327223 */ /* 0x000fe20000010032 */
[--C-:B------:R-:W-:Y:S02]  /*32e0*/  HADD2.F32 R49, -RZ, R29.reuse.H0_H0 ;  /* 0x2000001dff317230 */ /* 0x100fe40000004100 */
[----:B------:R-:W-:-:S03]  /*32f0*/  HADD2.F32 R29, -RZ, R29.H1_H1 ;  /* 0x3000001dff1d7230 */ /* 0x000fc60000004100 */
[----:B------:R-:W-:Y:S01]  /*3300*/  FFMA.FTZ R51, R51, R49, R50 ;  /* 0x0000003133337223 */ /* 0x000fe20000010032 */
[----:B------:R-:W-:-:S05]  /*3310*/  HADD2.F32 R50, -RZ, R34.H1_H1 ;  /* 0x30000022ff327230 */ /* 0x000fca0000004100 */
        /* <DEDUP_REMOVED lines=19> */
[----:B------:R-:W-:-:S03]  /*3450*/  HADD2.F32 R51, -RZ, R25.H0_H0 ;  /* 0x20000019ff337230 */ /* 0x000fc60000004100 */
[----:B------:R-:W-:-:S05]  /*3460*/  FMUL.FTZ R52, R21, R52 ;  /* 0x0000003415347220 */ /* 0x000fca0000410000 */
[----:B------:R-:W-:-:S04]  /*3470*/  F2FP.PACK_AB R52, RZ, R52 ;  /* 0x00000034ff34723e */ /* 0x000fc800000000ff */
[----:B------:R-:W-:-:S06]  /*3480*/  PRMT R50, R50, 0x5410, R52 ;  /* 0x0000541032327816 */ /* 0x000fcc0000000034 */
[----:B------:R-:W-:Y:S01]  /*3490*/  HFMA2.MMA R19, R50, 1, 1, R19 ;  /* 0x3c003c0032137835 */ /* 0x000fe20000000013 */
[----:B------:R-:W-:Y:S01]  /*34a0*/  FFMA.FTZ R50, R46, R51, RZ ;  /* 0x000000332e327223 */ /* 0x000fe200000100ff */
[----:B------:R-:W-:-:S05]  /*34b0*/  HADD2.F32 R51, -RZ, R25.H1_H1 ;  /* 0x30000019ff337230 */ /* 0x000fca0000004100 */
[----:B------:R-:W-:Y:S01]  /*34c0*/  FFMA.FTZ R50, R26, R51, R50 ;  /* 0x000000331a327223 */ /* 0x000fe20000010032 */
[----:B------:R-:W-:-:S05]  /*34d0*/  HADD2.F32 R51, -RZ, R31.H1_H1 ;  /* 0x3000001fff337230 */ /* 0x000fca0000004100 */
[----:B------:R-:W-:Y:S01]  /*34e0*/  FFMA.FTZ R46, R26, R51, R53 ;  /* 0x000000331a2e7223 */ /* 0x000fe20000010035 */
[----:B------:R-:W-:-:S05]  /*34f0*/  HADD2.F32 R26, -RZ, R30.H0_H0 ;  /* 0x2000001eff1a7230 */ /* 0x000fca0000004100 */
[----:B------:R-:W-:Y:S01]  /*3500*/  FFMA.FTZ R50, R47, R26, R50 ;  /* 0x0000001a2f327223 */ /* 0x000fe20000010032 */
[----:B------:R-:W-:-:S05]  /*3510*/  HADD2.F32 R26, -RZ, R32.H0_H0 ;  /* 0x20000020ff1a7230 */ /* 0x000fca0000004100 */
[----:B------:R-:W-:Y:S01]  /*3520*/  FFMA.FTZ R51, R47, R26, R46 ;  /* 0x0000001a2f337223 */ /* 0x000fe2000001002e */
[----:B------:R-:W-:Y:S02]  /*3530*/  HADD2.F32 R26, -RZ, R30.H1_H1 ;  /* 0x3000001eff1a7230 */ /* 0x000fe40000004100 */
[----:B------:R-:W-:-:S03]  /*3540*/  HADD2.F32 R46, -RZ, R32.H1_H1 ;  /* 0x30000020ff2e7230 */ /* 0x000fc60000004100 */
[C---:B------:R-:W-:Y:S01]  /*3550*/  FFMA.FTZ R47, R27.reuse, R26, R50 ;  /* 0x0000001a1b2f7223 */ /* 0x040fe20000010032 */
[----:B------:R-:W-:Y:S01]  /*3560*/  HADD2.F32 R26, -RZ, R37.H0_H0 ;  /* 0x20000025ff1a7230 */ /* 0x000fe20000004100 */
[----:B------:R-:W-:Y:S01]  /*3570*/  FFMA.FTZ R51, R27, R46, R51 ;  /* 0x0000002e1b337223 */ /* 0x000fe20000010033 */
[--C-:B------:R-:W-:Y:S02]  /*3580*/  HADD2.F32 R27, -RZ, R39.reuse.H0_H0 ;  /* 0x20000027ff1b7230 */ /* 0x100fe40000004100 */
[----:B------:R-:W-:Y:S01]  /*3590*/  HADD2.F32 R46, -RZ, R40.H0_H0 ;  /* 0x20000028ff2e7230 */ /* 0x000fe20000004100 */
[C---:B------:R-:W-:Y:S01]  /*35a0*/  FFMA.FTZ R26, R48.reuse, R26, R47 ;  /* 0x0000001a301a7223 */ /* 0x040fe2000001002f */
[----:B------:R-:W-:Y:S01]  /*35b0*/  HADD2.F32 R47, -RZ, R39.H1_H1 ;  /* 0x30000027ff2f7230 */ /* 0x000fe20000004100 */
[----:B------:R-:W-:Y:S01]  /*35c0*/  FFMA.FTZ R51, R48, R27, R51 ;  /* 0x0000001b30337223 */ /* 0x000fe20000010033 */
[----:B------:R-:W-:-:S05]  /*35d0*/  HADD2.F32 R27, -RZ, R37.H1_H1 ;  /* 0x30000025ff1b7230 */ /* 0x000fca0000004100 */
[C---:B------:R-:W-:Y:S01]  /*35e0*/  FFMA.FTZ R26, R28.reuse, R27, R26 ;  /* 0x0000001b1c1a7223 */ /* 0x040fe2000001001a */
[----:B------:R-:W-:Y:S01]  /*35f0*/  HADD2.F32 R27, -RZ, R38.H0_H0 ;  /* 0x20000026ff1b7230 */ /* 0x000fe20000004100 */
[----:B------:R-:W-:-:S04]  /*3600*/  FFMA.FTZ R28, R28, R47, R51 ;  /* 0x0000002f1c1c7223 */ /* 0x000fc80000010033 */
        /* <DEDUP_REMOVED lines=10> */
[----:B------:R-:W-:-:S06]  /*36b0*/  PRMT R27, R27, 0x5410, R28 ;  /* 0x000054101b1b7816 */ /* 0x000fcc000000001c */
[----:B------:R-:W-:-:S06]  /*36c0*/  HFMA2.MMA R18, R27, 1, 1, R18 ;  /* 0x3c003c001b127835 */ /* 0x000fcc0000000012 */
.L_x_861:
        /* <DEDUP_REMOVED lines=11> */
[----:B------:R-:W-:Y:S02]  /*3780*/  HADD2.F32 R51, -RZ, R34.H0_H0 ;  /* 0x20000022ff337230 */ /* 0x000fe40000004100 */
[----:B------:R-:W-:-:S02]  /*3790*/  HADD2.F32 R52, -RZ, R14.H1_H1 ;  /* 0x3000000eff347230 */ /* 0x000fc40000004100 */
[----:B------:R-:W-:Y:S02]  /*37a0*/  HADD2.F32 R53, -RZ, R31.H0_H0 ;  /* 0x2000001fff357230 */ /* 0x000fe40000004100 */
[--C-:B0-----:R-:W-:Y:S02]  /*37b0*/  HADD2.F32 R46, -RZ, R26.reuse.H0_H0 ;  /* 0x2000001aff2e7230 */ /* 0x101fe40000004100 */
[----:B------:R-:W-:-:S03]  /*37c0*/  HADD2.F32 R26, -RZ, R26.H1_H1 ;  /* 0x3000001aff1a7230 */ /* 0x000fc60000004100 */
[-C--:B------:R-:W-:Y:S02]  /*37d0*/  FFMA.FTZ R47, R47, R46.reuse, RZ ;  /* 0x0000002e2f2f7223 */ /* 0x080fe400000100ff */
[----:B------:R-:W-:Y:S02]  /*37e0*/  FFMA.FTZ R53, R53, R46, RZ ;  /* 0x0000002e35357223 */ /* 0x000fe400000100ff */
        /* <DEDUP_REMOVED lines=19> */
[----:B------:R-:W-:-:S04]  /*3920*/  FFMA.FTZ R51, R51, R46, RZ ;  /* 0x0000002e33337223 */ /* 0x000fc800000100ff */
        /* <DEDUP_REMOVED lines=14> */
[----:B------:R-:W-:Y:S02]  /*3a10*/  FMUL.FTZ R52, R21, R52 ;  /* 0x0000003415347220 */ /* 0x000fe40000410000 */
[----:B------:R-:W-:Y:S01]  /*3a20*/  FFMA.FTZ R51, R51, R46, RZ ;  /* 0x0000002e33337223 */ /* 0x000fe200000100ff */
[----:B------:R-:W-:Y:S02]  /*3a30*/  HADD2.F32 R46, -RZ, R25.H1_H1 ;  /* 0x30000019ff2e7230 */ /* 0x000fe40000004100 */
[----:B------:R-:W-:-:S03]  /*3a40*/  F2FP.PACK_AB R52, RZ, R52 ;  /* 0x00000034ff34723e */ /* 0x000fc600000000ff */
[----:B------:R-:W-:Y:S01]  /*3a50*/  FFMA.FTZ R46, R46, R26, R51 ;  /* 0x0000001a2e2e7223 */ /* 0x000fe20000010033 */
[----:B------:R-:W-:-:S06]  /*3a60*/  PRMT R50, R50, 0x5410, R52 ;  /* 0x0000541032327816 */ /* 0x000fcc0000000034 */
[----:B------:R-:W-:Y:S01]  /*3a70*/  HFMA2.MMA R17, R50, 1, 1, R17 ;  /* 0x3c003c0032117835 */ /* 0x000fe20000000011 */
        /* <DEDUP_REMOVED lines=15> */
[----:B------:R-:W-:-:S05]  /*3b70*/  HADD2.F32 R26, -RZ, R37.H1_H1 ;  /* 0x30000025ff1a7230 */ /* 0x000fca0000004100 */
        /* <DEDUP_REMOVED lines=14> */
[----:B------:R-:W-:-:S06]  /*3c60*/  PRMT R27, R27, 0x5410, R28 ;  /* 0x000054101b1b7816 */ /* 0x000fcc000000001c */
[----:B------:R-:W-:-:S06]  /*3c70*/  HFMA2.MMA R16, R27, 1, 1, R16 ;  /* 0x3c003c001b107835 */ /* 0x000fcc0000000010 */
.L_x_863:
        /* <DEDUP_REMOVED lines=90> */
.L_x_864:
[----:B------:R-:W-:Y:S05]  /*4220*/  @P0 BRA `(.L_x_862) ;  /* 0x0000056000000947 */ /* 0x000fea0003800000 */
[----:B------:R-:W0:Y:S01]  /*4230*/  LDS.64 R26, [UR4+0xd0] ;  /* 0x0000d004ff1a7984 */ /* 0x000e220008000a00 */
[----:B------:R-:W-:Y:S02]  /*4240*/  HADD2.F32 R47, -RZ, R14.H0_H0 ;  /* 0x2000000eff2f7230 */ /* 0x000fe40000004100 */
[--C-:B------:R-:W-:Y:S01]  /*4250*/  HADD2.F32 R49, -RZ, R12.reuse.H0_H0 ;  /* 0x2000000cff317230 */ /* 0x100fe20000004100 */
[----:B------:R-:W1:Y:S01]  /*4260*/  LDS.64 R28, [UR4+0xd8] ;  /* 0x0000d804ff1c7984 */ /* 0x000e620008000a00 */
[--C-:B------:R-:W-:Y:S02]  /*4270*/  HADD2.F32 R51, -RZ, R25.reuse.H0_H0 ;  /* 0x20000019ff337230 */ /* 0x100fe40000004100 */
[----:B------:R-:W-:Y:S02]  /*4280*/  HADD2.F32 R12, -RZ, R12.H1_H1 ;  /* 0x3000000cff0c7230 */ /* 0x000fe40000004100 */
[----:B------:R-:W-:Y:S02]  /*4290*/  HADD2.F32 R25, -RZ, R25.H1_H1 ;  /* 0x30000019ff197230 */ /* 0x000fe40000004100 */
[----:B------:R-:W-:-:S02]  /*42a0*/  HADD2.F32 R53, -RZ, R31.H0_H0 ;  /* 0x2000001fff357230 */ /* 0x000fc40000004100 */
[----:B------:R-:W-:Y:S02]  /*42b0*/  HADD2.F32 R31, -RZ, R31.H1_H1 ;  /* 0x3000001fff1f7230 */ /* 0x000fe40000004100 */
[--C-:B------:R-:W-:Y:S02]  /*42c0*/  HADD2.F32 R50, -RZ, R30.reuse.H0_H0 ;  /* 0x2000001eff327230 */ /* 0x100fe40000004100 */
[----:B------:R-:W-:Y:S02]  /*42d0*/  HADD2.F32 R30, -RZ, R30.H1_H1 ;  /* 0x3000001eff1e7230 */ /* 0x000fe40000004100 */
[--C-:B0-----:R-:W-:Y:S02]  /*42e0*/  HADD2.F32 R46, -RZ, R26.reuse.H0_H0 ;  /* 0x2000001aff2e7230 */ /* 0x101fe40000004100 */
[----:B------:R-:W-:-:S03]  /*42f0*/  HADD2.F32 R26, -RZ, R26.H1_H1 ;  /* 0x3000001aff1a7230 */ /* 0x000fc60000004100 */
[-C--:B------:R-:W-:Y:S02]  /*4300*/  FFMA.FTZ R48, R47, R46.reuse, RZ ;  /* 0x0000002e2f307223 */ /* 0x080fe400000100ff */
[-C--:B------:R-:W-:Y:S02]  /*4310*/  FFMA.FTZ R49, R49, R46.reuse, RZ ;  /* 0x0000002e31317223 */ /* 0x080fe400000100ff */
[----:B------:R-:W-:Y:S01]  /*4320*/  FFMA.FTZ R47, R51, R46, RZ ;  /* 0x0000002e332f7223 */ /* 0x000fe200000100ff */
[----:B------:R-:W-:Y:S01]  /*4330*/  HADD2.F32 R51, -RZ, R14.H1_H1 ;  /* 0x3000000eff337230 */ /* 0x000fe20000004100 */
[-C--:B------:R-:W-:Y:S01]  /*4340*/  FFMA.FTZ R49, R12, R26.reuse, R49 ;  /* 0x0000001a0c317223 */ /* 0x080fe20000010031 */
[----:B------:R-:W-:Y:S01]  /*4350*/  HADD2.F32 R12, -RZ, R27.H0_H0 ;  /* 0x2000001bff0c7230 */ /* 0x000fe20000004100 */
[-C--:B------:R-:W-:Y:S01]  /*4360*/  FFMA.FTZ R47, R25, R26.reuse, R47 ;  /* 0x0000001a192f7223 */ /* 0x080fe2000001002f */
        /* <DEDUP_REMOVED lines=19> */
[-C--:B------:R-:W-:Y:S01]  /*44a0*/  FFMA.FTZ R14, R30, R27.reuse, R50 ;  /* 0x0000001b1e0e7223 */ /* 0x080fe20000010032 */
[----:B------:R-:W-:Y:S01]  /*44b0*/  HADD2.F32 R28, -RZ, R28.H1_H1 ;  /* 0x3000001cff1c7230 */ /* 0x000fe20000004100 */
        /* <DEDUP_REMOVED lines=13> */
[----:B------:R-:W-:-:S02]  /*4590*/  HADD2.F32 R37, -RZ, R37.H1_H1 ;  /* 0x30000025ff257230 */ /* 0x000fc40000004100 */
        /* <DEDUP_REMOVED lines=31> */
.L_x_862:
        /* <DEDUP_REMOVED lines=141> */
.L_x_865:
        /* <DEDUP_REMOVED lines=91> */
.L_x_867:
        /* <DEDUP_REMOVED lines=90> */
.L_x_868:
        /* <DEDUP_REMOVED lines=87> */
.L_x_866:
[----:B------:R-:W-:-:S05]  /*6120*/  IMAD.WIDE R44, R41, c[0x0][0x18c], R44 ;  /* 0x00006300292c7a25 */ /* 0x000fca00078e022c */
[----:B------:R-:W2:Y:S02]  /*6130*/  LDG.E.128.CONSTANT R12, [R44.64] ;  /* 0x000000062c0c7981 */ /* 0x000ea4000c1e9d00 */
[----:B--2---:R-:W-:Y:S02]  /*6140*/  LOP3.LUT R28, R15, 0xf000f0, RZ, 0xc0, !PT ;  /* 0x00f000f00f1c7812 */ /* 0x004fe400078ec0ff */
[----:B------:R-:W-:Y:S02]  /*6150*/  SHF.R.U32.HI R32, RZ, 0x8, R13 ;  /* 0x00000008ff207819 */ /* 0x000fe4000001160d */
[C---:B------:R-:W-:Y:S02]  /*6160*/  LOP3.LUT R35, R12.reuse, 0xf000f, RZ, 0xc0, !PT ;  /* 0x000f000f0c237812 */ /* 0x040fe400078ec0ff */
[----:B------:R-:W-:Y:S02]  /*6170*/  LOP3.LUT R25, R12, 0xf000f0, RZ, 0xc0, !PT ;  /* 0x00f000f00c197812 */ /* 0x000fe400078ec0ff */
[----:B------:R-:W-:-:S02]  /*6180*/  SHF.R.U32.HI R34, RZ, 0x8, R12 ;  /* 0x00000008ff227819 */ /* 0x000fc4000001160c */
[C---:B------:R-:W-:Y:S02]  /*6190*/  LOP3.LUT R33, R13.reuse, 0xf000f, RZ, 0xc0, !PT ;  /* 0x000f000f0d217812 */ /* 0x040fe400078ec0ff */
[----:B------:R-:W-:Y:S02]  /*61a0*/  LOP3.LUT R26, R13, 0xf000f0, RZ, 0xc0, !PT ;  /* 0x00f000f00d1a7812 */ /* 0x000fe400078ec0ff */
[----:B------:R-:W-:Y:S02]  /*61b0*/  LOP3.LUT R45, R28, 0x64006400, RZ, 0xfc, !PT ;  /* 0x640064001c2d7812 */ /* 0x000fe400078efcff */
[C---:B------:R-:W-:Y:S02]  /*61c0*/  LOP3.LUT R13, R14.reuse, 0xf000f, RZ, 0xc0, !PT ;  /* 0x000f000f0e0d7812 */ /* 0x040fe400078ec0ff */
[----:B------:R-:W-:Y:S02]  /*61d0*/  LOP3.LUT R27, R14, 0xf000f0, RZ, 0xc0, !PT ;  /* 0x00f000f00e1b7812 */ /* 0x000fe400078ec0ff */
[----:B------:R-:W-:-:S02]  /*61e0*/  LOP3.LUT R12, R15, 0xf000f, RZ, 0xc0, !PT ;  /* 0x000f000f0f0c7812 */ /* 0x000fc400078ec0ff */
[----:B------:R-:W-:Y:S02]  /*61f0*/  LOP3.LUT R28, R32, 0xf000f0, RZ, 0xc0, !PT ;  /* 0x00f000f0201c7812 */ /* 0x000fe400078ec0ff */
[----:B------:R-:W-:Y:S02]  /*6200*/  SHF.R.U32.HI R14, RZ, 0x8, R14 ;  /* 0x00000008ff0e7819 */ /* 0x000fe4000001160e */
[----:B------:R-:W-:Y:S02]  /*6210*/  SHF.R.U32.HI R15, RZ, 0x8, R15 ;  /* 0x00000008ff0f7819 */ /* 0x000fe4000001160f */
[----:B------:R-:W-:Y:S02]  /*6220*/  LOP3.LUT R29, R26, 0x64006400, RZ, 0xfc, !PT ;  /* 0x640064001a1d7812 */ /* 0x000fe400078efcff */
[----:B------:R-:W-:Y:S02]  /*6230*/  LOP3.LUT R26, R34, 0xf000f0, RZ, 0xc0, !PT ;  /* 0x00f000f0221a7812 */ /* 0x000fe400078ec0ff */
[----:B------:R-:W-:Y:S01]  /*6240*/  LOP3.LUT R37, R28, 0x64006400, RZ, 0xfc, !PT ;  /* 0x640064001c257812 */ /* 0x000fe200078efcff */
[----:B------:R-:W-:Y:S01]  /*6250*/  HFMA2 R28, R45, R0.H0_H0, -72, -72 ;  /* 0xd480d4802d1c7431 */ /* 0x000fe20000040000 */
[----:B------:R-:W-:-:S02]  /*6260*/  LOP3.LUT R30, R14, 0xf000f0, RZ, 0xc0, !PT ;  /* 0x00f000f00e1e7812 */ /* 0x000fc400078ec0ff */
[C---:B------:R-:W-:Y:S02]  /*6270*/  LOP3.LUT R31, R15.reuse, 0xf000f0, RZ, 0xc0, !PT ;  /* 0x00f000f00f1f7812 */ /* 0x040fe400078ec0ff */
        /* <DEDUP_REMOVED lines=38> */
[--C-:B------:R-:W-:Y:S02]  /*64e0*/  HADD2.F32 R48, -RZ, R36.reuse.H0_H0 ;  /* 0x20000024ff307230 */ /* 0x100fe40000004100 */
[----:B------:R-:W-:Y:S02]  /*64f0*/  HADD2.F32 R41, -RZ, R33.H1_H1 ;  /* 0x30000021ff297230 */ /* 0x000fe40000004100 */
[----:B------:R-:W-:Y:S02]  /*6500*/  HADD2.F32 R47, -RZ, R35.H1_H1 ;  /* 0x30000023ff2f7230 */ /* 0x000fe40000004100 */
[----:B------:R-:W-:Y:S02]  /*6510*/  HADD2.F32 R49, -RZ, R36.H1_H1 ;  /* 0x30000024ff317230 */ /* 0x000fe40000004100 */
[--C-:B0-----:R-:W-:Y:S02]  /*6520*/  HADD2.F32 R45, -RZ, R12.reuse.H0_H0 ;  /* 0x2000000cff2d7230 */ /* 0x101fe40000004100 */
[----:B------:R-:W-:-:S03]  /*6530*/  HADD2.F32 R12, -RZ, R12.H1_H1 ;  /* 0x3000000cff0c7230 */ /* 0x000fc60000004100 */
[----:B------:R-:W-:Y:S02]  /*6540*/  FFMA.FTZ R40, R40, R45, RZ ;  /* 0x0000002d28287223 */ /* 0x000fe400000100ff */
[C---:B------:R-:W-:Y:S02]  /*6550*/  FFMA.FTZ R44, R45.reuse, R44, RZ ;  /* 0x0000002c2d2c7223 */ /* 0x040fe400000100ff */
[C---:B------:R-:W-:Y:S02]  /*6560*/  FFMA.FTZ R46, R45.reuse, R46, RZ ;  /* 0x0000002e2d2e7223 */ /* 0x040fe400000100ff */
[----:B------:R-:W-:Y:S01]  /*6570*/  FFMA.FTZ R48, R45, R48, RZ ;  /* 0x000000302d307223 */ /* 0x000fe200000100ff */
[----:B------:R-:W-:Y:S01]  /*6580*/  HADD2.F32 R45, -RZ, R34.H1_H1 ;  /* 0x30000022ff2d7230 */ /* 0x000fe20000004100 */
[----:B------:R-:W-:Y:S02]  /*6590*/  FFMA.FTZ R41, R41, R12, R40 ;  /* 0x0000000c29297223 */ /* 0x000fe40000010028 */
[C---:B------:R-:W-:Y:S01]  /*65a0*/  FFMA.FTZ R40, R12.reuse, R47, R46 ;  /* 0x0000002f0c287223 */ /* 0x040fe2000001002e */
[----:B------:R-:W-:Y:S01]  /*65b0*/  HADD2.F32 R47, -RZ, R30.H0_H0 ;  /* 0x2000001eff2f7230 */ /* 0x000fe20000004100 */
[C---:B------:R-:W-:Y:S01]  /*65c0*/  FFMA.FTZ R44, R12.reuse, R45, R44 ;  /* 0x0000002d0c2c7223 */ /* 0x040fe2000001002c */
[----:B------:R-:W-:Y:S01]  /*65d0*/  HADD2.F32 R45, -RZ, R13.H0_H0 ;  /* 0x2000000dff2d7230 */ /* 0x000fe20000004100 */
[----:B------:R-:W-:Y:S01]  /*65e0*/  FFMA.FTZ R12, R12, R49, R48 ;  /* 0x000000310c0c7223 */ /* 0x000fe20000010030 */
[----:B------:R-:W-:-:S02]  /*65f0*/  HADD2.F32 R46, -RZ, R31.H0_H0 ;  /* 0x2000001fff2e7230 */ /* 0x000fc40000004100 */
[----:B------:R-:W-:Y:S01]  /*6600*/  HADD2.F32 R48, -RZ, R28.H0_H0 ;  /* 0x2000001cff307230 */ /* 0x000fe20000004100 */
[C---:B------:R-:W-:Y:S01]  /*6610*/  FFMA.FTZ R44, R45.reuse, R47, R44 ;  /* 0x0000002f2d2c7223 */ /* 0x040fe2000001002c */
[----:B------:R-:W-:Y:S01]  /*6620*/  HADD2.F32 R47, -RZ, R29.H0_H0 ;  /* 0x2000001dff2f7230 */ /* 0x000fe20000004100 */
[----:B------:R-:W-:Y:S01]  /*6630*/  FFMA.FTZ R41, R46, R45, R41 ;  /* 0x0000002d2e297223 */ /* 0x000fe20000010029 */
[----:B------:R-:W-:Y:S02]  /*6640*/  HADD2.F32 R13, -RZ, R13.H1_H1 ;  /* 0x3000000dff0d7230 */ /* 0x000fe40000004100 */
        /* <DEDUP_REMOVED lines=10> */
[----:B------:R-:W-:Y:S01]  /*66f0*/  HADD2.F32 R49, -RZ, R38.H1_H1 ;  /* 0x30000026ff317230 */ /* 0x000fe20000004100 */
[----:B------:R-:W-:Y:S01]  /*6700*/  FFMA.FTZ R12, R13, R48, R45 ;  /* 0x000000300d0c7223 */ /* 0x000fe2000001002d */
[----:B-1----:R-:W-:-:S02]  /*6710*/  HADD2.F32 R13, -RZ, R14.H0_H0 ;  /* 0x2000000eff0d7230 */ /* 0x002fc40000004100 */
[----:B------:R-:W-:Y:S02]  /*6720*/  HADD2.F32 R45, -RZ, R38.H0_H0 ;  /* 0x20000026ff2d7230 */ /* 0x000fe40000004100 */
[----:B------:R-:W-:Y:S01]  /*6730*/  HADD2.F32 R14, -RZ, R14.H1_H1 ;  /* 0x3000000eff0e7230 */ /* 0x000fe20000004100 */
[----:B------:R-:W-:Y:S01]  /*6740*/  FFMA.FTZ R46, R41, R13, R46 ;  /* 0x0000000d292e7223 */ /* 0x000fe2000001002e */
[----:B------:R-:W-:Y:S01]  /*6750*/  HADD2.F32 R41, -RZ, R39.H0_H0 ;  /* 0x20000027ff297230 */ /* 0x000fe20000004100 */
[----:B------:R-:W-:Y:S01]  /*6760*/  FFMA.FTZ R44, R13, R45, R44 ;  /* 0x0000002d0d2c7223 */ /* 0x000fe2000001002c */
[----:B------:R-:W-:-:S03]  /*6770*/  HADD2.F32 R45, -RZ, R37.H1_H1 ;  /* 0x30000025ff2d7230 */ /* 0x000fc60000004100 */
[----:B------:R-:W-:Y:S01]  /*6780*/  FFMA.FTZ R41, R13, R41, R40 ;  /* 0x000000290d297223 */ /* 0x000fe20000010028 */
[----:B------:R-:W-:Y:S01]  /*6790*/  HADD2.F32 R40, -RZ, R15.H0_H0 ;  /* 0x2000000fff287230 */ /* 0x000fe20000004100 */
[----:B------:R-:W-:Y:S01]  /*67a0*/  FFMA.FTZ R47, R45, R14, R46 ;  /* 0x0000000e2d2f7223 */ /* 0x000fe2000001002e */
[----:B------:R-:W-:Y:S01]  /*67b0*/  HADD2.F32 R46, -RZ, R32.H0_H0 ;  /* 0x20000020ff2e7230 */ /* 0x000fe20000004100 */
[----:B------:R-:W-:Y:S01]  /*67c0*/  FFMA.FTZ R45, R14, R49, R44 ;  /* 0x000000310e2d7223 */ /* 0x000fe2000001002c */
[----:B------:R-:W-:Y:S02]  /*67d0*/  HADD2.F32 R44, -RZ, R27.H0_H0 ;  /* 0x2000001bff2c7230 */ /* 0x000fe40000004100 */
[----:B------:R-:W-:Y:S01]  /*67e0*/  HADD2.F32 R15, -RZ, R15.H1_H1 ;  /* 0x3000000fff0f7230 */ /* 0x000fe20000004100 */
[----:B------:R-:W-:Y:S01]  /*67f0*/  FFMA.FTZ R48, R13, R46, R12 ;  /* 0x0000002e0d307223 */ /* 0x000fe2000001000c */
[----:B------:R-:W-:Y:S01]  /*6800*/  HADD2.F32 R13, -RZ, R26.H0_H0 ;  /* 0x2000001aff0d7230 */ /* 0x000fe20000004100 */
[----:B------:R-:W-:Y:S01]  /*6810*/  FFMA.FTZ R12, R44, R40, R47 ;  /* 0x000000282c0c7223 */ /* 0x000fe2000001002f */
[----:B------:R-:W-:-:S02]  /*6820*/  HADD2.F32 R46, -RZ, R39.H1_H1 ;  /* 0x30000027ff2e7230 */ /* 0x000fc40000004100 */
[----:B------:R-:W-:Y:S01]  /*6830*/  HADD2.F32 R47, -RZ, R32.H1_H1 ;  /* 0x30000020ff2f7230 */ /* 0x000fe20000004100 */
        /* <DEDUP_REMOVED lines=8> */
[C---:B------:R-:W-:Y:S02]  /*68c0*/  FFMA.FTZ R44, R40.reuse, R44, R47 ;  /* 0x0000002c282c7223 */ /* 0x040fe4000001002f */
[----:B------:R-:W-:Y:S01]  /*68d0*/  FFMA.FTZ R41, R40, R14, R41 ;  /* 0x0000000e28297223 */ /* 0x000fe20000010029 */
[----:B------:R-:W-:Y:S01]  /*68e0*/  HADD2.F32 R14, -RZ, R25.H1_H1 ;  /* 0x30000019ff0e7230 */ /* 0x000fe20000004100 */
[----:B------:R-:W-:Y:S01]  /*68f0*/  FFMA.FTZ R12, R15, R12, R45 ;  /* 0x0000000c0f0c7223 */ /* 0x000fe2000001002d */
[----:B------:R-:W-:Y:S01]  /*6900*/  HADD2.F32 R40, -RZ, R0.H1_H1 ;  /* 0x30000000ff287230 */ /* 0x000fe20000004100 */
[----:B------:R-:W-:-:S02]  /*6910*/  FMUL.FTZ R13, R20, R13 ;  /* 0x0000000d140d7220 */ /* 0x000fc40000410000 */
[C---:B------:R-:W-:Y:S02]  /*6920*/  FFMA.FTZ R41, R15.reuse, R14, R41 ;  /* 0x0000000e0f297223 */ /* 0x040fe40000010029 */
[----:B------:R-:W-:Y:S01]  /*6930*/  FFMA.FTZ R40, R15, R40, R44 ;  /* 0x000000280f287223 */ /* 0x000fe2000001002c */
[----:B------:R-:W-:Y:S01]  /*6940*/  F2FP.PACK_AB R13, RZ, R13 ;  /* 0x0000000dff0d723e */ /* 0x000fe200000000ff */
[----:B------:R-:W-:Y:S02]  /*6950*/  FMUL.FTZ R12, R21, R12 ;  /* 0x0000000c150c7220 */ /* 0x000fe40000410000 */
[----:B------:R-:W-:Y:S02]  /*6960*/  FMUL.FTZ R41, R22, R41 ;  /* 0x0000002916297220 */ /* 0x000fe40000410000 */
[----:B------:R-:W-:Y:S01]  /*6970*/  FMUL.FTZ R40, R23, R40 ;  /* 0x0000002817287220 */ /* 0x000fe20000410000 */
[----:B------:R-:W-:Y:S02]  /*6980*/  F2FP.PACK_AB R12, RZ, R12 ;  /* 0x0000000cff0c723e */ /* 0x000fe400000000ff */
[----:B------:R-:W-:-:S02]  /*6990*/  F2FP.PACK_AB R41, RZ, R41 ;  /* 0x00000029ff29723e */ /* 0x000fc400000000ff */
[----:B------:R-:W-:Y:S02]  /*69a0*/  F2FP.PACK_AB R40, RZ, R40 ;  /* 0x00000028ff28723e */ /* 0x000fe400000000ff */
[----:B------:R-:W-:Y:S02]  /*69b0*/  PRMT R13, R13, 0x5410, R12 ;  /* 0x000054100d0d7816 */ /* 0x000fe4000000000c */
[----:B------:R-:W-:-:S04]  /*69c0*/  PRMT R41, R41, 0x5410, R40 ;  /* 0x0000541029297816 */ /* 0x000fc80000000028 */
[----:B------:R-:W-:Y:S01]  /*69d0*/  HFMA2.MMA R19, R13, 1, 1, R19 ;  /* 0x3c003c000d137835 */ /* 0x000fe20000000013 */
[----:B------:R-:W-:-:S05]  /*69e0*/  HADD2 R18, R41, R18 ;  /* 0x0000001229127230 */ /* 0x000fca0000000000 */
.L_x_869:
        /* <DEDUP_REMOVED lines=11> */
[--C-:B------:R-:W-:Y:S02]  /*6aa0*/  HADD2.F32 R49, -RZ, R36.reuse.H0_H0 ;  /* 0x20000024ff317230 */ /* 0x100fe40000004100 */
[----:B------:R-:W-:-:S02]  /*6ab0*/  HADD2.F32 R46, -RZ, R36.H1_H1 ;  /* 0x30000024ff2e7230 */ /* 0x000fc40000004100 */
[----:B------:R-:W-:Y:S02]  /*6ac0*/  HADD2.F32 R48, -RZ, R28.H0_H0 ;  /* 0x2000001cff307230 */ /* 0x000fe40000004100 */
[--C-:B0-----:R-:W-:Y:S02]  /*6ad0*/  HADD2.F32 R40, -RZ, R12.reuse.H0_H0 ;  /* 0x2000000cff287230 */ /* 0x101fe40000004100 */
[----:B------:R-:W-:-:S03]  /*6ae0*/  HADD2.F32 R12, -RZ, R12.H1_H1 ;  /* 0x3000000cff0c7230 */ /* 0x000fc60000004100 */
[-C--:B------:R-:W-:Y:S02]  /*6af0*/  FFMA.FTZ R41, R41, R40.reuse, RZ ;  /* 0x0000002829297223 */ /* 0x080fe400000100ff */
[-C--:B------:R-:W-:Y:S02]  /*6b00*/  FFMA.FTZ R45, R45, R40.reuse, RZ ;  /* 0x000000282d2d7223 */ /* 0x080fe400000100ff */
[-C--:B------:R-:W-:Y:S02]  /*6b10*/  FFMA.FTZ R47, R47, R40.reuse, RZ ;  /* 0x000000282f2f7223 */ /* 0x080fe400000100ff */
[----:B------:R-:W-:Y:S01]  /*6b20*/  FFMA.FTZ R49, R49, R40, RZ ;  /* 0x0000002831317223 */ /* 0x000fe200000100ff */
[----:B------:R-:W-:Y:S01]  /*6b30*/  HADD2.F32 R40, -RZ, R35.H1_H1 ;  /* 0x30000023ff287230 */ /* 0x000fe20000004100 */
[----:B------:R-:W-:Y:S01]  /*6b40*/  FFMA.FTZ R41, R44, R12, R41 ;  /* 0x0000000c2c297223 */ /* 0x000fe20000010029 */
[----:B------:R-:W-:-:S03]  /*6b50*/  HADD2.F32 R44, -RZ, R34.H1_H1 ;  /* 0x30000022ff2c7230 */ /* 0x000fc60000004100 */
        /* <DEDUP_REMOVED lines=16> */
[----:B------:R-:W-:-:S02]  /*6c60*/  HADD2.F32 R41, -RZ, R30.H1_H1 ;  /* 0x3000001eff297230 */ /* 0x000fc40000004100 */
[----:B------:R-:W-:Y:S01]  /*6c70*/  HADD2.F32 R47, -RZ, R28.H1_H1 ;  /* 0x3000001cff2f7230 */ /* 0x000fe20000004100 */
[-C--:B------:R-:W-:Y:S01]  /*6c80*/  FFMA.FTZ R40, R45, R13.reuse, R40 ;  /* 0x0000000d2d287223 */ /* 0x080fe20000010028 */
[----:B------:R-:W-:Y:S01]  /*6c90*/  HADD2.F32 R45, -RZ, R37.H0_H0 ;  /* 0x20000025ff2d7230 */ /* 0x000fe20000004100 */
[-C--:B------:R-:W-:Y:S01]  /*6ca0*/  FFMA.FTZ R44, R41, R13.reuse, R44 ;  /* 0x0000000d292c7223 */ /* 0x080fe2000001002c */
[----:B------:R-:W-:Y:S01]  /*6cb0*/  HADD2.F32 R41, -RZ, R39.H0_H0 ;  /* 0x20000027ff297230 */ /* 0x000fe20000004100 */
[----:B------:R-:W-:Y:S01]  /*6cc0*/  FFMA.FTZ R12, R47, R13, R12 ;  /* 0x0000000d2f0c7223 */ /* 0x000fe2000001000c */
[--C-:B-1----:R-:W-:Y:S02]  /*6cd0*/  HADD2.F32 R13, -RZ, R14.reuse.H0_H0 ;  /* 0x2000000eff0d7230 */ /* 0x102fe40000004100 */
        /* <DEDUP_REMOVED lines=8> */
[-C--:B------:R-:W-:Y:S01]  /*6d60*/  FFMA.FTZ R47, R47, R14.reuse, R45 ;  /* 0x0000000e2f2f7223 */ /* 0x080fe2000001002d */
[----:B------:R-:W-:Y:S01]  /*6d70*/  HADD2.F32 R15, -RZ, R15.H1_H1 ;  /* 0x3000000fff0f7230 */ /* 0x000fe20000004100 */
[----:B------:R-:W-:Y:S01]  /*6d80*/  FFMA.FTZ R45, R44, R14, R49 ;  /* 0x0000000e2c2d7223 */ /* 0x000fe20000010031 */
[----:B------:R-:W-:Y:S01]  /*6d90*/  HADD2.F32 R44, -RZ, R27.H0_H0 ;  /* 0x2000001bff2c7230 */ /* 0x000fe20000004100 */
[----:B------:R-:W-:Y:S01]  /*6da0*/  FFMA.FTZ R13, R46, R13, R12 ;  /* 0x0000000d2e0d7223 */ /* 0x000fe2000001000c */
[----:B------:R-:W-:-:S03]  /*6db0*/  HADD2.F32 R46, -RZ, R39.H1_H1 ;  /* 0x30000027ff2e7230 */ /* 0x000fc60000004100 */
[----:B------:R-:W-:Y:S01]  /*6dc0*/  FFMA.FTZ R12, R44, R40, R47 ;  /* 0x000000282c0c7223 */ /* 0x000fe2000001002f */
[----:B------:R-:W-:Y:S01]  /*6dd0*/  HADD2.F32 R47, -RZ, R32.H1_H1 ;  /* 0x30000020ff2f7230 */ /* 0x000fe20000004100 */
[-C--:B------:R-:W-:Y:S01]  /*6de0*/  FFMA.FTZ R41, R46, R14.reuse, R41 ;  /* 0x0000000e2e297223 */ /* 0x080fe20000010029 */
[----:B------:R-:W-:Y:S02]  /*6df0*/  HADD2.F32 R44, -RZ, R26.H0_H0 ;  /* 0x2000001aff2c7230 */ /* 0x000fe40000004100 */
[----:B------:R-:W-:Y:S01]  /*6e00*/  HADD2.F32 R46, -RZ, R0.H0_H0 ;  /* 0x20000000ff2e7230 */ /* 0x000fe20000004100 */
[----:B------:R-:W-:Y:S02]  /*6e10*/  FFMA.FTZ R13, R47, R14, R13 ;  /* 0x0000000e2f0d7223 */ /* 0x000fe4000001000d */
[----:B------:R-:W-:Y:S01]  /*6e20*/  FFMA.FTZ R14, R44, R40, R45 ;  /* 0x000000282c0e7223 */ /* 0x000fe2000001002d */
[----:B------:R-:W-:Y:S02]  /*6e30*/  HADD2.F32 R44, -RZ, R25.H0_H0 ;  /* 0x20000019ff2c7230 */ /* 0x000fe40000004100 */
[----:B------:R-:W-:-:S03]  /*6e40*/  HADD2.F32 R45, -RZ, R27.H1_H1 ;  /* 0x3000001bff2d7230 */ /* 0x000fc60000004100 */
[-C--:B------:R-:W-:Y:S01]  /*6e50*/  FFMA.FTZ R44, R44, R40.reuse, R41 ;  /* 0x000000282c2c7223 */ /* 0x080fe20000010029 */
[----:B------:R-:W-:Y:S01]  /*6e60*/  HADD2.F32 R41, -RZ, R25.H1_H1 ;  /* 0x30000019ff297230 */ /* 0x000fe20000004100 */
[----:B------:R-:W-:Y:S02]  /*6e70*/  FFMA.FTZ R40, R46, R40, R13 ;  /* 0x000000282e287223 */ /* 0x000fe4000001000d */
[-C--:B------:R-:W-:Y:S01]  /*6e80*/  FFMA.FTZ R13, R45, R15.reuse, R12 ;  /* 0x0000000f2d0d7223 */ /* 0x080fe2000001000c */
[----:B------:R-:W-:Y:S01]  /*6e90*/  HADD2.F32 R12, -RZ, R26.H1_H1 ;  /* 0x3000001aff0c7230 */ /* 0x000fe20000004100 */
[----:B------:R-:W-:Y:S01]  /*6ea0*/  FFMA.FTZ R41, R41, R15, R44 ;  /* 0x0000000f29297223 */ /* 0x000fe2000001002c */
[----:B------:R-:W-:Y:S01]  /*6eb0*/  HADD2.F32 R45, -RZ, R0.H1_H1 ;  /* 0x30000000ff2d7230 */ /* 0x000fe20000004100 */
[----:B------:R-:W-:Y:S02]  /*6ec0*/  FMUL.FTZ R13, R20, R13 ;  /* 0x0000000d140d7220 */ /* 0x000fe40000410000 */
[----:B------:R-:W-:-:S02]  /*6ed0*/  FFMA.FTZ R14, R12, R15, R14 ;  /* 0x0000000f0c0e7223 */ /* 0x000fc4000001000e */
[----:B------:R-:W-:Y:S01]  /*6ee0*/  FFMA.FTZ R40, R45, R15, R40 ;  /* 0x0000000f2d287223 */ /* 0x000fe20000010028 */
[----:B------:R-:W-:Y:S01]  /*6ef0*/  F2FP.PACK_AB R13, RZ, R13 ;  /* 0x0000000dff0d723e */ /* 0x000fe200000000ff */
[----:B------:R-:W-:Y:S02]  /*6f00*/  FMUL.FTZ R14, R21, R14 ;  /* 0x0000000e150e7220 */ /* 0x000fe40000410000 */
[----:B------:R-:W-:Y:S02]  /*6f10*/  FMUL.FTZ R41, R22, R41 ;  /* 0x0000002916297220 */ /* 0x000fe40000410000 */
[----:B------:R-:W-:Y:S01]  /*6f20*/  FMUL.FTZ R40, R23, R40 ;  /* 0x0000002817287220 */ /* 0x000fe20000410000 */
[----:B------:R-:W-:Y:S02]  /*6f30*/  F2FP.PACK_AB R14, RZ, R14 ;  /* 0x0000000eff0e723e */ /* 0x000fe400000000ff */
[----:B------:R-:W-:Y:S02]  /*6f40*/  F2FP.PACK_AB R41, RZ, R41 ;  /* 0x00000029ff29723e */ /* 0x000fe400000000ff */
[----:B------:R-:W-:-:S02]  /*6f50*/  F2FP.PACK_AB R40, RZ, R40 ;  /* 0x00000028ff28723e */ /* 0x000fc400000000ff */
[----:B------:R-:W-:Y:S02]  /*6f60*/  PRMT R13, R13, 0x5410, R14 ;  /* 0x000054100d0d7816 */ /* 0x000fe4000000000e */
[----:B------:R-:W-:-:S04]  /*6f70*/  PRMT R41, R41, 0x5410, R40 ;  /* 0x0000541029297816 */ /* 0x000fc80000000028 */
[----:B------:R-:W-:Y:S01]  /*6f80*/  HFMA2.MMA R17, R13, 1, 1, R17 ;  /* 0x3c003c000d117835 */ /* 0x000fe20000000011 */
[----:B------:R-:W-:-:S05]  /*6f90*/  HADD2 R16, R41, R16 ;  /* 0x0000001029107230 */ /* 0x000fca0000000000 */
.L_x_870:
        /* <DEDUP_REMOVED lines=90> */
.L_x_871:
        /* <DEDUP_REMOVED lines=16> */
[--C-:B------:R-:W-:Y:S01]  /*7640*/  HADD2.F32 R36, -RZ, R30.reuse.H0_H0 ;  /* 0x2000001eff247230 */ /* 0x100fe20000004100 */
[-C--:B------:R-:W-:Y:S01]  /*7650*/  FFMA.FTZ R33, R50, R41.reuse, RZ ;  /* 0x0000002932217223 */ /* 0x080fe200000100ff */
[----:B------:R-:W-:Y:S01]  /*7660*/  HADD2.F32 R13, -RZ, R13.H1_H1 ;  /* 0x3000000dff0d7230 */ /* 0x000fe20000004100 */
[----:B------:R-:W-:Y:S01]  /*7670*/  FFMA.FTZ R41, R52, R41, RZ ;  /* 0x0000002934297223 */ /* 0x000fe200000100ff */
[----:B------:R-:W-:Y:S01]  /*7680*/  HADD2.F32 R30, -RZ, R30.H1_H1 ;  /* 0x3000001eff1e7230 */ /* 0x000fe20000004100 */
[----:B------:R-:W-:-:S02]  /*7690*/  FFMA.FTZ R47, R46, R40, R47 ;  /* 0x000000282e2f7223 */ /* 0x000fc4000001002f */
[-C--:B------:R-:W-:Y:S01]  /*76a0*/  FFMA.FTZ R45, R45, R40.reuse, R34 ;  /* 0x000000282d2d7223 */ /* 0x080fe20000010022 */
[----:B------:R-:W-:Y:S01]  /*76b0*/  HADD2.F32 R34, -RZ, R31.H0_H0 ;  /* 0x2000001fff227230 */ /* 0x000fe20000004100 */
[-C--:B------:R-:W-:Y:S01]  /*76c0*/  FFMA.FTZ R33, R35, R40.reuse, R33 ;  /* 0x0000002823217223 */ /* 0x080fe20000010021 */
[--C-:B------:R-:W-:Y:S01]  /*76d0*/  HADD2.F32 R35, -RZ, R28.reuse.H0_H0 ;  /* 0x2000001cff237230 */ /* 0x100fe20000004100 */
[----:B------:R-:W-:Y:S01]  /*76e0*/  FFMA.FTZ R41, R44, R40, R41 ;  /* 0x000000282c297223 */ /* 0x000fe20000010029 */
[--C-:B------:R-:W-:Y:S01]  /*76f0*/  HADD2.F32 R40, -RZ, R29.reuse.H0_H0 ;  /* 0x2000001dff287230 */ /* 0x100fe20000004100 */
[-C--:B------:R-:W-:Y:S01]  /*7700*/  FFMA.FTZ R36, R36, R12.reuse, R45 ;  /* 0x0000000c24247223 */ /* 0x080fe2000001002d */
[----:B------:R-:W-:Y:S01]  /*7710*/  HADD2.F32 R29, -RZ, R29.H1_H1 ;  /* 0x3000001dff1d7230 */ /* 0x000fe20000004100 */
        /* <DEDUP_REMOVED lines=8> */
[----:B------:R-:W-:Y:S01]  /*77a0*/  FFMA.FTZ R12, R35, R12, R41 ;  /* 0x0000000c230c7223 */ /* 0x000fe20000010029 */
[----:B------:R-:W-:Y:S01]  /*77b0*/  HADD2.F32 R33, -RZ, R39.H0_H0 ;  /* 0x20000027ff217230 */ /* 0x000fe20000004100 */
[-C--:B------:R-:W-:Y:S01]  /*77c0*/  FFMA.FTZ R34, R31, R13.reuse, R34 ;  /* 0x0000000d1f227223 */ /* 0x080fe20000010022 */
[----:B------:R-:W-:Y:S01]  /*77d0*/  HADD2.F32 R31, -RZ, R38.H0_H0 ;  /* 0x20000026ff1f7230 */ /* 0x000fe20000004100 */
        /* <DEDUP_REMOVED lines=45> */
.L_x_856:
[----:B------:R-:W-:Y:S01]  /*7ab0*/  IADD3 R5, R5, 0x20, RZ ;  /* 0x0000002005057810 */ /* 0x000fe20007ffe0ff */
[----:B------:R-:W-:Y:S01]  /*7ac0*/  UIADD3 UR4, UR4, 0x40, URZ ;  /* 0x0000004004047890 */ /* 0x000fe2000fffe03f */
[----:B------:R-:W-:Y:S02]  /*7ad0*/  MOV R13, c[0x0][0x18c] ;  /* 0x00006300000d7a02 */ /* 0x000fe40000000f00 */
[C---:B------:R-:W-:Y:S02]  /*7ae0*/  ISETP.GE.AND P2, PT, R5.reuse, c[0x0][0x1b4], PT ;  /* 0x00006d0005007a0c */ /* 0x040fe40003f46270 */
[----:B------:R-:W-:Y:S01]  /*7af0*/  ISETP.LT.AND P3, PT, R5, R8, PT ;  /* 0x000000080500720c */ /* 0x000fe20003f61270 */
[----:B------:R-:W-:-:S12]  /*7b00*/  IMAD.WIDE R42, R13, 0x10, R42 ;  /* 0x000000100d2a7825 */ /* 0x000fd800078e022a */
[----:B------:R-:W-:Y:S05]  /*7b10*/  @!P2 BRA P3, `(.L_x_872) ;  /* 0xffff99000000a947 */ /* 0x000fea000183ffff */
.L_x_855:
        /* <DEDUP_REMOVED lines=18> */
.L_x_876:
[----:B------:R-:W0:Y:S02]  /*7c40*/  LDS R14, [R0] ;  /* 0x00000000000e7984 */ /* 0x000e240000000800 */
[----:B0-----:R-:W-:-:S10]  /*7c50*/  HFMA2.MMA R15, R14, 1, 1, R19 ;  /* 0x3c003c000e0f7835 */ /* 0x001fd40000000013 */
[----:B------:R-:W0:Y:S02]  /*7c60*/  ATOMS.CAST.SPIN R15, [R0], R14, R15 ;  /* 0x0000000e000f738d */ /* 0x000e24000180000f */
[----:B0-----:R-:W-:-:S13]  /*7c70*/  ISETP.EQ.U32.AND P0, PT, R15, 0x1, PT ;  /* 0x000000010f00780c */ /* 0x001fda0003f02070 */
[----:B------:R-:W-:Y:S05]  /*7c80*/  @!P0 BRA `(.L_x_876) ;  /* 0xffffffb000008947 */ /* 0x000fea000383ffff */
[----:B------:R-:W-:Y:S05]  /*7c90*/  BRA `(.L_x_874) ;  /* 0x0000003000007947 */ /* 0x000fea0003800000 */
.L_x_875:
[----:B------:R-:W2:Y:S02]  /*7ca0*/  LD.E R0, [R12.64] ;  /* 0x000000060c007980 */ /* 0x000ea4000c101900 */
[----:B--2---:R-:W-:-:S05]  /*7cb0*/  IADD3 R5, R19, R0, RZ ;  /* 0x0000000013057210 */ /* 0x004fca0007ffe0ff */
[----:B------:R0:W-:Y:S02]  /*7cc0*/  ST.E [R12.64], R5 ;  /* 0x000000050c007985 */ /* 0x0001e4000c101906 */
.L_x_874:
[----:B------:R-:W-:Y:S05]  /*7cd0*/  BSYNC B0 ;  /* 0x0000000000007941 */ /* 0x000fea0003800000 */
.L_x_873:
[----:B------:R-:W2:Y:S01]  /*7ce0*/  ATOM.E.ADD.F16x2.RN.STRONG.GPU P0, RZ, [R12.64+0x4], R7 ;  /* 0x000004070cff798a */ /* 0x000ea2000810e9c6 */
[----:B------:R-:W-:Y:S01]  /*7cf0*/  BSSY B0, `(.L_x_877) ;  /* 0x000000f000007945 */ /* 0x000fe20003800000 */
[----:B--2---:R-:W-:Y:S05]  /*7d00*/  @P0 BRA `(.L_x_878) ;  /* 0x000000d000000947 */ /* 0x004fea0003800000 */
[----:B------:R-:W1:Y:S02]  /*7d10*/  QSPC.E.S P0, RZ, [R12+0x4] ;  /* 0x000004000cff73aa */ /* 0x000e640000000500 */
[----:B-1----:R-:W-:Y:S05]  /*7d20*/  @!P0 BRA `(.L_x_879) ;  /* 0x0000008000008947 */ /* 0x002fea0003800000 */
[----:B------:R-:W-:-:S04]  /*7d30*/  IADD3 R0, R12, 0x4, RZ ;  /* 0x000000040c007810 */ /* 0x000fc80007ffe0ff */
[----:B------:R-:W-:-:S05]  /*7d40*/  LOP3.LUT R0, R0, 0xffffff, RZ, 0xc0, !PT ;  /* 0x00ffffff00007812 */ /* 0x000fca00078ec0ff */
.L_x_880:
[----:B------:R-:W1:Y:S02]  /*7d50*/  LDS R14, [R0] ;  /* 0x00000000000e7984 */ /* 0x000e640000000800 */
[----:B-1----:R-:W-:-:S06]  /*7d60*/  HADD2 R15, R14, R7 ;  /* 0x000000070e0f7230 */ /* 0x002fcc0000000000 */
[----:B------:R-:W1:Y:S02]  /*7d70*/  ATOMS.CAST.SPIN R15, [R0], R14, R15 ;  /* 0x0000000e000f738d */ /* 0x000e64000180000f */
[----:B-1----:R-:W-:-:S13]  /*7d80*/  ISETP.EQ.U32.AND P0, PT, R15, 0x1, PT ;  /* 0x000000010f00780c */ /* 0x002fda0003f02070 */
[----:B------:R-:W-:Y:S05]  /*7d90*/  @!P0 BRA `(.L_x_880) ;  /* 0xffffffb000008947 */ /* 0x000fea000383ffff */
[----:B------:R-:W-:Y:S05]  /*7da0*/  BRA `(.L_x_878) ;  /* 0x0000003000007947 */ /* 0x000fea0003800000 */
.L_x_879:
[----:B------:R-:W2:Y:S02]  /*7db0*/  LD.E R0, [R12.64+0x4] ;  /* 0x000004060c007980 */ /* 0x000ea4000c101900 */
[----:B0-2---:R-:W-:-:S05]  /*7dc0*/  IADD3 R5, R7, R0, RZ ;  /* 0x0000000007057210 */ /* 0x005fca0007ffe0ff */
[----:B------:R0:W-:Y:S02]  /*7dd0*/  ST.E [R12.64+0x4], R5 ;  /* 0x000004050c007985 */ /* 0x0001e4000c101906 */
.L_x_878:
[----:B------:R-:W-:Y:S05]  /*7de0*/  BSYNC B0 ;  /* 0x0000000000007941 */ /* 0x000fea0003800000 */
.L_x_877:
        /* <DEDUP_REMOVED lines=12> */
.L_x_884:
[----:B------:R-:W0:Y:S02]  /*7eb0*/  LDS R4, [R0] ;  /* 0x0000000000047984 */ /* 0x000e240000000800 */
[----:B0-----:R-:W-:-:S10]  /*7ec0*/  HFMA2.MMA R5, R4, 1, 1, R17 ;  /* 0x3c003c0004057835 */ /* 0x001fd40000000011 */
[----:B------:R-:W0:Y:S02]  /*7ed0*/  ATOMS.CAST.SPIN R5, [R0], R4, R5 ;  /* 0x000000040005738d */ /* 0x000e240001800005 */
[----:B0-----:R-:W-:-:S13]  /*7ee0*/  ISETP.EQ.U32.AND P0, PT, R5, 0x1, PT ;  /* 0x000000010500780c */ /* 0x001fda0003f02070 */
[----:B------:R-:W-:Y:S05]  /*7ef0*/  @!P0 BRA `(.L_x_884) ;  /* 0xffffffb000008947 */ /* 0x000fea000383ffff */
[----:B------:R-:W-:Y:S05]  /*7f00*/  BRA `(.L_x_882) ;  /* 0x0000003000007947 */ /* 0x000fea0003800000 */
.L_x_883:
[----:B------:R-:W2:Y:S02]  /*7f10*/  LD.E R0, [R12.64] ;  /* 0x000000060c007980 */ /* 0x000ea4000c101900 */
[----:B--2---:R-:W-:-:S05]  /*7f20*/  IADD3 R5, R17, R0, RZ ;  /* 0x0000000011057210 */ /* 0x004fca0007ffe0ff */
[----:B------:R0:W-:Y:S02]  /*7f30*/  ST.E [R12.64], R5 ;  /* 0x000000050c007985 */ /* 0x0001e4000c101906 */
.L_x_882:
[----:B------:R-:W-:Y:S05]  /*7f40*/  BSYNC B0 ;  /* 0x0000000000007941 */ /* 0x000fea0003800000 */
.L_x_881:
[----:B------:R-:W2:Y:S01]  /*7f50*/  ATOM.E.ADD.F16x2.RN.STRONG.GPU P0, RZ, [R12.64+0x4], R7 ;  /* 0x000004070cff798a */ /* 0x000ea2000810e9c6 */
[----:B------:R-:W-:Y:S01]  /*7f60*/  BSSY B0, `(.L_x_885) ;  /* 0x000000f000007945 */ /* 0x000fe20003800000 */
[----:B--2---:R-:W-:Y:S05]  /*7f70*/  @P0 BRA `(.L_x_886) ;  /* 0x000000d000000947 */ /* 0x004fea0003800000 */
[----:B------:R-:W1:Y:S02]  /*7f80*/  QSPC.E.S P0, RZ, [R12+0x4] ;  /* 0x000004000cff73aa */ /* 0x000e640000000500 */
[----:B-1----:R-:W-:Y:S05]  /*7f90*/  @!P0 BRA `(.L_x_887) ;  /* 0x0000008000008947 */ /* 0x002fea0003800000 */
[----:B------:R-:W-:-:S04]  /*7fa0*/  IADD3 R0, R12, 0x4, RZ ;  /* 0x000000040c007810 */ /* 0x000fc80007ffe0ff */
[----:B------:R-:W-:-:S05]  /*7fb0*/  LOP3.LUT R0, R0, 0xffffff, RZ, 0xc0, !PT ;  /* 0x00ffffff00007812 */ /* 0x000fca00078ec0ff */
.L_x_888:
[----:B------:R-:W1:Y:S02]  /*7fc0*/  LDS R4, [R0] ;  /* 0x0000000000047984 */ /* 0x000e640000000800 */
[----:B01----:R-:W-:-:S06]  /*7fd0*/  HADD2 R5, R4, R7 ;  /* 0x0000000704057230 */ /* 0x003fcc0000000000 */
[----:B------:R-:W0:Y:S02]  /*7fe0*/  ATOMS.CAST.SPIN R5, [R0], R4, R5 ;  /* 0x000000040005738d */ /* 0x000e240001800005 */
[----:B0-----:R-:W-:-:S13]  /*7ff0*/  ISETP.EQ.U32.AND P0, PT, R5, 0x1, PT ;  /* 0x000000010500780c */ /* 0x001fda0003f02070 */
[----:B------:R-:W-:Y:S05]  /*8000*/  @!P0 BRA `(.L_x_888) ;  /* 0xffffffb000008947 */ /* 0x000fea000383ffff */
[----:B------:R-:W-:Y:S05]  /*8010*/  BRA `(.L_x_886) ;  /* 0x0000003000007947 */ /* 0x000fea0003800000 */
.L_x_887:
[----:B------:R-:W2:Y:S02]  /*8020*/  LD.E R0, [R12.64+0x4] ;  /* 0x000004060c007980 */ /* 0x000ea4000c101900 */
[----:B0-2---:R-:W-:-:S05]  /*8030*/  IADD3 R5, R7, R0, RZ ;  /* 0x0000000007057210 */ /* 0x005fca0007ffe0ff */
[----:B------:R0:W-:Y:S02]  /*8040*/  ST.E [R12.64+0x4], R5 ;  /* 0x000004050c007985 */ /* 0x0001e4000c101906 */
.L_x_886:
[----:B------:R-:W-:Y:S05]  /*8050*/  BSYNC B0 ;  /* 0x0000000000007941 */ /* 0x000fea0003800000 */
.L_x_885:
        /* <DEDUP_REMOVED lines=11> */
.L_x_892:
[----:B------:R-:W0:Y:S02]  /*8110*/  LDS R4, [R0] ;  /* 0x0000000000047984 */ /* 0x000e240000000800 */
[----:B0-----:R-:W-:-:S10]  /*8120*/  HFMA2.MMA R5, R4, 1, 1, R11 ;  /* 0x3c003c0004057835 */ /* 0x001fd4000000000b */
[----:B------:R-:W0:Y:S02]  /*8130*/  ATOMS.CAST.SPIN R5, [R0], R4, R5 ;  /* 0x000000040005738d */ /* 0x000e240001800005 */
[----:B0-----:R-:W-:-:S13]  /*8140*/  ISETP.EQ.U32.AND P0, PT, R5, 0x1, PT ;  /* 0x000000010500780c */ /* 0x001fda0003f02070 */
[----:B------:R-:W-:Y:S05]  /*8150*/  @!P0 BRA `(.L_x_892) ;  /* 0xffffffb000008947 */ /* 0x000fea000383ffff */
[----:B------:R-:W-:Y:S05]  /*8160*/  BRA `(.L_x_890) ;  /* 0x0000003000007947 */ /* 0x000fea0003800000 */
.L_x_891:
[----:B------:R-:W2:Y:S02]  /*8170*/  LD.E R0, [R12.64] ;  /* 0x000000060c007980 */ /* 0x000ea4000c101900 */
[----:B--2---:R-:W-:-:S05]  /*8180*/  IADD3 R3, R11, R0, RZ ;  /* 0x000000000b037210 */ /* 0x004fca0007ffe0ff */
[----:B------:R0:W-:Y:S02]  /*8190*/  ST.E [R12.64], R3 ;  /* 0x000000030c007985 */ /* 0x0001e4000c101906 */
.L_x_890:
[----:B------:R-:W-:Y:S05]  /*81a0*/  BSYNC B0 ;  /* 0x0000000000007941 */ /* 0x000fea0003800000 */
.L_x_889:
[----:B------:R-:W2:Y:S01]  /*81b0*/  ATOM.E.ADD.F16x2.RN.STRONG.GPU P0, RZ, [R12.64+0x4], R7 ;  /* 0x000004070cff798a */ /* 0x000ea2000810e9c6 */
[----:B------:R-:W-:Y:S01]  /*81c0*/  BSSY B0, `(.L_x_893) ;  /* 0x000000f000007945 */ /* 0x000fe20003800000 */
[----:B--2---:R-:W-:Y:S05]  /*81d0*/  @P0 BRA `(.L_x_894) ;  /* 0x000000d000000947 */ /* 0x004fea0003800000 */
[----:B------:R-:W1:Y:S02]  /*81e0*/  QSPC.E.S P0, RZ, [R12+0x4] ;  /* 0x000004000cff73aa */ /* 0x000e640000000500 */
[----:B-1----:R-:W-:Y:S05]  /*81f0*/  @!P0 BRA `(.L_x_895) ;  /* 0x0000008000008947 */ /* 0x002fea0003800000 */
[----:B------:R-:W-:-:S04]  /*8200*/  IADD3 R0, R12, 0x4, RZ ;  /* 0x000000040c007810 */ /* 0x000fc80007ffe0ff */
[----:B------:R-:W-:-:S05]  /*8210*/  LOP3.LUT R0, R0, 0xffffff, RZ, 0xc0, !PT ;  /* 0x00ffffff00007812 */ /* 0x000fca00078ec0ff */
.L_x_896:
[----:B------:R-:W1:Y:S02]  /*8220*/  LDS R4, [R0] ;  /* 0x0000000000047984 */ /* 0x000e640000000800 */
[----:B-1----:R-:W-:-:S06]  /*8230*/  HADD2 R5, R4, R7 ;  /* 0x0000000704057230 */ /* 0x002fcc0000000000 */
[----:B------:R-:W1:Y:S02]  /*8240*/  ATOMS.CAST.SPIN R5, [R0], R4, R5 ;  /* 0x000000040005738d */ /* 0x000e640001800005 */
[----:B-1----:R-:W-:-:S13]  /*8250*/  ISETP.EQ.U32.AND P0, PT, R5, 0x1, PT ;  /* 0x000000010500780c */ /* 0x002fda0003f02070 */
[----:B------:R-:W-:Y:S05]  /*8260*/  @!P0 BRA `(.L_x_896) ;  /* 0xffffffb000008947 */ /* 0x000fea000383ffff */
[----:B------:R-:W-:Y:S05]  /*8270*/  BRA `(.L_x_894) ;  /* 0x0000003000007947 */ /* 0x000fea0003800000 */
.L_x_895:
[----:B------:R-:W2:Y:S02]  /*8280*/  LD.E R0, [R12.64+0x4] ;  /* 0x000004060c007980 */ /* 0x000ea4000c101900 */
[----:B0-2---:R-:W-:-:S05]  /*8290*/  IADD3 R3, R7, R0, RZ ;  /* 0x0000000007037210 */ /* 0x005fca0007ffe0ff */
[----:B------:R0:W-:Y:S02]  /*82a0*/  ST.E [R12.64+0x4], R3 ;  /* 0x000004030c007985 */ /* 0x0001e4000c101906 */
.L_x_894:
[----:B------:R-:W-:Y:S05]  /*82b0*/  BSYNC B0 ;  /* 0x0000000000007941 */ /* 0x000fea0003800000 */
.L_x_893:
        /* <DEDUP_REMOVED lines=11> */
.L_x_900:
[----:B------:R-:W0:Y:S02]  /*8370*/  LDS R2, [R0] ;  /* 0x0000000000027984 */ /* 0x000e240000000800 */
[----:B0-----:R-:W-:-:S10]  /*8380*/  HFMA2.MMA R3, R2, 1, 1, R5 ;  /* 0x3c003c0002037835 */ /* 0x001fd40000000005 */
[----:B------:R-:W0:Y:S02]  /*8390*/  ATOMS.CAST.SPIN R3, [R0], R2, R3 ;  /* 0x000000020003738d */ /* 0x000e240001800003 */
[----:B0-----:R-:W-:-:S13]  /*83a0*/  ISETP.EQ.U32.AND P0, PT, R3, 0x1, PT ;  /* 0x000000010300780c */ /* 0x001fda0003f02070 */
[----:B------:R-:W-:Y:S05]  /*83b0*/  @!P0 BRA `(.L_x_900) ;  /* 0xffffffb000008947 */ /* 0x000fea000383ffff */
[----:B------:R-:W-:Y:S05]  /*83c0*/  BRA `(.L_x_898) ;  /* 0x0000003000007947 */ /* 0x000fea0003800000 */
.L_x_899:
[----:B------:R-:W2:Y:S02]  /*83d0*/  LD.E R0, [R12.64] ;  /* 0x000000060c007980 */ /* 0x000ea4000c101900 */
[----:B--2---:R-:W-:-:S05]  /*83e0*/  IADD3 R3, R5, R0, RZ ;  /* 0x0000000005037210 */ /* 0x004fca0007ffe0ff */
[----:B------:R0:W-:Y:S02]  /*83f0*/  ST.E [R12.64], R3 ;  /* 0x000000030c007985 */ /* 0x0001e4000c101906 */
.L_x_898:
[----:B------:R-:W-:Y:S05]  /*8400*/  BSYNC B0 ;  /* 0x0000000000007941 */ /* 0x000fea0003800000 */
.L_x_897:
[----:B------:R-:W2:Y:S02]  /*8410*/  ATOM.E.ADD.F16x2.RN.STRONG.GPU P0, RZ, [R12.64+0x4], R9 ;  /* 0x000004090cff798a */ /* 0x000ea4000810e9c6 */
[----:B--2---:R-:W-:Y:S05]  /*8420*/  @P0 EXIT ;  /* 0x000000000000094d */ /* 0x004fea0003800000 */
[----:B------:R-:W1:Y:S02]  /*8430*/  QSPC.E.S P0, RZ, [R12+0x4] ;  /* 0x000004000cff73aa */ /* 0x000e640000000500 */
[----:B-1----:R-:W-:Y:S05]  /*8440*/  @!P0 BRA `(.L_x_901) ;  /* 0x0000008000008947 */ /* 0x002fea0003800000 */
[----:B0-----:R-:W-:-:S04]  /*8450*/  IADD3 R12, R12, 0x4, RZ ;  /* 0x000000040c0c7810 */ /* 0x001fc80007ffe0ff */
[----:B------:R-:W-:-:S05]  /*8460*/  LOP3.LUT R12, R12, 0xffffff, RZ, 0xc0, !PT ;  /* 0x00ffffff0c0c7812 */ /* 0x000fca00078ec0ff */
.L_x_902:
[----:B------:R-:W0:Y:S02]  /*8470*/  LDS R2, [R12] ;  /* 0x000000000c027984 */ /* 0x000e240000000800 */
[----:B0-----:R-:W-:-:S06]  /*8480*/  HADD2 R3, R2, R9 ;  /* 0x0000000902037230 */ /* 0x001fcc0000000000 */
[----:B------:R-:W0:Y:S02]  /*8490*/  ATOMS.CAST.SPIN R3, [R12], R2, R3 ;  /* 0x000000020c03738d */ /* 0x000e240001800003 */
[----:B0-----:R-:W-:-:S13]  /*84a0*/  ISETP.EQ.U32.AND P0, PT, R3, 0x1, PT ;  /* 0x000000010300780c */ /* 0x001fda0003f02070 */
[----:B------:R-:W-:Y:S05]  /*84b0*/  @!P0 BRA `(.L_x_902) ;  /* 0xffffffb000008947 */ /* 0x000fea000383ffff */
[----:B------:R-:W-:Y:S05]  /*84c0*/  EXIT ;  /* 0x000000000000794d */ /* 0x000fea0003800000 */
.L_x_901:
[----:B------:R-:W2:Y:S02]  /*84d0*/  LD.E R0, [R12.64+0x4] ;  /* 0x000004060c007980 */ /* 0x000ea4000c101900 */
[----:B0-2---:R-:W-:-:S05]  /*84e0*/  IADD3 R3, R9, R0, RZ ;  /* 0x0000000009037210 */ /* 0x005fca0007ffe0ff */
[----:B------:R-:W-:Y:S01]  /*84f0*/  ST.E [R12.64+0x4], R3 ;  /* 0x000004030c007985 */ /* 0x000fe2000c101906 */
[----:B------:R-:W-:Y:S05]  /*8500*/  EXIT ;  /* 0x000000000000794d */ /* 0x000fea0003800000 */
.L_x_903:
        /* <DEDUP_REMOVED lines=15> */
.L_x_3274:


//--------------------- .text._Z23gemm_half_q_half_kernelILi4ELi12ELb1ELb1ELi32EEvPK6__halfPKjS4_S2_PS0_iiiiPKtS7_iiiiiibS2_i --------------------------
	.section	.text._Z23gemm_half_q_half_kernelILi4ELi12ELb1ELb1ELi32EEvPK6__halfPKjS4_S2_PS0_iiiiPKtS7_iiiiiibS2_i,"ax",@progbits
	.sectioninfo	@"SHI_REGISTERS=106"
	.align	128
        .global         _Z23gemm_half_q_half_kernelILi4ELi12ELb1ELb1ELi32EEvPK6__halfPKjS4_S2_PS0_iiiiPKtS7_iiiiiibS2_i
        .type           _Z23gemm_half_q_half_kernelILi4ELi12ELb1ELb1ELi32EEvPK6__halfPKjS4_S2_PS0_iiiiPKtS7_iiiiiibS2_i,@function
        .size           _Z23gemm_half_q_half_kernelILi4ELi12ELb1ELb1ELi32EEvPK6__halfPKjS4_S2_PS0_iiiiPKtS7_iiiiiibS2_i,(.L_x_3275 - _Z23gemm_half_q_half_kernelILi4ELi12ELb1ELb1ELi32EEvPK6__halfPKjS4_S2_PS0_iiiiPKtS7_iiiiiibS2_i)
        .other          _Z23gemm_half_q_half_kernelILi4ELi12ELb1ELb1ELi32EEvPK6__halfPKjS4_S2_PS0_iiiiPKtS7_iiiiiibS2_i,@"STO_CUDA_ENTRY STV_DEFAULT"
_Z23gemm_half_q_half_kernelILi4ELi12ELb1ELb1ELi32EEvPK6__halfPKjS4_S2_PS0_iiiiPKtS7_iiiiiibS2_i:
.text._Z23gemm_half_q_half_kernelILi4ELi12ELb1ELb1ELi32EEvPK6__halfPKjS4_S2_PS0_iiiiPKtS7_iiiiiibS2_i:
        /* <DEDUP_REMOVED lines=48> */
.L_x_904:
        /* <DEDUP_REMOVED lines=21> */
.L_x_909:
        /* <DEDUP_REMOVED lines=36> */
.L_x_908:
        /* <DEDUP_REMOVED lines=22> */
.L_x_910:
        /* <DEDUP_REMOVED lines=12> */
.L_x_907:
[----:B------:R-:W-:Y:S01]  /*08b0*/  ISETP.GT.AND P2, PT, R96, 0x3, PT ;  /* 0x000000036000780c */ /* 0x000fe20003f44270 */
[----:B------:R-:W-:Y:S01]  /*08c0*/  IMAD.SHL.U32 R17, R11, 0x2, RZ ;  /* 0x000000020b117824 */ /* 0x000fe200078e00ff */
[----:B------:R-:W-:Y:S01]  /*08d0*/  PLOP3.LUT P0, PT, PT, PT, PT, 0x80, 0x0 ;  /* 0x000000000000781c */ /* 0x000fe20003f0f070 */
[----:B------:R-:W-:-:S10]  /*08e0*/  IMAD.MOV.U32 R14, RZ, RZ, RZ ;  /* 0x000000ffff0e7224 */ /* 0x000fd400078e00ff */
[----:B------:R-:W-:Y:S05]  /*08f0*/  @!P2 BRA `(.L_x_911) ;  /* 0x000002600000a947 */ /* 0x000fea0003800000 */
[----:B------:R-:W-:Y:S02]  /*0900*/  PLOP3.LUT P0, PT, PT, PT, PT, 0x8, 0x0 ;  /* 0x000000000000781c */ /* 0x000fe40003f0e170 */
[----:B------:R-:W-:Y:S02]  /*0910*/  IADD3 R19, R96, -0x3, RZ ;  /* 0xfffffffd60137810 */ /* 0x000fe40007ffe0ff */
.L_x_912:
        /* <DEDUP_REMOVED lines=36> */
.L_x_911:
        /* <DEDUP_REMOVED lines=22> */
.L_x_913:
        /* <DEDUP_REMOVED lines=11> */
.L_x_906:
[----:B------:R-:W-:Y:S05]  /*0d70*/  BSYNC B0 ;  /* 0x0000000000007941 */ /* 0x000fea0003800000 */
.L_x_905:
        /* <DEDUP_REMOVED lines=14> */
.L_x_916:
        /* <DEDUP_REMOVED lines=19> */
.L_x_915:
        /* <DEDUP_REMOVED lines=14> */
.L_x_917:
[----:B------:R-:W-:-:S13]  /*1070*/  ISETP.LT.OR P0, PT, R14, R96, P0 ;  /* 0x000000600e00720c */ /* 0x000fda0000701670 */
[----:B------:R-:W-:Y:S02]  /*1080*/  @P0 IMAD R3, R3, 0x4, R14 ;  /* 0x0000000403030824 */ /* 0x000fe400078e020e */
[----:B0-----:R-:W-:Y:S02]  /*1090*/  @P0 IMAD.MOV.U32 R6, RZ, RZ, 0x2 ;  /* 0x00000002ff060424 */ /* 0x001fe400078e00ff */
[----:B------:R-:W-:-:S04]  /*10a0*/  @P0 IMAD R3, R3, c[0x0][0x18c], R0 ;  /* 0x0000630003030a24 */ /* 0x000fc800078e0200 */
[----:B------:R-:W-:-:S05]  /*10b0*/  @P0 IMAD.WIDE R6, R3, R6, c[0x0][0x180] ;  /* 0x0000600003060625 */ /* 0x000fca00078e0206 */
[----:B------:R0:W-:Y:S02]  /*10c0*/  @P0 STG.E.64 [R6.64], RZ ;  /* 0x000000ff06000986 */ /* 0x0001e4000c101b08 */
.L_x_914:
[----:B------:R-:W-:Y:S01]  /*10d0*/  BAR.SYNC.DEFER_BLOCKING 0x0 ;  /* 0x0000000000007b1d */ /* 0x000fe20000010000 */
[C---:B------:R-:W-:Y:S02]  /*10e0*/  ISETP.GT.AND P0, PT, R94.reuse, c[0x0][0x1a8], PT ;  /* 0x00006a005e007a0c */ /* 0x040fe40003f04270 */
[C---:B------:R-:W-:Y:S02]  /*10f0*/  ISETP.GT.AND P2, PT, R94.reuse, c[0x0][0x1ac], PT ;  /* 0x00006b005e007a0c */ /* 0x040fe40003f44270 */
[C---:B------:R-:W-:Y:S02]  /*1100*/  ISETP.GT.AND P4, PT, R94.reuse, c[0x0][0x1b4], PT ;  /* 0x00006d005e007a0c */ /* 0x040fe40003f84270 */
[C---:B------:R-:W-:Y:S02]  /*1110*/  IMNMX R5, R94.reuse, c[0x0][0x1a8], PT ;  /* 0x00006a005e057a17 */ /* 0x040fe40003800200 */
[----:B------:R-:W-:Y:S02]  /*1120*/  ISETP.GT.AND P3, PT, R94, c[0x0][0x1b0], PT ;  /* 0x00006c005e007a0c */ /* 0x000fe40003f64270 */
[----:B0-----:R-:W-:-:S02]  /*1130*/  SHF.R.S32.HI R6, RZ, 0x1f, R5 ;  /* 0x0000001fff067819 */ /* 0x001fc40000011405 */
[C---:B------:R-:W-:Y:S02]  /*1140*/  ISETP.GT.AND P5, PT, R94.reuse, c[0x0][0x1b8], PT ;  /* 0x00006e005e007a0c */ /* 0x040fe40003fa4270 */
[----:B------:R-:W-:Y:S02]  /*1150*/  @P0 IMNMX R3, R94, c[0x0][0x1ac], PT ;  /* 0x00006b005e030a17 */ /* 0x000fe40003800200 */
[----:B------:R-:W-:Y:S02]  /*1160*/  LEA.HI R11, R6, R5, RZ, 0x5 ;  /* 0x00000005060b7211 */ /* 0x000fe400078f28ff */
[----:B------:R-:W-:Y:S02]  /*1170*/  @P0 IADD3 R3, R3, -c[0x0][0x1a8], RZ ;  /* 0x80006a0003030a10 */ /* 0x000fe40007ffe0ff */
[----:B------:R-:W-:Y:S02]  /*1180*/  @P2 IMNMX R5, R94, c[0x0][0x1b0], PT ;  /* 0x00006c005e052a17 */ /* 0x000fe40003800200 */
[----:B------:R-:W-:-:S02]  /*1190*/  @P0 SHF.R.S32.HI R6, RZ, 0x1f, R3 ;  /* 0x0000001fff060819 */ /* 0x000fc40000011403 */
[C---:B------:R-:W-:Y:S02]  /*11a0*/  @P4 IMNMX R8, R94.reuse, c[0x0][0x1b8], PT ;  /* 0x00006e005e084a17 */ /* 0x040fe40003800200 */
[----:B------:R-:W-:Y:S02]  /*11b0*/  @P2 IADD3 R5, R5, -c[0x0][0x1ac], RZ ;  /* 0x80006b0005052a10 */ /* 0x000fe40007ffe0ff */
[----:B------:R-:W-:Y:S02]  /*11c0*/  @P3 IMNMX R7, R94, c[0x0][0x1b4], PT ;  /* 0x00006d005e073a17 */ /* 0x000fe40003800200 */
[----:B------:R-:W-:Y:S02]  /*11d0*/  @P0 LEA.HI R6, R6, R3, RZ, 0x5 ;  /* 0x0000000306060211 */ /* 0x000fe400078f28ff */
[----:B------:R-:W-:Y:S02]  /*11e0*/  @P4 IADD3 R3, R8, -c[0x0][0x1b4], RZ ;  /* 0x80006d0008034a10 */ /* 0x000fe40007ffe0ff */
[----:B------:R-:W-:-:S02]  /*11f0*/  @P2 SHF.R.S32.HI R8, RZ, 0x1f, R5 ;  /* 0x0000001fff082819 */ /* 0x000fc40000011405 */
[----:B------:R-:W-:Y:S02]  /*1200*/  @P3 IADD3 R7, R7, -c[0x0][0x1b0], RZ ;  /* 0x80006c0007073a10 */ /* 0x000fe40007ffe0ff */
[----:B------:R-:W-:Y:S02]  /*1210*/  @P5 IMNMX R9, R94, c[0x0][0x1bc], PT ;  /* 0x00006f005e095a17 */ /* 0x000fe40003800200 */
[----:B------:R-:W-:Y:S01]  /*1220*/  @P2 LEA.HI R8, R8, R5, RZ, 0x5 ;  /* 0x0000000508082211 */ /* 0x000fe200078f28ff */
[----:B------:R-:W-:Y:S01]  /*1230*/  IMAD.MOV.U32 R5, RZ, RZ, RZ ;  /* 0x000000ffff057224 */ /* 0x000fe200078e00ff */
[----:B------:R-:W-:Y:S02]  /*1240*/  @P3 SHF.R.S32.HI R10, RZ, 0x1f, R7 ;  /* 0x0000001fff0a3819 */ /* 0x000fe40000011407 */
[----:B------:R-:W-:Y:S02]  /*1250*/  @P5 IADD3 R9, R9, -c[0x0][0x1b8], RZ ;  /* 0x80006e0009095a10 */ /* 0x000fe40007ffe0ff */
[----:B------:R-:W-:-:S02]  /*1260*/  @P4 SHF.R.S32.HI R12, RZ, 0x1f, R3 ;  /* 0x0000001fff0c4819 */ /* 0x000fc40000011403 */
[----:B------:R-:W-:Y:S02]  /*1270*/  @P2 SHF.R.S32.HI R8, RZ, 0x5, R8 ;  /* 0x00000005ff082819 */ /* 0x000fe40000011408 */
[----:B------:R-:W-:Y:S01]  /*1280*/  @P3 LEA.HI R7, R10, R7, RZ, 0x5 ;  /* 0x000000070a073211 */ /* 0x000fe200078f28ff */
[----:B------:R-:W-:Y:S01]  /*1290*/  IMAD.MOV.U32 R10, RZ, RZ, RZ ;  /* 0x000000ffff0a7224 */ /* 0x000fe200078e00ff */
[----:B------:R-:W-:Y:S02]  /*12a0*/  @P5 SHF.R.S32.HI R14, RZ, 0x1f, R9 ;  /* 0x0000001fff0e5819 */ /* 0x000fe40000011409 */
[----:B------:R-:W-:Y:S02]  /*12b0*/  @P0 SHF.R.S32.HI R6, RZ, 0x5, R6 ;  /* 0x00000005ff060819 */ /* 0x000fe40000011406 */
        /* <DEDUP_REMOVED lines=16> */
[----:B------:R-:W-:Y:S02]  /*13c0*/  IADD3 R3, R7, R3, R6 ;  /* 0x0000000307037210 */ /* 0x000fe40007ffe006 */
[----:B------:R-:W-:-:S03]  /*13d0*/  SHF.R.S32.HI R6, RZ, 0x1f, R0 ;  /* 0x0000001fff067819 */ /* 0x000fc60000011400 */
[----:B------:R-:W-:-:S05]  /*13e0*/  IMAD R3, R3, c[0x0][0x18c], RZ ;  /* 0x0000630003037a24 */ /* 0x000fca00078e02ff */
[----:B------:R-:W-:-:S04]  /*13f0*/  IADD3 R16, P2, R0, R3, RZ ;  /* 0x0000000300107210 */ /* 0x000fc80007f5e0ff */
[----:B------:R-:W-:Y:S02]  /*1400*/  LEA R17, P3, R16, c[0x0][0x168], 0x2 ;  /* 0x00005a0010117a11 */ /* 0x000fe400078610ff */
[----:B-----5:R-:W-:Y:S01]  /*1410*/  LEA.HI.X.SX32 R19, R3, R6, 0x1, P2 ;  /* 0x0000000603137211 */ /* 0x020fe200010f0eff */
        /* <DEDUP_REMOVED lines=12> */
.L_x_919:
        /* <DEDUP_REMOVED lines=41> */
.L_x_918:
[----:B------:R-:W-:Y:S01]  /*1770*/  ISETP.GE.OR P0, PT, R94, c[0x0][0x1b4], P0 ;  /* 0x00006d005e007a0c */ /* 0x000fe20000706670 */
[----:B------:R-:W-:Y:S01]  /*1780*/  UMOV UR4, URZ ;  /* 0x0000003f00047c82 */ /* 0x000fe20008000000 */
[----:B------:R-:W-:Y:S01]  /*1790*/  PRMT R40, RZ, 0x5410, RZ ;  /* 0x00005410ff287816 */ /* 0x000fe200000000ff */
[----:B------:R-:W-:Y:S01]  /*17a0*/  IMAD.MOV.U32 R2, RZ, RZ, R17 ;  /* 0x000000ffff027224 */ /* 0x000fe200078e0011 */
        /* <DEDUP_REMOVED lines=9> */
[----:B------:R-:W-:Y:S01]  /*1840*/  HADD2.F32 R8, -RZ, R44.H0_H0 ;  /* 0x2000002cff087230 */ /* 0x000fe20000004100 */
[----:B------:R-:W-:Y:S01]  /*1850*/  PRMT R40, RZ, 0x7610, R40 ;  /* 0x00007610ff287816 */ /* 0x000fe20000000028 */
[----:B------:R-:W-:Y:S01]  /*1860*/  HADD2.F32 R7, -RZ, R43.H0_H0 ;  /* 0x2000002bff077230 */ /* 0x000fe20000004100 */
[----:B------:R-:W-:Y:S01]  /*1870*/  UMOV UR4, URZ ;  /* 0x0000003f00047c82 */ /* 0x000fe20008000000 */
[----:B------:R-:W-:Y:S02]  /*1880*/  HADD2.F32 R6, -RZ, R42.H0_H0 ;  /* 0x2000002aff067230 */ /* 0x000fe40000004100 */
[----:B------:R-:W-:Y:S02]  /*1890*/  HADD2.F32 R5, -RZ, R41.H0_H0 ;  /* 0x20000029ff057230 */ /* 0x000fe40000004100 */
.L_x_937:
        /* <DEDUP_REMOVED lines=13> */
[----:B------:R-:W-:Y:S02]  /*1970*/  SHF.R.U32.HI R28, RZ, 0x8, R14 ;  /* 0x00000008ff1c7819 */ /* 0x000fe4000001160e */
[----:B------:R-:W-:Y:S02]  /*1980*/  LOP3.LUT R11, R10, 0x64006400, RZ, 0xfc, !PT ;  /* 0x640064000a0b7812 */ /* 0x000fe400078efcff */
[C---:B------:R-:W-:Y:S02]  /*1990*/  LOP3.LUT R29, R15.reuse, 0xf000f, RZ, 0xc0, !PT ;  /* 0x000f000f0f1d7812 */ /* 0x040fe400078ec0ff */
[----:B------:R-:W-:-:S02]  /*19a0*/  LOP3.LUT R30, R15, 0xf000f0, RZ, 0xc0, !PT ;  /* 0x00f000f00f1e7812 */ /* 0x000fc400078ec0ff */
[----:B------:R-:W-:Y:S02]  /*19b0*/  SHF.R.U32.HI R31, RZ, 0x8, R15 ;  /* 0x00000008ff1f7819 */ /* 0x000fe4000001160f */
[C---:B------:R-:W-:Y:S02]  /*19c0*/  LOP3.LUT R10, R12.reuse, 0xf000f, RZ, 0xc0, !PT ;  /* 0x000f000f0c0a7812 */ /* 0x040fe400078ec0ff */
[----:B------:R-:W-:Y:S02]  /*19d0*/  LOP3.LUT R12, R12, 0xf000f0, RZ, 0xc0, !PT ;  /* 0x00f000f00c0c7812 */ /* 0x000fe400078ec0ff */
[----:B------:R-:W-:Y:S02]  /*19e0*/  LOP3.LUT R14, R18, 0xf000f, RZ, 0xc0, !PT ;  /* 0x000f000f120e7812 */ /* 0x000fe400078ec0ff */
[----:B------:R-:W-:Y:S02]  /*19f0*/  LOP3.LUT R15, R19, 0x64006400, RZ, 0xfc, !PT ;  /* 0x64006400130f7812 */ /* 0x000fe400078efcff */
[----:B------:R-:W-:-:S02]  /*1a00*/  LOP3.LUT R17, R13, 0xf000f0, RZ, 0xc0, !PT ;  /* 0x00f000f00d117812 */ /* 0x000fc400078ec0ff */
[----:B------:R-:W-:Y:S01]  /*1a10*/  LOP3.LUT R18, R18, 0xf000f0, RZ, 0xc0, !PT ;  /* 0x00f000f012127812 */ /* 0x000fe200078ec0ff */
[----:B------:R-:W-:Y:S01]  /*1a20*/  HADD2 R15, R15, -1032, -1032 ;  /* 0xe408e4080f0f7430 */ /* 0x000fe20000000000 */
[----:B------:R-:W-:Y:S02]  /*1a30*/  LOP3.LUT R19, R20, 0x64006400, RZ, 0xfc, !PT ;  /* 0x6400640014137812 */ /* 0x000fe400078efcff */
[----:B------:R-:W-:Y:S02]  /*1a40*/  LOP3.LUT R13, R16, 0x64006400, RZ, 0xfc, !PT ;  /* 0x64006400100d7812 */ /* 0x000fe400078efcff */
[C---:B------:R-:W-:Y:S02]  /*1a50*/  LOP3.LUT R20, R28.reuse, 0xf000f0, RZ, 0xc0, !PT ;  /* 0x00f000f01c147812 */ /* 0x040fe400078ec0ff */
[----:B------:R-:W-:Y:S01]  /*1a60*/  LOP3.LUT R16, R28, 0xf000f, RZ, 0xc0, !PT ;  /* 0x000f000f1c107812 */ /* 0x000fe200078ec0ff */
[----:B------:R-:W-:Y:S01]  /*1a70*/  HADD2 R13, R13, -1032, -1032 ;  /* 0xe408e4080d0d7430 */ /* 0x000fe20000000000 */
[----:B------:R-:W-:-:S02]  /*1a80*/  LOP3.LUT R32, R29, 0x64006400, RZ, 0xfc, !PT ;  /* 0x640064001d207812 */ /* 0x000fc400078efcff */
[C---:B------:R-:W-:Y:S02]  /*1a90*/  LOP3.LUT R34, R31.reuse, 0xf000f, RZ, 0xc0, !PT ;  /* 0x000f000f1f227812 */ /* 0x040fe400078ec0ff */
        /* <DEDUP_REMOVED lines=19> */
[----:B------:R-:W-:-:S02]  /*1bd0*/  HADD2 R9, R9, -1032, -1032 ;  /* 0xe408e40809097430 */ /* 0x000fc40000000000 */
[-C--:B------:R-:W-:Y:S02]  /*1be0*/  HFMA2 R18, R35, R0.reuse.H0_H0, -72, -72 ;  /* 0xd480d48023127431 */ /* 0x080fe40000040000 */
[----:B------:R-:W-:Y:S02]  /*1bf0*/  HADD2 R19, R10, -1032, -1032 ;  /* 0xe408e4080a137430 */ /* 0x000fe40000000000 */
[----:B------:R-:W-:Y:S02]  /*1c00*/  HADD2 R28, R28, -1032, -1032 ;  /* 0xe408e4081c1c7430 */ /* 0x000fe40000000000 */
[----:B------:R-:W-:Y:S02]  /*1c10*/  HADD2 R30, R30, -1032, -1032 ;  /* 0xe408e4081e1e7430 */ /* 0x000fe40000000000 */
        /* <DEDUP_REMOVED lines=13> */
[----:B------:R-:W-:Y:S01]  /*1cf0*/  HADD2.F32 R34, -RZ, R9.H0_H0 ;  /* 0x20000009ff227230 */ /* 0x000fe20000004100 */
        /* <DEDUP_REMOVED lines=42> */
[C---:B------:R-:W-:Y:S01]  /*1fa0*/  FFMA.FTZ R35, R37.reuse, R46, R11 ;  /* 0x0000002e25237223 */ /* 0x040fe2000001000b */
[----:B------:R-:W-:Y:S01]  /*1fb0*/  HADD2.F32 R46, -RZ, R32.H1_H1 ;  /* 0x30000020ff2e7230 */ /* 0x000fe20000004100 */
[----:B------:R-:W-:Y:S01]  /*1fc0*/  FFMA.FTZ R10, R10, R37, R34 ;  /* 0x000000250a0a7223 */ /* 0x000fe20000010022 */
[--C-:B------:R-:W-:Y:S01]  /*1fd0*/  HADD2.F32 R11, -RZ, R20.reuse.H0_H0 ;  /* 0x20000014ff0b7230 */ /* 0x100fe20000004100 */
        /* <DEDUP_REMOVED lines=29> */
.L_x_922:
        /* <DEDUP_REMOVED lines=16> */
[--C-:B------:R-:W-:Y:S02]  /*22b0*/  HADD2.F32 R36, -RZ, R34.reuse.H0_H0 ;  /* 0x20000022ff247230 */ /* 0x100fe40000004100 */
        /* <DEDUP_REMOVED lines=44> */
[--C-:B------:R-:W-:Y:S01]  /*2580*/  HADD2.F32 R34, -RZ, R20.reuse.H0_H0 ;  /* 0x20000014ff227230 */ /* 0x100fe20000004100 */
        /* <DEDUP_REMOVED lines=29> */
.L_x_924:
        /* <DEDUP_REMOVED lines=93> */
.L_x_925:
        /* <DEDUP_REMOVED lines=14> */
[----:B------:R-:W-:Y:S01]  /*2e10*/  HADD2.F32 R35, -RZ, R35.H1_H1 ;  /* 0x30000023ff237230 */ /* 0x000fe20000004100 */
[----:B------:R-:W-:-:S02]  /*2e20*/  FFMA.FTZ R13, R39, R36, RZ ;  /* 0x00000024270d7223 */ /* 0x000fc400000100ff */
[----:B------:R-:W-:Y:S01]  /*2e30*/  FFMA.FTZ R9, R45, R34, R9 ;  /* 0x000000222d097223 */ /* 0x000fe20000010009 */
[----:B------:R-:W-:Y:S01]  /*2e40*/  HADD2.F32 R45, -RZ, R15.H1_H1 ;  /* 0x3000000fff2d7230 */ /* 0x000fe20000004100 */
[-C--:B------:R-:W-:Y:S01]  /*2e50*/  FFMA.FTZ R37, R47, R36.reuse, RZ ;  /* 0x000000242f257223 */ /* 0x080fe200000100ff */
[----:B------:R-:W-:Y:S01]  /*2e60*/  HADD2.F32 R15, -RZ, R12.H0_H0 ;  /* 0x2000000cff0f7230 */ /* 0x000fe20000004100 */
[----:B------:R-:W-:Y:S01]  /*2e70*/  FFMA.FTZ R39, R49, R36, RZ ;  /* 0x0000002431277223 */ /* 0x000fe200000100ff */
[--C-:B------:R-:W-:Y:S01]  /*2e80*/  HADD2.F32 R36, -RZ, R14.reuse.H0_H0 ;  /* 0x2000000eff247230 */ /* 0x100fe20000004100 */
[-C--:B------:R-:W-:Y:S01]  /*2e90*/  FFMA.FTZ R13, R46, R34.reuse, R13 ;  /* 0x000000222e0d7223 */ /* 0x080fe2000001000d */
[----:B------:R-:W-:Y:S01]  /*2ea0*/  HADD2.F32 R14, -RZ, R14.H1_H1 ;  /* 0x3000000eff0e7230 */ /* 0x000fe20000004100 */
[-C--:B------:R-:W-:Y:S02]  /*2eb0*/  FFMA.FTZ R37, R45, R34.reuse, R37 ;  /* 0x000000222d257223 */ /* 0x080fe40000010025 */
        /* <DEDUP_REMOVED lines=9> */
[----:B------:R-:W-:Y:S01]  /*2f50*/  HADD2.F32 R15, -RZ, R19.H0_H0 ;  /* 0x20000013ff0f7230 */ /* 0x000fe20000004100 */
[-C--:B------:R-:W-:Y:S01]  /*2f60*/  FFMA.FTZ R36, R14, R35.reuse, R36 ;  /* 0x000000230e247223 */ /* 0x080fe20000010024 */
[----:B-1----:R-:W-:Y:S01]  /*2f70*/  HADD2.F32 R9, -RZ, R10.H0_H0 ;  /* 0x2000000aff097230 */ /* 0x002fe20000004100 */
[----:B------:R-:W-:Y:S01]  /*2f80*/  FFMA.FTZ R38, R13, R38, R39 ;  /* 0x000000260d267223 */ /* 0x000fe20000010027 */
[----:B------:R-:W-:Y:S01]  /*2f90*/  HADD2.F32 R18, -RZ, R18.H1_H1 ;  /* 0x30000012ff127230 */ /* 0x000fe20000004100 */
[----:B------:R-:W-:Y:S01]  /*2fa0*/  FFMA.FTZ R14, R16, R35, R12 ;  /* 0x00000023100e7223 */ /* 0x000fe2000001000c */
[----:B------:R-:W-:-:S02]  /*2fb0*/  HADD2.F32 R12, -RZ, R11.H0_H0 ;  /* 0x2000000bff0c7230 */ /* 0x000fc40000004100 */
[----:B------:R-:W-:Y:S01]  /*2fc0*/  HADD2.F32 R13, -RZ, R11.H1_H1 ;  /* 0x3000000bff0d7230 */ /* 0x000fe20000004100 */
[----:B------:R-:W-:Y:S01]  /*2fd0*/  FFMA.FTZ R11, R15, R9, R34 ;  /* 0x000000090f0b7223 */ /* 0x000fe20000010022 */
[----:B------:R-:W-:Y:S01]  /*2fe0*/  HADD2.F32 R15, -RZ, R28.H0_H0 ;  /* 0x2000001cff0f7230 */ /* 0x000fe20000004100 */
[----:B------:R-:W-:Y:S01]  /*2ff0*/  FFMA.FTZ R38, R18, R35, R38 ;  /* 0x0000002312267223 */ /* 0x000fe20000010026 */
[----:B------:R-:W-:Y:S02]  /*3000*/  HADD2.F32 R17, -RZ, R30.H0_H0 ;  /* 0x2000001eff117230 */ /* 0x000fe40000004100 */
        /* <DEDUP_REMOVED lines=20> */
[----:B------:R-:W-:Y:S01]  /*3150*/  FFMA.FTZ R16, R18, R12, R17 ;  /* 0x0000000c12107223 */ /* 0x000fe20000010011 */
[----:B------:R-:W-:-:S02]  /*3160*/  HADD2.F32 R29, -RZ, R29.H1_H1 ;  /* 0x3000001dff1d7230 */ /* 0x000fc40000004100 */
[----:B------:R-:W-:Y:S01]  /*3170*/  HADD2.F32 R11, -RZ, R31.H1_H1 ;  /* 0x3000001fff0b7230 */ /* 0x000fe20000004100 */
[----:B------:R-:W-:Y:S01]  /*3180*/  FFMA.FTZ R12, R15, R12, R9 ;  /* 0x0000000c0f0c7223 */ /* 0x000fe20000010009 */
[----:B------:R-:W-:Y:S01]  /*3190*/  HADD2.F32 R33, -RZ, R33.H1_H1 ;  /* 0x30000021ff217230 */ /* 0x000fe20000004100 */
[-C--:B------:R-:W-:Y:S02]  /*31a0*/  FFMA.FTZ R9, R20, R13.reuse, R10 ;  /* 0x0000000d14097223 */ /* 0x080fe4000001000a */
[-C--:B------:R-:W-:Y:S02]  /*31b0*/  FFMA.FTZ R14, R29, R13.reuse, R14 ;  /* 0x0000000d1d0e7223 */ /* 0x080fe4000001000e */
[-C--:B------:R-:W-:Y:S02]  /*31c0*/  FFMA.FTZ R11, R11, R13.reuse, R16 ;  /* 0x0000000d0b0b7223 */ /* 0x080fe40000010010 */
[----:B------:R-:W-:Y:S02]  /*31d0*/  FFMA.FTZ R12, R33, R13, R12 ;  /* 0x0000000d210c7223 */ /* 0x000fe4000001000c */
        /* <DEDUP_REMOVED lines=12> */
.L_x_923:
        /* <DEDUP_REMOVED lines=14> */
[----:B------:R-:W-:Y:S02]  /*3380*/  LOP3.LUT R14, R16, 0x64006400, RZ, 0xfc, !PT ;  /* 0x64006400100e7812 */ /* 0x000fe400078efcff */
[----:B------:R-:W-:Y:S02]  /*3390*/  SHF.R.U32.HI R12, RZ, 0x8, R12 ;  /* 0x00000008ff0c7819 */ /* 0x000fe4000001160c */
[----:B------:R-:W-:Y:S01]  /*33a0*/  LOP3.LUT R15, R17, 0x64006400, RZ, 0xfc, !PT ;  /* 0x64006400110f7812 */ /* 0x000fe200078efcff */
[----:B------:R-:W-:Y:S01]  /*33b0*/  HADD2 R14, R14, -1032, -1032 ;  /* 0xe408e4080e0e7430 */ /* 0x000fe20000000000 */
[----:B------:R-:W-:Y:S02]  /*33c0*/  LOP3.LUT R16, R18, 0x64006400, RZ, 0xfc, !PT ;  /* 0x6400640012107812 */ /* 0x000fe400078efcff */
[----:B------:R-:W-:Y:S01]  /*33d0*/  LOP3.LUT R17, R19, 0x64006400, RZ, 0xfc, !PT ;  /* 0x6400640013117812 */ /* 0x000fe200078efcff */
[-C--:B------:R-:W-:Y:S01]  /*33e0*/  HFMA2 R15, R15, R0.reuse.H0_H0, -72, -72 ;  /* 0xd480d4800f0f7431 */ /* 0x080fe20000040000 */
[C---:B------:R-:W-:Y:S01]  /*33f0*/  LOP3.LUT R18, R20.reuse, 0xf000f, RZ, 0xc0, !PT ;  /* 0x000f000f14127812 */ /* 0x040fe200078ec0ff */
[----:B------:R-:W-:Y:S01]  /*3400*/  HADD2 R16, R16, -1032, -1032 ;  /* 0xe408e40810107430 */ /* 0x000fe20000000000 */
        /* <DEDUP_REMOVED lines=25> */
[----:B------:R-:W-:Y:S01]  /*35a0*/  HADD2 R18, R28, -1032, -1032 ;  /* 0xe408e4081c127430 */ /* 0x000fe20000000000 */
[----:B------:R-:W-:Y:S01]  /*35b0*/  LOP3.LUT R39, R38, 0x64006400, RZ, 0xfc, !PT ;  /* 0x6400640026277812 */ /* 0x000fe200078efcff */
[----:B------:R-:W-:Y:S02]  /*35c0*/  HADD2 R35, R36, -1032, -1032 ;  /* 0xe408e40824237430 */ /* 0x000fe40000000000 */
[----:B------:R-:W-:Y:S02]  /*35d0*/  HFMA2 R28, R37, R0.H0_H0, -72, -72 ;  /* 0xd480d480251c7431 */ /* 0x000fe40000040000 */
[----:B------:R-:W-:Y:S02]  /*35e0*/  HADD2 R29, R13, -1032, -1032 ;  /* 0xe408e4080d1d7430 */ /* 0x000fe40000000000 */
[----:B------:R-:W-:-:S02]  /*35f0*/  HADD2 R31, R12, -1032, -1032 ;  /* 0xe408e4080c1f7430 */ /* 0x000fc40000000000 */
[----:B------:R-:W-:Y:S01]  /*3600*/  HFMA2 R36, R39, R0.H0_H0, -72, -72 ;  /* 0xd480d48027247431 */ /* 0x000fe20000040000 */
[----:B------:R-:W-:Y:S05]  /*3610*/  @!P3 BRA `(.L_x_926) ;  /* 0x000005600000b947 */ /* 0x000fea0003800000 */
[----:B------:R-:W0:Y:S01]  /*3620*/  LDS.64 R38, [UR4+0x10] ;  /* 0x00001004ff267984 */ /* 0x000e220008000a00 */
[----:B------:R-:W-:Y:S02]  /*3630*/  HADD2.F32 R37, -RZ, R14.H0_H0 ;  /* 0x2000000eff257230 */ /* 0x000fe40000004100 */
[----:B------:R-:W-:Y:S01]  /*3640*/  HADD2.F32 R49, -RZ, R18.H0_H0 ;  /* 0x20000012ff317230 */ /* 0x000fe20000004100 */
[----:B------:R-:W1:Y:S01]  /*3650*/  LDS.64 R12, [UR4+0x18] ;  /* 0x00001804ff0c7984 */ /* 0x000e620008000a00 */
[----:B------:R-:W-:Y:S02]  /*3660*/  HADD2.F32 R51, -RZ, R20.H0_H0 ;  /* 0x20000014ff337230 */ /* 0x000fe40000004100 */
[----:B------:R-:W-:Y:S02]  /*3670*/  HADD2.F32 R50, -RZ, R16.H1_H1 ;  /* 0x30000010ff327230 */ /* 0x000fe40000004100 */
[----:B------:R-:W-:-:S02]  /*3680*/  HADD2.F32 R52, -RZ, R20.H1_H1 ;  /* 0x30000014ff347230 */ /* 0x000fc40000004100 */
[--C-:B0-----:R-:W-:Y:S02]  /*3690*/  HADD2.F32 R47, -RZ, R39.reuse.H0_H0 ;  /* 0x20000027ff2f7230 */ /* 0x101fe40000004100 */
[----:B------:R-:W-:Y:S02]  /*36a0*/  HADD2.F32 R48, -RZ, R39.H1_H1 ;  /* 0x30000027ff307230 */ /* 0x000fe40000004100 */
[----:B------:R-:W-:Y:S02]  /*36b0*/  HADD2.F32 R46, -RZ, R38.H0_H0 ;  /* 0x20000026ff2e7230 */ /* 0x000fe40000004100 */
[----:B------:R-:W-:Y:S02]  /*36c0*/  HADD2.F32 R39, -RZ, R16.H0_H0 ;  /* 0x20000010ff277230 */ /* 0x000fe40000004100 */
[----:B------:R-:W-:Y:S01]  /*36d0*/  HADD2.F32 R45, -RZ, R38.H1_H1 ;  /* 0x30000026ff2d7230 */ /* 0x000fe20000004100 */
[----:B------:R-:W-:Y:S01]  /*36e0*/  FFMA.FTZ R37, R37, R46, RZ ;  /* 0x0000002e25257223 */ /* 0x000fe200000100ff */
[----:B------:R-:W-:Y:S01]  /*36f0*/  HADD2.F32 R38, -RZ, R14.H1_H1 ;  /* 0x3000000eff267230 */ /* 0x000fe20000004100 */
[----:B------:R-:W-:-:S02]  /*3700*/  FFMA.FTZ R39, R46, R39, RZ ;  /* 0x000000272e277223 */ /* 0x000fc400000100ff */
[C---:B------:R-:W-:Y:S02]  /*3710*/  FFMA.FTZ R49, R46.reuse, R49, RZ ;  /* 0x000000312e317223 */ /* 0x040fe400000100ff */
[----:B------:R-:W-:Y:S01]  /*3720*/  FFMA.FTZ R51, R46, R51, RZ ;  /* 0x000000332e337223 */ /* 0x000fe200000100ff */
[----:B------:R-:W-:Y:S01]  /*3730*/  HADD2.F32 R46, -RZ, R18.H1_H1 ;  /* 0x30000012ff2e7230 */ /* 0x000fe20000004100 */
[----:B------:R-:W-:Y:S01]  /*3740*/  FFMA.FTZ R37, R38, R45, R37 ;  /* 0x0000002d26257223 */ /* 0x000fe20000010025 */
[----:B------:R-:W-:Y:S01]  /*3750*/  HADD2.F32 R38, -RZ, R15.H0_H0 ;  /* 0x2000000fff267230 */ /* 0x000fe20000004100 */
[C---:B------:R-:W-:Y:S01]  /*3760*/  FFMA.FTZ R50, R45.reuse, R50, R39 ;  /* 0x000000322d327223 */ /* 0x040fe20000010027 */
[----:B------:R-:W-:Y:S01]  /*3770*/  HADD2.F32 R39, -RZ, R17.H0_H0 ;  /* 0x20000011ff277230 */ /* 0x000fe20000004100 */
[C---:B------:R-:W-:Y:S01]  /*3780*/  FFMA.FTZ R46, R45.reuse, R46, R49 ;  /* 0x0000002e2d2e7223 */ /* 0x040fe20000010031 */
[--C-:B------:R-:W-:Y:S01]  /*3790*/  HADD2.F32 R49, -RZ, R28.reuse.H0_H0 ;  /* 0x2000001cff317230 */ /* 0x100fe20000004100 */
        /* <DEDUP_REMOVED lines=23> */
[----:B------:R-:W-:Y:S01]  /*3910*/  HADD2.F32 R49, -RZ, R35.H0_H0 ;  /* 0x20000023ff317230 */ /* 0x000fe20000004100 */
[C---:B------:R-:W-:Y:S01]  /*3920*/  FFMA.FTZ R13, R39.reuse, R13, R50 ;  /* 0x0000000d270d7223 */ /* 0x040fe20000010032 */
[----:B------:R-:W-:Y:S02]  /*3930*/  HADD2.F32 R12, -RZ, R29.H1_H1 ;  /* 0x3000001dff0c7230 */ /* 0x000fe40000004100 */
[----:B------:R-:W-:Y:S01]  /*3940*/  HADD2.F32 R38, -RZ, R31.H1_H1 ;  /* 0x3000001fff267230 */ /* 0x000fe20000004100 */
[----:B------:R-:W-:Y:S01]  /*3950*/  FFMA.FTZ R54, R39, R49, R54 ;  /* 0x0000003127367223 */ /* 0x000fe20000010036 */
[----:B------:R-:W-:Y:S01]  /*3960*/  HADD2.F32 R48, -RZ, R33.H1_H1 ;  /* 0x30000021ff307230 */ /* 0x000fe20000004100 */
[----:B------:R-:W-:Y:S01]  /*3970*/  FFMA.FTZ R12, R12, R45, R37 ;  /* 0x0000002d0c0c7223 */ /* 0x000fe20000010025 */
[----:B------:R-:W-:Y:S01]  /*3980*/  HADD2.F32 R49, -RZ, R34.H0_H0 ;  /* 0x20000022ff317230 */ /* 0x000fe20000004100 */
[C---:B------:R-:W-:Y:S01]  /*3990*/  FFMA.FTZ R37, R45.reuse, R38, R13 ;  /* 0x000000262d257223 */ /* 0x040fe2000001000d */
[----:B------:R-:W-:Y:S01]  /*39a0*/  HADD2.F32 R13, -RZ, R30.H0_H0 ;  /* 0x2000001eff0d7230 */ /* 0x000fe20000004100 */
[----:B------:R-:W-:Y:S01]  /*39b0*/  FFMA.FTZ R39, R45, R48, R52 ;  /* 0x000000302d277223 */ /* 0x000fe20000010034 */
[----:B------:R-:W-:-:S02]  /*39c0*/  HADD2.F32 R38, -RZ, R32.H0_H0 ;  /* 0x20000020ff267230 */ /* 0x000fc40000004100 */
        /* <DEDUP_REMOVED lines=10> */
[----:B------:R-:W-:Y:S01]  /*3a70*/  HADD2.F32 R50, -RZ, R36.H1_H1 ;  /* 0x30000024ff327230 */ /* 0x000fe20000004100 */
[----:B------:R-:W-:-:S02]  /*3a80*/  FFMA.FTZ R45, R46, R49, R45 ;  /* 0x000000312e2d7223 */ /* 0x000fc4000001002d */
[C---:B------:R-:W-:Y:S02]  /*3a90*/  FFMA.FTZ R38, R47.reuse, R38, R37 ;  /* 0x000000262f267223 */ /* 0x040fe40000010025 */
        /* <DEDUP_REMOVED lines=14> */
.L_x_926:
        /* <DEDUP_REMOVED lines=25> */
[----:B------:R-:W-:Y:S01]  /*3d10*/  HADD2.F32 R50, -RZ, R17.H0_H0 ;  /* 0x20000011ff327230 */ /* 0x000fe20000004100 */
[-C--:B------:R-:W-:Y:S01]  /*3d20*/  FFMA.FTZ R47, R51, R38.reuse, R47 ;  /* 0x00000026332f7223 */ /* 0x080fe2000001002f */
[----:B------:R-:W-:Y:S01]  /*3d30*/  HADD2.F32 R51, -RZ, R19.H0_H0 ;  /* 0x20000013ff337230 */ /* 0x000fe20000004100 */
[-C--:B------:R-:W-:Y:S01]  /*3d40*/  FFMA.FTZ R49, R52, R38.reuse, R49 ;  /* 0x0000002634317223 */ /* 0x080fe20000010031 */
[--C-:B------:R-:W-:Y:S01]  /*3d50*/  HADD2.F32 R52, -RZ, R28.reuse.H0_H0 ;  /* 0x2000001cff347230 */ /* 0x100fe20000004100 */
[----:B------:R-:W-:Y:S02]  /*3d60*/  FFMA.FTZ R37, R53, R38, R37 ;  /* 0x0000002635257223 */ /* 0x000fe40000010025 */
        /* <DEDUP_REMOVED lines=13> */
[----:B------:R-:W-:Y:S01]  /*3e40*/  HADD2.F32 R39, -RZ, R13.H1_H1 ;  /* 0x3000000dff277230 */ /* 0x000fe20000004100 */
[----:B------:R-:W-:Y:S01]  /*3e50*/  FFMA.FTZ R52, R52, R45, R46 ;  /* 0x0000002d34347223 */ /* 0x000fe2000001002e */
[----:B------:R-:W-:-:S02]  /*3e60*/  HADD2.F32 R45, -RZ, R31.H0_H0 ;  /* 0x2000001fff2d7230 */ /* 0x000fc40000004100 */
[----:B------:R-:W-:Y:S01]  /*3e70*/  HADD2.F32 R46, -RZ, R13.H0_H0 ;  /* 0x2000000dff2e7230 */ /* 0x000fe20000004100 */
[-C--:B------:R-:W-:Y:S01]  /*3e80*/  FFMA.FTZ R13, R47, R37.reuse, R38 ;  /* 0x000000252f0d7223 */ /* 0x080fe20000010026 */
[----:B------:R-:W-:Y:S01]  /*3e90*/  HADD2.F32 R47, -RZ, R33.H0_H0 ;  /* 0x20000021ff2f7230 */ /* 0x000fe20000004100 */
[-C--:B------:R-:W-:Y:S01]  /*3ea0*/  FFMA.FTZ R45, R45, R37.reuse, R48 ;  /* 0x000000252d2d7223 */ /* 0x080fe20000010030 */
[----:B------:R-:W-:Y:S02]  /*3eb0*/  HADD2.F32 R12, -RZ, R12.H1_H1 ;  /* 0x3000000cff0c7230 */ /* 0x000fe40000004100 */
        /* <DEDUP_REMOVED lines=39> */
.L_x_928:
        /* <DEDUP_REMOVED lines=93> */
.L_x_929:
        /* <DEDUP_REMOVED lines=34> */
[----:B-1----:R-:W-:Y:S01]  /*4920*/  HADD2.F32 R15, -RZ, R12.H0_H0 ;  /* 0x2000000cff0f7230 */ /* 0x002fe20000004100 */
[-C--:B------:R-:W-:Y:S01]  /*4930*/  FFMA.FTZ R20, R19, R45.reuse, R20 ;  /* 0x0000002d13147223 */ /* 0x080fe20000010014 */
[----:B------:R-:W-:Y:S01]  /*4940*/  HADD2.F32 R19, -RZ, R29.H0_H0 ;  /* 0x2000001dff137230 */ /* 0x000fe20000004100 */
        /* <DEDUP_REMOVED lines=8> */
[----:B------:R-:W-:Y:S02]  /*49d0*/  HADD2.F32 R12, -RZ, R12.H1_H1 ;  /* 0x3000000cff0c7230 */ /* 0x000fe40000004100 */
[----:B------:R-:W-:Y:S01]  /*49e0*/  HADD2.F32 R28, -RZ, R33.H0_H0 ;  /* 0x20000021ff1c7230 */ /* 0x000fe20000004100 */
        /* <DEDUP_REMOVED lines=40> */
.L_x_927:
        /* <DEDUP_REMOVED lines=141> */
.L_x_930:
        /* <DEDUP_REMOVED lines=91> */
.L_x_932:
        /* <DEDUP_REMOVED lines=93> */
.L_x_933:
        /* <DEDUP_REMOVED lines=87> */
.L_x_931:
        /* <DEDUP_REMOVED lines=24> */
[----:B------:R-:W-:Y:S02]  /*67b0*/  LOP3.LUT R30, R15, 0xf000f, RZ, 0xc0, !PT ;  /* 0x000f000f0f1e7812 */ /* 0x000fe400078ec0ff */
        /* <DEDUP_REMOVED lines=38> */
[----:B------:R-:W-:Y:S02]  /*6a20*/  HADD2.F32 R47, -RZ, R14.H0_H0 ;  /* 0x2000000eff2f7230 */ /* 0x000fe40000004100 */
[----:B0-----:R-:W-:Y:S02]  /*6a30*/  HADD2.F32 R36, -RZ, R34.H0_H0 ;  /* 0x20000022ff247230 */ /* 0x001fe40000004100 */
[----:B------:R-:W-:-:S02]  /*6a40*/  HADD2.F32 R38, -RZ, R35.H0_H0 ;  /* 0x20000023ff267230 */ /* 0x000fc40000004100 */
        /* <DEDUP_REMOVED lines=9> */
[C---:B------:R-:W-:Y:S02]  /*6ae0*/  FFMA.FTZ R39, R37.reuse, R50, R39 ;  /* 0x0000003225277223 */ /* 0x040fe40000010027 */
[----:B------:R-:W-:Y:S01]  /*6af0*/  FFMA.FTZ R33, R34, R37, R33 ;  /* 0x0000002522217223 */ /* 0x000fe20000010021 */
[----:B------:R-:W-:Y:S01]  /*6b00*/  HADD2.F32 R34, -RZ, R9.H0_H0 ;  /* 0x20000009ff227230 */ /* 0x000fe20000004100 */
[----:B------:R-:W-:-:S02]  /*6b10*/  FFMA.FTZ R35, R37, R48, R35 ;  /* 0x0000003025237223 */ /* 0x000fc40000010023 */
        /* <DEDUP_REMOVED lines=23> */
[----:B------:R-:W-:Y:S02]  /*6c90*/  HADD2.F32 R10, -RZ, R29.H1_H1 ;  /* 0x3000001dff0a7230 */ /* 0x000fe40000004100 */
[----:B------:R-:W-:Y:S01]  /*6ca0*/  HADD2.F32 R34, -RZ, R30.H1_H1 ;  /* 0x3000001eff227230 */ /* 0x000fe20000004100 */
[----:B------:R-:W-:Y:S01]  /*6cb0*/  FFMA.FTZ R47, R35, R47, R46 ;  /* 0x0000002f232f7223 */ /* 0x000fe2000001002e */
[--C-:B------:R-:W-:Y:S01]  /*6cc0*/  HADD2.F32 R45, -RZ, R31.reuse.H0_H0 ;  /* 0x2000001fff2d7230 */ /* 0x100fe20000004100 */
[----:B------:R-:W-:Y:S01]  /*6cd0*/  FFMA.FTZ R10, R10, R37, R33 ;  /* 0x000000250a0a7223 */ /* 0x000fe20000010021 */
[----:B------:R-:W-:Y:S01]  /*6ce0*/  HADD2.F32 R38, -RZ, R31.H1_H1 ;  /* 0x3000001fff267230 */ /* 0x000fe20000004100 */
[----:B------:R-:W-:Y:S01]  /*6cf0*/  FFMA.FTZ R33, R37, R34, R11 ;  /* 0x0000002225217223 */ /* 0x000fe2000001000b */
[----:B------:R-:W-:Y:S01]  /*6d00*/  HADD2.F32 R46, -RZ, R32.H1_H1 ;  /* 0x30000020ff2e7230 */ /* 0x000fe20000004100 */
[----:B------:R-:W-:Y:S01]  /*6d10*/  FFMA.FTZ R45, R35, R45, R48 ;  /* 0x0000002d232d7223 */ /* 0x000fe20000010030 */
[----:B------:R-:W-:-:S02]  /*6d20*/  HADD2.F32 R11, -RZ, R15.H0_H0 ;  /* 0x2000000fff0b7230 */ /* 0x000fc40000004100 */
        /* <DEDUP_REMOVED lines=29> */
.L_x_934:
[----:B------:R-:W-:Y:S05]  /*6f00*/  @!P2 BRA `(.L_x_921) ;  /* 0x000010e00000a947 */ /* 0x000fea0003800000 */
[----:B------:R-:W-:Y:S02]  /*6f10*/  PRMT R10, R91, 0x9910, RZ ;  /* 0x000099105b0a7816 */ /* 0x000fe400000000ff */
[----:B------:R-:W-:Y:S02]  /*6f20*/  ISETP.GE.AND P2, PT, R96, 0x3, PT ;  /* 0x000000036000780c */ /* 0x000fe40003f46270 */
[----:B------:R-:W-:-:S13]  /*6f30*/  ISETP.NE.AND P0, PT, R10, RZ, PT ;  /* 0x000000ff0a00720c */ /* 0x000fda0003f05270 */
[----:B------:R-:W-:Y:S05]  /*6f40*/  @!P0 BRA `(.L_x_935) ;  /* 0x0000056000008947 */ /* 0x000fea0003800000 */
[----:B------:R-:W0:Y:S01]  /*6f50*/  LDS.64 R34, [UR4+0x70] ;  /* 0x00007004ff227984 */ /* 0x000e220008000a00 */
[----:B------:R-:W-:Y:S02]  /*6f60*/  HADD2.F32 R38, -RZ, R18.H0_H0 ;  /* 0x20000012ff267230 */ /* 0x000fe40000004100 */
[--C-:B------:R-:W-:Y:S01]  /*6f70*/  HADD2.F32 R48, -RZ, R19.reuse.H0_H0 ;  /* 0x20000013ff307230 */ /* 0x100fe20000004100 */
        /* <DEDUP_REMOVED lines=21> */
[----:B------:R-:W-:Y:S01]  /*70d0*/  HADD2.F32 R48, -RZ, R14.H0_H0 ;  /* 0x2000000eff307230 */ /* 0x000fe20000004100 */
        /* <DEDUP_REMOVED lines=61> */
.L_x_935:
        /* <DEDUP_REMOVED lines=93> */
.L_x_936:
[----:B------:R-:W-:Y:S05]  /*7a80*/  @P0 BRA `(.L_x_921) ;  /* 0x0000056000000947 */ /* 0x000fea0003800000 */
[----:B------:R-:W0:Y:S01]  /*7a90*/  LDS.64 R34, [UR4+0xf0] ;  /* 0x0000f004ff227984 */ /* 0x000e220008000a00 */
[--C-:B------:R-:W-:Y:S02]  /*7aa0*/  HADD2.F32 R38, -RZ, R18.reuse.H0_H0 ;  /* 0x20000012ff267230 */ /* 0x100fe40000004100 */
[----:B------:R-:W-:Y:S01]  /*7ab0*/  HADD2.F32 R18, -RZ, R18.H1_H1 ;  /* 0x30000012ff127230 */ /* 0x000fe20000004100 */
[----:B------:R-:W1:Y:S01]  /*7ac0*/  LDS.64 R10, [UR4+0xf8] ;  /* 0x0000f804ff0a7984 */ /* 0x000e620008000a00 */
[--C-:B------:R-:W-:Y:S02]  /*7ad0*/  HADD2.F32 R46, -RZ, R19.reuse.H0_H0 ;  /* 0x20000013ff2e7230 */ /* 0x100fe40000004100 */
[----:B------:R-:W-:Y:S02]  /*7ae0*/  HADD2.F32 R48, -RZ, R20.H0_H0 ;  /* 0x20000014ff307230 */ /* 0x000fe40000004100 */
[----:B------:R-:W-:-:S02]  /*7af0*/  HADD2.F32 R45, -RZ, R19.H1_H1 ;  /* 0x30000013ff2d7230 */ /* 0x000fc40000004100 */
[--C-:B------:R-:W-:Y:S02]  /*7b00*/  HADD2.F32 R50, -RZ, R28.reuse.H0_H0 ;  /* 0x2000001cff327230 */ /* 0x100fe40000004100 */
        /* <DEDUP_REMOVED lines=10> */
[-C--:B------:R-:W-:Y:S01]  /*7bb0*/  FFMA.FTZ R19, R18, R34.reuse, R19 ;  /* 0x0000002212137223 */ /* 0x080fe20000010013 */
[--C-:B------:R-:W-:Y:S01]  /*7bc0*/  HADD2.F32 R18, -RZ, R9.reuse.H0_H0 ;  /* 0x20000009ff127230 */ /* 0x100fe20000004100 */
[----:B------:R-:W-:Y:S01]  /*7bd0*/  FFMA.FTZ R33, R50, R33, RZ ;  /* 0x0000002132217223 */ /* 0x000fe200000100ff */
[----:B------:R-:W-:Y:S01]  /*7be0*/  HADD2.F32 R9, -RZ, R9.H1_H1 ;  /* 0x30000009ff097230 */ /* 0x000fe20000004100 */
[-C--:B------:R-:W-:Y:S01]  /*7bf0*/  FFMA.FTZ R37, R45, R34.reuse, R37 ;  /* 0x000000222d257223 */ /* 0x080fe20000010025 */
[----:B------:R-:W-:Y:S01]  /*7c00*/  HADD2.F32 R12, -RZ, R12.H1_H1 ;  /* 0x3000000cff0c7230 */ /* 0x000fe20000004100 */
[----:B------:R-:W-:Y:S01]  /*7c10*/  FFMA.FTZ R33, R28, R34, R33 ;  /* 0x000000221c217223 */ /* 0x000fe20000010021 */
[--C-:B------:R-:W-:Y:S01]  /*7c20*/  HADD2.F32 R28, -RZ, R13.reuse.H0_H0 ;  /* 0x2000000dff1c7230 */ /* 0x100fe20000004100 */
[----:B------:R-:W-:Y:S01]  /*7c30*/  FFMA.FTZ R18, R18, R36, R19 ;  /* 0x0000002412127223 */ /* 0x000fe20000010013 */
[----:B------:R-:W-:Y:S01]  /*7c40*/  HADD2.F32 R19, -RZ, R14.H0_H0 ;  /* 0x2000000eff137230 */ /* 0x000fe20000004100 */
[----:B------:R-:W-:Y:S01]  /*7c50*/  FFMA.FTZ R39, R38, R34, R39 ;  /* 0x0000002226277223 */ /* 0x000fe20000010027 */
[----:B------:R-:W-:Y:S01]  /*7c60*/  HADD2.F32 R13, -RZ, R13.H1_H1 ;  /* 0x3000000dff0d7230 */ /* 0x000fe20000004100 */
[----:B------:R-:W-:-:S02]  /*7c70*/  FFMA.FTZ R20, R20, R36, R37 ;  /* 0x0000002414147223 */ /* 0x000fc40000010025 */
[-C--:B------:R-:W-:Y:S02]  /*7c80*/  FFMA.FTZ R28, R28, R36.reuse, R39 ;  /* 0x000000241c1c7223 */ /* 0x080fe40000010027 */
        /* <DEDUP_REMOVED lines=54> */
.L_x_921:
        /* <DEDUP_REMOVED lines=12> */
.L_x_920:
[----:B------:R-:W-:-:S04]  /*80b0*/  ISETP.GE.AND P0, PT, R94, R95, PT ;  /* 0x0000005f5e00720c */ /* 0x000fc80003f06270 */
[----:B------:R-:W-:-:S13]  /*80c0*/  ISETP.GE.OR P0, PT, R94, c[0x0][0x1b8], P0 ;  /* 0x00006e005e007a0c */ /* 0x000fda0000706670 */
[----:B------:R-:W-:Y:S05]  /*80d0*/  @P0 BRA `(.L_x_938) ;  /* 0x0000239000000947 */ /* 0x000fea0003800000 */
[----:B------:R-:W-:-:S04]  /*80e0*/  PRMT R0, R93, 0x9910, RZ ;  /* 0x000099105d007816 */ /* 0x000fc800000000ff */
[----:B------:R-:W-:-:S04]  /*80f0*/  ISETP.NE.AND P0, PT, R0, RZ, PT ;  /* 0x000000ff0000720c */ /* 0x000fc80003f05270 */
[----:B------:R-:W-:Y:S02]  /*8100*/  ISETP.LT.OR P0, PT, R4, 0x4, !P0 ;  /* 0x000000040400780c */ /* 0x000fe40004701670 */
.L_x_943:
[----:B------:R-:W-:Y:S01]  /*8110*/  IMAD.MOV.U32 R89, RZ, RZ, c[0x0][0x18c] ;  /* 0x00006300ff597624 */ /* 0x000fe200078e00ff */
[----:B-----5:R0:W5:Y:S03]  /*8120*/  LDG.E.128.CONSTANT R12, [R2.64] ;  /* 0x00000008020c7981 */ /* 0x020166000c1e9d00 */
[----:B------:R-:W-:-:S05]  /*8130*/  IMAD.WIDE R4, R89, 0x4, R2 ;  /* 0x0000000459047825 */ /* 0x000fca00078e0202 */
[----:B------:R0:W5:Y:S01]  /*8140*/  LDG.E.128.CONSTANT R8, [R4.64] ;  /* 0x0000000804087981 */ /* 0x000162000c1e9d00 */
[----:B------:R-:W-:Y:S01]  /*8150*/  IMAD.WIDE R98, R89, 0x4, R4 ;  /* 0x0000000459627825 */ /* 0x000fe200078e0204 */
[----:B------:R-:W-:Y:S05]  /*8160*/  @!P1 BRA `(.L_x_939) ;  /* 0x000022a000009947 */ /* 0x000fea0003800000 */
[----:B0-----:R-:W2:Y:S01]  /*8170*/  LDG.E.128.CONSTANT R4, [R98.64] ;  /* 0x0000000862047981 */ /* 0x001ea2000c1e9d00 */
[--C-:B-----5:R-:W-:Y:S02]  /*8180*/  SHF.R.U32.HI R28, RZ, 0xf, R15.reuse ;  /* 0x0000000fff1c7819 */ /* 0x120fe4000001160f */
[C---:B------:R-:W-:Y:S02]  /*8190*/  LOP3.LUT R61, R15.reuse, 0x380038, RZ, 0xc0, !PT ;  /* 0x003800380f3d7812 */ /* 0x040fe400078ec0ff */
[----:B------:R-:W-:Y:S02]  /*81a0*/  SHF.R.U32.HI R35, RZ, 0x6, R15 ;  /* 0x00000006ff237819 */ /* 0x000fe4000001160f */
[----:B------:R-:W-:Y:S02]  /*81b0*/  LOP3.LUT R47, R15, 0x70007, RZ, 0xc0, !PT ;  /* 0x000700070f2f7812 */ /* 0x000fe400078ec0ff */
[----:B------:R-:W-:-:S02]  /*81c0*/  SHF.R.U32.HI R19, RZ, 0xf, R14 ;  /* 0x0000000fff137819 */ /* 0x000fc4000001160e */
[--C-:B------:R-:W-:Y:S02]  /*81d0*/  SHF.R.U32.HI R20, RZ, 0xe, R10.reuse ;  /* 0x0000000eff147819 */ /* 0x100fe4000001160a */
[C---:B------:R-:W-:Y:S02]  /*81e0*/  LOP3.LUT R15, R10.reuse, 0x380038, RZ, 0xc0, !PT ;  /* 0x003800380a0f7812 */ /* 0x040fe400078ec0ff */
[----:B------:R-:W-:Y:S02]  /*81f0*/  SHF.R.U32.HI R37, RZ, 0x6, R10 ;  /* 0x00000006ff257819 */ /* 0x000fe4000001160a */
[----:B------:R-:W-:Y:S01]  /*8200*/  LOP3.LUT R57, R10, 0x70007, RZ, 0xc0, !PT ;  /* 0x000700070a397812 */ /* 0x000fe200078ec0ff */
[----:B------:R-:W-:Y:S01]  /*8210*/  IMAD.MOV.U32 R10, RZ, RZ, 0x2400 ;  /* 0x00002400ff0a7424 */ /* 0x000fe200078e00ff */
[----:B------:R-:W-:Y:S02]  /*8220*/  SHF.R.U32.HI R0, RZ, 0xf, R12 ;  /* 0x0000000fff007819 */ /* 0x000fe4000001160c */
[----:B------:R-:W-:-:S02]  /*8230*/  SHF.R.U32.HI R29, RZ, 0xe, R11 ;  /* 0x0000000eff1d7819 */ /* 0x000fc4000001160b */
[C---:B------:R-:W-:Y:S02]  /*8240*/  LOP3.LUT R62, R11.reuse, 0x380038, RZ, 0xc0, !PT ;  /* 0x003800380b3e7812 */ /* 0x040fe400078ec0ff */
[----:B------:R-:W-:Y:S02]  /*8250*/  SHF.R.U32.HI R49, RZ, 0x6, R11 ;  /* 0x00000006ff317819 */ /* 0x000fe4000001160b */
[----:B------:R-:W-:Y:S02]  /*8260*/  LOP3.LUT R58, R11, 0x70007, RZ, 0xc0, !PT ;  /* 0x000700070b3a7812 */ /* 0x000fe400078ec0ff */
[----:B------:R-:W-:Y:S02]  /*8270*/  PRMT R11, R92, 0x9910, RZ ;  /* 0x000099105c0b7816 */ /* 0x000fe400000000ff */
[----:B------:R-:W-:Y:S02]  /*8280*/  LOP3.LUT R28, R28, 0x10001, RZ, 0xc0, !PT ;  /* 0x000100011c1c7812 */ /* 0x000fe400078ec0ff */
[----:B------:R-:W-:-:S02]  /*8290*/  LOP3.LUT R19, R19, 0x10001, RZ, 0xc0, !PT ;  /* 0x0001000113137812 */ /* 0x000fc400078ec0ff */
[----:B------:R-:W-:Y:S02]  /*82a0*/  SHF.R.U32.HI R39, RZ, 0x6, R8 ;  /* 0x00000006ff277819 */ /* 0x000fe40000011608 */
[----:B------:R-:W-:Y:S02]  /*82b0*/  LOP3.LUT R3, R0, 0x10001, RZ, 0xc0, !PT ;  /* 0x0001000100037812 */ /* 0x000fe400078ec0ff */
[----:B------:R-:W-:Y:S02]  /*82c0*/  PRMT R0, R10, 0x7610, R0 ;  /* 0x000076100a007816 */ /* 0x000fe40000000000 */
[----:B------:R-:W-:Y:S02]  /*82d0*/  SHF.R.U32.HI R17, RZ, 0xf, R13 ;  /* 0x0000000fff117819 */ /* 0x000fe4000001160d */
[----:B------:R-:W-:Y:S02]  /*82e0*/  LOP3.LUT R10, R28, 0x20002, R29, 0xf8, !PT ;  /* 0x000200021c0a7812 */ /* 0x000fe400078ef81d */
[----:B------:R-:W-:-:S02]  /*82f0*/  ISETP.NE.AND P2, PT, R11, RZ, PT ;  /* 0x000000ff0b00720c */ /* 0x000fc40003f45270 */
[----:B------:R-:W-:Y:S02]  /*8300*/  LOP3.LUT R2, R12, 0x380038, RZ, 0xc0, !PT ;  /* 0x003800380c027812 */ /* 0x000fe400078ec0ff */
[C---:B------:R-:W-:Y:S02]  /*8310*/  LOP3.LUT R18, R14.reuse, 0x380038, RZ, 0xc0, !PT ;  /* 0x003800380e127812 */ /* 0x040fe400078ec0ff */
[----:B------:R-:W-:Y:S02]  /*8320*/  SHF.R.U32.HI R34, RZ, 0x6, R14 ;  /* 0x00000006ff227819 */ /* 0x000fe4000001160e */
[----:B------:R-:W-:Y:S02]  /*8330*/  LOP3.LUT R38, R14, 0x70007, RZ, 0xc0, !PT ;  /* 0x000700070e267812 */ /* 0x000fe400078ec0ff */
[----:B------:R-:W-:Y:S02]  /*8340*/  LOP3.LUT R20, R19, 0x20002, R20, 0xf8, !PT ;  /* 0x0002000213147812 */ /* 0x000fe400078ef814 */
[----:B------:R-:W-:-:S02]  /*8350*/  SHF.R.U32.HI R33, RZ, 0x6, R12 ;  /* 0x00000006ff217819 */ /* 0x000fc4000001160c */
[----:B------:R-:W-:Y:S02]  /*8360*/  LOP3.LUT R50, R12, 0x70007, RZ, 0xc0, !PT ;  /* 0x000700070c327812 */ /* 0x000fe400078ec0ff */
[----:B------:R-:W-:Y:S02]  /*8370*/  SHF.R.U32.HI R14, RZ, 0xe, R8 ;  /* 0x0000000eff0e7819 */ /* 0x000fe40000011608 */
[C---:B------:R-:W-:Y:S02]  /*8380*/  LOP3.LUT R16, R13.reuse, 0x380038, RZ, 0xc0, !PT ;  /* 0x003800380d107812 */ /* 0x040fe400078ec0ff */
[----:B------:R-:W-:Y:S02]  /*8390*/  SHF.R.U32.HI R32, RZ, 0x6, R13 ;  /* 0x00000006ff207819 */ /* 0x000fe4000001160d */
[----:B------:R-:W-:Y:S02]  /*83a0*/  LOP3.LUT R45, R13, 0x70007, RZ, 0xc0, !PT ;  /* 0x000700070d2d7812 */ /* 0x000fe400078ec0ff */
[----:B------:R-:W-:-:S02]  /*83b0*/  LOP3.LUT R12, R8, 0x380038, RZ, 0xc0, !PT ;  /* 0x00380038080c7812 */ /* 0x000fc400078ec0ff */
[----:B------:R-:W-:Y:S02]  /*83c0*/  LOP3.LUT R56, R8, 0x70007, RZ, 0xc0, !PT ;  /* 0x0007000708387812 */ /* 0x000fe400078ec0ff */
[--C-:B------:R-:W-:Y:S02]  /*83d0*/  SHF.R.U32.HI R8, RZ, 0xe, R9.reuse ;  /* 0x0000000eff087819 */ /* 0x100fe40000011609 */
[C---:B------:R-:W-:Y:S02]  /*83e0*/  LOP3.LUT R13, R9.reuse, 0x380038, RZ, 0xc0, !PT ;  /* 0x00380038090d7812 */ /* 0x040fe400078ec0ff */
[----:B------:R-:W-:Y:S02]  /*83f0*/  SHF.R.U32.HI R36, RZ, 0x6, R9 ;  /* 0x00000006ff247819 */ /* 0x000fe40000011609 */
[----:B------:R-:W-:Y:S01]  /*8400*/  LOP3.LUT R53, R9, 0x70007, RZ, 0xc0, !PT ;  /* 0x0007000709357812 */ /* 0x000fe200078ec0ff */
[----:B------:R-:W-:Y:S01]  /*8410*/  IMAD.MOV.U32 R9, RZ, RZ, 0x3000 ;  /* 0x00003000ff097424 */ /* 0x000fe200078e00ff */
[----:B------:R-:W-:-:S02]  /*8420*/  LOP3.LUT R17, R17, 0x10001, RZ, 0xc0, !PT ;  /* 0x0001000111117812 */ /* 0x000fc400078ec0ff */
[----:B------:R-:W-:Y:S02]  /*8430*/  LOP3.LUT R2, R2, 0x64006400, RZ, 0xfc, !PT ;  /* 0x6400640002027812 */ /* 0x000fe400078efcff */
[----:B------:R-:W-:Y:S02]  /*8440*/  LOP3.LUT R3, R3, 0x20002, R14, 0xf8, !PT ;  /* 0x0002000203037812 */ /* 0x000fe400078ef80e */
[----:B------:R-:W-:Y:S01]  /*8450*/  LOP3.LUT R17, R17, 0x20002, R8, 0xf8, !PT ;  /* 0x0002000211117812 */ /* 0x000fe200078ef808 */
[-C--:B------:R-:W-:Y:S01]  /*8460*/  HFMA2 R87, R2, R9.reuse.H0_H0, -132, -132 ;  /* 0xd820d82002577431 */ /* 0x080fe20000040009 */
[----:B------:R-:W-:Y:S02]  /*8470*/  LOP3.LUT R60, R15, 0x64006400, RZ, 0xfc, !PT ;  /* 0x640064000f3c7812 */ /* 0x000fe400078efcff */
[----:B------:R-:W-:Y:S02]  /*8480*/  LOP3.LUT R76, R62, 0x64006400, RZ, 0xfc, !PT ;  /* 0x640064003e4c7812 */ /* 0x000fe400078efcff */
[----:B------:R-:W-:Y:S01]  /*8490*/  LOP3.LUT R15, R37, 0x380038, RZ, 0xc0, !PT ;  /* 0x00380038250f7812 */ /* 0x000fe200078ec0ff */
        /* <DEDUP_REMOVED lines=28> */
[----:B------:R-:W-:Y:S02]  /*8660*/  ISETP.GE.AND P3, PT, R96, 0x2, PT ;  /* 0x000000026000780c */ /* 0x000fe40003f66270 */
[--C-:B--2---:R-:W-:Y:S02]  /*8670*/  SHF.R.U32.HI R30, RZ, 0xd, R5.reuse ;  /* 0x0000000dff1e7819 */ /* 0x104fe40000011605 */
[C---:B------:R-:W-:Y:S02]  /*8680*/  LOP3.LUT R11, R5.reuse, 0x380038, RZ, 0xc0, !PT ;  /* 0x00380038050b7812 */ /* 0x040fe400078ec0ff */
[----:B------:R-:W-:Y:S02]  /*8690*/  SHF.R.U32.HI R48, RZ, 0x6, R5 ;  /* 0x00000006ff307819 */ /* 0x000fe40000011605 */
[----:B------:R-:W-:Y:S02]  /*86a0*/  LOP3.LUT R55, R5, 0x70007, RZ, 0xc0, !PT ;  /* 0x0007000705377812 */ /* 0x000fe400078ec0ff */
[----:B------:R-:W-:-:S02]  /*86b0*/  SHF.R.U32.HI R29, RZ, 0xd, R6 ;  /* 0x0000000dff1d7819 */ /* 0x000fc40000011606 */
[----:B------:R-:W-:Y:S02]  /*86c0*/  LOP3.LUT R5, R39, 0x380038, RZ, 0xc0, !PT ;  /* 0x0038003827057812 */ /* 0x000fe400078ec0ff */
[----:B------:R-:W-:Y:S02]  /*86d0*/  LOP3.LUT R29, R20, 0x40004, R29, 0xf8, !PT ;  /* 0x00040004141d7812 */ /* 0x000fe400078ef81d */
[----:B------:R-:W-:Y:S02]  /*86e0*/  SHF.R.U32.HI R28, RZ, 0xd, R4 ;  /* 0x0000000dff1c7819 */ /* 0x000fe40000011604 */
[C---:B------:R-:W-:Y:S02]  /*86f0*/  LOP3.LUT R19, R6.reuse, 0x380038, RZ, 0xc0, !PT ;  /* 0x0038003806137812 */ /* 0x040fe400078ec0ff */
[----:B------:R-:W-:Y:S02]  /*8700*/  SHF.R.U32.HI R51, RZ, 0x6, R6 ;  /* 0x00000006ff337819 */ /* 0x000fe40000011606 */
[----:B------:R-:W-:-:S02]  /*8710*/  LOP3.LUT R59, R6, 0x70007, RZ, 0xc0, !PT ;  /* 0x00070007063b7812 */ /* 0x000fc400078ec0ff */
[----:B------:R-:W-:Y:S02]  /*8720*/  LOP3.LUT R20, R5, 0x64006400, RZ, 0xfc, !PT ;  /* 0x6400640005147812 */ /* 0x000fe400078efcff */
[----:B------:R-:W-:Y:S02]  /*8730*/  SHF.R.U32.HI R52, RZ, 0x6, R7 ;  /* 0x00000006ff347819 */ /* 0x000fe40000011607 */
[----:B------:R-:W-:Y:S01]  /*8740*/  LOP3.LUT R6, R32, 0x380038, RZ, 0xc0, !PT ;  /* 0x0038003820067812 */ /* 0x000fe200078ec0ff */
[----:B------:R-:W-:Y:S01]  /*8750*/  HFMA2 R20, R20, R9.H0_H0, -132, -132 ;  /* 0xd820d82014147431 */ /* 0x000fe20000040009 */
[----:B------:R-:W-:Y:S02]  /*8760*/  LOP3.LUT R5, R48, 0x380038, RZ, 0xc0, !PT ;  /* 0x0038003830057812 */ /* 0x000fe400078ec0ff */
[----:B------:R-:W-:Y:S02]  /*8770*/  LOP3.LUT R8, R4, 0x380038, RZ, 0xc0, !PT ;  /* 0x0038003804087812 */ /* 0x000fe400078ec0ff */
[----:B------:R-:W-:-:S02]  /*8780*/  LOP3.LUT R63, R7, 0x380038, RZ, 0xc0, !PT ;  /* 0x00380038073f7812 */ /* 0x000fc400078ec0ff */
[----:B------:R-:W-:Y:S02]  /*8790*/  LOP3.LUT R28, R3, 0x40004, R28, 0xf8, !PT ;  /* 0x00040004031c7812 */ /* 0x000fe400078ef81c */
[----:B------:R-:W-:Y:S02]  /*87a0*/  LOP3.LUT R66, R11, 0x64006400, RZ, 0xfc, !PT ;  /* 0x640064000b427812 */ /* 0x000fe400078efcff */
[----:B------:R-:W-:Y:S02]  /*87b0*/  LOP3.LUT R3, R33, 0x380038, RZ, 0xc0, !PT ;  /* 0x0038003821037812 */ /* 0x000fe400078ec0ff */
[----:B------:R-:W-:Y:S01]  /*87c0*/  LOP3.LUT R6, R6, 0x64006400, RZ, 0xfc, !PT ;  /* 0x6400640006067812 */ /* 0x000fe200078efcff */
[-C--:B------:R-:W-:Y:S01]  /*87d0*/  HFMA2 R15, R66, R9.reuse.H0_H0, -132, -132 ;  /* 0xd820d820420f7431 */ /* 0x080fe20000040009 */
[----:B------:R-:W-:Y:S02]  /*87e0*/  LOP3.LUT R11, R52, 0x380038, RZ, 0xc0, !PT ;  /* 0x00380038340b7812 */ /* 0x000fe400078ec0ff */
[----:B------:R-:W-:Y:S01]  /*87f0*/  LOP3.LUT R2, R5, 0x64006400, RZ, 0xfc, !PT ;  /* 0x6400640005027812 */ /* 0x000fe200078efcff */
[----:B------:R-:W-:Y:S01]  /*8800*/  HFMA2 R77, R6, R9.H0_H0, -132, -132 ;  /* 0xd820d820064d7431 */ /* 0x000fe20000040009 */
[----:B------:R-:W-:-:S02]  /*8810*/  SHF.R.U32.HI R46, RZ, 0x6, R4 ;  /* 0x00000006ff2e7819 */ /* 0x000fc40000011604 */
[----:B------:R-:W-:Y:S02]  /*8820*/  LOP3.LUT R8, R8, 0x64006400, RZ, 0xfc, !PT ;  /* 0x6400640008087812 */ /* 0x000fe400078efcff */
[----:B------:R-:W-:Y:S01]  /*8830*/  LOP3.LUT R82, R63, 0x64006400, RZ, 0xfc, !PT ;  /* 0x640064003f527812 */ /* 0x000fe200078efcff */
[-C--:B------:R-:W-:Y:S01]  /*8840*/  HFMA2 R63, R76, R9.reuse.H0_H0, -132, -132 ;  /* 0xd820d8204c3f7431 */ /* 0x080fe20000040009 */
[----:B------:R-:W-:Y:S01]  /*8850*/  LOP3.LUT R54, R4, 0x70007, RZ, 0xc0, !PT ;  /* 0x0007000704367812 */ /* 0x000fe200078ec0ff */
[----:B------:R-:W-:Y:S01]  /*8860*/  HFMA2 R16, R8, R9.H0_H0, -132, -132 ;  /* 0xd820d82008107431 */ /* 0x000fe20000040009 */
[----:B------:R-:W-:Y:S02]  /*8870*/  SHF.R.U32.HI R31, RZ, 0xd, R7 ;  /* 0x0000000dff1f7819 */ /* 0x000fe40000011607 */
        /* <DEDUP_REMOVED lines=9> */
[----:B------:R-:W-:-:S02]  /*8910*/  LOP3.LUT R30, R17, 0x40004, R30, 0xf8, !PT ;  /* 0x00040004111e7812 */ /* 0x000fc400078ef81e */
[----:B------:R-:W-:Y:S02]  /*8920*/  LOP3.LUT R31, R10, 0x40004, R31, 0xf8, !PT ;  /* 0x000400040a1f7812 */ /* 0x000fe400078ef81f */
[----:B------:R-:W-:Y:S02]  /*8930*/  LOP3.LUT R10, R13, 0x64006400, RZ, 0xfc, !PT ;  /* 0x640064000d0a7812 */ /* 0x000fe400078efcff */
[----:B------:R-:W-:Y:S02]  /*8940*/  LOP3.LUT R17, R35, 0x380038, RZ, 0xc0, !PT ;  /* 0x0038003823117812 */ /* 0x000fe400078ec0ff */
[----:B------:R-:W-:Y:S01]  /*8950*/  LOP3.LUT R8, R34, 0x1c001c0, RZ, 0xc0, !PT ;  /* 0x01c001c022087812 */ /* 0x000fe200078ec0ff */
[----:B------:R-:W-:Y:S01]  /*8960*/  HFMA2 R61, R10, R9.H0_H0, -132, -132 ;  /* 0xd820d8200a3d7431 */ /* 0x000fe20000040009 */
        /* <DEDUP_REMOVED lines=33> */
[----:B------:R-:W-:Y:S01]  /*8b80*/  HFMA2 R2, R81, R0.H0_H0, -20, -20 ;  /* 0xcd00cd0051027431 */ /* 0x000fe20000040000 */
        /* <DEDUP_REMOVED lines=148> */
.L_x_940:
        /* <DEDUP_REMOVED lines=83> */
.L_x_941:
        /* <DEDUP_REMOVED lines=82> */
.L_x_942:
        /* <DEDUP_REMOVED lines=79> */
.L_x_939:
[----:B------:R-:W-:Y:S01]  /*a410*/  IADD3 R94, R94, 0x20, RZ ;  /* 0x000000205e5e7810 */ /* 0x000fe20007ffe0ff */
[----:B------:R-:W-:Y:S01]  /*a420*/  UIADD3 UR4, UR4, 0x40, URZ ;  /* 0x0000004004047890 */ /* 0x000fe2000fffe03f */
[----:B0-----:R-:W-:Y:S02]  /*a430*/  IMAD.WIDE R2, R89, 0x4, R98 ;  /* 0x0000000459027825 */ /* 0x001fe400078e0262 */
[C---:B------:R-:W-:Y:S02]  /*a440*/  ISETP.GE.AND P2, PT, R94.reuse, c[0x0][0x1b8], PT ;  /* 0x00006e005e007a0c */ /* 0x040fe40003f46270 */
[----:B------:R-:W-:-:S13]  /*a450*/  ISETP.LT.AND P3, PT, R94, R95, PT ;  /* 0x0000005f5e00720c */ /* 0x000fda0003f61270 */
[----:B------:R-:W-:Y:S05]  /*a460*/  @!P2 BRA P3, `(.L_x_943) ;  /* 0xffffdca00000a947 */ /* 0x000fea000183ffff */
.L_x_938:
        /* <DEDUP_REMOVED lines=18> */
.L_x_947:
[----:B------:R-:W0:Y:S02]  /*a590*/  LDS R4, [R0] ;  /* 0x0000000000047984 */ /* 0x000e240000000800 */
[----:B0-----:R-:W-:-:S06]  /*a5a0*/  HADD2 R5, R4, R7 ;  /* 0x0000000704057230 */ /* 0x001fcc0000000000 */
[----:B------:R-:W0:Y:S02]  /*a5b0*/  ATOMS.CAST.SPIN R5, [R0], R4, R5 ;  /* 0x000000040005738d */ /* 0x000e240001800005 */
[----:B0-----:R-:W-:-:S13]  /*a5c0*/  ISETP.EQ.U32.AND P0, PT, R5, 0x1, PT ;  /* 0x000000010500780c */ /* 0x001fda0003f02070 */
[----:B------:R-:W-:Y:S05]  /*a5d0*/  @!P0 BRA `(.L_x_947) ;  /* 0xffffffb000008947 */ /* 0x000fea000383ffff */
[----:B------:R-:W-:Y:S05]  /*a5e0*/  BRA `(.L_x_945) ;  /* 0x0000003000007947 */ /* 0x000fea0003800000 */
.L_x_946:
[----:B------:R-:W2:Y:S02]  /*a5f0*/  LD.E R0, [R2.64] ;  /* 0x0000000802007980 */ /* 0x000ea4000c101900 */
[----:B--2---:R-:W-:-:S05]  /*a600*/  IMAD.IADD R5, R7, 0x1, R0 ;  /* 0x0000000107057824 */ /* 0x004fca00078e0200 */
[----:B------:R0:W-:Y:S02]  /*a610*/  ST.E [R2.64], R5 ;  /* 0x0000000502007985 */ /* 0x0001e4000c101908 */
.L_x_945:
[----:B------:R-:W-:Y:S05]  /*a620*/  BSYNC B0 ;  /* 0x0000000000007941 */ /* 0x000fea0003800000 */
.L_x_944:
[----:B------:R-:W2:Y:S01]  /*a630*/  ATOM.E.ADD.F16x2.RN.STRONG.GPU P0, RZ, [R2.64+0x4], R27 ;  /* 0x0000041b02ff798a */ /* 0x000ea2000810e9c8 */
[----:B------:R-:W-:Y:S01]  /*a640*/  BSSY B0, `(.L_x_948) ;  /* 0x000000f000007945 */ /* 0x000fe20003800000 */
[----:B--2---:R-:W-:Y:S05]  /*a650*/  @P0 BRA `(.L_x_949) ;  /* 0x000000d000000947 */ /* 0x004fea0003800000 */
[----:B------:R-:W1:Y:S02]  /*a660*/  QSPC.E.S P0, RZ, [R2+0x4] ;  /* 0x0000040002ff73aa */ /* 0x000e640000000500 */
[----:B-1----:R-:W-:Y:S05]  /*a670*/  @!P0 BRA `(.L_x_950) ;  /* 0x0000008000008947 */ /* 0x002fea0003800000 */
[----:B------:R-:W-:-:S04]  /*a680*/  IADD3 R0, R2, 0x4, RZ ;  /* 0x0000000402007810 */ /* 0x000fc80007ffe0ff */
[----:B------:R-:W-:-:S05]  /*a690*/  LOP3.LUT R0, R0, 0xffffff, RZ, 0xc0, !PT ;  /* 0x00ffffff00007812 */ /* 0x000fca00078ec0ff */
.L_x_951:
[----:B------:R-:W1:Y:S02]  /*a6a0*/  LDS R4, [R0] ;  /* 0x0000000000047984 */ /* 0x000e640000000800 */
[----:B01----:R-:W-:-:S10]  /*a6b0*/  HFMA2.MMA R5, R4, 1, 1, R27 ;  /* 0x3c003c0004057835 */ /* 0x003fd4000000001b */
[----:B------:R-:W0:Y:S02]  /*a6c0*/  ATOMS.CAST.SPIN R5, [R0], R4, R5 ;  /* 0x000000040005738d */ /* 0x000e240001800005 */
[----:B0-----:R-:W-:-:S13]  /*a6d0*/  ISETP.EQ.U32.AND P0, PT, R5, 0x1, PT ;  /* 0x000000010500780c */ /* 0x001fda0003f02070 */
[----:B------:R-:W-:Y:S05]  /*a6e0*/  @!P0 BRA `(.L_x_951) ;  /* 0xffffffb000008947 */ /* 0x000fea000383ffff */
[----:B------:R-:W-:Y:S05]  /*a6f0*/  BRA `(.L_x_949) ;  /* 0x0000003000007947 */ /* 0x000fea0003800000 */
.L_x_950:
[----:B------:R-:W2:Y:S02]  /*a700*/  LD.E R0, [R2.64+0x4] ;  /* 0x0000040802007980 */ /* 0x000ea4000c101900 */
[----:B0-2---:R-:W-:-:S05]  /*a710*/  IMAD.IADD R5, R27, 0x1, R0 ;  /* 0x000000011b057824 */ /* 0x005fca00078e0200 */
[----:B------:R0:W-:Y:S02]  /*a720*/  ST.E [R2.64+0x4], R5 ;  /* 0x0000040502007985 */ /* 0x0001e4000c101908 */
.L_x_949:
[----:B------:R-:W-:Y:S05]  /*a730*/  BSYNC B0 ;  /* 0x0000000000007941 */ /* 0x000fea0003800000 */
.L_x_948:
[----:B------:R-:W-:-:S13]  /*a740*/  ISETP.GE.AND P0, PT, R96, 0x2, PT ;  /* 0x000000026000780c */ /* 0x000fda0003f06270 */
[----:B------:R-:W-:Y:S05]  /*a750*/  @!P0 EXIT ;  /* 0x000000000000894d */ /* 0x000fea0003800000 */
[----:B-----5:R-:W-:Y:S01]  /*a760*/  IMAD.MOV.U32 R9, RZ, RZ, c[0x0][0x18c] ;  /* 0x00006300ff097624 */ /* 0x020fe200078e00ff */
        /* <DEDUP_REMOVED lines=9> */
.L_x_955:
[----:B------:R-:W0:Y:S02]  /*a800*/  LDS R4, [R0] ;  /* 0x0000000000047984 */ /* 0x000e240000000800 */
[----:B0-----:R-:W-:-:S06]  /*a810*/  HADD2 R5, R4, R7 ;  /* 0x0000000704057230 */ /* 0x001fcc0000000000 */
[----:B------:R-:W0:Y:S02]  /*a820*/  ATOMS.CAST.SPIN R5, [R0], R4, R5 ;  /* 0x000000040005738d */ /* 0x000e240001800005 */
[----:B0-----:R-:W-:-:S13]  /*a830*/  ISETP.EQ.U32.AND P0, PT, R5, 0x1, PT ;  /* 0x000000010500780c */ /* 0x001fda0003f02070 */
[----:B------:R-:W-:Y:S05]  /*a840*/  @!P0 BRA `(.L_x_955) ;  /* 0xffffffb000008947 */ /* 0x000fea000383ffff */
[----:B------:R-:W-:Y:S05]  /*a850*/  BRA `(.L_x_953) ;  /* 0x0000003000007947 */ /* 0x000fea0003800000 */
.L_x_954:
[----:B------:R-:W2:Y:S02]  /*a860*/  LD.E R0, [R2.64] ;  /* 0x0000000802007980 */ /* 0x000ea4000c101900 */
[----:B--2---:R-:W-:-:S05]  /*a870*/  IMAD.IADD R5, R7, 0x1, R0 ;  /* 0x0000000107057824 */ /* 0x004fca00078e0200 */
[----:B------:R0:W-:Y:S02]  /*a880*/  ST.E [R2.64], R5 ;  /* 0x0000000502007985 */ /* 0x0001e4000c101908 */
.L_x_953:
[----:B------:R-:W-:Y:S05]  /*a890*/  BSYNC B0 ;  /* 0x0000000000007941 */ /* 0x000fea0003800000 */
.L_x_952:
[----:B------:R-:W2:Y:S01]  /*a8a0*/  ATOM.E.ADD.F16x2.RN.STRONG.GPU P0, RZ, [R2.64+0x4], R25 ;  /* 0x0000041902ff798a */ /* 0x000ea2000810e9c8 */
[----:B------:R-:W-:Y:S01]  /*a8b0*/  BSSY B0, `(.L_x_956) ;  /* 0x000000f000007945 */ /* 0x000fe20003800000 */
[----:B--2---:R-:W-:Y:S05]  /*a8c0*/  @P0 BRA `(.L_x_957) ;  /* 0x000000d000000947 */ /* 0x004fea0003800000 */
[----:B------:R-:W1:Y:S02]  /*a8d0*/  QSPC.E.S P0, RZ, [R2+0x4] ;  /* 0x0000040002ff73aa */ /* 0x000e640000000500 */
[----:B-1----:R-:W-:Y:S05]  /*a8e0*/  @!P0 BRA `(.L_x_958) ;  /* 0x0000008000008947 */ /* 0x002fea0003800000 */
[----:B------:R-:W-:-:S04]  /*a8f0*/  IADD3 R0, R2, 0x4, RZ ;  /* 0x0000000402007810 */ /* 0x000fc80007ffe0ff */
[----:B------:R-:W-:-:S05]  /*a900*/  LOP3.LUT R0, R0, 0xffffff, RZ, 0xc0, !PT ;  /* 0x00ffffff00007812 */ /* 0x000fca00078ec0ff */
.L_x_959:
[----:B------:R-:W1:Y:S02]  /*a910*/  LDS R4, [R0] ;  /* 0x0000000000047984 */ /* 0x000e640000000800 */
[----:B01----:R-:W-:-:S10]  /*a920*/  HFMA2.MMA R5, R4, 1, 1, R25 ;  /* 0x3c003c0004057835 */ /* 0x003fd40000000019 */
[----:B------:R-:W0:Y:S02]  /*a930*/  ATOMS.CAST.SPIN R5, [R0], R4, R5 ;  /* 0x000000040005738d */ /* 0x000e240001800005 */
[----:B0-----:R-:W-:-:S13]  /*a940*/  ISETP.EQ.U32.AND P0, PT, R5, 0x1, PT ;  /* 0x000000010500780c */ /* 0x001fda0003f02070 */
[----:B------:R-:W-:Y:S05]  /*a950*/  @!P0 BRA `(.L_x_959) ;  /* 0xffffffb000008947 */ /* 0x000fea000383ffff */
[----:B------:R-:W-:Y:S05]  /*a960*/  BRA `(.L_x_957) ;  /* 0x0000003000007947 */ /* 0x000fea0003800000 */
.L_x_958:
[----:B------:R-:W2:Y:S02]  /*a970*/  LD.E R0, [R2.64+0x4] ;  /* 0x0000040802007980 */ /* 0x000ea4000c101900 */
[----:B0-2---:R-:W-:-:S05]  /*a980*/  IMAD.IADD R5, R25, 0x1, R0 ;  /* 0x0000000119057824 */ /* 0x005fca00078e0200 */
[----:B------:R0:W-:Y:S02]  /*a990*/  ST.E [R2.64+0x4], R5 ;  /* 0x0000040502007985 */ /* 0x0001e4000c101908 */
.L_x_957:
[----:B------:R-:W-:Y:S05]  /*a9a0*/  BSYNC B0 ;  /* 0x0000000000007941 */ /* 0x000fea0003800000 */
.L_x_956:
        /* <DEDUP_REMOVED lines=11> */
.L_x_963:
[----:B------:R-:W0:Y:S02]  /*aa60*/  LDS R4, [R0] ;  /* 0x0000000000047984 */ /* 0x000e240000000800 */
[----:B0-----:R-:W-:-:S06]  /*aa70*/  HADD2 R5, R4, R7 ;  /* 0x0000000704057230 */ /* 0x001fcc0000000000 */
[----:B------:R-:W0:Y:S02]  /*aa80*/  ATOMS.CAST.SPIN R5, [R0], R4, R5 ;  /* 0x000000040005738d */ /* 0x000e240001800005 */
[----:B0-----:R-:W-:-:S13]  /*aa90*/  ISETP.EQ.U32.AND P0, PT, R5, 0x1, PT ;  /* 0x000000010500780c */ /* 0x001fda0003f02070 */
[----:B------:R-:W-:Y:S05]  /*aaa0*/  @!P0 BRA `(.L_x_963) ;  /* 0xffffffb000008947 */ /* 0x000fea000383ffff */
[----:B------:R-:W-:Y:S05]  /*aab0*/  BRA `(.L_x_961) ;  /* 0x0000003000007947 */ /* 0x000fea0003800000 */
.L_x_962:
[----:B------:R-:W2:Y:S02]  /*aac0*/  LD.E R0, [R2.64] ;  /* 0x0000000802007980 */ /* 0x000ea4000c101900 */
[----:B--2---:R-:W-:-:S05]  /*aad0*/  IMAD.IADD R5, R7, 0x1, R0 ;  /* 0x0000000107057824 */ /* 0x004fca00078e0200 */
[----:B------:R0:W-:Y:S02]  /*aae0*/  ST.E [R2.64], R5 ;  /* 0x0000000502007985 */ /* 0x0001e4000c101908 */
.L_x_961:
[----:B------:R-:W-:Y:S05]  /*aaf0*/  BSYNC B0 ;  /* 0x0000000000007941 */ /* 0x000fea0003800000 */
.L_x_960:
[----:B------:R-:W2:Y:S01]  /*ab00*/  ATOM.E.ADD.F16x2.RN.STRONG.GPU P0, RZ, [R2.64+0x4], R23 ;  /* 0x0000041702ff798a */ /* 0x000ea2000810e9c8 */
[----:B------:R-:W-:Y:S01]  /*ab10*/  BSSY B0, `(.L_x_964) ;  /* 0x000000f000007945 */ /* 0x000fe20003800000 */
[----:B--2---:R-:W-:Y:S05]  /*ab20*/  @P0 BRA `(.L_x_965) ;  /* 0x000000d000000947 */ /* 0x004fea0003800000 */
[----:B------:R-:W1:Y:S02]  /*ab30*/  QSPC.E.S P0, RZ, [R2+0x4] ;  /* 0x0000040002ff73aa */ /* 0x000e640000000500 */
[----:B-1----:R-:W-:Y:S05]  /*ab40*/  @!P0 BRA `(.L_x_966) ;  /* 0x0000008000008947 */ /* 0x002fea0003800000 */
[----:B------:R-:W-:-:S04]  /*ab50*/  IADD3 R0, R2, 0x4, RZ ;  /* 0x0000000402007810 */ /* 0x000fc80007ffe0ff */
[----:B------:R-:W-:-:S05]  /*ab60*/  LOP3.LUT R0, R0, 0xffffff, RZ, 0xc0, !PT ;  /* 0x00ffffff00007812 */ /* 0x000fca00078ec0ff */
.L_x_967:
[----:B------:R-:W1:Y:S02]  /*ab70*/  LDS R4, [R0] ;  /* 0x0000000000047984 */ /* 0x000e640000000800 */
[----:B01----:R-:W-:-:S10]  /*ab80*/  HFMA2.MMA R5, R4, 1, 1, R23 ;  /* 0x3c003c0004057835 */ /* 0x003fd40000000017 */
[----:B------:R-:W0:Y:S02]  /*ab90*/  ATOMS.CAST.SPIN R5, [R0], R4, R5 ;  /* 0x000000040005738d */ /* 0x000e240001800005 */
[----:B0-----:R-:W-:-:S13]  /*aba0*/  ISETP.EQ.U32.AND P0, PT, R5, 0x1, PT ;  /* 0x000000010500780c */ /* 0x001fda0003f02070 */
[----:B------:R-:W-:Y:S05]  /*abb0*/  @!P0 BRA `(.L_x_967) ;  /* 0xffffffb000008947 */ /* 0x000fea000383ffff */
[----:B------:R-:W-:Y:S05]  /*abc0*/  BRA `(.L_x_965) ;  /* 0x0000003000007947 */ /* 0x000fea0003800000 */
.L_x_966:
[----:B------:R-:W2:Y:S02]  /*abd0*/  LD.E R0, [R2.64+0x4] ;  /* 0x0000040802007980 */ /* 0x000ea4000c101900 */
[----:B0-2---:R-:W-:-:S05]  /*abe0*/  IMAD.IADD R5, R23, 0x1, R0 ;  /* 0x0000000117057824 */ /* 0x005fca00078e0200 */
[----:B------:R0:W-:Y:S02]  /*abf0*/  ST.E [R2.64+0x4], R5 ;  /* 0x0000040502007985 */ /* 0x0001e4000c101908 */
.L_x_965:
[----:B------:R-:W-:Y:S05]  /*ac00*/  BSYNC B0 ;  /* 0x0000000000007941 */ /* 0x000fea0003800000 */
.L_x_964:
        /* <DEDUP_REMOVED lines=11> */
.L_x_971:
[----:B------:R-:W0:Y:S02]  /*acc0*/  LDS R4, [R0] ;  /* 0x0000000000047984 */ /* 0x000e240000000800 */
[----:B0-----:R-:W-:-:S06]  /*acd0*/  HADD2 R5, R4, R7 ;  /* 0x0000000704057230 */ /* 0x001fcc0000000000 */
[----:B------:R-:W0:Y:S02]  /*ace0*/  ATOMS.CAST.SPIN R5, [R0], R4, R5 ;  /* 0x000000040005738d */ /* 0x000e240001800005 */
[----:B0-----:R-:W-:-:S13]  /*acf0*/  ISETP.EQ.U32.AND P0, PT, R5, 0x1, PT ;  /* 0x000000010500780c */ /* 0x001fda0003f02070 */
[----:B------:R-:W-:Y:S05]  /*ad00*/  @!P0 BRA `(.L_x_971) ;  /* 0xffffffb000008947 */ /* 0x000fea000383ffff */
[----:B------:R-:W-:Y:S05]  /*ad10*/  BRA `(.L_x_969) ;  /* 0x0000003000007947 */ /* 0x000fea0003800000 */
.L_x_970:
[----:B------:R-:W2:Y:S02]  /*ad20*/  LD.E R0, [R2.64] ;  /* 0x0000000802007980 */ /* 0x000ea4000c101900 */
[----:B--2---:R-:W-:-:S05]  /*ad30*/  IMAD.IADD R5, R7, 0x1, R0 ;  /* 0x0000000107057824 */ /* 0x004fca00078e0200 */
[----:B------:R0:W-:Y:S02]  /*ad40*/  ST.E [R2.64], R5 ;  /* 0x0000000502007985 */ /* 0x0001e4000c101908 */
.L_x_969:
[----:B------:R-:W-:Y:S05]  /*ad50*/  BSYNC B0 ;  /* 0x0000000000007941 */ /* 0x000fea0003800000 */
.L_x_968:
[----:B------:R-:W2:Y:S02]  /*ad60*/  ATOM.E.ADD.F16x2.RN.STRONG.GPU P0, RZ, [R2.64+0x4], R21 ;  /* 0x0000041502ff798a */ /* 0x000ea4000810e9c8 */
[----:B--2---:R-:W-:Y:S05]  /*ad70*/  @P0 EXIT ;  /* 0x000000000000094d */ /* 0x004fea0003800000 */
[----:B------:R-:W1:Y:S02]  /*ad80*/  QSPC.E.S P0, RZ, [R2+0x4] ;  /* 0x0000040002ff73aa */ /* 0x000e640000000500 */
[----:B-1----:R-:W-:Y:S05]  /*ad90*/  @!P0 BRA `(.L_x_972) ;  /* 0x0000008000008947 */ /* 0x002fea0003800000 */
[----:B0-----:R-:W-:-:S04]  /*ada0*/  IADD3 R2, R2, 0x4, RZ ;  /* 0x0000000402027810 */ /* 0x001fc80007ffe0ff */
[----:B------:R-:W-:-:S05]  /*adb0*/  LOP3.LUT R2, R2, 0xffffff, RZ, 0xc0, !PT ;  /* 0x00ffffff02027812 */ /* 0x000fca00078ec0ff */
.L_x_973:
[----:B------:R-:W0:Y:S02]  /*adc0*/  LDS R4, [R2] ;  /* 0x0000000002047984 */ /* 0x000e240000000800 */
[----:B0-----:R-:W-:-:S10]  /*add0*/  HFMA2.MMA R5, R4, 1, 1, R21 ;  /* 0x3c003c0004057835 */ /* 0x001fd40000000015 */
[----:B------:R-:W0:Y:S02]  /*ade0*/  ATOMS.CAST.SPIN R5, [R2], R4, R5 ;  /* 0x000000040205738d */ /* 0x000e240001800005 */
[----:B0-----:R-:W-:-:S13]  /*adf0*/  ISETP.EQ.U32.AND P0, PT, R5, 0x1, PT ;  /* 0x000000010500780c */ /* 0x001fda0003f02070 */
[----:B------:R-:W-:Y:S05]  /*ae00*/  @!P0 BRA `(.L_x_973) ;  /* 0xffffffb000008947 */ /* 0x000fea000383ffff */
[----:B------:R-:W-:Y:S05]  /*ae10*/  EXIT ;  /* 0x000000000000794d */ /* 0x000fea0003800000 */
.L_x_972:
[----:B------:R-:W2:Y:S02]  /*ae20*/  LD.E R0, [R2.64+0x4] ;  /* 0x0000040802007980 */ /* 0x000ea4000c101900 */
[----:B0-2---:R-:W-:-:S05]  /*ae30*/  IMAD.IADD R5, R21, 0x1, R0 ;  /* 0x0000000115057824 */ /* 0x005fca00078e0200 */
[----:B------:R-:W-:Y:S01]  /*ae40*/  ST.E [R2.64+0x4], R5 ;  /* 0x0000040502007985 */ /* 0x000fe2000c101908 */
[----:B------:R-:W-:Y:S05]  /*ae50*/  EXIT ;  /* 0x000000000000794d */ /* 0x000fea0003800000 */
.L_x_974:
        /* <DEDUP_REMOVED lines=10> */
.L_x_3275:


//--------------------- .text._Z23gemm_half_q_half_kernelILi4ELi14ELb1ELb1ELi32EEvPK6__halfPKjS4_S2_PS0_iiiiPKtS7_iiiiiibS2_i --------------------------
	.section	.text._Z23gemm_half_q_half_kernelILi4ELi14ELb1ELb1ELi32EEvPK6__halfPKjS4_S2_PS0_iiiiPKtS7_iiiiiibS2_i,"ax",@progbits
	.sectioninfo	@"SHI_REGISTERS=108"
	.align	128
        .global         _Z23gemm_half_q_half_kernelILi4ELi14ELb1ELb1ELi32EEvPK6__halfPKjS4_S2_PS0_iiiiPKtS7_iiiiiibS2_i
        .type           _Z23gemm_half_q_half_kernelILi4ELi14ELb1ELb1ELi32EEvPK6__halfPKjS4_S2_PS0_iiiiPKtS7_iiiiiibS2_i,@function
        .size           _Z23gemm_half_q_half_kernelILi4ELi14ELb1ELb1ELi32EEvPK6__halfPKjS4_S2_PS0_iiiiPKtS7_iiiiiibS2_i,(.L_x_3276 - _Z23gemm_half_q_half_kernelILi4ELi14ELb1ELb1ELi32EEvPK6__halfPKjS4_S2_PS0_iiiiPKtS7_iiiiiibS2_i)
        .other          _Z23gemm_half_q_half_kernelILi4ELi14ELb1ELb1ELi32EEvPK6__halfPKjS4_S2_PS0_iiiiPKtS7_iiiiiibS2_i,@"STO_CUDA_ENTRY STV_DEFAULT"
_Z23gemm_half_q_half_kernelILi4ELi14ELb1ELb1ELi32EEvPK6__halfPKjS4_S2_PS0_iiiiPKtS7_iiiiiibS2_i:
.text._Z23gemm_half_q_half_kernelILi4ELi14ELb1ELb1ELi32EEvPK6__halfPKjS4_S2_PS0_iiiiPKtS7_iiiiiibS2_i:
        /* <DEDUP_REMOVED lines=48> */
.L_x_975:
        /* <DEDUP_REMOVED lines=21> */
.L_x_980:
        /* <DEDUP_REMOVED lines=36> */
.L_x_979:
        /* <DEDUP_REMOVED lines=22> */
.L_x_981:
        /* <DEDUP_REMOVED lines=12> */
.L_x_978:
[----:B------:R-:W-:Y:S01]  /*08b0*/  ISETP.GT.AND P2, PT, R97, 0x3, PT ;  /* 0x000000036100780c */ /* 0x000fe20003f44270 */
[----:B------:R-:W-:Y:S01]  /*08c0*/  IMAD.SHL.U32 R18, R10, 0x2, RZ ;  /* 0x000000020a127824 */ /* 0x000fe200078e00ff */
[----:B------:R-:W-:Y:S01]  /*08d0*/  PLOP3.LUT P0, PT, PT, PT, PT, 0x80, 0x0 ;  /* 0x000000000000781c */ /* 0x000fe20003f0f070 */
[----:B------:R-:W-:-:S10]  /*08e0*/  IMAD.MOV.U32 R3, RZ, RZ, RZ ;  /* 0x000000ffff037224 */ /* 0x000fd400078e00ff */
[----:B------:R-:W-:Y:S05]  /*08f0*/  @!P2 BRA `(.L_x_982) ;  /* 0x000002600000a947 */ /* 0x000fea0003800000 */
[----:B------:R-:W-:Y:S02]  /*0900*/  PLOP3.LUT P0, PT, PT, PT, PT, 0x8, 0x0 ;  /* 0x000000000000781c */ /* 0x000fe40003f0e170 */
[----:B------:R-:W-:Y:S02]  /*0910*/  IADD3 R20, R97, -0x3, RZ ;  /* 0xfffffffd61147810 */ /* 0x000fe40007ffe0ff */
.L_x_983:
        /* <DEDUP_REMOVED lines=36> */
.L_x_982:
        /* <DEDUP_REMOVED lines=22> */
.L_x_984:
        /* <DEDUP_REMOVED lines=11> */
.L_x_977:
[----:B------:R-:W-:Y:S05]  /*0d70*/  BSYNC B0 ;  /* 0x0000000000007941 */ /* 0x000fea0003800000 */
.L_x_976:
        /* <DEDUP_REMOVED lines=14> */
.L_x_987:
        /* <DEDUP_REMOVED lines=19> */
.L_x_986:
        /* <DEDUP_REMOVED lines=14> */
.L_x_988:
[----:B------:R-:W-:-:S13]  /*1070*/  ISETP.LT.OR P0, PT, R3, R97, P0 ;  /* 0x000000610300720c */ /* 0x000fda0000701670 */
[----:B------:R-:W-:Y:S02]  /*1080*/  @P0 IMAD R3, R2, 0x4, R3 ;  /* 0x0000000402030824 */ /* 0x000fe400078e0203 */
[----:B------:R-:W-:Y:S02]  /*1090*/  @P0 IMAD.MOV.U32 R2, RZ, RZ, 0x2 ;  /* 0x00000002ff020424 */ /* 0x000fe400078e00ff */
[----:B------:R-:W-:-:S04]  /*10a0*/  @P0 IMAD R3, R3, c[0x0][0x18c], R0 ;  /* 0x0000630003030a24 */ /* 0x000fc800078e0200 */
[----:B------:R-:W-:-:S05]  /*10b0*/  @P0 IMAD.WIDE R2, R3, R2, c[0x0][0x180] ;  /* 0x0000600003020625 */ /* 0x000fca00078e0202 */
[----:B------:R1:W-:Y:S02]  /*10c0*/  @P0 STG.E.64 [R2.64], RZ ;  /* 0x000000ff02000986 */ /* 0x0003e4000c101b06 */
.L_x_985:
        /* <DEDUP_REMOVED lines=64> */
.L_x_990:
        /* <DEDUP_REMOVED lines=41> */
.L_x_989:
        /* <DEDUP_REMOVED lines=18> */
.L_x_1008:
        /* <DEDUP_REMOVED lines=13> */
[C---:B------:R-:W-:Y:S02]  /*1950*/  LOP3.LUT R17, R10.reuse, 0xf000f, RZ, 0xc0, !PT ;  /* 0x000f000f0a117812 */ /* 0x040fe400078ec0ff */
[----:B------:R-:W-:Y:S02]  /*1960*/  LOP3.LUT R18, R10, 0xf000f0, RZ, 0xc0, !PT ;  /* 0x00f000f00a127812 */ /* 0x000fe400078ec0ff */
[----:B------:R-:W-:Y:S02]  /*1970*/  SHF.R.U32.HI R31, RZ, 0x8, R11 ;  /* 0x00000008ff1f7819 */ /* 0x000fe4000001160b */
[----:B------:R-:W-:-:S02]  /*1980*/  LOP3.LUT R20, R11, 0xf000f, RZ, 0xc0, !PT ;  /* 0x000f000f0b147812 */ /* 0x000fc400078ec0ff */
        /* <DEDUP_REMOVED lines=11> */
[-C--:B------:R-:W-:Y:S01]  /*1a40*/  HFMA2 R13, R13, R0.reuse.H0_H0, -72, -72 ;  /* 0xd480d4800d0d7431 */ /* 0x080fe20000040000 */
        /* <DEDUP_REMOVED lines=23> */
[----:B------:R-:W-:-:S02]  /*1bc0*/  HFMA2 R17, R33, R0.H0_H0, -72, -72 ;  /* 0xd480d48021117431 */ /* 0x000fc40000040000 */
[----:B------:R-:W-:Y:S02]  /*1bd0*/  HADD2 R18, R9, -1032, -1032 ;  /* 0xe408e40809127430 */ /* 0x000fe40000000000 */
[-C--:B------:R-:W-:Y:S02]  /*1be0*/  HFMA2 R19, R19, R0.reuse.H0_H0, -72, -72 ;  /* 0xd480d48013137431 */ /* 0x080fe40000040000 */
        /* <DEDUP_REMOVED lines=12> */
[----:B------:R-:W-:-:S02]  /*1cb0*/  HADD2.F32 R47, -RZ, R17.H0_H0 ;  /* 0x20000011ff2f7230 */ /* 0x000fc40000004100 */
        /* <DEDUP_REMOVED lines=14> */
[C---:B------:R-:W-:Y:S02]  /*1da0*/  FFMA.FTZ R35, R37.reuse, R48, R35 ;  /* 0x0000003025237223 */ /* 0x040fe40000010023 */
        /* <DEDUP_REMOVED lines=62> */
.L_x_993:
        /* <DEDUP_REMOVED lines=52> */
[--C-:B------:R-:W-:Y:S01]  /*24d0*/  HADD2.F32 R47, -RZ, R31.reuse.H0_H0 ;  /* 0x2000001fff2f7230 */ /* 0x100fe20000004100 */
        /* <DEDUP_REMOVED lines=38> */
.L_x_995:
        /* <DEDUP_REMOVED lines=93> */
.L_x_996:
        /* <DEDUP_REMOVED lines=87> */
.L_x_994:
[----:B------:R-:W-:-:S04]  /*3280*/  IMAD.MOV.U32 R15, RZ, RZ, 0x4 ;  /* 0x00000004ff0f7424 */ /* 0x000fc800078e00ff */
[----:B------:R-:W-:-:S05]  /*3290*/  IMAD.WIDE R12, R15, c[0x0][0x18c], R2 ;  /* 0x000063000f0c7a25 */ /* 0x000fca00078e0202 */
[----:B------:R-:W2:Y:S02]  /*32a0*/  LDG.E.128.CONSTANT R8, [R12.64] ;  /* 0x000000060c087981 */ /* 0x000ea4000c1e9d00 */
[C---:B--2---:R-:W-:Y:S02]  /*32b0*/  LOP3.LUT R14, R8.reuse, 0xf000f, RZ, 0xc0, !PT ;  /* 0x000f000f080e7812 */ /* 0x044fe400078ec0ff */
[----:B------:R-:W-:Y:S02]  /*32c0*/  LOP3.LUT R16, R8, 0xf000f0, RZ, 0xc0, !PT ;  /* 0x00f000f008107812 */ /* 0x000fe400078ec0ff */
[----:B------:R-:W-:Y:S02]  /*32d0*/  LOP3.LUT R17, R9, 0xf000f, RZ, 0xc0, !PT ;  /* 0x000f000f09117812 */ /* 0x000fe400078ec0ff */
[----:B------:R-:W-:Y:S02]  /*32e0*/  LOP3.LUT R28, R10, 0xf000f0, RZ, 0xc0, !PT ;  /* 0x00f000f00a1c7812 */ /* 0x000fe400078ec0ff */
[----:B------:R-:W-:-:S02]  /*32f0*/  SHF.R.U32.HI R8, RZ, 0x8, R8 ;  /* 0x00000008ff087819 */ /* 0x000fc40000011608 */
[----:B------:R-:W-:Y:S02]  /*3300*/  LOP3.LUT R18, R9, 0xf000f0, RZ, 0xc0, !PT ;  /* 0x00f000f009127812 */ /* 0x000fe400078ec0ff */
[----:B------:R-:W-:Y:S02]  /*3310*/  SHF.R.U32.HI R19, RZ, 0x8, R9 ;  /* 0x00000008ff137819 */ /* 0x000fe40000011609 */
[----:B------:R-:W-:Y:S02]  /*3320*/  SHF.R.U32.HI R29, RZ, 0x8, R10 ;  /* 0x00000008ff1d7819 */ /* 0x000fe4000001160a */
        /* <DEDUP_REMOVED lines=45> */
[----:B------:R-:W0:Y:S01]  /*3600*/  LDS.64 R36, [UR4+0x10] ;  /* 0x00001004ff247984 */ /* 0x000e220008000a00 */
[--C-:B------:R-:W-:Y:S02]  /*3610*/  HADD2.F32 R46, -RZ, R14.reuse.H0_H0 ;  /* 0x2000000eff2e7230 */ /* 0x100fe40000004100 */
[----:B------:R-:W-:Y:S01]  /*3620*/  HADD2.F32 R48, -RZ, R17.H0_H0 ;  /* 0x20000011ff307230 */ /* 0x000fe20000004100 */
[----:B------:R-:W1:Y:S01]  /*3630*/  LDS.64 R8, [UR4+0x18] ;  /* 0x00001804ff087984 */ /* 0x000e620008000a00 */
[----:B------:R-:W-:Y:S02]  /*3640*/  HADD2.F32 R50, -RZ, R19.H0_H0 ;  /* 0x20000013ff327230 */ /* 0x000fe40000004100 */
[----:B------:R-:W-:-:S02]  /*3650*/  HADD2.F32 R49, -RZ, R14.H1_H1 ;  /* 0x3000000eff317230 */ /* 0x000fc40000004100 */
        /* <DEDUP_REMOVED lines=20> */
[--C-:B------:R-:W-:Y:S01]  /*37a0*/  HADD2.F32 R38, -RZ, R18.reuse.H0_H0 ;  /* 0x20000012ff267230 */ /* 0x100fe20000004100 */
        /* <DEDUP_REMOVED lines=17> */
[----:B------:R-:W-:-:S02]  /*38c0*/  HADD2.F32 R47, -RZ, R9.H1_H1 ;  /* 0x30000009ff2f7230 */ /* 0x000fc40000004100 */
[----:B------:R-:W-:Y:S02]  /*38d0*/  HADD2.F32 R9, -RZ, R30.H0_H0 ;  /* 0x2000001eff097230 */ /* 0x000fe40000004100 */
[----:B------:R-:W-:Y:S02]  /*38e0*/  HADD2.F32 R37, -RZ, R32.H0_H0 ;  /* 0x20000020ff257230 */ /* 0x000fe40000004100 */
[----:B------:R-:W-:Y:S01]  /*38f0*/  HADD2.F32 R48, -RZ, R34.H0_H0 ;  /* 0x20000022ff307230 */ /* 0x000fe20000004100 */
[C---:B------:R-:W-:Y:S01]  /*3900*/  FFMA.FTZ R9, R38.reuse, R9, R49 ;  /* 0x0000000926097223 */ /* 0x040fe20000010031 */
[----:B------:R-:W-:Y:S01]  /*3910*/  HADD2.F32 R46, -RZ, R30.H1_H1 ;  /* 0x3000001eff2e7230 */ /* 0x000fe20000004100 */
[C---:B------:R-:W-:Y:S01]  /*3920*/  FFMA.FTZ R37, R38.reuse, R37, R51 ;  /* 0x0000002526257223 */ /* 0x040fe20000010033 */
[----:B------:R-:W-:Y:S01]  /*3930*/  HADD2.F32 R8, -RZ, R28.H1_H1 ;  /* 0x3000001cff087230 */ /* 0x000fe20000004100 */
        /* <DEDUP_REMOVED lines=10> */
[----:B------:R-:W-:Y:S01]  /*39e0*/  FFMA.FTZ R46, R45, R36, R46 ;  /* 0x000000242d2e7223 */ /* 0x000fe2000001002e */
[----:B------:R-:W-:Y:S01]  /*39f0*/  HADD2.F32 R37, -RZ, R35.H0_H0 ;  /* 0x20000023ff257230 */ /* 0x000fe20000004100 */
[----:B------:R-:W-:Y:S01]  /*3a00*/  FFMA.FTZ R50, R39, R50, R53 ;  /* 0x0000003227327223 */ /* 0x000fe20000010035 */
        /* <DEDUP_REMOVED lines=21> */
.L_x_997:
        /* <DEDUP_REMOVED lines=91> */
.L_x_999:
        /* <DEDUP_REMOVED lines=93> */
.L_x_1000:
        /* <DEDUP_REMOVED lines=87> */
.L_x_998:
        /* <DEDUP_REMOVED lines=141> */
.L_x_1001:
        /* <DEDUP_REMOVED lines=91> */
.L_x_1003:
        /* <DEDUP_REMOVED lines=93> */
.L_x_1004:
        /* <DEDUP_REMOVED lines=87> */
.L_x_1002:
[----:B------:R-:W-:-:S06]  /*6610*/  IMAD.WIDE R8, R15, c[0x0][0x18c], R12 ;  /* 0x000063000f087a25 */ /* 0x000fcc00078e020c */
[----:B------:R-:W2:Y:S02]  /*6620*/  LDG.E.128.CONSTANT R8, [R8.64] ;  /* 0x0000000608087981 */ /* 0x000ea4000c1e9d00 */
[C---:B--2---:R-:W-:Y:S02]  /*6630*/  LOP3.LUT R17, R8.reuse, 0xf000f, RZ, 0xc0, !PT ;  /* 0x000f000f08117812 */ /* 0x044fe400078ec0ff */
[----:B------:R-:W-:Y:S02]  /*6640*/  LOP3.LUT R12, R8, 0xf000f0, RZ, 0xc0, !PT ;  /* 0x00f000f0080c7812 */ /* 0x000fe400078ec0ff */
[----:B------:R-:W-:Y:S02]  /*6650*/  SHF.R.U32.HI R18, RZ, 0x8, R8 ;  /* 0x00000008ff127819 */ /* 0x000fe40000011608 */
[----:B------:R-:W-:Y:S02]  /*6660*/  LOP3.LUT R8, R11, 0xf000f0, RZ, 0xc0, !PT ;  /* 0x00f000f00b087812 */ /* 0x000fe400078ec0ff */
[----:B------:R-:W-:-:S02]  /*6670*/  SHF.R.U32.HI R20, RZ, 0x8, R9 ;  /* 0x00000008ff147819 */ /* 0x000fc40000011609 */
[----:B------:R-:W-:Y:S02]  /*6680*/  SHF.R.U32.HI R30, RZ, 0x8, R10 ;  /* 0x00000008ff1e7819 */ /* 0x000fe4000001160a */
[C---:B------:R-:W-:Y:S02]  /*6690*/  LOP3.LUT R13, R9.reuse, 0xf000f0, RZ, 0xc0, !PT ;  /* 0x00f000f0090d7812 */ /* 0x040fe400078ec0ff */
[----:B------:R-:W-:Y:S02]  /*66a0*/  LOP3.LUT R19, R9, 0xf000f, RZ, 0xc0, !PT ;  /* 0x000f000f09137812 */ /* 0x000fe400078ec0ff */
[----:B------:R-:W-:Y:S02]  /*66b0*/  LOP3.LUT R14, R10, 0xf000f0, RZ, 0xc0, !PT ;  /* 0x00f000f00a0e7812 */ /* 0x000fe400078ec0ff */
[----:B------:R-:W-:Y:S02]  /*66c0*/  LOP3.LUT R33, R8, 0x64006400, RZ, 0xfc, !PT ;  /* 0x6400640008217812 */ /* 0x000fe400078efcff */
[----:B------:R-:W-:-:S02]  /*66d0*/  LOP3.LUT R28, R10, 0xf000f, RZ, 0xc0, !PT ;  /* 0x000f000f0a1c7812 */ /* 0x000fc400078ec0ff */
[----:B------:R-:W-:Y:S02]  /*66e0*/  SHF.R.U32.HI R34, RZ, 0x8, R11 ;  /* 0x00000008ff227819 */ /* 0x000fe4000001160b */
        /* <DEDUP_REMOVED lines=36> */
[----:B------:R-:W-:Y:S02]  /*6930*/  HADD2 R28, R28, -1032, -1032 ;  /* 0xe408e4081c1c7430 */ /* 0x000fe40000000000 */
[----:B------:R-:W-:-:S02]  /*6940*/  HADD2 R29, R29, -1032, -1032 ;  /* 0xe408e4081d1d7430 */ /* 0x000fc40000000000 */
[----:B------:R-:W-:Y:S02]  /*6950*/  HADD2 R30, R30, -1032, -1032 ;  /* 0xe408e4081e1e7430 */ /* 0x000fe40000000000 */
[----:B------:R-:W-:Y:S01]  /*6960*/  HADD2 R31, R31, -1032, -1032 ;  /* 0xe408e4081f1f7430 */ /* 0x000fe20000000000 */
[----:B------:R-:W-:Y:S05]  /*6970*/  @!P3 BRA `(.L_x_1005) ;  /* 0x000005600000b947 */ /* 0x000fea0003800000 */
[----:B------:R-:W0:Y:S01]  /*6980*/  LDS.64 R32, [UR4+0x30] ;  /* 0x00003004ff207984 */ /* 0x000e220008000a00 */
        /* <DEDUP_REMOVED lines=85> */
.L_x_1005:
        /* <DEDUP_REMOVED lines=91> */
.L_x_1006:
        /* <DEDUP_REMOVED lines=93> */
.L_x_1007:
        /* <DEDUP_REMOVED lines=16> */
[-C--:B------:R-:W-:Y:S02]  /*7b60*/  FFMA.FTZ R37, R39, R34.reuse, RZ ;  /* 0x0000002227257223 */ /* 0x080fe400000100ff */
        /* <DEDUP_REMOVED lines=70> */
.L_x_992:
        /* <DEDUP_REMOVED lines=9> */
.L_x_991:
[----:B------:R-:W-:-:S04]  /*8060*/  ISETP.GE.AND P0, PT, R95, R96, PT ;  /* 0x000000605f00720c */ /* 0x000fc80003f06270 */
[----:B------:R-:W-:-:S13]  /*8070*/  ISETP.GE.OR P0, PT, R95, c[0x0][0x1b8], P0 ;  /* 0x00006e005f007a0c */ /* 0x000fda0000706670 */
[----:B------:R-:W-:Y:S05]  /*8080*/  @P0 BRA `(.L_x_1009) ;  /* 0x000023b000000947 */ /* 0x000fea0003800000 */
[----:B------:R-:W-:-:S04]  /*8090*/  PRMT R0, R94, 0x9910, RZ ;  /* 0x000099105e007816 */ /* 0x000fc800000000ff */
[----:B------:R-:W-:-:S04]  /*80a0*/  ISETP.NE.AND P0, PT, R0, RZ, PT ;  /* 0x000000ff0000720c */ /* 0x000fc80003f05270 */
[----:B------:R-:W-:Y:S02]  /*80b0*/  ISETP.LT.OR P0, PT, R98, 0x4, !P0 ;  /* 0x000000046200780c */ /* 0x000fe40004701670 */
.L_x_1014:
[----:B------:R-:W-:Y:S02]  /*80c0*/  IMAD.MOV.U32 R89, RZ, RZ, c[0x0][0x18c] ;  /* 0x00006300ff597624 */ /* 0x000fe400078e00ff */
[----:B-----5:R-:W-:Y:S02]  /*80d0*/  IMAD.MOV.U32 R12, RZ, RZ, R2 ;  /* 0x000000ffff0c7224 */ /* 0x020fe400078e0002 */
[----:B------:R-:W-:-:S04]  /*80e0*/  IMAD.MOV.U32 R13, RZ, RZ, R3 ;  /* 0x000000ffff0d7224 */ /* 0x000fc800078e0003 */
[C---:B------:R-:W-:Y:S02]  /*80f0*/  IMAD.WIDE R2, R89.reuse, 0x4, R12 ;  /* 0x0000000459027825 */ /* 0x040fe400078e020c */
[----:B------:R-:W5:Y:S04]  /*8100*/  LDG.E.128.CONSTANT R12, [R12.64] ;  /* 0x000000060c0c7981 */ /* 0x000f68000c1e9d00 */
[----:B------:R0:W5:Y:S01]  /*8110*/  LDG.E.128.CONSTANT R8, [R2.64] ;  /* 0x0000000602087981 */ /* 0x000162000c1e9d00 */
[----:B------:R-:W-:Y:S01]  /*8120*/  IMAD.WIDE R100, R89, 0x4, R2 ;  /* 0x0000000459647825 */ /* 0x000fe200078e0202 */
[----:B------:R-:W-:Y:S05]  /*8130*/  @!P1 BRA `(.L_x_1010) ;  /* 0x000022a000009947 */ /* 0x000fea0003800000 */
[----:B------:R-:W2:Y:S01]  /*8140*/  LDG.E.128.CONSTANT R4, [R100.64] ;  /* 0x0000000664047981 */ /* 0x000ea2000c1e9d00 */
[----:B-----5:R-:W-:Y:S02]  /*8150*/  SHF.R.U32.HI R0, RZ, 0xf, R12 ;  /* 0x0000000fff007819 */ /* 0x020fe4000001160c */
[----:B------:R-:W-:-:S02]  /*8160*/  SHF.R.U32.HI R28, RZ, 0xf, R15 ;  /* 0x0000000fff1c7819 */ /* 0x000fc4000001160f */
[--C-:B------:R-:W-:Y:S02]  /*8170*/  SHF.R.U32.HI R29, RZ, 0xe, R11.reuse ;  /* 0x0000000eff1d7819 */ /* 0x100fe4000001160b */
[C---:B------:R-:W-:Y:S02]  /*8180*/  LOP3.LUT R62, R11.reuse, 0x380038, RZ, 0xc0, !PT ;  /* 0x003800380b3e7812 */ /* 0x040fe400078ec0ff */
[----:B------:R-:W-:Y:S02]  /*8190*/  SHF.R.U32.HI R48, RZ, 0x6, R11 ;  /* 0x00000006ff307819 */ /* 0x000fe4000001160b */
[----:B------:R-:W-:Y:S02]  /*81a0*/  LOP3.LUT R70, R11, 0x70007, RZ, 0xc0, !PT ;  /* 0x000700070b467812 */ /* 0x000fe400078ec0ff */
[----:B------:R-:W-:Y:S02]  /*81b0*/  SHF.R.U32.HI R17, RZ, 0xf, R13 ;  /* 0x0000000fff117819 */ /* 0x000fe4000001160d */
[----:B------:R-:W-:-:S02]  /*81c0*/  SHF.R.U32.HI R19, RZ, 0xf, R14 ;  /* 0x0000000fff137819 */ /* 0x000fc4000001160e */
[C---:B------:R-:W-:Y:S02]  /*81d0*/  LOP3.LUT R18, R14.reuse, 0x380038, RZ, 0xc0, !PT ;  /* 0x003800380e127812 */ /* 0x040fe400078ec0ff */
[----:B------:R-:W-:Y:S02]  /*81e0*/  SHF.R.U32.HI R33, RZ, 0x6, R14 ;  /* 0x00000006ff217819 */ /* 0x000fe4000001160e */
[----:B------:R-:W-:Y:S02]  /*81f0*/  LOP3.LUT R37, R14, 0x70007, RZ, 0xc0, !PT ;  /* 0x000700070e257812 */ /* 0x000fe400078ec0ff */
[C---:B------:R-:W-:Y:S02]  /*8200*/  LOP3.LUT R61, R15.reuse, 0x380038, RZ, 0xc0, !PT ;  /* 0x003800380f3d7812 */ /* 0x040fe400078ec0ff */
[----:B------:R-:W-:Y:S02]  /*8210*/  SHF.R.U32.HI R35, RZ, 0x6, R15 ;  /* 0x00000006ff237819 */ /* 0x000fe4000001160f */
[----:B------:R-:W-:-:S02]  /*8220*/  LOP3.LUT R46, R15, 0x70007, RZ, 0xc0, !PT ;  /* 0x000700070f2e7812 */ /* 0x000fc400078ec0ff */
[----:B------:R-:W-:Y:S02]  /*8230*/  PRMT R11, R93, 0x9910, RZ ;  /* 0x000099105d0b7816 */ /* 0x000fe400000000ff */
[----:B------:R-:W-:Y:S02]  /*8240*/  SHF.R.U32.HI R14, RZ, 0xe, R8 ;  /* 0x0000000eff0e7819 */ /* 0x000fe40000011608 */
[--C-:B------:R-:W-:Y:S02]  /*8250*/  SHF.R.U32.HI R20, RZ, 0xe, R10.reuse ;  /* 0x0000000eff147819 */ /* 0x100fe4000001160a */
[C---:B------:R-:W-:Y:S02]  /*8260*/  LOP3.LUT R15, R10.reuse, 0x380038, RZ, 0xc0, !PT ;  /* 0x003800380a0f7812 */ /* 0x040fe400078ec0ff */
[----:B------:R-:W-:Y:S02]  /*8270*/  SHF.R.U32.HI R45, RZ, 0x6, R10 ;  /* 0x00000006ff2d7819 */ /* 0x000fe4000001160a */
[----:B------:R-:W-:Y:S01]  /*8280*/  LOP3.LUT R58, R10, 0x70007, RZ, 0xc0, !PT ;  /* 0x000700070a3a7812 */ /* 0x000fe200078ec0ff */
[----:B------:R-:W-:Y:S01]  /*8290*/  IMAD.MOV.U32 R10, RZ, RZ, 0x2400 ;  /* 0x00002400ff0a7424 */ /* 0x000fe200078e00ff */
[----:B0-----:R-:W-:-:S02]  /*82a0*/  LOP3.LUT R3, R0, 0x10001, RZ, 0xc0, !PT ;  /* 0x0001000100037812 */ /* 0x001fc400078ec0ff */
[C---:B------:R-:W-:Y:S02]  /*82b0*/  LOP3.LUT R2, R12.reuse, 0x380038, RZ, 0xc0, !PT ;  /* 0x003800380c027812 */ /* 0x040fe400078ec0ff */
        /* <DEDUP_REMOVED lines=8> */
[----:B------:R-:W-:Y:S02]  /*8340*/  ISETP.NE.AND P2, PT, R11, RZ, PT ;  /* 0x000000ff0b00720c */ /* 0x000fe40003f45270 */
[----:B------:R-:W-:Y:S02]  /*8350*/  LOP3.LUT R14, R3, 0x20002, R14, 0xf8, !PT ;  /* 0x00020002030e7812 */ /* 0x000fe400078ef80e */
[----:B------:R-:W-:-:S02]  /*8360*/  LOP3.LUT R19, R19, 0x10001, RZ, 0xc0, !PT ;  /* 0x0001000113137812 */ /* 0x000fc400078ec0ff */
[----:B------:R-:W-:Y:S02]  /*8370*/  SHF.R.U32.HI R32, RZ, 0x6, R13 ;  /* 0x00000006ff207819 */ /* 0x000fe4000001160d */
[----:B------:R-:W-:Y:S02]  /*8380*/  LOP3.LUT R3, R28, 0x20002, R29, 0xf8, !PT ;  /* 0x000200021c037812 */ /* 0x000fe400078ef81d */
[C---:B------:R-:W-:Y:S02]  /*8390*/  LOP3.LUT R16, R13.reuse, 0x380038, RZ, 0xc0, !PT ;  /* 0x003800380d107812 */ /* 0x040fe400078ec0ff */
[----:B------:R-:W-:Y:S02]  /*83a0*/  LOP3.LUT R36, R13, 0x70007, RZ, 0xc0, !PT ;  /* 0x000700070d247812 */ /* 0x000fe400078ec0ff */
[----:B------:R-:W-:Y:S02]  /*83b0*/  PRMT R0, R10, 0x7610, R0 ;  /* 0x000076100a007816 */ /* 0x000fe40000000000 */
[----:B------:R-:W-:-:S02]  /*83c0*/  LOP3.LUT R13, R9, 0x380038, RZ, 0xc0, !PT ;  /* 0x00380038090d7812 */ /* 0x000fc400078ec0ff */
[----:B------:R-:W-:Y:S02]  /*83d0*/  SHF.R.U32.HI R39, RZ, 0x6, R9 ;  /* 0x00000006ff277819 */ /* 0x000fe40000011609 */
[----:B------:R-:W-:Y:S01]  /*83e0*/  LOP3.LUT R53, R9, 0x70007, RZ, 0xc0, !PT ;  /* 0x0007000709357812 */ /* 0x000fe200078ec0ff */
[----:B------:R-:W-:Y:S01]  /*83f0*/  IMAD.MOV.U32 R9, RZ, RZ, 0x3000 ;  /* 0x00003000ff097424 */ /* 0x000fe200078e00ff */
[----:B------:R-:W-:Y:S02]  /*8400*/  LOP3.LUT R10, R17, 0x20002, R8, 0xf8, !PT ;  /* 0x00020002110a7812 */ /* 0x000fe400078ef808 */
[----:B------:R-:W-:Y:S02]  /*8410*/  LOP3.LUT R19, R19, 0x20002, R20, 0xf8, !PT ;  /* 0x0002000213137812 */ /* 0x000fe400078ef814 */
        /* <DEDUP_REMOVED lines=14> */
[C---:B------:R-:W-:Y:S01]  /*8500*/  LOP3.LUT R61, R48.reuse, 0x380038, RZ, 0xc0, !PT ;  /* 0x00380038303d7812 */ /* 0x040fe200078ec0ff */
        /* <DEDUP_REMOVED lines=16> */
[----:B------:R-:W-:Y:S02]  /*8610*/  ISETP.GE.AND P3, PT, R97, 0x2, PT ;  /* 0x000000026100780c */ /* 0x000fe40003f66270 */
[----:B--2---:R-:W-:Y:S02]  /*8620*/  SHF.R.U32.HI R31, RZ, 0xd, R5 ;  /* 0x0000000dff1f7819 */ /* 0x004fe40000011605 */
[----:B------:R-:W-:-:S02]  /*8630*/  LOP3.LUT R11, R5, 0x380038, RZ, 0xc0, !PT ;  /* 0x00380038050b7812 */ /* 0x000fc400078ec0ff */
[----:B------:R-:W-:Y:S02]  /*8640*/  SHF.R.U32.HI R49, RZ, 0x6, R5 ;  /* 0x00000006ff317819 */ /* 0x000fe40000011605 */
[----:B------:R-:W-:Y:S02]  /*8650*/  LOP3.LUT R55, R5, 0x70007, RZ, 0xc0, !PT ;  /* 0x0007000705377812 */ /* 0x000fe400078ec0ff */
        /* <DEDUP_REMOVED lines=8> */
[----:B------:R-:W-:Y:S02]  /*86e0*/  SHF.R.U32.HI R52, RZ, 0x6, R7 ;  /* 0x00000006ff347819 */ /* 0x000fe40000011607 */
[----:B------:R-:W-:Y:S01]  /*86f0*/  LOP3.LUT R28, R3, 0x40004, R28, 0xf8, !PT ;  /* 0x00040004031c7812 */ /* 0x000fe200078ef81c */
[----:B------:R-:W-:Y:S01]  /*8700*/  HFMA2 R20, R20, R9.H0_H0, -132, -132 ;  /* 0xd820d82014147431 */ /* 0x000fe20000040009 */
[----:B------:R-:W-:-:S02]  /*8710*/  LOP3.LUT R5, R49, 0x380038, RZ, 0xc0, !PT ;  /* 0x0038003831057812 */ /* 0x000fc400078ec0ff */
[----:B------:R-:W-:Y:S02]  /*8720*/  LOP3.LUT R3, R34, 0x380038, RZ, 0xc0, !PT ;  /* 0x0038003822037812 */ /* 0x000fe400078ec0ff */
[----:B------:R-:W-:Y:S02]  /*8730*/  LOP3.LUT R63, R7, 0x380038, RZ, 0xc0, !PT ;  /* 0x00380038073f7812 */ /* 0x000fe400078ec0ff */
[----:B------:R-:W-:Y:S02]  /*8740*/  LOP3.LUT R8, R4, 0x380038, RZ, 0xc0, !PT ;  /* 0x0038003804087812 */ /* 0x000fe400078ec0ff */
[----:B------:R-:W-:Y:S02]  /*8750*/  LOP3.LUT R6, R6, 0x64006400, RZ, 0xfc, !PT ;  /* 0x6400640006067812 */ /* 0x000fe400078efcff */
[----:B------:R-:W-:Y:S02]  /*8760*/  LOP3.LUT R66, R11, 0x64006400, RZ, 0xfc, !PT ;  /* 0x640064000b427812 */ /* 0x000fe400078efcff */
[--C-:B------:R-:W-:Y:S01]  /*8770*/  SHF.R.U32.HI R29, RZ, 0xd, R4.reuse ;  /* 0x0000000dff1d7819 */ /* 0x100fe20000011604 */
[-C--:B------:R-:W-:Y:S01]  /*8780*/  HFMA2 R77, R6, R9.reuse.H0_H0, -132, -132 ;  /* 0xd820d820064d7431 */ /* 0x080fe20000040009 */
[----:B------:R-:W-:Y:S01]  /*8790*/  SHF.R.U32.HI R50, RZ, 0x6, R4 ;  /* 0x00000006ff327819 */ /* 0x000fe20000011604 */
        /* <DEDUP_REMOVED lines=19> */
[----:B------:R-:W-:-:S02]  /*88d0*/  LOP3.LUT R31, R10, 0x40004, R31, 0xf8, !PT ;  /* 0x000400040a1f7812 */ /* 0x000fc400078ef81f */
[----:B------:R-:W-:Y:S02]  /*88e0*/  LOP3.LUT R12, R3, 0x64006400, RZ, 0xfc, !PT ;  /* 0x64006400030c7812 */ /* 0x000fe400078efcff */
[----:B------:R-:W-:Y:S02]  /*88f0*/  LOP3.LUT R8, R33, 0x1c001c0, RZ, 0xc0, !PT ;  /* 0x01c001c021087812 */ /* 0x000fe400078ec0ff */
[----:B------:R-:W-:Y:S01]  /*8900*/  LOP3.LUT R67, R6, 0x64006400, RZ, 0xfc, !PT ;  /* 0x6400640006437812 */ /* 0x000fe200078efcff */
[----:B------:R-:W-:Y:S01]  /*8910*/  HFMA2 R12, R12, R9.H0_H0, -132, -132 ;  /* 0xd820d8200c0c7431 */ /* 0x000fe20000040009 */
[----:B------:R-:W-:Y:S02]  /*8920*/  LOP3.LUT R29, R14, 0x40004, R29, 0xf8, !PT ;  /* 0x000400040e1d7812 */ /* 0x000fe400078ef81d */
[----:B------:R-:W-:Y:S01]  /*8930*/  LOP3.LUT R10, R13, 0x64006400, RZ, 0xfc, !PT ;  /* 0x640064000d0a7812 */ /* 0x000fe200078efcff */
[----:B------:R-:W-:Y:S01]  /*8940*/  HFMA2 R67, R67, R0.H0_H0, -20, -20 ;  /* 0xcd00cd0043437431 */ /* 0x000fe20000040000 */
[----:B------:R-:W-:-:S02]  /*8950*/  LOP3.LUT R3, R2, 0x64006400, RZ, 0xfc, !PT ;  /* 0x6400640002037812 */ /* 0x000fc400078efcff */
[----:B------:R-:W-:Y:S01]  /*8960*/  LOP3.LUT R75, R66, 0x64006400, RZ, 0xfc, !PT ;  /* 0x64006400424b7812 */ /* 0x000fe200078efcff */
[----:B------:R-:W-:Y:S01]  /*8970*/  HFMA2 R61, R10, R9.H0_H0, -132, -132 ;  /* 0xd820d8200a3d7431 */ /* 0x000fe20000040009 */
        /* <DEDUP_REMOVED lines=11> */
[----:B------:R-:W-:Y:S01]  /*8a30*/  LOP3.LUT R30, R19, 0x40004, R30, 0xf8, !PT ;  /* 0x00040004131e7812 */ /* 0x000fe200078ef81e */
        /* <DEDUP_REMOVED lines=10> */
[----:B------:R-:W-:Y:S01]  /*8ae0*/  HADD2 R71, R53, -1028, -1028 ;  /* 0xe404e40435477430 */ /* 0x000fe20000000000 */
        /* <DEDUP_REMOVED lines=155> */
.L_x_1011:
        /* <DEDUP_REMOVED lines=83> */
.L_x_1012:
        /* <DEDUP_REMOVED lines=82> */
.L_x_1013:
        /* <DEDUP_REMOVED lines=79> */
.L_x_1010:
[----:B------:R-:W-:Y:S01]  /*a3e0*/  IADD3 R95, R95, 0x20, RZ ;  /* 0x000000205f5f7810 */ /* 0x000fe20007ffe0ff */
[----:B------:R-:W-:Y:S01]  /*a3f0*/  UIADD3 UR4, UR4, 0x40, URZ ;  /* 0x0000004004047890 */ /* 0x000fe2000fffe03f */
[----:B0-----:R-:W-:Y:S02]  /*a400*/  IMAD.WIDE R2, R89, 0x4, R100 ;  /* 0x0000000459027825 */ /* 0x001fe400078e0264 */
[C---:B------:R-:W-:Y:S02]  /*a410*/  ISETP.GE.AND P2, PT, R95.reuse, c[0x0][0x1b8], PT ;  /* 0x00006e005f007a0c */ /* 0x040fe40003f46270 */
[----:B------:R-:W-:-:S13]  /*a420*/  ISETP.LT.AND P3, PT, R95, R96, PT ;  /* 0x000000605f00720c */ /* 0x000fda0003f61270 */
[----:B------:R-:W-:Y:S05]  /*a430*/  @!P2 BRA P3, `(.L_x_1014) ;  /* 0xffffdc800000a947 */ /* 0x000fea000183ffff */
.L_x_1009:
        /* <DEDUP_REMOVED lines=10> */
[----:B------:R-:W-:-:S06]  /*a4e0*/  SHF.L.U64.HI R0, R13, 0x2, R0 ;  /* 0x000000020d007819 */ /* 0x000fcc0000010200 */
.L_x_1020:
        /* <DEDUP_REMOVED lines=25> */
[----:B------:R-:W-:Y:S02]  /*a680*/  LOP3.LUT R15, R6, 0x64006400, RZ, 0xfc, !PT ;  /* 0x64006400060f7812 */ /* 0x000fe400078efcff */
[----:B------:R-:W-:Y:S01]  /*a690*/  LOP3.LUT R6, R51, 0xc000c, RZ, 0xc0, !PT ;  /* 0x000c000c33067812 */ /* 0x000fe200078ec0ff */
[-C--:B------:R-:W-:Y:S01]  /*a6a0*/  HFMA2 R17, R5, R8.reuse.H1_H1, -258, -258 ;  /* 0xdc08dc0805117431 */ /* 0x080fe20000060008 */
[----:B------:R-:W-:Y:S01]  /*a6b0*/  LOP3.LUT R5, R49, 0x300030, RZ, 0xc0, !PT ;  /* 0x0030003031057812 */ /* 0x000fe200078ec0ff */
[----:B------:R-:W-:Y:S01]  /*a6c0*/  HFMA2 R15, R15, R8.H1_H1, -258, -258 ;  /* 0xdc08dc080f0f7431 */ /* 0x000fe20000060008 */
[----:B------:R-:W-:-:S02]  /*a6d0*/  SHF.R.U32.HI R55, RZ, 0x8, R7 ;  /* 0x00000008ff377819 */ /* 0x000fc40000011607 */
[C---:B------:R-:W-:Y:S02]  /*a6e0*/  LOP3.LUT R31, R7.reuse, 0x300030, RZ, 0xc0, !PT ;  /* 0x00300030071f7812 */ /* 0x040fe400078ec0ff */
[C---:B------:R-:W-:Y:S02]  /*a6f0*/  LOP3.LUT R39, R7.reuse, 0xc000c0, RZ, 0xc0, !PT ;  /* 0x00c000c007277812 */ /* 0x040fe400078ec0ff */
[----:B------:R-:W-:Y:S02]  /*a700*/  LOP3.LUT R54, R7, 0x30003, RZ, 0xc0, !PT ;  /* 0x0003000307367812 */ /* 0x000fe400078ec0ff */
[----:B------:R-:W-:Y:S02]  /*a710*/  LOP3.LUT R7, R53, 0xc000c, RZ, 0xc0, !PT ;  /* 0x000c000c35077812 */ /* 0x000fe400078ec0ff */
[----:B------:R-:W-:Y:S02]  /*a720*/  LOP3.LUT R6, R6, 0x64006400, RZ, 0xfc, !PT ;  /* 0x6400640006067812 */ /* 0x000fe400078efcff */
[----:B------:R-:W-:-:S02]  /*a730*/  LOP3.LUT R9, R4, 0xc000c, RZ, 0xc0, !PT ;  /* 0x000c000c04097812 */ /* 0x000fc400078ec0ff */
[----:B------:R-:W-:Y:S01]  /*a740*/  LOP3.LUT R5, R5, 0x64006400, RZ, 0xfc, !PT ;  /* 0x6400640005057812 */ /* 0x000fe200078efcff */
[-C--:B------:R-:W-:Y:S01]  /*a750*/  HFMA2 R18, R6, R8.reuse.H1_H1, -258, -258 ;  /* 0xdc08dc0806127431 */ /* 0x080fe20000060008 */
[----:B------:R-:W-:Y:S02]  /*a760*/  LOP3.LUT R7, R7, 0x64006400, RZ, 0xfc, !PT ;  /* 0x6400640007077812 */ /* 0x000fe400078efcff */
[----:B------:R-:W-:Y:S01]  /*a770*/  LOP3.LUT R14, R12, 0x64006400, RZ, 0xfc, !PT ;  /* 0x640064000c0e7812 */ /* 0x000fe200078efcff */
[----:B------:R-:W-:Y:S01]  /*a780*/  HFMA2 R32, R5, R35.H0_H0, -66, -66 ;  /* 0xd420d42005207431 */ /* 0x000fe20000040023 */
[----:B------:R-:W-:Y:S01]  /*a790*/  LOP3.LUT R9, R9, 0x64006400, RZ, 0xfc, !PT ;  /* 0x6400640009097812 */ /* 0x000fe200078efcff */
[-C--:B------:R-:W-:Y:S01]  /*a7a0*/  HFMA2 R19, R7, R8.reuse.H1_H1, -258, -258 ;  /* 0xdc08dc0807137431 */ /* 0x080fe20000060008 */
        /* <DEDUP_REMOVED lines=27> */
[C---:B------:R-:W-:Y:S01]  /*a960*/  LOP3.LUT R11, R4.reuse, 0xc000c0, RZ, 0xc0, !PT ;  /* 0x00c000c0040b7812 */ /* 0x040fe200078ec0ff */
[----:B------:R-:W-:Y:S01]  /*a970*/  HFMA2 R35, R9, R35.H0_H0, -66, -66 ;  /* 0xd420d42009237431 */ /* 0x000fe20000040023 */
        /* <DEDUP_REMOVED lines=81> */
.L_x_1017:
        /* <DEDUP_REMOVED lines=49> */
.L_x_1018:
        /* <DEDUP_REMOVED lines=48> */
.L_x_1019:
[----:B------:R-:W-:Y:S05]  /*b4a0*/  @P0 BRA `(.L_x_1016) ;  /* 0x000002d000000947 */ /* 0x000fea0003800000 */
[----:B------:R-:W0:Y:S01]  /*b4b0*/  LDS.128 R4, [UR4+0xc0] ;  /* 0x0000c004ff047984 */ /* 0x000e220008000c00 */
[----:B------:R-:W-:Y:S01]  /*b4c0*/  IMAD.MOV.U32 R57, RZ, RZ, R12 ;  /* 0x000000ffff397224 */ /* 0x000fe200078e000c */
[----:B------:R-:W-:Y:S02]  /*b4d0*/  PRMT R44, R44, 0x5410, R43 ;  /* 0x000054102c2c7816 */ /* 0x000fe4000000002b */
        /* <DEDUP_REMOVED lines=42> */
.L_x_1016:
[----:B------:R-:W-:Y:S01]  /*b780*/  IADD3 R95, R95, 0x10, RZ ;  /* 0x000000105f5f7810 */ /* 0x000fe20007ffe0ff */
[----:B------:R-:W-:Y:S01]  /*b790*/  UIADD3 UR4, UR4, 0x20, URZ ;  /* 0x0000002004047890 */ /* 0x000fe2000fffe03f */
[----:B------:R-:W-:Y:S02]  /*b7a0*/  LEA R2, P3, R13, R2, 0x2 ;  /* 0x000000020d027211 */ /* 0x000fe400078610ff */
[C---:B------:R-:W-:Y:S02]  /*b7b0*/  ISETP.GE.AND P2, PT, R95.reuse, c[0x0][0x1bc], PT ;  /* 0x00006f005f007a0c */ /* 0x040fe40003f46270 */
[----:B------:R-:W-:Y:S01]  /*b7c0*/  ISETP.LT.AND P4, PT, R95, R96, PT ;  /* 0x000000605f00720c */ /* 0x000fe20003f81270 */
[----:B------:R-:W-:-:S12]  /*b7d0*/  IMAD.X R3, R3, 0x1, R0, P3 ;  /* 0x0000000103037824 */ /* 0x000fd800018e0600 */
[----:B------:R-:W-:Y:S05]  /*b7e0*/  @!P2 BRA P4, `(.L_x_1020) ;  /* 0xffffed000000a947 */ /* 0x000fea000203ffff */
.L_x_1015:
[----:B------:R-:W-:Y:S05]  /*b7f0*/  @!P1 EXIT ;  /* 0x000000000000994d */ /* 0x000fea0003800000 */
[----:B------:R-:W0:Y:S01]  /*b800*/  S2R R0, SR_CTAID.X ;  /* 0x0000000000007919 */ /* 0x000e220000002500 */
[----:B-----5:R-:W-:Y:S01]  /*b810*/  IMAD.MOV.U32 R9, RZ, RZ, 0x2 ;  /* 0x00000002ff097424 */ /* 0x020fe200078e00ff */
        /* <DEDUP_REMOVED lines=15> */
.L_x_1024:
[----:B------:R-:W0:Y:S02]  /*b910*/  LDS R4, [R0] ;  /* 0x0000000000047984 */ /* 0x000e240000000800 */
[----:B0-----:R-:W-:-:S06]  /*b920*/  HADD2 R5, R4, R7 ;  /* 0x0000000704057230 */ /* 0x001fcc0000000000 */
[----:B------:R-:W0:Y:S02]  /*b930*/  ATOMS.CAST.SPIN R5, [R0], R4, R5 ;  /* 0x000000040005738d */ /* 0x000e240001800005 */
[----:B0-----:R-:W-:-:S13]  /*b940*/  ISETP.EQ.U32.AND P0, PT, R5, 0x1, PT ;  /* 0x000000010500780c */ /* 0x001fda0003f02070 */
[----:B------:R-:W-:Y:S05]  /*b950*/  @!P0 BRA `(.L_x_1024) ;  /* 0xffffffb000008947 */ /* 0x000fea000383ffff */
[----:B------:R-:W-:Y:S05]  /*b960*/  BRA `(.L_x_1022) ;  /* 0x0000003000007947 */ /* 0x000fea0003800000 */
.L_x_1023:
[----:B------:R-:W2:Y:S02]  /*b970*/  LD.E R0, [R2.64] ;  /* 0x0000000602007980 */ /* 0x000ea4000c101900 */
[----:B--2---:R-:W-:-:S05]  /*b980*/  IMAD.IADD R5, R7, 0x1, R0 ;  /* 0x0000000107057824 */ /* 0x004fca00078e0200 */
[----:B------:R0:W-:Y:S02]  /*b990*/  ST.E [R2.64], R5 ;  /* 0x0000000502007985 */ /* 0x0001e4000c101906 */
.L_x_1022:
[----:B------:R-:W-:Y:S05]  /*b9a0*/  BSYNC B0 ;  /* 0x0000000000007941 */ /* 0x000fea0003800000 */
.L_x_1021:
[----:B------:R-:W2:Y:S01]  /*b9b0*/  ATOM.E.ADD.F16x2.RN.STRONG.GPU P0, RZ, [R2.64+0x4], R27 ;  /* 0x0000041b02ff798a */ /* 0x000ea2000810e9c6 */
[----:B------:R-:W-:Y:S01]  /*b9c0*/  BSSY B0, `(.L_x_1025) ;  /* 0x000000f000007945 */ /* 0x000fe20003800000 */
[----:B--2---:R-:W-:Y:S05]  /*b9d0*/  @P0 BRA `(.L_x_1026) ;  /* 0x000000d000000947 */ /* 0x004fea0003800000 */
[----:B------:R-:W1:Y:S02]  /*b9e0*/  QSPC.E.S P0, RZ, [R2+0x4] ;  /* 0x0000040002ff73aa */ /* 0x000e640000000500 */
[----:B-1----:R-:W-:Y:S05]  /*b9f0*/  @!P0 BRA `(.L_x_1027) ;  /* 0x0000008000008947 */ /* 0x002fea0003800000 */
[----:B------:R-:W-:-:S04]  /*ba00*/  IADD3 R0, R2, 0x4, RZ ;  /* 0x0000000402007810 */ /* 0x000fc80007ffe0ff */
[----:B------:R-:W-:-:S05]  /*ba10*/  LOP3.LUT R0, R0, 0xffffff, RZ, 0xc0, !PT ;  /* 0x00ffffff00007812 */ /* 0x000fca00078ec0ff */
.L_x_1028:
[----:B------:R-:W1:Y:S02]  /*ba20*/  LDS R4, [R0] ;  /* 0x0000000000047984 */ /* 0x000e640000000800 */
[----:B01----:R-:W-:-:S10]  /*ba30*/  HFMA2.MMA R5, R4, 1, 1, R27 ;  /* 0x3c003c0004057835 */ /* 0x003fd4000000001b */
[----:B------:R-:W0:Y:S02]  /*ba40*/  ATOMS.CAST.SPIN R5, [R0], R4, R5 ;  /* 0x000000040005738d */ /* 0x000e240001800005 */
[----:B0-----:R-:W-:-:S13]  /*ba50*/  ISETP.EQ.U32.AND P0, PT, R5, 0x1, PT ;  /* 0x000000010500780c */ /* 0x001fda0003f02070 */
[----:B------:R-:W-:Y:S05]  /*ba60*/  @!P0 BRA `(.L_x_1028) ;  /* 0xffffffb000008947 */ /* 0x000fea000383ffff */
[----:B------:R-:W-:Y:S05]  /*ba70*/  BRA `(.L_x_1026) ;  /* 0x0000003000007947 */ /* 0x000fea0003800000 */
.L_x_1027:
[----:B------:R-:W2:Y:S02]  /*ba80*/  LD.E R0, [R2.64+0x4] ;  /* 0x0000040602007980 */ /* 0x000ea4000c101900 */
[----:B0-2---:R-:W-:-:S05]  /*ba90*/  IMAD.IADD R5, R27, 0x1, R0 ;  /* 0x000000011b057824 */ /* 0x005fca00078e0200 */
[----:B------:R0:W-:Y:S02]  /*baa0*/  ST.E [R2.64+0x4], R5 ;  /* 0x0000040502007985 */ /* 0x0001e4000c101906 */
.L_x_1026:
[----:B------:R-:W-:Y:S05]  /*bab0*/  BSYNC B0 ;  /* 0x0000000000007941 */ /* 0x000fea0003800000 */
.L_x_1025:
        /* <DEDUP_REMOVED lines=11> */
.L_x_1032:
[----:B------:R-:W0:Y:S02]  /*bb70*/  LDS R4, [R0] ;  /* 0x0000000000047984 */ /* 0x000e240000000800 */
[----:B0-----:R-:W-:-:S06]  /*bb80*/  HADD2 R5, R4, R7 ;  /* 0x0000000704057230 */ /* 0x001fcc0000000000 */
[----:B------:R-:W0:Y:S02]  /*bb90*/  ATOMS.CAST.SPIN R5, [R0], R4, R5 ;  /* 0x000000040005738d */ /* 0x000e240001800005 */
[----:B0-----:R-:W-:-:S13]  /*bba0*/  ISETP.EQ.U32.AND P0, PT, R5, 0x1, PT ;  /* 0x000000010500780c */ /* 0x001fda0003f02070 */
[----:B------:R-:W-:Y:S05]  /*bbb0*/  @!P0 BRA `(.L_x_1032) ;  /* 0xffffffb000008947 */ /* 0x000fea000383ffff */
[----:B------:R-:W-:Y:S05]  /*bbc0*/  BRA `(.L_x_1030) ;  /* 0x0000003000007947 */ /* 0x000fea0003800000 */
.L_x_1031:
[----:B------:R-:W2:Y:S02]  /*bbd0*/  LD.E R0, [R2.64] ;  /* 0x0000000602007980 */ /* 0x000ea4000c101900 */
[----:B--2---:R-:W-:-:S05]  /*bbe0*/  IMAD.IADD R5, R7, 0x1, R0 ;  /* 0x0000000107057824 */ /* 0x004fca00078e0200 */
[----:B------:R0:W-:Y:S02]  /*bbf0*/  ST.E [R2.64], R5 ;  /* 0x0000000502007985 */ /* 0x0001e4000c101906 */
.L_x_1030:
[----:B------:R-:W-:Y:S05]  /*bc00*/  BSYNC B0 ;  /* 0x0000000000007941 */ /* 0x000fea0003800000 */
.L_x_1029:
[----:B------:R-:W2:Y:S01]  /*bc10*/  ATOM.E.ADD.F16x2.RN.STRONG.GPU P0, RZ, [R2.64+0x4], R25 ;  /* 0x0000041902ff798a */ /* 0x000ea2000810e9c6 */
[----:B------:R-:W-:Y:S01]  /*bc20*/  BSSY B0, `(.L_x_1033) ;  /* 0x000000f000007945 */ /* 0x000fe20003800000 */
[----:B--2---:R-:W-:Y:S05]  /*bc30*/  @P0 BRA `(.L_x_1034) ;  /* 0x000000d000000947 */ /* 0x004fea0003800000 */
[----:B------:R-:W1:Y:S02]  /*bc40*/  QSPC.E.S P0, RZ, [R2+0x4] ;  /* 0x0000040002ff73aa */ /* 0x000e640000000500 */
[----:B-1----:R-:W-:Y:S05]  /*bc50*/  @!P0 BRA `(.L_x_1035) ;  /* 0x0000008000008947 */ /* 0x002fea0003800000 */
[----:B------:R-:W-:-:S04]  /*bc60*/  IADD3 R0, R2, 0x4, RZ ;  /* 0x0000000402007810 */ /* 0x000fc80007ffe0ff */
[----:B------:R-:W-:-:S05]  /*bc70*/  LOP3.LUT R0, R0, 0xffffff, RZ, 0xc0, !PT ;  /* 0x00ffffff00007812 */ /* 0x000fca00078ec0ff */
.L_x_1036:
[----:B------:R-:W1:Y:S02]  /*bc80*/  LDS R4, [R0] ;  /* 0x0000000000047984 */ /* 0x000e640000000800 */
[----:B01----:R-:W-:-:S10]  /*bc90*/  HFMA2.MMA R5, R4, 1, 1, R25 ;  /* 0x3c003c0004057835 */ /* 0x003fd40000000019 */
[----:B------:R-:W0:Y:S02]  /*bca0*/  ATOMS.CAST.SPIN R5, [R0], R4, R5 ;  /* 0x000000040005738d */ /* 0x000e240001800005 */
[----:B0-----:R-:W-:-:S13]  /*bcb0*/  ISETP.EQ.U32.AND P0, PT, R5, 0x1, PT ;  /* 0x000000010500780c */ /* 0x001fda0003f02070 */
[----:B------:R-:W-:Y:S05]  /*bcc0*/  @!P0 BRA `(.L_x_1036) ;  /* 0xffffffb000008947 */ /* 0x000fea000383ffff */
[----:B------:R-:W-:Y:S05]  /*bcd0*/  BRA `(.L_x_1034) ;  /* 0x0000003000007947 */ /* 0x000fea0003800000 */
.L_x_1035:
[----:B------:R-:W2:Y:S02]  /*bce0*/  LD.E R0, [R2.64+0x4] ;  /* 0x0000040602007980 */ /* 0x000ea4000c101900 */
[----:B0-2---:R-:W-:-:S05]  /*bcf0*/  IMAD.IADD R5, R25, 0x1, R0 ;  /* 0x0000000119057824 */ /* 0x005fca00078e0200 */
[----:B------:R0:W-:Y:S02]  /*bd00*/  ST.E [R2.64+0x4], R5 ;  /* 0x0000040502007985 */ /* 0x0001e4000c101906 */
.L_x_1034:
[----:B------:R-:W-:Y:S05]  /*bd10*/  BSYNC B0 ;  /* 0x0000000000007941 */ /* 0x000fea0003800000 */
.L_x_1033:
        /* <DEDUP_REMOVED lines=11> */
.L_x_1040:
[----:B------:R-:W0:Y:S02]  /*bdd0*/  LDS R4, [R0] ;  /* 0x0000000000047984 */ /* 0x000e240000000800 */
[----:B0-----:R-:W-:-:S06]  /*bde0*/  HADD2 R5, R4, R7 ;  /* 0x0000000704057230 */ /* 0x001fcc0000000000 */
[----:B------:R-:W0:Y:S02]  /*bdf0*/  ATOMS.CAST.SPIN R5, [R0], R4, R5 ;  /* 0x000000040005738d */ /* 0x000e240001800005 */
[----:B0-----:R-:W-:-:S13]  /*be00*/  ISETP.EQ.U32.AND P0, PT, R5, 0x1, PT ;  /* 0x000000010500780c */ /* 0x001fda0003f02070 */
[----:B------:R-:W-:Y:S05]  /*be10*/  @!P0 BRA `(.L_x_1040) ;  /* 0xffffffb000008947 */ /* 0x000fea000383ffff */
[----:B------:R-:W-:Y:S05]  /*be20*/  BRA `(.L_x_1038) ;  /* 0x0000003000007947 */ /* 0x000fea0003800000 */
.L_x_1039:
[----:B------:R-:W2:Y:S02]  /*be30*/  LD.E R0, [R2.64] ;  /* 0x0000000602007980 */ /* 0x000ea4000c101900 */
[----:B--2---:R-:W-:-:S05]  /*be40*/  IMAD.IADD R5, R7, 0x1, R0 ;  /* 0x0000000107057824 */ /* 0x004fca00078e0200 */
[----:B------:R0:W-:Y:S02]  /*be50*/  ST.E [R2.64], R5 ;  /* 0x0000000502007985 */ /* 0x0001e4000c101906 */
.L_x_1038:
[----:B------:R-:W-:Y:S05]  /*be60*/  BSYNC B0 ;  /* 0x0000000000007941 */ /* 0x000fea0003800000 */
.L_x_1037:
[----:B------:R-:W2:Y:S01]  /*be70*/  ATOM.E.ADD.F16x2.RN.STRONG.GPU P0, RZ, [R2.64+0x4], R23 ;  /* 0x0000041702ff798a */ /* 0x000ea2000810e9c6 */
[----:B------:R-:W-:Y:S01]  /*be80*/  BSSY B0, `(.L_x_1041) ;  /* 0x000000f000007945 */ /* 0x000fe20003800000 */
[----:B--2---:R-:W-:Y:S05]  /*be90*/  @P0 BRA `(.L_x_1042) ;  /* 0x000000d000000947 */ /* 0x004fea0003800000 */
[----:B------:R-:W1:Y:S02]  /*bea0*/  QSPC.E.S P0, RZ, [R2+0x4] ;  /* 0x0000040002ff73aa */ /* 0x000e640000000500 */
[----:B-1----:R-:W-:Y:S05]  /*beb0*/  @!P0 BRA `(.L_x_1043) ;  /* 0x0000008000008947 */ /* 0x002fea0003800000 */
[----:B------:R-:W-:-:S04]  /*bec0*/  IADD3 R0, R2, 0x4, RZ ;  /* 0x0000000402007810 */ /* 0x000fc80007ffe0ff */
[----:B------:R-:W-:-:S05]  /*bed0*/  LOP3.LUT R0, R0, 0xffffff, RZ, 0xc0, !PT ;  /* 0x00ffffff00007812 */ /* 0x000fca00078ec0ff */
.L_x_1044:
[----:B------:R-:W1:Y:S02]  /*bee0*/  LDS R4, [R0] ;  /* 0x0000000000047984 */ /* 0x000e640000000800 */
[----:B01----:R-:W-:-:S10]  /*bef0*/  HFMA2.MMA R5, R4, 1, 1, R23 ;  /* 0x3c003c0004057835 */ /* 0x003fd40000000017 */
[----:B------:R-:W0:Y:S02]  /*bf00*/  ATOMS.CAST.SPIN R5, [R0], R4, R5 ;  /* 0x000000040005738d */ /* 0x000e240001800005 */
[----:B0-----:R-:W-:-:S13]  /*bf10*/  ISETP.EQ.U32.AND P0, PT, R5, 0x1, PT ;  /* 0x000000010500780c */ /* 0x001fda0003f02070 */
[----:B------:R-:W-:Y:S05]  /*bf20*/  @!P0 BRA `(.L_x_1044) ;  /* 0xffffffb000008947 */ /* 0x000fea000383ffff */
[----:B------:R-:W-:Y:S05]  /*bf30*/  BRA `(.L_x_1042) ;  /* 0x0000003000007947 */ /* 0x000fea0003800000 */
.L_x_1043:
[----:B------:R-:W2:Y:S02]  /*bf40*/  LD.E R0, [R2.64+0x4] ;  /* 0x0000040602007980 */ /* 0x000ea4000c101900 */
[----:B0-2---:R-:W-:-:S05]  /*bf50*/  IMAD.IADD R5, R23, 0x1, R0 ;  /* 0x0000000117057824 */ /* 0x005fca00078e0200 */
[----:B------:R0:W-:Y:S02]  /*bf60*/  ST.E [R2.64+0x4], R5 ;  /* 0x0000040502007985 */ /* 0x0001e4000c101906 */
.L_x_1042:
[----:B------:R-:W-:Y:S05]  /*bf70*/  BSYNC B0 ;  /* 0x0000000000007941 */ /* 0x000fea0003800000 */
.L_x_1041:
        /* <DEDUP_REMOVED lines=11> */
.L_x_1048:
[----:B------:R-:W0:Y:S02]  /*c030*/  LDS R4, [R0] ;  /* 0x0000000000047984 */ /* 0x000e240000000800 */
[----:B0-----:R-:W-:-:S06]  /*c040*/  HADD2 R5, R4, R7 ;  /* 0x0000000704057230 */ /* 0x001fcc0000000000 */
[----:B------:R-:W0:Y:S02]  /*c050*/  ATOMS.CAST.SPIN R5, [R0], R4, R5 ;  /* 0x000000040005738d */ /* 0x000e240001800005 */
[----:B0-----:R-:W-:-:S13]  /*c060*/  ISETP.EQ.U32.AND P0, PT, R5, 0x1, PT ;  /* 0x000000010500780c */ /* 0x001fda0003f02070 */
[----:B------:R-:W-:Y:S05]  /*c070*/  @!P0 BRA `(.L_x_1048) ;  /* 0xffffffb000008947 */ /* 0x000fea000383ffff */
[----:B------:R-:W-:Y:S05]  /*c080*/  BRA `(.L_x_1046) ;  /* 0x0000003000007947 */ /* 0x000fea0003800000 */
.L_x_1047:
[----:B------:R-:W2:Y:S02]  /*c090*/  LD.E R0, [R2.64] ;  /* 0x0000000602007980 */ /* 0x000ea4000c101900 */
[----:B--2---:R-:W-:-:S05]  /*c0a0*/  IMAD.IADD R5, R7, 0x1, R0 ;  /* 0x0000000107057824 */ /* 0x004fca00078e0200 */
[----:B------:R0:W-:Y:S02]  /*c0b0*/  ST.E [R2.64], R5 ;  /* 0x0000000502007985 */ /* 0x0001e4000c101906 */
.L_x_1046:
[----:B------:R-:W-:Y:S05]  /*c0c0*/  BSYNC B0 ;  /* 0x0000000000007941 */ /* 0x000fea0003800000 */
.L_x_1045:
[----:B------:R-:W2:Y:S02]  /*c0d0*/  ATOM.E.ADD.F16x2.RN.STRONG.GPU P0, RZ, [R2.64+0x4], R21 ;  /* 0x0000041502ff798a */ /* 0x000ea4000810e9c6 */
[----:B--2---:R-:W-:Y:S05]  /*c0e0*/  @P0 EXIT ;  /* 0x000000000000094d */ /* 0x004fea0003800000 */
[----:B------:R-:W1:Y:S02]  /*c0f0*/  QSPC.E.S P0, RZ, [R2+0x4] ;  /* 0x0000040002ff73aa */ /* 0x000e640000000500 */
[----:B-1----:R-:W-:Y:S05]  /*c100*/  @!P0 BRA `(.L_x_1049) ;  /* 0x0000008000008947 */ /* 0x002fea0003800000 */
[----:B0-----:R-:W-:-:S04]  /*c110*/  IADD3 R2, R2, 0x4, RZ ;  /* 0x0000000402027810 */ /* 0x001fc80007ffe0ff */
[----:B------:R-:W-:-:S05]  /*c120*/  LOP3.LUT R2, R2, 0xffffff, RZ, 0xc0, !PT ;  /* 0x00ffffff02027812 */ /* 0x000fca00078ec0ff */
.L_x_1050:
[----:B------:R-:W0:Y:S02]  /*c130*/  LDS R4, [R2] ;  /* 0x0000000002047984 */ /* 0x000e240000000800 */
[----:B0-----:R-:W-:-:S10]  /*c140*/  HFMA2.MMA R5, R4, 1, 1, R21 ;  /* 0x3c003c0004057835 */ /* 0x001fd40000000015 */
[----:B------:R-:W0:Y:S02]  /*c150*/  ATOMS.CAST.SPIN R5, [R2], R4, R5 ;  /* 0x000000040205738d */ /* 0x000e240001800005 */
[----:B0-----:R-:W-:-:S13]  /*c160*/  ISETP.EQ.U32.AND P0, PT, R5, 0x1, PT ;  /* 0x000000010500780c */ /* 0x001fda0003f02070 */
[----:B------:R-:W-:Y:S05]  /*c170*/  @!P0 BRA `(.L_x_1050) ;  /* 0xffffffb000008947 */ /* 0x000fea000383ffff */
[----:B------:R-:W-:Y:S05]  /*c180*/  EXIT ;  /* 0x000000000000794d */ /* 0x000fea0003800000 */
.L_x_1049:
[----:B------:R-:W2:Y:S02]  /*c190*/  LD.E R0, [R2.64+0x4] ;  /* 0x0000040602007980 */ /* 0x000ea4000c101900 */
[----:B0-2---:R-:W-:-:S05]  /*c1a0*/  IMAD.IADD R5, R21, 0x1, R0 ;  /* 0x0000000115057824 */ /* 0x005fca00078e0200 */
[----:B------:R-:W-:Y:S01]  /*c1b0*/  ST.E [R2.64+0x4], R5 ;  /* 0x0000040502007985 */ /* 0x000fe2000c101906 */
[----:B------:R-:W-:Y:S05]  /*c1c0*/  EXIT ;  /* 0x000000000000794d */ /* 0x000fea0003800000 */
.L_x_1051:
        /* <DEDUP_REMOVED lines=11> */
.L_x_3276:


//--------------------- .text._Z23gemm_half_q_half_kernelILi4ELi4ELb1ELb1ELi32EEvPK6__halfPKjS4_S2_PS0_iiiiPKtS7_iiiiiibS2_i --------------------------
	.section	.text._Z23gemm_half_q_half_kernelILi4ELi4ELb1ELb1ELi32EEvPK6__halfPKjS4_S2_PS0_iiiiPKtS7_iiiiiibS2_i,"ax",@progbits
	.sectioninfo	@"SHI_REGISTERS=106"
	.align	128
        .global         _Z23gemm_half_q_half_kernelILi4ELi4ELb1ELb1ELi32EEvPK6__halfPKjS4_S2_PS0_iiiiPKtS7_iiiiiibS2_i
        .type           _Z23gemm_half_q_half_kernelILi4ELi4ELb1ELb1ELi32EEvPK6__halfPKjS4_S2_PS0_iiiiPKtS7_iiiiiibS2_i,@function
        .size           _Z23gemm_half_q_half_kernelILi4ELi4ELb1ELb1ELi32EEvPK6__halfPKjS4_S2_PS0_iiiiPKtS7_iiiiiibS2_i,(.L_x_3277 - _Z23gemm_half_q_half_kernelILi4ELi4ELb1ELb1ELi32EEvPK6__halfPKjS4_S2_PS0_iiiiPKtS7_iiiiiibS2_i)
        .other          _Z23gemm_half_q_half_kernelILi4ELi4ELb1ELb1ELi32EEvPK6__halfPKjS4_S2_PS0_iiiiPKtS7_iiiiiibS2_i,@"STO_CUDA_ENTRY STV_DEFAULT"
_Z23gemm_half_q_half_kernelILi4ELi4ELb1ELb1ELi32EEvPK6__halfPKjS4_S2_PS0_iiiiPKtS7_iiiiiibS2_i:
.text._Z23gemm_half_q_half_kernelILi4ELi4ELb1ELb1ELi32EEvPK6__halfPKjS4_S2_PS0_iiiiPKtS7_iiiiiibS2_i:
        /* <DEDUP_REMOVED lines=48> */
.L_x_1052:
        /* <DEDUP_REMOVED lines=27> */
.L_x_1057:
        /* <DEDUP_REMOVED lines=17> */
.L_x_1056:
        /* <DEDUP_REMOVED lines=17> */
.L_x_1055:
        /* <DEDUP_REMOVED lines=13> */
.L_x_1059:
        /* <DEDUP_REMOVED lines=17> */
.L_x_1058:
        /* <DEDUP_REMOVED lines=15> */
.L_x_1054:
[----:B------:R-:W-:Y:S05]  /*09a0*/  BSYNC B0 ;  /* 0x0000000000007941 */ /* 0x000fea0003800000 */
.L_x_1053:
        /* <DEDUP_REMOVED lines=18> */
.L_x_1062:
        /* <DEDUP_REMOVED lines=11> */
.L_x_1061:
        /* <DEDUP_REMOVED lines=10> */
.L_x_1060:
        /* <DEDUP_REMOVED lines=59> */
.L_x_1064:
        /* <DEDUP_REMOVED lines=41> */
.L_x_1063:
        /* <DEDUP_REMOVED lines=22> */
.L_x_1070:
[----:B------:R-:W-:-:S04]  /*13c0*/  IMAD.MOV.U32 R89, RZ, RZ, 0x4 ;  /* 0x00000004ff597424 */ /* 0x000fc800078e00ff */
[C---:B0-----:R-:W-:Y:S02]  /*13d0*/  IMAD.WIDE R2, R89.reuse, c[0x0][0x18c], R12 ;  /* 0x0000630059027a25 */ /* 0x041fe400078e020c */
[----:B------:R-:W5:Y:S04]  /*13e0*/  LDG.E.128.CONSTANT R12, [R12.64] ;  /* 0x000000060c0c7981 */ /* 0x000f68000c1e9d00 */
[----:B------:R0:W5:Y:S01]  /*13f0*/  LDG.E.128.CONSTANT R8, [R2.64] ;  /* 0x0000000602087981 */ /* 0x000162000c1e9d00 */
[----:B------:R-:W-:Y:S01]  /*1400*/  IMAD.WIDE R98, R89, c[0x0][0x18c], R2 ;  /* 0x0000630059627a25 */ /* 0x000fe200078e0202 */
[----:B------:R-:W-:Y:S05]  /*1410*/  @!P1 BRA `(.L_x_1066) ;  /* 0x000022a000009947 */ /* 0x000fea0003800000 */
[----:B------:R-:W2:Y:S01]  /*1420*/  LDG.E.128.CONSTANT R4, [R98.64] ;  /* 0x0000000662047981 */ /* 0x000ea2000c1e9d00 */
[----:B-----5:R-:W-:Y:S02]  /*1430*/  SHF.R.U32.HI R28, RZ, 0xf, R15 ;  /* 0x0000000fff1c7819 */ /* 0x020fe4000001160f */
[----:B------:R-:W-:-:S02]  /*1440*/  LOP3.LUT R61, R15, 0x380038, RZ, 0xc0, !PT ;  /* 0x003800380f3d7812 */ /* 0x000fc400078ec0ff */
[----:B------:R-:W-:Y:S02]  /*1450*/  SHF.R.U32.HI R35, RZ, 0x6, R15 ;  /* 0x00000006ff237819 */ /* 0x000fe4000001160f */
[----:B------:R-:W-:Y:S02]  /*1460*/  LOP3.LUT R47, R15, 0x70007, RZ, 0xc0, !PT ;  /* 0x000700070f2f7812 */ /* 0x000fe400078ec0ff */
[----:B------:R-:W-:Y:S02]  /*1470*/  SHF.R.U32.HI R19, RZ, 0xf, R14 ;  /* 0x0000000fff137819 */ /* 0x000fe4000001160e */
[--C-:B------:R-:W-:Y:S02]  /*1480*/  SHF.R.U32.HI R20, RZ, 0xe, R10.reuse ;  /* 0x0000000eff147819 */ /* 0x100fe4000001160a */
[----:B------:R-:W-:Y:S02]  /*1490*/  LOP3.LUT R15, R10, 0x380038, RZ, 0xc0, !PT ;  /* 0x003800380a0f7812 */ /* 0x000fe400078ec0ff */
[----:B------:R-:W-:-:S02]  /*14a0*/  SHF.R.U32.HI R37, RZ, 0x6, R10 ;  /* 0x00000006ff257819 */ /* 0x000fc4000001160a */
[----:B------:R-:W-:Y:S01]  /*14b0*/  LOP3.LUT R57, R10, 0x70007, RZ, 0xc0, !PT ;  /* 0x000700070a397812 */ /* 0x000fe200078ec0ff */
[----:B------:R-:W-:Y:S01]  /*14c0*/  IMAD.MOV.U32 R10, RZ, RZ, 0x2400 ;  /* 0x00002400ff0a7424 */ /* 0x000fe200078e00ff */
[----:B------:R-:W-:Y:S02]  /*14d0*/  SHF.R.U32.HI R0, RZ, 0xf, R12 ;  /* 0x0000000fff007819 */ /* 0x000fe4000001160c */
[--C-:B------:R-:W-:Y:S02]  /*14e0*/  SHF.R.U32.HI R29, RZ, 0xe, R11.reuse ;  /* 0x0000000eff1d7819 */ /* 0x100fe4000001160b */
[C---:B------:R-:W-:Y:S02]  /*14f0*/  LOP3.LUT R62, R11.reuse, 0x380038, RZ, 0xc0, !PT ;  /* 0x003800380b3e7812 */ /* 0x040fe400078ec0ff */
[----:B------:R-:W-:Y:S02]  /*1500*/  SHF.R.U32.HI R49, RZ, 0x6, R11 ;  /* 0x00000006ff317819 */ /* 0x000fe4000001160b */
[----:B------:R-:W-:-:S02]  /*1510*/  LOP3.LUT R58, R11, 0x70007, RZ, 0xc0, !PT ;  /* 0x000700070b3a7812 */ /* 0x000fc400078ec0ff */
[----:B------:R-:W-:Y:S02]  /*1520*/  PRMT R11, R92, 0x9910, RZ ;  /* 0x000099105c0b7816 */ /* 0x000fe400000000ff */
[----:B------:R-:W-:Y:S02]  /*1530*/  LOP3.LUT R28, R28, 0x10001, RZ, 0xc0, !PT ;  /* 0x000100011c1c7812 */ /* 0x000fe400078ec0ff */
[----:B------:R-:W-:Y:S02]  /*1540*/  LOP3.LUT R19, R19, 0x10001, RZ, 0xc0, !PT ;  /* 0x0001000113137812 */ /* 0x000fe400078ec0ff */
[----:B------:R-:W-:Y:S02]  /*1550*/  SHF.R.U32.HI R39, RZ, 0x6, R8 ;  /* 0x00000006ff277819 */ /* 0x000fe40000011608 */
[----:B0-----:R-:W-:Y:S02]  /*1560*/  LOP3.LUT R3, R0, 0x10001, RZ, 0xc0, !PT ;  /* 0x0001000100037812 */ /* 0x001fe400078ec0ff */
[----:B------:R-:W-:-:S02]  /*1570*/  PRMT R0, R10, 0x7610, R0 ;  /* 0x000076100a007816 */ /* 0x000fc40000000000 */
[----:B------:R-:W-:Y:S02]  /*1580*/  SHF.R.U32.HI R17, RZ, 0xf, R13 ;  /* 0x0000000fff117819 */ /* 0x000fe4000001160d */
[----:B------:R-:W-:Y:S02]  /*1590*/  LOP3.LUT R10, R28, 0x20002, R29, 0xf8, !PT ;  /* 0x000200021c0a7812 */ /* 0x000fe400078ef81d */
[----:B------:R-:W-:Y:S02]  /*15a0*/  ISETP.NE.AND P2, PT, R11, RZ, PT ;  /* 0x000000ff0b00720c */ /* 0x000fe40003f45270 */
[----:B------:R-:W-:Y:S02]  /*15b0*/  LOP3.LUT R2, R12, 0x380038, RZ, 0xc0, !PT ;  /* 0x003800380c027812 */ /* 0x000fe400078ec0ff */
[----:B------:R-:W-:Y:S02]  /*15c0*/  LOP3.LUT R18, R14, 0x380038, RZ, 0xc0, !PT ;  /* 0x003800380e127812 */ /* 0x000fe400078ec0ff */
[----:B------:R-:W-:-:S02]  /*15d0*/  SHF.R.U32.HI R34, RZ, 0x6, R14 ;  /* 0x00000006ff227819 */ /* 0x000fc4000001160e */
[----:B------:R-:W-:Y:S02]  /*15e0*/  LOP3.LUT R38, R14, 0x70007, RZ, 0xc0, !PT ;  /* 0x000700070e267812 */ /* 0x000fe400078ec0ff */
[----:B------:R-:W-:Y:S02]  /*15f0*/  LOP3.LUT R20, R19, 0x20002, R20, 0xf8, !PT ;  /* 0x0002000213147812 */ /* 0x000fe400078ef814 */
[----:B------:R-:W-:Y:S02]  /*1600*/  SHF.R.U32.HI R33, RZ, 0x6, R12 ;  /* 0x00000006ff217819 */ /* 0x000fe4000001160c */
[----:B------:R-:W-:Y:S02]  /*1610*/  LOP3.LUT R50, R12, 0x70007, RZ, 0xc0, !PT ;  /* 0x000700070c327812 */ /* 0x000fe400078ec0ff */
[----:B------:R-:W-:Y:S02]  /*1620*/  SHF.R.U32.HI R14, RZ, 0xe, R8 ;  /* 0x0000000eff0e7819 */ /* 0x000fe40000011608 */
[----:B------:R-:W-:-:S02]  /*1630*/  LOP3.LUT R16, R13, 0x380038, RZ, 0xc0, !PT ;  /* 0x003800380d107812 */ /* 0x000fc400078ec0ff */
[----:B------:R-:W-:Y:S02]  /*1640*/  SHF.R.U32.HI R32, RZ, 0x6, R13 ;  /* 0x00000006ff207819 */ /* 0x000fe4000001160d */
[----:B------:R-:W-:Y:S02]  /*1650*/  LOP3.LUT R45, R13, 0x70007, RZ, 0xc0, !PT ;  /* 0x000700070d2d7812 */ /* 0x000fe400078ec0ff */
[C---:B------:R-:W-:Y:S02]  /*1660*/  LOP3.LUT R12, R8.reuse, 0x380038, RZ, 0xc0, !PT ;  /* 0x00380038080c7812 */ /* 0x040fe400078ec0ff */
[----:B------:R-:W-:Y:S02]  /*1670*/  LOP3.LUT R56, R8, 0x70007, RZ, 0xc0, !PT ;  /* 0x0007000708387812 */ /* 0x000fe400078ec0ff */
[----:B------:R-:W-:Y:S02]  /*1680*/  SHF.R.U32.HI R8, RZ, 0xe, R9 ;  /* 0x0000000eff087819 */ /* 0x000fe40000011609 */
[----:B------:R-:W-:-:S02]  /*1690*/  LOP3.LUT R13, R9, 0x380038, RZ, 0xc0, !PT ;  /* 0x00380038090d7812 */ /* 0x000fc400078ec0ff */
[----:B------:R-:W-:Y:S02]  /*16a0*/  SHF.R.U32.HI R36, RZ, 0x6, R9 ;  /* 0x00000006ff247819 */ /* 0x000fe40000011609 */
[----:B------:R-:W-:Y:S01]  /*16b0*/  LOP3.LUT R53, R9, 0x70007, RZ, 0xc0, !PT ;  /* 0x0007000709357812 */ /* 0x000fe200078ec0ff */
[----:B------:R-:W-:Y:S01]  /*16c0*/  IMAD.MOV.U32 R9, RZ, RZ, 0x3000 ;  /* 0x00003000ff097424 */ /* 0x000fe200078e00ff */
[----:B------:R-:W-:Y:S02]  /*16d0*/  LOP3.LUT R17, R17, 0x10001, RZ, 0xc0, !PT ;  /* 0x0001000111117812 */ /* 0x000fe400078ec0ff */
[----:B------:R-:W-:Y:S02]  /*16e0*/  LOP3.LUT R2, R2, 0x64006400, RZ, 0xfc, !PT ;  /* 0x6400640002027812 */ /* 0x000fe400078efcff */
[----:B------:R-:W-:Y:S02]  /*16f0*/  LOP3.LUT R3, R3, 0x20002, R14, 0xf8, !PT ;  /* 0x0002000203037812 */ /* 0x000fe400078ef80e */
[----:B------:R-:W-:Y:S01]  /*1700*/  LOP3.LUT R17, R17, 0x20002, R8, 0xf8, !PT ;  /* 0x0002000211117812 */ /* 0x000fe200078ef808 */
[----:B------:R-:W-:Y:S01]  /*1710*/  HFMA2 R87, R2, R9.H0_H0, -132, -132 ;  /* 0xd820d82002577431 */ /* 0x000fe20000040009 */
        /* <DEDUP_REMOVED lines=262> */
.L_x_1067:
        /* <DEDUP_REMOVED lines=83> */
.L_x_1068:
        /* <DEDUP_REMOVED lines=82> */
.L_x_1069:
        /* <DEDUP_REMOVED lines=79> */
.L_x_1066:
        /* <DEDUP_REMOVED lines=8> */
.L_x_1065:
        /* <DEDUP_REMOVED lines=18> */
.L_x_1074:
[----:B------:R-:W0:Y:S02]  /*3860*/  LDS R4, [R0] ;  /* 0x0000000000047984 */ /* 0x000e240000000800 */
[----:B0-----:R-:W-:-:S06]  /*3870*/  HADD2 R5, R4, R7 ;  /* 0x0000000704057230 */ /* 0x001fcc0000000000 */
[----:B------:R-:W0:Y:S02]  /*3880*/  ATOMS.CAST.SPIN R5, [R0], R4, R5 ;  /* 0x000000040005738d */ /* 0x000e240001800005 */
[----:B0-----:R-:W-:-:S13]  /*3890*/  ISETP.EQ.U32.AND P0, PT, R5, 0x1, PT ;  /* 0x000000010500780c */ /* 0x001fda0003f02070 */
[----:B------:R-:W-:Y:S05]  /*38a0*/  @!P0 BRA `(.L_x_1074) ;  /* 0xffffffb000008947 */ /* 0x000fea000383ffff */
[----:B------:R-:W-:Y:S05]  /*38b0*/  BRA `(.L_x_1072) ;  /* 0x0000003000007947 */ /* 0x000fea0003800000 */
.L_x_1073:
[----:B------:R-:W2:Y:S02]  /*38c0*/  LD.E R0, [R2.64] ;  /* 0x0000000602007980 */ /* 0x000ea4000c101900 */
[----:B--2---:R-:W-:-:S05]  /*38d0*/  IMAD.IADD R5, R7, 0x1, R0 ;  /* 0x0000000107057824 */ /* 0x004fca00078e0200 */
[----:B------:R0:W-:Y:S02]  /*38e0*/  ST.E [R2.64], R5 ;  /* 0x0000000502007985 */ /* 0x0001e4000c101906 */
.L_x_1072:
[----:B------:R-:W-:Y:S05]  /*38f0*/  BSYNC B0 ;  /* 0x0000000000007941 */ /* 0x000fea0003800000 */
.L_x_1071:
[----:B------:R-:W2:Y:S01]  /*3900*/  ATOM.E.ADD.F16x2.RN.STRONG.GPU P0, RZ, [R2.64+0x4], R27 ;  /* 0x0000041b02ff798a */ /* 0x000ea2000810e9c6 */
[----:B------:R-:W-:Y:S01]  /*3910*/  BSSY B0, `(.L_x_1075) ;  /* 0x000000f000007945 */ /* 0x000fe20003800000 */
[----:B--2---:R-:W-:Y:S05]  /*3920*/  @P0 BRA `(.L_x_1076) ;  /* 0x000000d000000947 */ /* 0x004fea0003800000 */
[----:B------:R-:W1:Y:S02]  /*3930*/  QSPC.E.S P0, RZ, [R2+0x4] ;  /* 0x0000040002ff73aa */ /* 0x000e640000000500 */
[----:B-1----:R-:W-:Y:S05]  /*3940*/  @!P0 BRA `(.L_x_1077) ;  /* 0x0000008000008947 */ /* 0x002fea0003800000 */
[----:B------:R-:W-:-:S04]  /*3950*/  IADD3 R0, R2, 0x4, RZ ;  /* 0x0000000402007810 */ /* 0x000fc80007ffe0ff */
[----:B------:R-:W-:-:S05]  /*3960*/  LOP3.LUT R0, R0, 0xffffff, RZ, 0xc0, !PT ;  /* 0x00ffffff00007812 */ /* 0x000fca00078ec0ff */
.L_x_1078:
[----:B------:R-:W1:Y:S02]  /*3970*/  LDS R4, [R0] ;  /* 0x0000000000047984 */ /* 0x000e640000000800 */
[----:B01----:R-:W-:-:S10]  /*3980*/  HFMA2.MMA R5, R4, 1, 1, R27 ;  /* 0x3c003c0004057835 */ /* 0x003fd4000000001b */
[----:B------:R-:W0:Y:S02]  /*3990*/  ATOMS.CAST.SPIN R5, [R0], R4, R5 ;  /* 0x000000040005738d */ /* 0x000e240001800005 */
[----:B0-----:R-:W-:-:S13]  /*39a0*/  ISETP.EQ.U32.AND P0, PT, R5, 0x1, PT ;  /* 0x000000010500780c */ /* 0x001fda0003f02070 */
[----:B------:R-:W-:Y:S05]  /*39b0*/  @!P0 BRA `(.L_x_1078) ;  /* 0xffffffb000008947 */ /* 0x000fea000383ffff */
[----:B------:R-:W-:Y:S05]  /*39c0*/  BRA `(.L_x_1076) ;  /* 0x0000003000007947 */ /* 0x000fea0003800000 */
.L_x_1077:
[----:B------:R-:W2:Y:S02]  /*39d0*/  LD.E R0, [R2.64+0x4] ;  /* 0x0000040602007980 */ /* 0x000ea4000c101900 */
[----:B0-2---:R-:W-:-:S05]  /*39e0*/  IMAD.IADD R5, R27, 0x1, R0 ;  /* 0x000000011b057824 */ /* 0x005fca00078e0200 */
[----:B------:R0:W-:Y:S02]  /*39f0*/  ST.E [R2.64+0x4], R5 ;  /* 0x0000040502007985 */ /* 0x0001e4000c101906 */
.L_x_1076:
[----:B------:R-:W-:Y:S05]  /*3a00*/  BSYNC B0 ;  /* 0x0000000000007941 */ /* 0x000fea0003800000 */
.L_x_1075:
        /* <DEDUP_REMOVED lines=11> */
.L_x_1082:
[----:B------:R-:W0:Y:S02]  /*3ac0*/  LDS R4, [R0] ;  /* 0x0000000000047984 */ /* 0x000e240000000800 */
[----:B0-----:R-:W-:-:S06]  /*3ad0*/  HADD2 R5, R4, R7 ;  /* 0x0000000704057230 */ /* 0x001fcc0000000000 */
[----:B------:R-:W0:Y:S02]  /*3ae0*/  ATOMS.CAST.SPIN R5, [R0], R4, R5 ;  /* 0x000000040005738d */ /* 0x000e240001800005 */
[----:B0-----:R-:W-:-:S13]  /*3af0*/  ISETP.EQ.U32.AND P0, PT, R5, 0x1, PT ;  /* 0x000000010500780c */ /* 0x001fda0003f02070 */
[----:B------:R-:W-:Y:S05]  /*3b00*/  @!P0 BRA `(.L_x_1082) ;  /* 0xffffffb000008947 */ /* 0x000fea000383ffff */
[----:B------:R-:W-:Y:S05]  /*3b10*/  BRA `(.L_x_1080) ;  /* 0x0000003000007947 */ /* 0x000fea0003800000 */
.L_x_1081:
[----:B------:R-:W2:Y:S02]  /*3b20*/  LD.E R0, [R2.64] ;  /* 0x0000000602007980 */ /* 0x000ea4000c101900 */
[----:B--2---:R-:W-:-:S05]  /*3b30*/  IMAD.IADD R5, R7, 0x1, R0 ;  /* 0x0000000107057824 */ /* 0x004fca00078e0200 */
[----:B------:R0:W-:Y:S02]  /*3b40*/  ST.E [R2.64], R5 ;  /* 0x0000000502007985 */ /* 0x0001e4000c101906 */
.L_x_1080:
[----:B------:R-:W-:Y:S05]  /*3b50*/  BSYNC B0 ;  /* 0x0000000000007941 */ /* 0x000fea0003800000 */
.L_x_1079:
[----:B------:R-:W2:Y:S01]  /*3b60*/  ATOM.E.ADD.F16x2.RN.STRONG.GPU P0, RZ, [R2.64+0x4], R25 ;  /* 0x0000041902ff798a */ /* 0x000ea2000810e9c6 */
[----:B------:R-:W-:Y:S01]  /*3b70*/  BSSY B0, `(.L_x_1083) ;  /* 0x000000f000007945 */ /* 0x000fe20003800000 */
[----:B--2---:R-:W-:Y:S05]  /*3b80*/  @P0 BRA `(.L_x_1084) ;  /* 0x000000d000000947 */ /* 0x004fea0003800000 */
[----:B------:R-:W1:Y:S02]  /*3b90*/  QSPC.E.S P0, RZ, [R2+0x4] ;  /* 0x0000040002ff73aa */ /* 0x000e640000000500 */
[----:B-1----:R-:W-:Y:S05]  /*3ba0*/  @!P0 BRA `(.L_x_1085) ;  /* 0x0000008000008947 */ /* 0x002fea0003800000 */
[----:B------:R-:W-:-:S04]  /*3bb0*/  IADD3 R0, R2, 0x4, RZ ;  /* 0x0000000402007810 */ /* 0x000fc80007ffe0ff */
[----:B------:R-:W-:-:S05]  /*3bc0*/  LOP3.LUT R0, R0, 0xffffff, RZ, 0xc0, !PT ;  /* 0x00ffffff00007812 */ /* 0x000fca00078ec0ff */
.L_x_1086:
[----:B------:R-:W1:Y:S02]  /*3bd0*/  LDS R4, [R0] ;  /* 0x0000000000047984 */ /* 0x000e640000000800 */
[----:B01----:R-:W-:-:S10]  /*3be0*/  HFMA2.MMA R5, R4, 1, 1, R25 ;  /* 0x3c003c0004057835 */ /* 0x003fd40000000019 */
[----:B------:R-:W0:Y:S02]  /*3bf0*/  ATOMS.CAST.SPIN R5, [R0], R4, R5 ;  /* 0x000000040005738d */ /* 0x000e240001800005 */
[----:B0-----:R-:W-:-:S13]  /*3c00*/  ISETP.EQ.U32.AND P0, PT, R5, 0x1, PT ;  /* 0x000000010500780c */ /* 0x001fda0003f02070 */
[----:B------:R-:W-:Y:S05]  /*3c10*/  @!P0 BRA `(.L_x_1086) ;  /* 0xffffffb000008947 */ /* 0x000fea000383ffff */
[----:B------:R-:W-:Y:S05]  /*3c20*/  BRA `(.L_x_1084) ;  /* 0x0000003000007947 */ /* 0x000fea0003800000 */
.L_x_1085:
[----:B------:R-:W2:Y:S02]  /*3c30*/  LD.E R0, [R2.64+0x4] ;  /* 0x0000040602007980 */ /* 0x000ea4000c101900 */
[----:B0-2---:R-:W-:-:S05]  /*3c40*/  IMAD.IADD R5, R25, 0x1, R0 ;  /* 0x0000000119057824 */ /* 0x005fca00078e0200 */
[----:B------:R0:W-:Y:S02]  /*3c50*/  ST.E [R2.64+0x4], R5 ;  /* 0x0000040502007985 */ /* 0x0001e4000c101906 */
.L_x_1084:
[----:B------:R-:W-:Y:S05]  /*3c60*/  BSYNC B0 ;  /* 0x0000000000007941 */ /* 0x000fea0003800000 */
.L_x_1083:
        /* <DEDUP_REMOVED lines=11> */
.L_x_1090:
[----:B------:R-:W0:Y:S02]  /*3d20*/  LDS R4, [R0] ;  /* 0x0000000000047984 */ /* 0x000e240000000800 */
[----:B0-----:R-:W-:-:S06]  /*3d30*/  HADD2 R5, R4, R7 ;  /* 0x0000000704057230 */ /* 0x001fcc0000000000 */
[----:B------:R-:W0:Y:S02]  /*3d40*/  ATOMS.CAST.SPIN R5, [R0], R4, R5 ;  /* 0x000000040005738d */ /* 0x000e240001800005 */
[----:B0-----:R-:W-:-:S13]  /*3d50*/  ISETP.EQ.U32.AND P0, PT, R5, 0x1, PT ;  /* 0x000000010500780c */ /* 0x001fda0003f02070 */
[----:B------:R-:W-:Y:S05]  /*3d60*/  @!P0 BRA `(.L_x_1090) ;  /* 0xffffffb000008947 */ /* 0x000fea000383ffff */
[----:B------:R-:W-:Y:S05]  /*3d70*/  BRA `(.L_x_1088) ;  /* 0x0000003000007947 */ /* 0x000fea0003800000 */
.L_x_1089:
[----:B------:R-:W2:Y:S02]  /*3d80*/  LD.E R0, [R2.64] ;  /* 0x0000000602007980 */ /* 0x000ea4000c101900 */
[----:B--2---:R-:W-:-:S05]  /*3d90*/  IMAD.IADD R5, R7, 0x1, R0 ;  /* 0x0000000107057824 */ /* 0x004fca00078e0200 */
[----:B------:R0:W-:Y:S02]  /*3da0*/  ST.E [R2.64], R5 ;  /* 0x0000000502007985 */ /* 0x0001e4000c101906 */
.L_x_1088:
[----:B------:R-:W-:Y:S05]  /*3db0*/  BSYNC B0 ;  /* 0x0000000000007941 */ /* 0x000fea0003800000 */
.L_x_1087:
[----:B------:R-:W2:Y:S01]  /*3dc0*/  ATOM.E.ADD.F16x2.RN.STRONG.GPU P0, RZ, [R2.64+0x4], R23 ;  /* 0x0000041702ff798a */ /* 0x000ea2000810e9c6 */
[----:B------:R-:W-:Y:S01]  /*3dd0*/  BSSY B0, `(.L_x_1091) ;  /* 0x000000f000007945 */ /* 0x000fe20003800000 */
[----:B--2---:R-:W-:Y:S05]  /*3de0*/  @P0 BRA `(.L_x_1092) ;  /* 0x000000d000000947 */ /* 0x004fea0003800000 */
[----:B------:R-:W1:Y:S02]  /*3df0*/  QSPC.E.S P0, RZ, [R2+0x4] ;  /* 0x0000040002ff73aa */ /* 0x000e640000000500 */
[----:B-1----:R-:W-:Y:S05]  /*3e00*/  @!P0 BRA `(.L_x_1093) ;  /* 0x0000008000008947 */ /* 0x002fea0003800000 */
[----:B------:R-:W-:-:S04]  /*3e10*/  IADD3 R0, R2, 0x4, RZ ;  /* 0x0000000402007810 */ /* 0x000fc80007ffe0ff */
[----:B------:R-:W-:-:S05]  /*3e20*/  LOP3.LUT R0, R0, 0xffffff, RZ, 0xc0, !PT ;  /* 0x00ffffff00007812 */ /* 0x000fca00078ec0ff */
.L_x_1094:
[----:B------:R-:W1:Y:S02]  /*3e30*/  LDS R4, [R0] ;  /* 0x0000000000047984 */ /* 0x000e640000000800 */
[----:B01----:R-:W-:-:S10]  /*3e40*/  HFMA2.MMA R5, R4, 1, 1, R23 ;  /* 0x3c003c0004057835 */ /* 0x003fd40000000017 */
[----:B------:R-:W0:Y:S02]  /*3e50*/  ATOMS.CAST.SPIN R5, [R0], R4, R5 ;  /* 0x000000040005738d */ /* 0x000e240001800005 */
[----:B0-----:R-:W-:-:S13]  /*3e60*/  ISETP.EQ.U32.AND P0, PT, R5, 0x1, PT ;  /* 0x000000010500780c */ /* 0x001fda0003f02070 */
[----:B------:R-:W-:Y:S05]  /*3e70*/  @!P0 BRA `(.L_x_1094) ;  /* 0xffffffb000008947 */ /* 0x000fea000383ffff */
[----:B------:R-:W-:Y:S05]  /*3e80*/  BRA `(.L_x_1092) ;  /* 0x0000003000007947 */ /* 0x000fea0003800000 */
.L_x_1093:
[----:B------:R-:W2:Y:S02]  /*3e90*/  LD.E R0, [R2.64+0x4] ;  /* 0x0000040602007980 */ /* 0x000ea4000c101900 */
[----:B0-2---:R-:W-:-:S05]  /*3ea0*/  IMAD.IADD R5, R23, 0x1, R0 ;  /* 0x0000000117057824 */ /* 0x005fca00078e0200 */
[----:B------:R0:W-:Y:S02]  /*3eb0*/  ST.E [R2.64+0x4], R5 ;  /* 0x0000040502007985 */ /* 0x0001e4000c101906 */
.L_x_1092:
[----:B------:R-:W-:Y:S05]  /*3ec0*/  BSYNC B0 ;  /* 0x0000000000007941 */ /* 0x000fea0003800000 */
.L_x_1091:
        /* <DEDUP_REMOVED lines=11> */
.L_x_1098:
[----:B------:R-:W0:Y:S02]  /*3f80*/  LDS R4, [R0] ;  /* 0x0000000000047984 */ /* 0x000e240000000800 */
[----:B0-----:R-:W-:-:S06]  /*3f90*/  HADD2 R5, R4, R7 ;  /* 0x0000000704057230 */ /* 0x001fcc0000000000 */
[----:B------:R-:W0:Y:S02]  /*3fa0*/  ATOMS.CAST.SPIN R5, [R0], R4, R5 ;  /* 0x000000040005738d */ /* 0x000e240001800005 */
[----:B0-----:R-:W-:-:S13]  /*3fb0*/  ISETP.EQ.U32.AND P0, PT, R5, 0x1, PT ;  /* 0x000000010500780c */ /* 0x001fda0003f02070 */
[----:B------:R-:W-:Y:S05]  /*3fc0*/  @!P0 BRA `(.L_x_1098) ;  /* 0xffffffb000008947 */ /* 0x000fea000383ffff */
[----:B------:R-:W-:Y:S05]  /*3fd0*/  BRA `(.L_x_1096) ;  /* 0x0000003000007947 */ /* 0x000fea0003800000 */
.L_x_1097:
[----:B------:R-:W2:Y:S02]  /*3fe0*/  LD.E R0, [R2.64] ;  /* 0x0000000602007980 */ /* 0x000ea4000c101900 */
[----:B--2---:R-:W-:-:S05]  /*3ff0*/  IMAD.IADD R5, R7, 0x1, R0 ;  /* 0x0000000107057824 */ /* 0x004fca00078e0200 */
[----:B------:R0:W-:Y:S02]  /*4000*/  ST.E [R2.64], R5 ;  /* 0x0000000502007985 */ /* 0x0001e4000c101906 */
.L_x_1096:
[----:B------:R-:W-:Y:S05]  /*4010*/  BSYNC B0 ;  /* 0x0000000000007941 */ /* 0x000fea0003800000 */
.L_x_1095:
[----:B------:R-:W2:Y:S02]  /*4020*/  ATOM.E.ADD.F16x2.RN.STRONG.GPU P0, RZ, [R2.64+0x4], R21 ;  /* 0x0000041502ff798a */ /* 0x000ea4000810e9c6 */
[----:B--2---:R-:W-:Y:S05]  /*4030*/  @P0 EXIT ;  /* 0x000000000000094d */ /* 0x004fea0003800000 */
[----:B------:R-:W1:Y:S02]  /*4040*/  QSPC.E.S P0, RZ, [R2+0x4] ;  /* 0x0000040002ff73aa */ /* 0x000e640000000500 */
[----:B-1----:R-:W-:Y:S05]  /*4050*/  @!P0 BRA `(.L_x_1099) ;  /* 0x0000008000008947 */ /* 0x002fea0003800000 */
[----:B0-----:R-:W-:-:S04]  /*4060*/  IADD3 R2, R2, 0x4, RZ ;  /* 0x0000000402027810 */ /* 0x001fc80007ffe0ff */
[----:B------:R-:W-:-:S05]  /*4070*/  LOP3.LUT R2, R2, 0xffffff, RZ, 0xc0, !PT ;  /* 0x00ffffff02027812 */ /* 0x000fca00078ec0ff */
.L_x_1100:
[----:B------:R-:W0:Y:S02]  /*4080*/  LDS R4, [R2] ;  /* 0x0000000002047984 */ /* 0x000e240000000800 */
[----:B0-----:R-:W-:-:S10]  /*4090*/  HFMA2.MMA R5, R4, 1, 1, R21 ;  /* 0x3c003c0004057835 */ /* 0x001fd40000000015 */
[----:B------:R-:W0:Y:S02]  /*40a0*/  ATOMS.CAST.SPIN R5, [R2], R4, R5 ;  /* 0x000000040205738d */ /* 0x000e240001800005 */
[----:B0-----:R-:W-:-:S13]  /*40b0*/  ISETP.EQ.U32.AND P0, PT, R5, 0x1, PT ;  /* 0x000000010500780c */ /* 0x001fda0003f02070 */
[----:B------:R-:W-:Y:S05]  /*40c0*/  @!P0 BRA `(.L_x_1100) ;  /* 0xffffffb000008947 */ /* 0x000fea000383ffff */
[----:B------:R-:W-:Y:S05]  /*40d0*/  EXIT ;  /* 0x000000000000794d */ /* 0x000fea0003800000 */
.L_x_1099:
[----:B------:R-:W2:Y:S02]  /*40e0*/  LD.E R0, [R2.64+0x4] ;  /* 0x0000040602007980 */ /* 0x000ea4000c101900 */
[----:B0-2---:R-:W-:-:S05]  /*40f0*/  IMAD.IADD R5, R21, 0x1, R0 ;  /* 0x0000000115057824 */ /* 0x005fca00078e0200 */
[----:B------:R-:W-:Y:S01]  /*4100*/  ST.E [R2.64+0x4], R5 ;  /* 0x0000040502007985 */ /* 0x000fe2000c101906 */
[----:B------:R-:W-:Y:S05]  /*4110*/  EXIT ;  /* 0x000000000000794d */ /* 0x000fea0003800000 */
.L_x_1101:
        /* <DEDUP_REMOVED lines=14> */
.L_x_3277:


//--------------------- .text._Z23gemm_half_q_half_kernelILi4ELi6ELb1ELb1ELi32EEvPK6__halfPKjS4_S2_PS0_iiiiPKtS7_iiiiiibS2_i --------------------------
	.section	.text._Z23gemm_half_q_half_kernelILi4ELi6ELb1ELb1ELi32EEvPK6__halfPKjS4_S2_PS0_iiiiPKtS7_iiiiiibS2_i,"ax",@progbits
	.sectioninfo	@"SHI_REGISTERS=108"
	.align	128
        .global         _Z23gemm_half_q_half_kernelILi4ELi6ELb1ELb1ELi32EEvPK6__halfPKjS4_S2_PS0_iiiiPKtS7_iiiiiibS2_i
        .type           _Z23gemm_half_q_half_kernelILi4ELi6ELb1ELb1ELi32EEvPK6__halfPKjS4_S2_PS0_iiiiPKtS7_iiiiiibS2_i,@function
        .size           _Z23gemm_half_q_half_kernelILi4ELi6ELb1ELb1ELi32EEvPK6__halfPKjS4_S2_PS0_iiiiPKtS7_iiiiiibS2_i,(.L_x_3278 - _Z23gemm_half_q_half_kernelILi4ELi6ELb1ELb1ELi32EEvPK6__halfPKjS4_S2_PS0_iiiiPKtS7_iiiiiibS2_i)
        .other          _Z23gemm_half_q_half_kernelILi4ELi6ELb1ELb1ELi32EEvPK6__halfPKjS4_S2_PS0_iiiiPKtS7_iiiiiibS2_i,@"STO_CUDA_ENTRY STV_DEFAULT"
_Z23gemm_half_q_half_kernelILi4ELi6ELb1ELb1ELi32EEvPK6__halfPKjS4_S2_PS0_iiiiPKtS7_iiiiiibS2_i:
.text._Z23gemm_half_q_half_kernelILi4ELi6ELb1ELb1ELi32EEvPK6__halfPKjS4_S2_PS0_iiiiPKtS7_iiiiiibS2_i:
        /* <DEDUP_REMOVED lines=48> */
.L_x_1102:
        /* <DEDUP_REMOVED lines=27> */
.L_x_1107:
        /* <DEDUP_REMOVED lines=17> */
.L_x_1106:
        /* <DEDUP_REMOVED lines=17> */
.L_x_1105:
        /* <DEDUP_REMOVED lines=13> */
.L_x_1109:
        /* <DEDUP_REMOVED lines=17> */
.L_x_1108:
        /* <DEDUP_REMOVED lines=15> */
.L_x_1104:
[----:B------:R-:W-:Y:S05]  /*09a0*/  BSYNC B0 ;  /* 0x0000000000007941 */ /* 0x000fea0003800000 */
.L_x_1103:
        /* <DEDUP_REMOVED lines=18> */
.L_x_1112:
        /* <DEDUP_REMOVED lines=11> */
.L_x_1111:
[----:B------:R-:W-:-:S05]  /*0b80*/  IMAD.IADD R3, R97, 0x1, -R0 ;  /* 0x0000000161037824 */ /* 0x000fca00078e0a00 */
[----:B------:R-:W-:-:S13]  /*0b90*/  ISETP.GT.AND P2, PT, R3, 0x1, PT ;  /* 0x000000010300780c */ /* 0x000fda0003f44270 */
[----:B------:R-:W-:Y:S01]  /*0ba0*/  @P2 PLOP3.LUT P0, PT, PT, PT, PT, 0x8, 0x0 ;  /* 0x000000000000281c */ /* 0x000fe20003f0e170 */
[C---:B-1----:R-:W-:Y:S01]  /*0bb0*/  @P2 IMAD.WIDE R6, R13.reuse, c[0x0][0x18c], R4 ;  /* 0x000063000d062a25 */ /* 0x042fe200078e0204 */
[----:B------:R-:W-:Y:S01]  /*0bc0*/  @P2 IADD3 R0, R0, 0x2, RZ ;  /* 0x0000000200002810 */ /* 0x000fe20007ffe0ff */
[----:B------:R0:W-:Y:S04]  /*0bd0*/  @P2 STG.E.64 [R4.64], RZ ;  /* 0x000000ff04002986 */ /* 0x0001e8000c101b06 */
[----:B------:R1:W-:Y:S06]  /*0be0*/  @P2 STG.E.64 [R6.64], RZ ;  /* 0x000000ff06002986 */ /* 0x0003ec000c101b06 */
[----:B------:R-:W-:Y:S01]  /*0bf0*/  ISETP.LT.OR P0, PT, R0, R97, P0 ;  /* 0x000000610000720c */ /* 0x000fe20000701670 */
[----:B0-----:R-:W-:-:S12]  /*0c00*/  @P2 IMAD.WIDE R4, R13, c[0x0][0x18c], R6 ;  /* 0x000063000d042a25 */ /* 0x001fd800078e0206 */
[----:B------:R1:W-:Y:S02]  /*0c10*/  @P0 STG.E.64 [R4.64], RZ ;  /* 0x000000ff04000986 */ /* 0x0003e4000c101b06 */
.L_x_1110:
[----:B------:R-:W-:Y:S01]  /*0c20*/  BAR.SYNC.DEFER_BLOCKING 0x0 ;  /* 0x0000000000007b1d */ /* 0x000fe20000010000 */
[C---:B------:R-:W-:Y:S02]  /*0c30*/  ISETP.GT.AND P0, PT, R95.reuse, c[0x0][0x1a8], PT ;  /* 0x00006a005f007a0c */ /* 0x040fe40003f04270 */
[C---:B------:R-:W-:Y:S02]  /*0c40*/  ISETP.GT.AND P3, PT, R95.reuse, c[0x0][0x1b0], PT ;  /* 0x00006c005f007a0c */ /* 0x040fe40003f64270 */
[C---:B------:R-:W-:Y:S02]  /*0c50*/  ISETP.GT.AND P2, PT, R95.reuse, c[0x0][0x1ac], PT ;  /* 0x00006b005f007a0c */ /* 0x040fe40003f44270 */
[C---:B------:R-:W-:Y:S02]  /*0c60*/  IMNMX R3, R95.reuse, c[0x0][0x1a8], PT ;  /* 0x00006a005f037a17 */ /* 0x040fe40003800200 */
[----:B------:R-:W-:Y:S02]  /*0c70*/  ISETP.GT.AND P4, PT, R95, c[0x0][0x1b4], PT ;  /* 0x00006d005f007a0c */ /* 0x000fe40003f84270 */
[----:B-1----:R-:W-:-:S02]  /*0c80*/  SHF.R.S32.HI R4, RZ, 0x1f, R3 ;  /* 0x0000001fff047819 */ /* 0x002fc40000011403 */
        /* <DEDUP_REMOVED lines=58> */
.L_x_1114:
        /* <DEDUP_REMOVED lines=41> */
.L_x_1113:
        /* <DEDUP_REMOVED lines=14> */
.L_x_1120:
[----:B------:R-:W-:Y:S02]  /*13a0*/  IMAD.MOV.U32 R89, RZ, RZ, 0x4 ;  /* 0x00000004ff597424 */ /* 0x000fe400078e00ff */
[----:B-----5:R-:W-:Y:S02]  /*13b0*/  IMAD.MOV.U32 R12, RZ, RZ, R0 ;  /* 0x000000ffff0c7224 */ /* 0x020fe400078e0000 */
[----:B------:R-:W-:-:S04]  /*13c0*/  IMAD.MOV.U32 R13, RZ, RZ, R3 ;  /* 0x000000ffff0d7224 */ /* 0x000fc800078e0003 */
[C---:B------:R-:W-:Y:S02]  /*13d0*/  IMAD.WIDE R2, R89.reuse, c[0x0][0x18c], R12 ;  /* 0x0000630059027a25 */ /* 0x040fe400078e020c */
[----:B------:R-:W5:Y:S04]  /*13e0*/  LDG.E.128.CONSTANT R12, [R12.64] ;  /* 0x000000060c0c7981 */ /* 0x000f68000c1e9d00 */
[----:B------:R0:W5:Y:S01]  /*13f0*/  LDG.E.128.CONSTANT R8, [R2.64] ;  /* 0x0000000602087981 */ /* 0x000162000c1e9d00 */
[----:B------:R-:W-:Y:S01]  /*1400*/  IMAD.WIDE R100, R89, c[0x0][0x18c], R2 ;  /* 0x0000630059647a25 */ /* 0x000fe200078e0202 */
        /* <DEDUP_REMOVED lines=311> */
.L_x_1117:
        /* <DEDUP_REMOVED lines=83> */
.L_x_1118:
        /* <DEDUP_REMOVED lines=85> */
.L_x_1119:
        /* <DEDUP_REMOVED lines=79> */
.L_x_1116:
[----:B------:R-:W-:Y:S01]  /*36f0*/  LEA R0, R90, 0x20, 0x5 ;  /* 0x000000205a007811 */ /* 0x000fe200078e28ff */
[----:B0-----:R-:W-:Y:S01]  /*3700*/  IMAD.WIDE R2, R89, c[0x0][0x18c], R100 ;  /* 0x0000630059027a25 */ /* 0x001fe200078e0264 */
[----:B------:R-:W-:Y:S01]  /*3710*/  IADD3 R95, R95, 0x20, RZ ;  /* 0x000000205f5f7810 */ /* 0x000fe20007ffe0ff */
[----:B------:R-:W-:Y:S01]  /*3720*/  UIADD3 UR4, UR4, 0x40, URZ ;  /* 0x0000004004047890 */ /* 0x000fe2000fffe03f */
[----:B------:R-:W-:Y:S02]  /*3730*/  IMNMX R0, R0, c[0x0][0x190], PT ;  /* 0x0000640000007a17 */ /* 0x000fe40003800200 */
[C---:B------:R-:W-:Y:S02]  /*3740*/  ISETP.GE.AND P0, PT, R95.reuse, c[0x0][0x1b8], PT ;  /* 0x00006e005f007a0c */ /* 0x040fe40003f06270 */
[----:B------:R-:W-:Y:S01]  /*3750*/  ISETP.LT.AND P2, PT, R95, R0, PT ;  /* 0x000000005f00720c */ /* 0x000fe20003f41270 */
[----:B------:R-:W-:-:S12]  /*3760*/  IMAD.MOV.U32 R0, RZ, RZ, R2 ;  /* 0x000000ffff007224 */ /* 0x000fd800078e0002 */
[----:B------:R-:W-:Y:S05]  /*3770*/  @!P0 BRA P2, `(.L_x_1120) ;  /* 0xffffdc2000008947 */ /* 0x000fea000103ffff */
.L_x_1115:
        /* <DEDUP_REMOVED lines=9> */
.L_x_1126:
        /* <DEDUP_REMOVED lines=156> */
.L_x_1123:
        /* <DEDUP_REMOVED lines=49> */
.L_x_1124:
        /* <DEDUP_REMOVED lines=48> */
.L_x_1125:
        /* <DEDUP_REMOVED lines=46> */
.L_x_1122:
[----:B------:R-:W-:Y:S01]  /*4ac0*/  IADD3 R95, R95, 0x10, RZ ;  /* 0x000000105f5f7810 */ /* 0x000fe20007ffe0ff */
[----:B------:R-:W-:Y:S01]  /*4ad0*/  UIADD3 UR4, UR4, 0x20, URZ ;  /* 0x0000002004047890 */ /* 0x000fe2000fffe03f */
[----:B------:R-:W-:Y:S02]  /*4ae0*/  LEA R0, P3, R13, R0, 0x2 ;  /* 0x000000000d007211 */ /* 0x000fe400078610ff */
[C---:B------:R-:W-:Y:S02]  /*4af0*/  ISETP.GE.AND P2, PT, R95.reuse, c[0x0][0x1bc], PT ;  /* 0x00006f005f007a0c */ /* 0x040fe40003f46270 */
[----:B------:R-:W-:Y:S01]  /*4b00*/  ISETP.LT.AND P4, PT, R95, R96, PT ;  /* 0x000000605f00720c */ /* 0x000fe20003f81270 */
[----:B------:R-:W-:-:S12]  /*4b10*/  IMAD.X R3, R3, 0x1, R2, P3 ;  /* 0x0000000103037824 */ /* 0x000fd800018e0602 */
[----:B------:R-:W-:Y:S05]  /*4b20*/  @!P2 BRA P4, `(.L_x_1126) ;  /* 0xffffece00000a947 */ /* 0x000fea000203ffff */
.L_x_1121:
        /* <DEDUP_REMOVED lines=18> */
.L_x_1130:
[----:B------:R-:W0:Y:S02]  /*4c50*/  LDS R4, [R0] ;  /* 0x0000000000047984 */ /* 0x000e240000000800 */
[----:B0-----:R-:W-:-:S06]  /*4c60*/  HADD2 R5, R4, R7 ;  /* 0x0000000704057230 */ /* 0x001fcc0000000000 */
[----:B------:R-:W0:Y:S02]  /*4c70*/  ATOMS.CAST.SPIN R5, [R0], R4, R5 ;  /* 0x000000040005738d */ /* 0x000e240001800005 */
[----:B0-----:R-:W-:-:S13]  /*4c80*/  ISETP.EQ.U32.AND P0, PT, R5, 0x1, PT ;  /* 0x000000010500780c */ /* 0x001fda0003f02070 */
[----:B------:R-:W-:Y:S05]  /*4c90*/  @!P0 BRA `(.L_x_1130) ;  /* 0xffffffb000008947 */ /* 0x000fea000383ffff */
[----:B------:R-:W-:Y:S05]  /*4ca0*/  BRA `(.L_x_1128) ;  /* 0x0000003000007947 */ /* 0x000fea0003800000 */
.L_x_1129:
[----:B------:R-:W2:Y:S02]  /*4cb0*/  LD.E R0, [R2.64] ;  /* 0x0000000602007980 */ /* 0x000ea4000c101900 */
[----:B--2---:R-:W-:-:S05]  /*4cc0*/  IMAD.IADD R5, R7, 0x1, R0 ;  /* 0x0000000107057824 */ /* 0x004fca00078e0200 */
[----:B------:R0:W-:Y:S02]  /*4cd0*/  ST.E [R2.64], R5 ;  /* 0x0000000502007985 */ /* 0x0001e4000c101906 */
.L_x_1128:
[----:B------:R-:W-:Y:S05]  /*4ce0*/  BSYNC B0 ;  /* 0x0000000000007941 */ /* 0x000fea0003800000 */
.L_x_1127:
[----:B------:R-:W2:Y:S01]  /*4cf0*/  ATOM.E.ADD.F16x2.RN.STRONG.GPU P0, RZ, [R2.64+0x4], R27 ;  /* 0x0000041b02ff798a */ /* 0x000ea2000810e9c6 */
[----:B------:R-:W-:Y:S01]  /*4d00*/  BSSY B0, `(.L_x_1131) ;  /* 0x000000f000007945 */ /* 0x000fe20003800000 */
[----:B--2---:R-:W-:Y:S05]  /*4d10*/  @P0 BRA `(.L_x_1132) ;  /* 0x000000d000000947 */ /* 0x004fea0003800000 */
[----:B------:R-:W1:Y:S02]  /*4d20*/  QSPC.E.S P0, RZ, [R2+0x4] ;  /* 0x0000040002ff73aa */ /* 0x000e640000000500 */
[----:B-1----:R-:W-:Y:S05]  /*4d30*/  @!P0 BRA `(.L_x_1133) ;  /* 0x0000008000008947 */ /* 0x002fea0003800000 */
[----:B------:R-:W-:-:S04]  /*4d40*/  IADD3 R0, R2, 0x4, RZ ;  /* 0x0000000402007810 */ /* 0x000fc80007ffe0ff */
[----:B------:R-:W-:-:S05]  /*4d50*/  LOP3.LUT R0, R0, 0xffffff, RZ, 0xc0, !PT ;  /* 0x00ffffff00007812 */ /* 0x000fca00078ec0ff */
.L_x_1134:
[----:B------:R-:W1:Y:S02]  /*4d60*/  LDS R4, [R0] ;  /* 0x0000000000047984 */ /* 0x000e640000000800 */
[----:B01----:R-:W-:-:S10]  /*4d70*/  HFMA2.MMA R5, R4, 1, 1, R27 ;  /* 0x3c003c0004057835 */ /* 0x003fd4000000001b */
[----:B------:R-:W0:Y:S02]  /*4d80*/  ATOMS.CAST.SPIN R5, [R0], R4, R5 ;  /* 0x000000040005738d */ /* 0x000e240001800005 */
[----:B0-----:R-:W-:-:S13]  /*4d90*/  ISETP.EQ.U32.AND P0, PT, R5, 0x1, PT ;  /* 0x000000010500780c */ /* 0x001fda0003f02070 */
[----:B------:R-:W-:Y:S05]  /*4da0*/  @!P0 BRA `(.L_x_1134) ;  /* 0xffffffb000008947 */ /* 0x000fea000383ffff */
[----:B------:R-:W-:Y:S05]  /*4db0*/  BRA `(.L_x_1132) ;  /* 0x0000003000007947 */ /* 0x000fea0003800000 */
.L_x_1133:
[----:B------:R-:W2:Y:S02]  /*4dc0*/  LD.E R0, [R2.64+0x4] ;  /* 0x0000040602007980 */ /* 0x000ea4000c101900 */
[----:B0-2---:R-:W-:-:S05]  /*4dd0*/  IMAD.IADD R5, R27, 0x1, R0 ;  /* 0x000000011b057824 */ /* 0x005fca00078e0200 */
[----:B------:R0:W-:Y:S02]  /*4de0*/  ST.E [R2.64+0x4], R5 ;  /* 0x0000040502007985 */ /* 0x0001e4000c101906 */
.L_x_1132:
[----:B------:R-:W-:Y:S05]  /*4df0*/  BSYNC B0 ;  /* 0x0000000000007941 */ /* 0x000fea0003800000 */
.L_x_1131:
        /* <DEDUP_REMOVED lines=11> */
.L_x_1138:
[----:B------:R-:W0:Y:S02]  /*4eb0*/  LDS R4, [R0] ;  /* 0x0000000000047984 */ /* 0x000e240000000800 */
[----:B0-----:R-:W-:-:S06]  /*4ec0*/  HADD2 R5, R4, R7 ;  /* 0x0000000704057230 */ /* 0x001fcc0000000000 */
[----:B------:R-:W0:Y:S02]  /*4ed0*/  ATOMS.CAST.SPIN R5, [R0], R4, R5 ;  /* 0x000000040005738d */ /* 0x000e240001800005 */
[----:B0-----:R-:W-:-:S13]  /*4ee0*/  ISETP.EQ.U32.AND P0, PT, R5, 0x1, PT ;  /* 0x000000010500780c */ /* 0x001fda0003f02070 */
[----:B------:R-:W-:Y:S05]  /*4ef0*/  @!P0 BRA `(.L_x_1138) ;  /* 0xffffffb000008947 */ /* 0x000fea000383ffff */
[----:B------:R-:W-:Y:S05]  /*4f00*/  BRA `(.L_x_1136) ;  /* 0x0000003000007947 */ /* 0x000fea0003800000 */
.L_x_1137:
[----:B------:R-:W2:Y:S02]  /*4f10*/  LD.E R0, [R2.64] ;  /* 0x0000000602007980 */ /* 0x000ea4000c101900 */
[----:B--2---:R-:W-:-:S05]  /*4f20*/  IMAD.IADD R5, R7, 0x1, R0 ;  /* 0x0000000107057824 */ /* 0x004fca00078e0200 */
[----:B------:R0:W-:Y:S02]  /*4f30*/  ST.E [R2.64], R5 ;  /* 0x0000000502007985 */ /* 0x0001e4000c101906 */
.L_x_1136:
[----:B------:R-:W-:Y:S05]  /*4f40*/  BSYNC B0 ;  /* 0x0000000000007941 */ /* 0x000fea0003800000 */
.L_x_1135:
[----:B------:R-:W2:Y:S01]  /*4f50*/  ATOM.E.ADD.F16x2.RN.STRONG.GPU P0, RZ, [R2.64+0x4], R25 ;  /* 0x0000041902ff798a */ /* 0x000ea2000810e9c6 */
[----:B------:R-:W-:Y:S01]  /*4f60*/  BSSY B0, `(.L_x_1139) ;  /* 0x000000f000007945 */ /* 0x000fe20003800000 */
[----:B--2---:R-:W-:Y:S05]  /*4f70*/  @P0 BRA `(.L_x_1140) ;  /* 0x000000d000000947 */ /* 0x004fea0003800000 */
[----:B------:R-:W1:Y:S02]  /*4f80*/  QSPC.E.S P0, RZ, [R2+0x4] ;  /* 0x0000040002ff73aa */ /* 0x000e640000000500 */
[----:B-1----:R-:W-:Y:S05]  /*4f90*/  @!P0 BRA `(.L_x_1141) ;  /* 0x0000008000008947 */ /* 0x002fea0003800000 */
[----:B------:R-:W-:-:S04]  /*4fa0*/  IADD3 R0, R2, 0x4, RZ ;  /* 0x0000000402007810 */ /* 0x000fc80007ffe0ff */
[----:B------:R-:W-:-:S05]  /*4fb0*/  LOP3.LUT R0, R0, 0xffffff, RZ, 0xc0, !PT ;  /* 0x00ffffff00007812 */ /* 0x000fca00078ec0ff */
.L_x_1142:
[----:B------:R-:W1:Y:S02]  /*4fc0*/  LDS R4, [R0] ;  /* 0x0000000000047984 */ /* 0x000e640000000800 */
[----:B01----:R-:W-:-:S10]  /*4fd0*/  HFMA2.MMA R5, R4, 1, 1, R25 ;  /* 0x3c003c0004057835 */ /* 0x003fd40000000019 */
[----:B------:R-:W0:Y:S02]  /*4fe0*/  ATOMS.CAST.SPIN R5, [R0], R4, R5 ;  /* 0x000000040005738d */ /* 0x000e240001800005 */
[----:B0-----:R-:W-:-:S13]  /*4ff0*/  ISETP.EQ.U32.AND P0, PT, R5, 0x1, PT ;  /* 0x000000010500780c */ /* 0x001fda0003f02070 */
[----:B------:R-:W-:Y:S05]  /*5000*/  @!P0 BRA `(.L_x_1142) ;  /* 0xffffffb000008947 */ /* 0x000fea000383ffff */
[----:B------:R-:W-:Y:S05]  /*5010*/  BRA `(.L_x_1140) ;  /* 0x0000003000007947 */ /* 0x000fea0003800000 */
.L_x_1141:
[----:B------:R-:W2:Y:S02]  /*5020*/  LD.E R0, [R2.64+0x4] ;  /* 0x0000040602007980 */ /* 0x000ea4000c101900 */
[----:B0-2---:R-:W-:-:S05]  /*5030*/  IMAD.IADD R5, R25, 0x1, R0 ;  /* 0x0000000119057824 */ /* 0x005fca00078e0200 */
[----:B------:R0:W-:Y:S02]  /*5040*/  ST.E [R2.64+0x4], R5 ;  /* 0x0000040502007985 */ /* 0x0001e4000c101906 */
.L_x_1140:
[----:B------:R-:W-:Y:S05]  /*5050*/  BSYNC B0 ;  /* 0x0000000000007941 */ /* 0x000fea0003800000 */
.L_x_1139:
        /* <DEDUP_REMOVED lines=11> */
.L_x_1146:
[----:B------:R-:W0:Y:S02]  /*5110*/  LDS R4, [R0] ;  /* 0x0000000000047984 */ /* 0x000e240000000800 */
[----:B0-----:R-:W-:-:S06]  /*5120*/  HADD2 R5, R4, R7 ;  /* 0x0000000704057230 */ /* 0x001fcc0000000000 */
[----:B------:R-:W0:Y:S02]  /*5130*/  ATOMS.CAST.SPIN R5, [R0], R4, R5 ;  /* 0x000000040005738d */ /* 0x000e240001800005 */
[----:B0-----:R-:W-:-:S13]  /*5140*/  ISETP.EQ.U32.AND P0, PT, R5, 0x1, PT ;  /* 0x000000010500780c */ /* 0x001fda0003f02070 */
[----:B------:R-:W-:Y:S05]  /*5150*/  @!P0 BRA `(.L_x_1146) ;  /* 0xffffffb000008947 */ /* 0x000fea000383ffff */
[----:B------:R-:W-:Y:S05]  /*5160*/  BRA `(.L_x_1144) ;  /* 0x0000003000007947 */ /* 0x000fea0003800000 */
.L_x_1145:
[----:B------:R-:W2:Y:S02]  /*5170*/  LD.E R0, [R2.64] ;  /* 0x0000000602007980 */ /* 0x000ea4000c101900 */
[----:B--2---:R-:W-:-:S05]  /*5180*/  IMAD.IADD R5, R7, 0x1, R0 ;  /* 0x0000000107057824 */ /* 0x004fca00078e0200 */
[----:B------:R0:W-:Y:S02]  /*5190*/  ST.E [R2.64], R5 ;  /* 0x0000000502007985 */ /* 0x0001e4000c101906 */
.L_x_1144:
[----:B------:R-:W-:Y:S05]  /*51a0*/  BSYNC B0 ;  /* 0x0000000000007941 */ /* 0x000fea0003800000 */
.L_x_1143:
[----:B------:R-:W2:Y:S01]  /*51b0*/  ATOM.E.ADD.F16x2.RN.STRONG.GPU P0, RZ, [R2.64+0x4], R23 ;  /* 0x0000041702ff798a */ /* 0x000ea2000810e9c6 */
[----:B------:R-:W-:Y:S01]  /*51c0*/  BSSY B0, `(.L_x_1147) ;  /* 0x000000f000007945 */ /* 0x000fe20003800000 */
[----:B--2---:R-:W-:Y:S05]  /*51d0*/  @P0 BRA `(.L_x_1148) ;  /* 0x000000d000000947 */ /* 0x004fea0003800000 */
[----:B------:R-:W1:Y:S02]  /*51e0*/  QSPC.E.S P0, RZ, [R2+0x4] ;  /* 0x0000040002ff73aa */ /* 0x000e640000000500 */
[----:B-1----:R-:W-:Y:S05]  /*51f0*/  @!P0 BRA `(.L_x_1149) ;  /* 0x0000008000008947 */ /* 0x002fea0003800000 */
[----:B------:R-:W-:-:S04]  /*5200*/  IADD3 R0, R2, 0x4, RZ ;  /* 0x0000000402007810 */ /* 0x000fc80007ffe0ff */
[----:B------:R-:W-:-:S05]  /*5210*/  LOP3.LUT R0, R0, 0xffffff, RZ, 0xc0, !PT ;  /* 0x00ffffff00007812 */ /* 0x000fca00078ec0ff */
.L_x_1150:
[----:B------:R-:W1:Y:S02]  /*5220*/  LDS R4, [R0] ;  /* 0x0000000000047984 */ /* 0x000e640000000800 */
[----:B01----:R-:W-:-:S10]  /*5230*/  HFMA2.MMA R5, R4, 1, 1, R23 ;  /* 0x3c003c0004057835 */ /* 0x003fd40000000017 */
[----:B------:R-:W0:Y:S02]  /*5240*/  ATOMS.CAST.SPIN R5, [R0], R4, R5 ;  /* 0x000000040005738d */ /* 0x000e240001800005 */
[----:B0-----:R-:W-:-:S13]  /*5250*/  ISETP.EQ.U32.AND P0, PT, R5, 0x1, PT ;  /* 0x000000010500780c */ /* 0x001fda0003f02070 */
[----:B------:R-:W-:Y:S05]  /*5260*/  @!P0 BRA `(.L_x_1150) ;  /* 0xffffffb000008947 */ /* 0x000fea000383ffff */
[----:B------:R-:W-:Y:S05]  /*5270*/  BRA `(.L_x_1148) ;  /* 0x0000003000007947 */ /* 0x000fea0003800000 */
.L_x_1149:
[----:B------:R-:W2:Y:S02]  /*5280*/  LD.E R0, [R2.64+0x4] ;  /* 0x0000040602007980 */ /* 0x000ea4000c101900 */
[----:B0-2---:R-:W-:-:S05]  /*5290*/  IMAD.IADD R5, R23, 0x1, R0 ;  /* 0x0000000117057824 */ /* 0x005fca00078e0200 */
[----:B------:R0:W-:Y:S02]  /*52a0*/  ST.E [R2.64+0x4], R5 ;  /* 0x0000040502007985 */ /* 0x0001e4000c101906 */
.L_x_1148:
[----:B------:R-:W-:Y:S05]  /*52b0*/  BSYNC B0 ;  /* 0x0000000000007941 */ /* 0x000fea0003800000 */
.L_x_1147:
        /* <DEDUP_REMOVED lines=11> */
.L_x_1154:
[----:B------:R-:W0:Y:S02]  /*5370*/  LDS R4, [R0] ;  /* 0x0000000000047984 */ /* 0x000e240000000800 */
[----:B0-----:R-:W-:-:S06]  /*5380*/  HADD2 R5, R4, R7 ;  /* 0x0000000704057230 */ /* 0x001fcc0000000000 */
[----:B------:R-:W0:Y:S02]  /*5390*/  ATOMS.CAST.SPIN R5, [R0], R4, R5 ;  /* 0x000000040005738d */ /* 0x000e240001800005 */
[----:B0-----:R-:W-:-:S13]  /*53a0*/  ISETP.EQ.U32.AND P0, PT, R5, 0x1, PT ;  /* 0x000000010500780c */ /* 0x001fda0003f02070 */
[----:B------:R-:W-:Y:S05]  /*53b0*/  @!P0 BRA `(.L_x_1154) ;  /* 0xffffffb000008947 */ /* 0x000fea000383ffff */
[----:B------:R-:W-:Y:S05]  /*53c0*/  BRA `(.L_x_1152) ;  /* 0x0000003000007947 */ /* 0x000fea0003800000 */
.L_x_1153:
[----:B------:R-:W2:Y:S02]  /*53d0*/  LD.E R0, [R2.64] ;  /* 0x0000000602007980 */ /* 0x000ea4000c101900 */
[----:B--2---:R-:W-:-:S05]  /*53e0*/  IMAD.IADD R5, R7, 0x1, R0 ;  /* 0x0000000107057824 */ /* 0x004fca00078e0200 */
[----:B------:R0:W-:Y:S02]  /*53f0*/  ST.E [R2.64], R5 ;  /* 0x0000000502007985 */ /* 0x0001e4000c101906 */
.L_x_1152:
[----:B------:R-:W-:Y:S05]  /*5400*/  BSYNC B0 ;  /* 0x0000000000007941 */ /* 0x000fea0003800000 */
.L_x_1151:
[----:B------:R-:W2:Y:S02]  /*5410*/  ATOM.E.ADD.F16x2.RN.STRONG.GPU P0, RZ, [R2.64+0x4], R21 ;  /* 0x0000041502ff798a */ /* 0x000ea4000810e9c6 */
[----:B--2---:R-:W-:Y:S05]  /*5420*/  @P0 EXIT ;  /* 0x000000000000094d */ /* 0x004fea0003800000 */
[----:B------:R-:W1:Y:S02]  /*5430*/  QSPC.E.S P0, RZ, [R2+0x4] ;  /* 0x0000040002ff73aa */ /* 0x000e640000000500 */
[----:B-1----:R-:W-:Y:S05]  /*5440*/  @!P0 BRA `(.L_x_1155) ;  /* 0x0000008000008947 */ /* 0x002fea0003800000 */
[----:B0-----:R-:W-:-:S04]  /*5450*/  IADD3 R2, R2, 0x4, RZ ;  /* 0x0000000402027810 */ /* 0x001fc80007ffe0ff */
[----:B------:R-:W-:-:S05]  /*5460*/  LOP3.LUT R2, R2, 0xffffff, RZ, 0xc0, !PT ;  /* 0x00ffffff02027812 */ /* 0x000fca00078ec0ff */
.L_x_1156:
[----:B------:R-:W0:Y:S02]  /*5470*/  LDS R4, [R2] ;  /* 0x0000000002047984 */ /* 0x000e240000000800 */
[----:B0-----:R-:W-:-:S10]  /*5480*/  HFMA2.MMA R5, R4, 1, 1, R21 ;  /* 0x3c003c0004057835 */ /* 0x001fd40000000015 */
[----:B------:R-:W0:Y:S02]  /*5490*/  ATOMS.CAST.SPIN R5, [R2], R4, R5 ;  /* 0x000000040205738d */ /* 0x000e240001800005 */
[----:B0-----:R-:W-:-:S13]  /*54a0*/  ISETP.EQ.U32.AND P0, PT, R5, 0x1, PT ;  /* 0x000000010500780c */ /* 0x001fda0003f02070 */
[----:B------:R-:W-:Y:S05]  /*54b0*/  @!P0 BRA `(.L_x_1156) ;  /* 0xffffffb000008947 */ /* 0x000fea000383ffff */
[----:B------:R-:W-:Y:S05]  /*54c0*/  EXIT ;  /* 0x000000000000794d */ /* 0x000fea0003800000 */
.L_x_1155:
[----:B------:R-:W2:Y:S02]  /*54d0*/  LD.E R0, [R2.64+0x4] ;  /* 0x0000040602007980 */ /* 0x000ea4000c101900 */
[----:B0-2---:R-:W-:-:S05]  /*54e0*/  IMAD.IADD R5, R21, 0x1, R0 ;  /* 0x0000000115057824 */ /* 0x005fca00078e0200 */
[----:B------:R-:W-:Y:S01]  /*54f0*/  ST.E [R2.64+0x4], R5 ;  /* 0x0000040502007985 */ /* 0x000fe2000c101906 */
[----:B------:R-:W-:Y:S05]  /*5500*/  EXIT ;  /* 0x000000000000794d */ /* 0x000fea0003800000 */
.L_x_1157:
        /* <DEDUP_REMOVED lines=15> */
.L_x_3278:


//--------------------- .text._Z23gemm_half_q_half_kernelILi4ELi2ELb1ELb1ELi32EEvPK6__halfPKjS4_S2_PS0_iiiiPKtS7_iiiiiibS2_i --------------------------
	.section	.text._Z23gemm_half_q_half_kernelILi4ELi2ELb1ELb1ELi32EEvPK6__halfPKjS4_S2_PS0_iiiiPKtS7_iiiiiibS2_i,"ax",@progbits
	.sectioninfo	@"SHI_REGISTERS=69"
	.align	128
        .global         _Z23gemm_half_q_half_kernelILi4ELi2ELb1ELb1ELi32EEvPK6__halfPKjS4_S2_PS0_iiiiPKtS7_iiiiiibS2_i
        .type           _Z23gemm_half_q_half_kernelILi4ELi2ELb1ELb1ELi32EEvPK6__halfPKjS4_S2_PS0_iiiiPKtS7_iiiiiibS2_i,@function
        .size           _Z23gemm_half_q_half_kernelILi4ELi2ELb1ELb1ELi32EEvPK6__halfPKjS4_S2_PS0_iiiiPKtS7_iiiiiibS2_i,(.L_x_3279 - _Z23gemm_half_q_half_kernelILi4ELi2ELb1ELb1ELi32EEvPK6__halfPKjS4_S2_PS0_iiiiPKtS7_iiiiiibS2_i)
        .other          _Z23gemm_half_q_half_kernelILi4ELi2ELb1ELb1ELi32EEvPK6__halfPKjS4_S2_PS0_iiiiPKtS7_iiiiiibS2_i,@"STO_CUDA_ENTRY STV_DEFAULT"
_Z23gemm_half_q_half_kernelILi4ELi2ELb1ELb1ELi32EEvPK6__halfPKjS4_S2_PS0_iiiiPKtS7_iiiiiibS2_i:
.text._Z23gemm_half_q_half_kernelILi4ELi2ELb1ELb1ELi32EEvPK6__halfPKjS4_S2_PS0_iiiiPKtS7_iiiiiibS2_i:
        /* <DEDUP_REMOVED lines=48> */
.L_x_1158:
        /* <DEDUP_REMOVED lines=27> */
.L_x_1163:
        /* <DEDUP_REMOVED lines=17> */
.L_x_1162:
        /* <DEDUP_REMOVED lines=17> */
.L_x_1161:
        /* <DEDUP_REMOVED lines=13> */
.L_x_1165:
        /* <DEDUP_REMOVED lines=17> */
.L_x_1164:
        /* <DEDUP_REMOVED lines=15> */
.L_x_1160:
[----:B------:R-:W-:Y:S05]  /*09a0*/  BSYNC B0 ;  /* 0x0000000000007941 */ /* 0x000fea0003800000 */
.L_x_1159:
        /* <DEDUP_REMOVED lines=18> */
.L_x_1168:
        /* <DEDUP_REMOVED lines=11> */
.L_x_1167:
        /* <DEDUP_REMOVED lines=10> */
.L_x_1166:
        /* <DEDUP_REMOVED lines=59> */
.L_x_1170:
        /* <DEDUP_REMOVED lines=33> */
[----:B0-----:R-:W0:Y:S08]  /*11e0*/  I2F.F16 R11, R18 ;  /* 0x00000012000b7306 */ /* 0x001e300000200c00 */
[----:B------:R-:W1:Y:S01]  /*11f0*/  I2F.F16 R13, R12 ;  /* 0x0000000c000d7306 */ /* 0x000e620000200c00 */
[----:B----4-:R-:W-:-:S07]  /*1200*/  HMUL2 R4, R3.H0_H0, R10.H0_H0 ;  /* 0x2000000a03047232 */ /* 0x010fce0000000800 */
[----:B------:R-:W2:Y:S01]  /*1210*/  I2F.F16 R19, R19 ;  /* 0x0000001300137306 */ /* 0x000ea20000200c00 */
[-C--:B0-----:R-:W-:Y:S02]  /*1220*/  HMUL2 R3, R11.H0_H0, R10.reuse.H0_H0 ;  /* 0x2000000a0b037232 */ /* 0x081fe40000000800 */
[-C--:B-1----:R-:W-:Y:S02]  /*1230*/  HMUL2 R2, R13.H0_H0, R10.reuse.H0_H0 ;  /* 0x2000000a0d027232 */ /* 0x082fe40000000800 */
[----:B--2---:R-:W-:Y:S01]  /*1240*/  HMUL2 R0, R19.H0_H0, R10.H0_H0 ;  /* 0x2000000a13007232 */ /* 0x004fe20000000800 */
[----:B------:R-:W-:Y:S05]  /*1250*/  @!P2 BRA `(.L_x_1170) ;  /* 0xfffffd700000a947 */ /* 0x000fea000383ffff */
.L_x_1169:
        /* <DEDUP_REMOVED lines=13> */
[----:B------:R-:W-:Y:S01]  /*1330*/  IMAD.MOV.U32 R53, RZ, RZ, c[0x0][0x18c] ;  /* 0x00006300ff357624 */ /* 0x000fe200078e00ff */
[----:B------:R-:W-:Y:S01]  /*1340*/  PRMT R52, RZ, 0x7610, R52 ;  /* 0x00007610ff347816 */ /* 0x000fe20000000034 */
[----:B------:R-:W-:Y:S01]  /*1350*/  UMOV UR4, URZ ;  /* 0x0000003f00047c82 */ /* 0x000fe20008000000 */
[----:B------:R-:W-:Y:S01]  /*1360*/  SHF.R.S32.HI R11, RZ, 0x1f, R9 ;  /* 0x0000001fff0b7819 */ /* 0x000fe20000011409 */
[----:B------:R-:W-:Y:S01]  /*1370*/  IMAD.MOV.U32 R8, RZ, RZ, R10 ;  /* 0x000000ffff087224 */ /* 0x000fe200078e000a */
[----:B------:R-:W-:Y:S02]  /*1380*/  IADD3 R9, P2, R6, R9, RZ ;  /* 0x0000000906097210 */ /* 0x000fe40007f5e0ff */
[----:B------:R-:W-:-:S02]  /*1390*/  SHF.R.S32.HI R54, RZ, 0x1f, R53 ;  /* 0x0000001fff367819 */ /* 0x000fc40000011435 */
[----:B------:R-:W-:Y:S02]  /*13a0*/  LEA.HI.X.SX32 R6, R6, R11, 0x1, P2 ;  /* 0x0000000b06067211 */ /* 0x000fe400010f0eff */
[----:B------:R-:W-:Y:S02]  /*13b0*/  ISETP.NE.AND P0, PT, R8, RZ, PT ;  /* 0x000000ff0800720c */ /* 0x000fe40003f05270 */
[----:B------:R-:W-:Y:S02]  /*13c0*/  LEA R56, P2, R9, c[0x0][0x168], 0x2 ;  /* 0x00005a0009387a11 */ /* 0x000fe400078410ff */
[----:B------:R-:W-:Y:S02]  /*13d0*/  ISETP.LT.OR P0, PT, R7, 0x4, !P0 ;  /* 0x000000040700780c */ /* 0x000fe40004701670 */
[----:B------:R-:W-:Y:S02]  /*13e0*/  LEA.HI.X R55, R9, c[0x0][0x16c], R6, 0x2, P2 ;  /* 0x00005b0009377a11 */ /* 0x000fe400010f1406 */
[----:B------:R-:W-:-:S04]  /*13f0*/  SHF.L.U64.HI R54, R53, 0x2, R54 ;  /* 0x0000000235367819 */ /* 0x000fc80000010236 */
.L_x_1176:
[----:B------:R-:W-:Y:S05]  /*1400*/  @!P1 BRA `(.L_x_1172) ;  /* 0x0000128000009947 */ /* 0x000fea0003800000 */
[----:B------:R-:W-:Y:S02]  /*1410*/  IMAD.MOV.U32 R6, RZ, RZ, R56 ;  /* 0x000000ffff067224 */ /* 0x000fe400078e0038 */
[----:B------:R-:W-:-:S05]  /*1420*/  IMAD.MOV.U32 R7, RZ, RZ, R55 ;  /* 0x000000ffff077224 */ /* 0x000fca00078e0037 */
[----:B------:R-:W2:Y:S01]  /*1430*/  LDG.E.128.CONSTANT R8, [R6.64] ;  /* 0x0000000606087981 */ /* 0x000ea2000c1e9d00 */
        /* <DEDUP_REMOVED lines=11> */
[----:B------:R-:W-:Y:S02]  /*14f0*/  LOP3.LUT R9, R10, 0xc000c, RZ, 0xc0, !PT ;  /* 0x000c000c0a097812 */ /* 0x000fe400078ec0ff */
[----:B------:R-:W-:Y:S02]  /*1500*/  SHF.R.U32.HI R16, RZ, 0x8, R8 ;  /* 0x00000008ff107819 */ /* 0x000fe40000011608 */
[----:B------:R-:W-:Y:S02]  /*1510*/  SHF.R.U32.HI R20, RZ, 0x8, R10 ;  /* 0x00000008ff147819 */ /* 0x000fe4000001160a */
[----:B------:R-:W-:-:S02]  /*1520*/  LOP3.LUT R12, R8, 0xc000c, RZ, 0xc0, !PT ;  /* 0x000c000c080c7812 */ /* 0x000fc400078ec0ff */
[C---:B------:R-:W-:Y:S02]  /*1530*/  LOP3.LUT R15, R8.reuse, 0x300030, RZ, 0xc0, !PT ;  /* 0x00300030080f7812 */ /* 0x040fe400078ec0ff */
[C---:B------:R-:W-:Y:S02]  /*1540*/  LOP3.LUT R30, R8.reuse, 0xc000c0, RZ, 0xc0, !PT ;  /* 0x00c000c0081e7812 */ /* 0x040fe400078ec0ff */
[----:B------:R-:W-:Y:S02]  /*1550*/  LOP3.LUT R18, R8, 0x30003, RZ, 0xc0, !PT ;  /* 0x0003000308127812 */ /* 0x000fe400078ec0ff */
[C---:B------:R-:W-:Y:S02]  /*1560*/  LOP3.LUT R24, R10.reuse, 0x300030, RZ, 0xc0, !PT ;  /* 0x003000300a187812 */ /* 0x040fe400078ec0ff */
[C---:B------:R-:W-:Y:S02]  /*1570*/  LOP3.LUT R32, R10.reuse, 0xc000c0, RZ, 0xc0, !PT ;  /* 0x00c000c00a207812 */ /* 0x040fe400078ec0ff */
[----:B------:R-:W-:-:S02]  /*1580*/  LOP3.LUT R22, R10, 0x30003, RZ, 0xc0, !PT ;  /* 0x000300030a167812 */ /* 0x000fc400078ec0ff */
[----:B------:R-:W-:Y:S02]  /*1590*/  SHF.R.U32.HI R21, RZ, 0x8, R11 ;  /* 0x00000008ff157819 */ /* 0x000fe4000001160b */
[----:B------:R-:W-:Y:S02]  /*15a0*/  LOP3.LUT R10, R11, 0xc000c, RZ, 0xc0, !PT ;  /* 0x000c000c0b0a7812 */ /* 0x000fe400078ec0ff */
[----:B------:R-:W-:Y:S02]  /*15b0*/  LOP3.LUT R8, R7, 0x64006400, RZ, 0xfc, !PT ;  /* 0x6400640007087812 */ /* 0x000fe400078efcff */
        /* <DEDUP_REMOVED lines=127> */
.L_x_1173:
        /* <DEDUP_REMOVED lines=49> */
.L_x_1174:
        /* <DEDUP_REMOVED lines=48> */
.L_x_1175:
        /* <DEDUP_REMOVED lines=45> */
.L_x_1172:
[----:B------:R-:W-:Y:S01]  /*2690*/  IADD3 R61, R61, 0x10, RZ ;  /* 0x000000103d3d7810 */ /* 0x000fe20007ffe0ff */
[----:B------:R-:W-:Y:S01]  /*26a0*/  UIADD3 UR4, UR4, 0x20, URZ ;  /* 0x0000002004047890 */ /* 0x000fe2000fffe03f */
[----:B------:R-:W-:Y:S02]  /*26b0*/  LEA R56, P3, R53, R56, 0x2 ;  /* 0x0000003835387211 */ /* 0x000fe400078610ff */
[C---:B------:R-:W-:Y:S02]  /*26c0*/  ISETP.GE.AND P2, PT, R61.reuse, c[0x0][0x1bc], PT ;  /* 0x00006f003d007a0c */ /* 0x040fe40003f46270 */
[----:B------:R-:W-:Y:S01]  /*26d0*/  ISETP.LT.AND P4, PT, R61, R62, PT ;  /* 0x0000003e3d00720c */ /* 0x000fe20003f81270 */
[----:B------:R-:W-:-:S12]  /*26e0*/  IMAD.X R55, R55, 0x1, R54, P3 ;  /* 0x0000000137377824 */ /* 0x000fd800018e0636 */
[----:B------:R-:W-:Y:S05]  /*26f0*/  @!P2 BRA P4, `(.L_x_1176) ;  /* 0xffffed000000a947 */ /* 0x000fea000203ffff */
.L_x_1171:
        /* <DEDUP_REMOVED lines=18> */
.L_x_1180:
[----:B------:R-:W0:Y:S02]  /*2820*/  LDS R6, [R4] ;  /* 0x0000000004067984 */ /* 0x000e240000000800 */
[----:B0-----:R-:W-:-:S06]  /*2830*/  HADD2 R7, R6, R9 ;  /* 0x0000000906077230 */ /* 0x001fcc0000000000 */
[----:B------:R-:W0:Y:S02]  /*2840*/  ATOMS.CAST.SPIN R7, [R4], R6, R7 ;  /* 0x000000060407738d */ /* 0x000e240001800007 */
[----:B0-----:R-:W-:-:S13]  /*2850*/  ISETP.EQ.U32.AND P0, PT, R7, 0x1, PT ;  /* 0x000000010700780c */ /* 0x001fda0003f02070 */
[----:B------:R-:W-:Y:S05]  /*2860*/  @!P0 BRA `(.L_x_1180) ;  /* 0xffffffb000008947 */ /* 0x000fea000383ffff */
[----:B------:R-:W-:Y:S05]  /*2870*/  BRA `(.L_x_1178) ;  /* 0x0000003000007947 */ /* 0x000fea0003800000 */
.L_x_1179:
[----:B------:R-:W2:Y:S02]  /*2880*/  LD.E R4, [R2.64] ;  /* 0x0000000602047980 */ /* 0x000ea4000c101900 */
[----:B--2---:R-:W-:-:S05]  /*2890*/  IMAD.IADD R7, R9, 0x1, R4 ;  /* 0x0000000109077824 */ /* 0x004fca00078e0204 */
[----:B------:R0:W-:Y:S02]  /*28a0*/  ST.E [R2.64], R7 ;  /* 0x0000000702007985 */ /* 0x0001e4000c101906 */
.L_x_1178:
[----:B------:R-:W-:Y:S05]  /*28b0*/  BSYNC B0 ;  /* 0x0000000000007941 */ /* 0x000fea0003800000 */
.L_x_1177:
[----:B------:R-:W2:Y:S01]  /*28c0*/  ATOM.E.ADD.F16x2.RN.STRONG.GPU P0, RZ, [R2.64+0x4], R51 ;  /* 0x0000043302ff798a */ /* 0x000ea2000810e9c6 */
[----:B------:R-:W-:Y:S01]  /*28d0*/  BSSY B0, `(.L_x_1181) ;  /* 0x000000f000007945 */ /* 0x000fe20003800000 */
[----:B--2---:R-:W-:Y:S05]  /*28e0*/  @P0 BRA `(.L_x_1182) ;  /* 0x000000d000000947 */ /* 0x004fea0003800000 */
[----:B------:R-:W1:Y:S02]  /*28f0*/  QSPC.E.S P0, RZ, [R2+0x4] ;  /* 0x0000040002ff73aa */ /* 0x000e640000000500 */
[----:B-1----:R-:W-:Y:S05]  /*2900*/  @!P0 BRA `(.L_x_1183) ;  /* 0x0000008000008947 */ /* 0x002fea0003800000 */
[----:B------:R-:W-:-:S04]  /*2910*/  IADD3 R4, R2, 0x4, RZ ;  /* 0x0000000402047810 */ /* 0x000fc80007ffe0ff */
[----:B------:R-:W-:-:S05]  /*2920*/  LOP3.LUT R4, R4, 0xffffff, RZ, 0xc0, !PT ;  /* 0x00ffffff04047812 */ /* 0x000fca00078ec0ff */
.L_x_1184:
[----:B------:R-:W1:Y:S02]  /*2930*/  LDS R6, [R4] ;  /* 0x0000000004067984 */ /* 0x000e640000000800 */
[----:B01----:R-:W-:-:S10]  /*2940*/  HFMA2.MMA R7, R6, 1, 1, R51 ;  /* 0x3c003c0006077835 */ /* 0x003fd40000000033 */
[----:B------:R-:W0:Y:S02]  /*2950*/  ATOMS.CAST.SPIN R7, [R4], R6, R7 ;  /* 0x000000060407738d */ /* 0x000e240001800007 */
[----:B0-----:R-:W-:-:S13]  /*2960*/  ISETP.EQ.U32.AND P0, PT, R7, 0x1, PT ;  /* 0x000000010700780c */ /* 0x001fda0003f02070 */
[----:B------:R-:W-:Y:S05]  /*2970*/  @!P0 BRA `(.L_x_1184) ;  /* 0xffffffb000008947 */ /* 0x000fea000383ffff */
[----:B------:R-:W-:Y:S05]  /*2980*/  BRA `(.L_x_1182) ;  /* 0x0000003000007947 */ /* 0x000fea0003800000 */
.L_x_1183:
[----:B------:R-:W2:Y:S02]  /*2990*/  LD.E R4, [R2.64+0x4] ;  /* 0x0000040602047980 */ /* 0x000ea4000c101900 */
[----:B0-2---:R-:W-:-:S05]  /*29a0*/  IMAD.IADD R7, R51, 0x1, R4 ;  /* 0x0000000133077824 */ /* 0x005fca00078e0204 */
[----:B------:R0:W-:Y:S02]  /*29b0*/  ST.E [R2.64+0x4], R7 ;  /* 0x0000040702007985 */ /* 0x0001e4000c101906 */
.L_x_1182:
[----:B------:R-:W-:Y:S05]  /*29c0*/  BSYNC B0 ;  /* 0x0000000000007941 */ /* 0x000fea0003800000 */
.L_x_1181:
        /* <DEDUP_REMOVED lines=11> */
.L_x_1188:
[----:B------:R-:W0:Y:S02]  /*2a80*/  LDS R6, [R4] ;  /* 0x0000000004067984 */ /* 0x000e240000000800 */
[----:B0-----:R-:W-:-:S06]  /*2a90*/  HADD2 R7, R6, R9 ;  /* 0x0000000906077230 */ /* 0x001fcc0000000000 */
[----:B------:R-:W0:Y:S02]  /*2aa0*/  ATOMS.CAST.SPIN R7, [R4], R6, R7 ;  /* 0x000000060407738d */ /* 0x000e240001800007 */
[----:B0-----:R-:W-:-:S13]  /*2ab0*/  ISETP.EQ.U32.AND P0, PT, R7, 0x1, PT ;  /* 0x000000010700780c */ /* 0x001fda0003f02070 */
[----:B------:R-:W-:Y:S05]  /*2ac0*/  @!P0 BRA `(.L_x_1188) ;  /* 0xffffffb000008947 */ /* 0x000fea000383ffff */
[----:B------:R-:W-:Y:S05]  /*2ad0*/  BRA `(.L_x_1186) ;  /* 0x0000003000007947 */ /* 0x000fea0003800000 */
.L_x_1187:
[----:B------:R-:W2:Y:S02]  /*2ae0*/  LD.E R4, [R2.64] ;  /* 0x0000000602047980 */ /* 0x000ea4000c101900 */
[----:B--2---:R-:W-:-:S05]  /*2af0*/  IMAD.IADD R7, R9, 0x1, R4 ;  /* 0x0000000109077824 */ /* 0x004fca00078e0204 */
[----:B------:R0:W-:Y:S02]  /*2b00*/  ST.E [R2.64], R7 ;  /* 0x0000000702007985 */ /* 0x0001e4000c101906 */
.L_x_1186:
[----:B------:R-:W-:Y:S05]  /*2b10*/  BSYNC B0 ;  /* 0x0000000000007941 */ /* 0x000fea0003800000 */
.L_x_1185:
[----:B------:R-:W2:Y:S01]  /*2b20*/  ATOM.E.ADD.F16x2.RN.STRONG.GPU P0, RZ, [R2.64+0x4], R49 ;  /* 0x0000043102ff798a */ /* 0x000ea2000810e9c6 */
[----:B------:R-:W-:Y:S01]  /*2b30*/  BSSY B0, `(.L_x_1189) ;  /* 0x000000f000007945 */ /* 0x000fe20003800000 */
[----:B--2---:R-:W-:Y:S05]  /*2b40*/  @P0 BRA `(.L_x_1190) ;  /* 0x000000d000000947 */ /* 0x004fea0003800000 */
[----:B------:R-:W1:Y:S02]  /*2b50*/  QSPC.E.S P0, RZ, [R2+0x4] ;  /* 0x0000040002ff73aa */ /* 0x000e640000000500 */
[----:B-1----:R-:W-:Y:S05]  /*2b60*/  @!P0 BRA `(.L_x_1191) ;  /* 0x0000008000008947 */ /* 0x002fea0003800000 */
[----:B------:R-:W-:-:S04]  /*2b70*/  IADD3 R4, R2, 0x4, RZ ;  /* 0x0000000402047810 */ /* 0x000fc80007ffe0ff */
[----:B------:R-:W-:-:S05]  /*2b80*/  LOP3.LUT R4, R4, 0xffffff, RZ, 0xc0, !PT ;  /* 0x00ffffff04047812 */ /* 0x000fca00078ec0ff */
.L_x_1192:
[----:B------:R-:W1:Y:S02]  /*2b90*/  LDS R6, [R4] ;  /* 0x0000000004067984 */ /* 0x000e640000000800 */
[----:B01----:R-:W-:-:S10]  /*2ba0*/  HFMA2.MMA R7, R6, 1, 1, R49 ;  /* 0x3c003c0006077835 */ /* 0x003fd40000000031 */
[----:B------:R-:W0:Y:S02]  /*2bb0*/  ATOMS.CAST.SPIN R7, [R4], R6, R7 ;  /* 0x000000060407738d */ /* 0x000e240001800007 */
[----:B0-----:R-:W-:-:S13]  /*2bc0*/  ISETP.EQ.U32.AND P0, PT, R7, 0x1, PT ;  /* 0x000000010700780c */ /* 0x001fda0003f02070 */
[----:B------:R-:W-:Y:S05]  /*2bd0*/  @!P0 BRA `(.L_x_1192) ;  /* 0xffffffb000008947 */ /* 0x000fea000383ffff */
[----:B------:R-:W-:Y:S05]  /*2be0*/  BRA `(.L_x_1190) ;  /* 0x0000003000007947 */ /* 0x000fea0003800000 */
.L_x_1191:
[----:B------:R-:W2:Y:S02]  /*2bf0*/  LD.E R4, [R2.64+0x4] ;  /* 0x0000040602047980 */ /* 0x000ea4000c101900 */
[----:B0-2---:R-:W-:-:S05]  /*2c00*/  IMAD.IADD R7, R49, 0x1, R4 ;  /* 0x0000000131077824 */ /* 0x005fca00078e0204 */
[----:B------:R0:W-:Y:S02]  /*2c10*/  ST.E [R2.64+0x4], R7 ;  /* 0x0000040702007985 */ /* 0x0001e4000c101906 */
.L_x_1190:
[----:B------:R-:W-:Y:S05]  /*2c20*/  BSYNC B0 ;  /* 0x0000000000007941 */ /* 0x000fea0003800000 */
.L_x_1189:
        /* <DEDUP_REMOVED lines=11> */
.L_x_1196:
[----:B------:R-:W0:Y:S02]  /*2ce0*/  LDS R6, [R4] ;  /* 0x0000000004067984 */ /* 0x000e240000000800 */
[----:B0-----:R-:W-:-:S06]  /*2cf0*/  HADD2 R7, R6, R9 ;  /* 0x0000000906077230 */ /* 0x001fcc0000000000 */
[----:B------:R-:W0:Y:S02]  /*2d00*/  ATOMS.CAST.SPIN R7, [R4], R6, R7 ;  /* 0x000000060407738d */ /* 0x000e240001800007 */
[----:B0-----:R-:W-:-:S13]  /*2d10*/  ISETP.EQ.U32.AND P0, PT, R7, 0x1, PT ;  /* 0x000000010700780c */ /* 0x001fda0003f02070 */
[----:B------:R-:W-:Y:S05]  /*2d20*/  @!P0 BRA `(.L_x_1196) ;  /* 0xffffffb000008947 */ /* 0x000fea000383ffff */
[----:B------:R-:W-:Y:S05]  /*2d30*/  BRA `(.L_x_1194) ;  /* 0x0000003000007947 */ /* 0x000fea0003800000 */
.L_x_1195:
[----:B------:R-:W2:Y:S02]  /*2d40*/  LD.E R4, [R2.64] ;  /* 0x0000000602047980 */ /* 0x000ea4000c101900 */
[----:B--2---:R-:W-:-:S05]  /*2d50*/  IMAD.IADD R7, R9, 0x1, R4 ;  /* 0x0000000109077824 */ /* 0x004fca00078e0204 */
[----:B------:R0:W-:Y:S02]  /*2d60*/  ST.E [R2.64], R7 ;  /* 0x0000000702007985 */ /* 0x0001e4000c101906 */
.L_x_1194:
[----:B------:R-:W-:Y:S05]  /*2d70*/  BSYNC B0 ;  /* 0x0000000000007941 */ /* 0x000fea0003800000 */
.L_x_1193:
[----:B------:R-:W2:Y:S01]  /*2d80*/  ATOM.E.ADD.F16x2.RN.STRONG.GPU P0, RZ, [R2.64+0x4], R47 ;  /* 0x0000042f02ff798a */ /* 0x000ea2000810e9c6 */
[----:B------:R-:W-:Y:S01]  /*2d90*/  BSSY B0, `(.L_x_1197) ;  /* 0x000000f000007945 */ /* 0x000fe20003800000 */
[----:B--2---:R-:W-:Y:S05]  /*2da0*/  @P0 BRA `(.L_x_1198) ;  /* 0x000000d000000947 */ /* 0x004fea0003800000 */
[----:B------:R-:W1:Y:S02]  /*2db0*/  QSPC.E.S P0, RZ, [R2+0x4] ;  /* 0x0000040002ff73aa */ /* 0x000e640000000500 */
[----:B-1----:R-:W-:Y:S05]  /*2dc0*/  @!P0 BRA `(.L_x_1199) ;  /* 0x0000008000008947 */ /* 0x002fea0003800000 */
[----:B------:R-:W-:-:S04]  /*2dd0*/  IADD3 R4, R2, 0x4, RZ ;  /* 0x0000000402047810 */ /* 0x000fc80007ffe0ff */
[----:B------:R-:W-:-:S05]  /*2de0*/  LOP3.LUT R4, R4, 0xffffff, RZ, 0xc0, !PT ;  /* 0x00ffffff04047812 */ /* 0x000fca00078ec0ff */
.L_x_1200:
[----:B------:R-:W1:Y:S02]  /*2df0*/  LDS R6, [R4] ;  /* 0x0000000004067984 */ /* 0x000e640000000800 */
[----:B01----:R-:W-:-:S10]  /*2e00*/  HFMA2.MMA R7, R6, 1, 1, R47 ;  /* 0x3c003c0006077835 */ /* 0x003fd4000000002f */
[----:B------:R-:W0:Y:S02]  /*2e10*/  ATOMS.CAST.SPIN R7, [R4], R6, R7 ;  /* 0x000000060407738d */ /* 0x000e240001800007 */
[----:B0-----:R-:W-:-:S13]  /*2e20*/  ISETP.EQ.U32.AND P0, PT, R7, 0x1, PT ;  /* 0x000000010700780c */ /* 0x001fda0003f02070 */
[----:B------:R-:W-:Y:S05]  /*2e30*/  @!P0 BRA `(.L_x_1200) ;  /* 0xffffffb000008947 */ /* 0x000fea000383ffff */
[----:B------:R-:W-:Y:S05]  /*2e40*/  BRA `(.L_x_1198) ;  /* 0x0000003000007947 */ /* 0x000fea0003800000 */
.L_x_1199:
[----:B------:R-:W2:Y:S02]  /*2e50*/  LD.E R4, [R2.64+0x4] ;  /* 0x0000040602047980 */ /* 0x000ea4000c101900 */
[----:B0-2---:R-:W-:-:S05]  /*2e60*/  IMAD.IADD R7, R47, 0x1, R4 ;  /* 0x000000012f077824 */ /* 0x005fca00078e0204 */
[----:B------:R0:W-:Y:S02]  /*2e70*/  ST.E [R2.64+0x4], R7 ;  /* 0x0000040702007985 */ /* 0x0001e4000c101906 */
.L_x_1198:
[----:B------:R-:W-:Y:S05]  /*2e80*/  BSYNC B0 ;  /* 0x0000000000007941 */ /* 0x000fea0003800000 */
.L_x_1197:
        /* <DEDUP_REMOVED lines=11> */
.L_x_1204:
[----:B------:R-:W0:Y:S02]  /*2f40*/  LDS R4, [R0] ;  /* 0x0000000000047984 */ /* 0x000e240000000800 */
[----:B0-----:R-:W-:-:S06]  /*2f50*/  HADD2 R5, R4, R7 ;  /* 0x0000000704057230 */ /* 0x001fcc0000000000 */
[----:B------:R-:W0:Y:S02]  /*2f60*/  ATOMS.CAST.SPIN R5, [R0], R4, R5 ;  /* 0x000000040005738d */ /* 0x000e240001800005 */
[----:B0-----:R-:W-:-:S13]  /*2f70*/  ISETP.EQ.U32.AND P0, PT, R5, 0x1, PT ;  /* 0x000000010500780c */ /* 0x001fda0003f02070 */
[----:B------:R-:W-:Y:S05]  /*2f80*/  @!P0 BRA `(.L_x_1204) ;  /* 0xffffffb000008947 */ /* 0x000fea000383ffff */
[----:B------:R-:W-:Y:S05]  /*2f90*/  BRA `(.L_x_1202) ;  /* 0x0000003000007947 */ /* 0x000fea0003800000 */
.L_x_1203:
[----:B------:R-:W2:Y:S02]  /*2fa0*/  LD.E R0, [R2.64] ;  /* 0x0000000602007980 */ /* 0x000ea4000c101900 */
[----:B--2---:R-:W-:-:S05]  /*2fb0*/  IMAD.IADD R5, R7, 0x1, R0 ;  /* 0x0000000107057824 */ /* 0x004fca00078e0200 */
[----:B------:R0:W-:Y:S02]  /*2fc0*/  ST.E [R2.64], R5 ;  /* 0x0000000502007985 */ /* 0x0001e4000c101906 */
.L_x_1202:
[----:B------:R-:W-:Y:S05]  /*2fd0*/  BSYNC B0 ;  /* 0x0000000000007941 */ /* 0x000fea0003800000 */
.L_x_1201:
[----:B------:R-:W2:Y:S02]  /*2fe0*/  ATOM.E.ADD.F16x2.RN.STRONG.GPU P0, RZ, [R2.64+0x4], R9 ;  /* 0x0000040902ff798a */ /* 0x000ea4000810e9c6 */
[----:B--2---:R-:W-:Y:S05]  /*2ff0*/  @P0 EXIT ;  /* 0x000000000000094d */ /* 0x004fea0003800000 */
[----:B------:R-:W1:Y:S02]  /*3000*/  QSPC.E.S P0, RZ, [R2+0x4] ;  /* 0x0000040002ff73aa */ /* 0x000e640000000500 */
[----:B-1----:R-:W-:Y:S05]  /*3010*/  @!P0 BRA `(.L_x_1205) ;  /* 0x0000008000008947 */ /* 0x002fea0003800000 */
[----:B0-----:R-:W-:-:S04]  /*3020*/  IADD3 R2, R2, 0x4, RZ ;  /* 0x0000000402027810 */ /* 0x001fc80007ffe0ff */
[----:B------:R-:W-:-:S05]  /*3030*/  LOP3.LUT R2, R2, 0xffffff, RZ, 0xc0, !PT ;  /* 0x00ffffff02027812 */ /* 0x000fca00078ec0ff */
.L_x_1206:
[----:B------:R-:W0:Y:S02]  /*3040*/  LDS R4, [R2] ;  /* 0x0000000002047984 */ /* 0x000e240000000800 */
[----:B0-----:R-:W-:-:S10]  /*3050*/  HFMA2.MMA R5, R4, 1, 1, R9 ;  /* 0x3c003c0004057835 */ /* 0x001fd40000000009 */
[----:B------:R-:W0:Y:S02]  /*3060*/  ATOMS.CAST.SPIN R5, [R2], R4, R5 ;  /* 0x000000040205738d */ /* 0x000e240001800005 */
[----:B0-----:R-:W-:-:S13]  /*3070*/  ISETP.EQ.U32.AND P0, PT, R5, 0x1, PT ;  /* 0x000000010500780c */ /* 0x001fda0003f02070 */
[----:B------:R-:W-:Y:S05]  /*3080*/  @!P0 BRA `(.L_x_1206) ;  /* 0xffffffb000008947 */ /* 0x000fea000383ffff */
[----:B------:R-:W-:Y:S05]  /*3090*/  EXIT ;  /* 0x000000000000794d */ /* 0x000fea0003800000 */
.L_x_1205:
[----:B------:R-:W2:Y:S02]  /*30a0*/  LD.E R0, [R2.64+0x4] ;  /* 0x0000040602007980 */ /* 0x000ea4000c101900 */
[----:B0-2---:R-:W-:-:S05]  /*30b0*/  IMAD.IADD R5, R9, 0x1, R0 ;  /* 0x0000000109057824 */ /* 0x005fca00078e0200 */
[----:B------:R-:W-:Y:S01]  /*30c0*/  ST.E [R2.64+0x4], R5 ;  /* 0x0000040502007985 */ /* 0x000fe2000c101906 */
[----:B------:R-:W-:Y:S05]  /*30d0*/  EXIT ;  /* 0x000000000000794d */ /* 0x000fea0003800000 */
.L_x_1207:
        /* <DEDUP_REMOVED lines=10> */
.L_x_3279:


//--------------------- .text._Z23gemm_half_q_half_kernelILi3ELi32ELb1ELb1ELi64EEvPK6__halfPKjS4_S2_PS0_iiiiPKtS7_iiiiiibS2_i --------------------------
	.section	.text._Z23gemm_half_q_half_kernelILi3ELi32ELb1ELb1ELi64EEvPK6__halfPKjS4_S2_PS0_iiiiPKtS7_iiiiiibS2_i,"ax",@progbits
	.sectioninfo	@"SHI_REGISTERS=66"
	.align	128
        .global         _Z23gemm_half_q_half_kernelILi3ELi32ELb1ELb1ELi64EEvPK6__halfPKjS4_S2_PS0_iiiiPKtS7_iiiiiibS2_i
        .type           _Z23gemm_half_q_half_kernelILi3ELi32ELb1ELb1ELi64EEvPK6__halfPKjS4_S2_PS0_iiiiPKtS7_iiiiiibS2_i,@function
        .size           _Z23gemm_half_q_half_kernelILi3ELi32ELb1ELb1ELi64EEvPK6__halfPKjS4_S2_PS0_iiiiPKtS7_iiiiiibS2_i,(.L_x_3280 - _Z23gemm_half_q_half_kernelILi3ELi32ELb1ELb1ELi64EEvPK6__halfPKjS4_S2_PS0_iiiiPKtS7_iiiiiibS2_i)
        .other          _Z23gemm_half_q_half_kernelILi3ELi32ELb1ELb1ELi64EEvPK6__halfPKjS4_S2_PS0_iiiiPKtS7_iiiiiibS2_i,@"STO_CUDA_ENTRY STV_DEFAULT"
_Z23gemm_half_q_half_kernelILi3ELi32ELb1ELb1ELi64EEvPK6__halfPKjS4_S2_PS0_iiiiPKtS7_iiiiiibS2_i:
.text._Z23gemm_half_q_half_kernelILi3ELi32ELb1ELb1ELi64EEvPK6__halfPKjS4_S2_PS0_iiiiPKtS7_iiiiiibS2_i:
[----:B------:R-:W-:Y:S02]  /*0000*/  IMAD.MOV.U32 R1, RZ, RZ, c[0x0][0x28] ;  /* 0x00000a00ff017624 */ /* 0x000fe400078e00ff */
[----:B------:R-:W0:Y:S01]  /*0010*/  S2R R3, SR_CTAID.Y ;  /* 0x0000000000037919 */ /* 0x000e220000002600 */
[----:B------:R-:W-:Y:S01]  /*0020*/  IMAD.MOV.U32 R0, RZ, RZ, -0x3 ;  /* 0xfffffffdff007424 */ /* 0x000fe200078e00ff */
[----:B------:R-:W-:Y:S01]  /*0030*/  ULDC.64 UR6, c[0x0][0x118] ;  /* 0x0000460000067ab9 */ /* 0x000fe20000000a00 */
[----:B------:R-:W-:Y:S01]  /*0040*/  IADD3 R1, R1, -0x10, RZ ;  /* 0xfffffff001017810 */ /* 0x000fe20007ffe0ff */
[----:B------:R-:W1:Y:S01]  /*0050*/  S2R R2, SR_TID.X ;  /* 0x0000000000027919 */ /* 0x000e620000002100 */
[----:B------:R-:W-:Y:S02]  /*0060*/  PRMT R54, RZ, 0x7610, R54 ;  /* 0x00007610ff367816 */ /* 0x000fe40000000036 */
[----:B------:R-:W-:Y:S02]  /*0070*/  PRMT R53, RZ, 0x7610, R53 ;  /* 0x00007610ff357816 */ /* 0x000fe40000000035 */
[----:B------:R-:W-:Y:S02]  /*0080*/  PRMT R52, RZ, 0x7610, R52 ;  /* 0x00007610ff347816 */ /* 0x000fe40000000034 */
[----:B------:R-:W-:Y:S01]  /*0090*/  PRMT R11, RZ, 0x7610, R11 ;  /* 0x00007610ff0b7816 */ /* 0x000fe2000000000b */
[----:B0-----:R-:W-:-:S02]  /*00a0*/  IMAD R5, R3, R0, c[0x0][0x188] ;  /* 0x0000620003057624 */ /* 0x001fc400078e0200 */
[----:B------:R-:W0:Y:S03]  /*00b0*/  S2R R0, SR_CTAID.Z ;  /* 0x0000000000007919 */ /* 0x000e260000002700 */
[C---:B------:R-:W-:Y:S02]  /*00c0*/  ISETP.GE.AND P1, PT, R5.reuse, 0x1, PT ;  /* 0x000000010500780c */ /* 0x040fe40003f26270 */
[----:B------:R-:W-:-:S11]  /*00d0*/  IMNMX R57, R5, 0x3, PT ;  /* 0x0000000305397817 */ /* 0x000fd60003800200 */
[----:B------:R-:W-:Y:S05]  /*00e0*/  @!P1 BRA `(.L_x_1208) ;  /* 0x0000014000009947 */ /* 0x000fea0003800000 */
[----:B-1----:R-:W-:Y:S02]  /*00f0*/  IMAD.MOV.U32 R6, RZ, RZ, c[0x0][0x1c8] ;  /* 0x00007200ff067624 */ /* 0x002fe400078e00ff */
[----:B------:R-:W-:-:S05]  /*0100*/  IMAD.MOV.U32 R7, RZ, RZ, c[0x0][0x1cc] ;  /* 0x00007300ff077624 */ /* 0x000fca00078e00ff */
[----:B------:R-:W2:Y:S01]  /*0110*/  LDG.E.U16 R52, [R6.64] ;  /* 0x0000000606347981 */ /* 0x000ea2000c1e1500 */
[----:B------:R-:W-:Y:S02]  /*0120*/  ISETP.GE.AND P0, PT, R57, 0x2, PT ;  /* 0x000000023900780c */ /* 0x000fe40003f06270 */
[----:B--2---:R-:W-:-:S11]  /*0130*/  PRMT R11, R52, 0x7610, R11 ;  /* 0x00007610340b7816 */ /* 0x004fd6000000000b */
[----:B------:R-:W-:Y:S05]  /*0140*/  @!P0 BRA `(.L_x_1208) ;  /* 0x000000e000008947 */ /* 0x000fea0003800000 */
[----:B------:R-:W-:Y:S01]  /*0150*/  IMAD.MOV.U32 R11, RZ, RZ, c[0x0][0x1d0] ;  /* 0x00007400ff0b7624 */ /* 0x000fe200078e00ff */
[----:B------:R-:W-:-:S03]  /*0160*/  ISETP.NE.AND P0, PT, R57, 0x2, PT ;  /* 0x000000023900780c */ /* 0x000fc60003f05270 */
[----:B------:R-:W-:Y:S01]  /*0170*/  IMAD.SHL.U32 R9, R11, 0x2, RZ ;  /* 0x000000020b097824 */ /* 0x000fe200078e00ff */
[----:B------:R-:W-:-:S04]  /*0180*/  SHF.R.S32.HI R4, RZ, 0x1f, R11 ;  /* 0x0000001fff047819 */ /* 0x000fc8000001140b */
[----:B------:R-:W-:Y:S02]  /*0190*/  SHF.L.U64.HI R11, R11, 0x1, R4 ;  /* 0x000000010b0b7819 */ /* 0x000fe40000010204 */
[----:B------:R-:W-:-:S04]  /*01a0*/  IADD3 R6, P2, R9, c[0x0][0x1c8], RZ ;  /* 0x0000720009067a10 */ /* 0x000fc80007f5e0ff */
[----:B------:R-:W-:Y:S02]  /*01b0*/  IADD3.X R7, R11, c[0x0][0x1cc], RZ, P2, !PT ;  /* 0x000073000b077a10 */ /* 0x000fe400017fe4ff */
[----:B------:R-:W-:-:S03]  /*01c0*/  @P0 IADD3 R8, P2, R6, R9, RZ ;  /* 0x0000000906080210 */ /* 0x000fc60007f5e0ff */
[----:B------:R-:W2:Y:S02]  /*01d0*/  LDG.E.U16 R53, [R6.64] ;  /* 0x0000000606357981 */ /* 0x000ea4000c1e1500 */
[----:B------:R-:W-:-:S05]  /*01e0*/  @P0 IMAD.X R9, R7, 0x1, R11, P2 ;  /* 0x0000000107090824 */ /* 0x000fca00010e060b */
[----:B------:R-:W3:Y:S01]  /*01f0*/  @P0 LDG.E.U16 R54, [R8.64] ;  /* 0x0000000608360981 */ /* 0x000ee2000c1e1500 */
[----:B--2---:R-:W-:-:S04]  /*0200*/  LOP3.LUT R11, R53, R52, RZ, 0xfc, !PT ;  /* 0x00000034350b7212 */ /* 0x004fc800078efcff */
[----:B---3--:R-:W-:-:S04]  /*0210*/  @P0 LOP3.LUT R4, R54, R11, RZ, 0xfc, !PT ;  /* 0x0000000b36040212 */ /* 0x008fc800078efcff */
[----:B------:R-:W-:-:S03]  /*0220*/  @P0 PRMT R11, R4, 0x7610, R11 ;  /* 0x00007610040b0816 */ /* 0x000fc6000000000b */
.L_x_1208:
[----:B-1----:R-:W1:Y:S01]  /*0230*/  S2R R7, SR_CTAID.X ;  /* 0x0000000000077919 */ /* 0x002e620000002500 */
[----:B------:R-:W-:Y:S01]  /*0240*/  PRMT R4, R11, 0x9910, RZ ;  /* 0x000099100b047816 */ /* 0x000fe200000000ff */
[----:B0-----:R-:W-:-:S03]  /*0250*/  IMAD.SHL.U32 R55, R0, 0x40, RZ ;  /* 0x0000004000377824 */ /* 0x001fc600078e00ff */
[----:B------:R-:W-:Y:S02]  /*0260*/  ISETP.NE.AND P0, PT, R4, RZ, PT ;  /* 0x000000ff0400720c */ /* 0x000fe40003f05270 */
[----:B------:R-:W-:-:S04]  /*0270*/  IADD3 R56, R55, 0x40, RZ ;  /* 0x0000004037387810 */ /* 0x000fc80007ffe0ff */
[----:B------:R-:W-:-:S07]  /*0280*/  IMNMX R56, R56, c[0x0][0x190], PT ;  /* 0x0000640038387a17 */ /* 0x000fce0003800200 */
[----:B------:R-:W-:Y:S05]  /*0290*/  @!P0 EXIT ;  /* 0x000000000000894d */ /* 0x000fea0003800000 */
[----:B------:R-:W-:Y:S01]  /*02a0*/  IMAD.IADD R9, R55, 0x1, R2 ;  /* 0x0000000137097824 */ /* 0x000fe200078e0202 */
[----:B------:R-:W-:Y:S01]  /*02b0*/  BSSY B0, `(.L_x_1209) ;  /* 0x0000068000007945 */ /* 0x000fe20003800000 */
[----:B-1----:R-:W-:-:S03]  /*02c0*/  IMAD.SHL.U32 R7, R7, 0x100, RZ ;  /* 0x0000010007077824 */ /* 0x002fc600078e00ff */
[----:B------:R-:W-:Y:S01]  /*02d0*/  ISETP.GE.OR P0, PT, R9, R56, !P1 ;  /* 0x000000380900720c */ /* 0x000fe20004f06670 */
[----:B------:R-:W-:-:S12]  /*02e0*/  IMAD R12, R2, 0x4, R7 ;  /* 0x00000004020c7824 */ /* 0x000fd800078e0207 */
        /* <DEDUP_REMOVED lines=11> */
[----:B------:R-:W-:-:S05]  /*03a0*/  IMAD R9, R4, 0x3, RZ ;  /* 0x0000000304097824 */ /* 0x000fca00078e02ff */
        /* <DEDUP_REMOVED lines=9> */
.L_x_1213:
        /* <DEDUP_REMOVED lines=17> */
.L_x_1212:
        /* <DEDUP_REMOVED lines=17> */
.L_x_1211:
[----:B------:R-:W-:Y:S01]  /*0660*/  IMAD R4, R3, c[0x0][0x190], RZ ;  /* 0x0000640003047a24 */ /* 0x000fe200078e02ff */
[----:B------:R-:W-:-:S03]  /*0670*/  ISETP.GT.AND P2, PT, R57, 0x3, PT ;  /* 0x000000033900780c */ /* 0x000fc60003f44270 */
[----:B------:R-:W-:-:S05]  /*0680*/  IMAD R8, R4, 0x3, RZ ;  /* 0x0000000304087824 */ /* 0x000fca00078e02ff */
[----:B------:R-:W-:-:S04]  /*0690*/  IADD3 R4, P0, R9, R8, RZ ;  /* 0x0000000809047210 */ /* 0x000fc80007f1e0ff */
[----:B------:R-:W-:Y:S01]  /*06a0*/  LEA.HI.X.SX32 R9, R8, R6, 0x1, P0 ;  /* 0x0000000608097211 */ /* 0x000fe200000f0eff */
[----:B------:R-:W-:Y:S01]  /*06b0*/  IMAD.MOV.U32 R6, RZ, RZ, RZ ;  /* 0x000000ffff067224 */ /* 0x000fe200078e00ff */
[----:B------:R-:W-:-:S04]  /*06c0*/  LEA R8, P0, R4, c[0x0][0x160], 0x1 ;  /* 0x0000580004087a11 */ /* 0x000fc800078008ff */
[----:B------:R-:W-:Y:S01]  /*06d0*/  LEA.HI.X R9, R4, c[0x0][0x164], R9, 0x1, P0 ;  /* 0x0000590004097a11 */ /* 0x000fe200000f0c09 */
[----:B------:R-:W-:Y:S01]  /*06e0*/  IMAD.SHL.U32 R4, R2, 0x2, RZ ;  /* 0x0000000202047824 */ /* 0x000fe200078e00ff */
[----:B------:R-:W-:Y:S01]  /*06f0*/  PLOP3.LUT P0, PT, PT, PT, PT, 0x80, 0x0 ;  /* 0x000000000000781c */ /* 0x000fe20003f0f070 */
[----:B------:R-:W-:Y:S05]  /*0700*/  @!P2 BRA `(.L_x_1214) ;  /* 0x000001300000a947 */ /* 0x000fea0003800000 */
[----:B------:R-:W-:Y:S02]  /*0710*/  PLOP3.LUT P0, PT, PT, PT, PT, 0x8, 0x0 ;  /* 0x000000000000781c */ /* 0x000fe40003f0e170 */
[----:B------:R-:W-:-:S05]  /*0720*/  IADD3 R21, R57, -0x3, RZ ;  /* 0xfffffffd39157810 */ /* 0x000fca0007ffe0ff */
.L_x_1215:
        /* <DEDUP_REMOVED lines=17> */
.L_x_1214:
        /* <DEDUP_REMOVED lines=15> */
.L_x_1210:
[----:B------:R-:W-:Y:S05]  /*0930*/  BSYNC B0 ;  /* 0x0000000000007941 */ /* 0x000fea0003800000 */
.L_x_1209:
        /* <DEDUP_REMOVED lines=18> */
.L_x_1218:
        /* <DEDUP_REMOVED lines=11> */
.L_x_1217:
        /* <DEDUP_REMOVED lines=10> */
.L_x_1216:
[----:B------:R-:W-:Y:S01]  /*0bb0*/  BAR.SYNC.DEFER_BLOCKING 0x0 ;  /* 0x0000000000007b1d */ /* 0x000fe20000010000 */
[C---:B------:R-:W-:Y:S01]  /*0bc0*/  ISETP.GT.AND P0, PT, R55.reuse, c[0x0][0x1a8], PT ;  /* 0x00006a0037007a0c */ /* 0x040fe20003f04270 */
[----:B------:R-:W-:Y:S01]  /*0bd0*/  IMAD.MOV.U32 R23, RZ, RZ, 0x2 ;  /* 0x00000002ff177424 */ /* 0x000fe200078e00ff */
[C---:B------:R-:W-:Y:S02]  /*0be0*/  ISETP.GT.AND P3, PT, R55.reuse, c[0x0][0x1ac], PT ;  /* 0x00006b0037007a0c */ /* 0x040fe40003f64270 */
[C---:B------:R-:W-:Y:S02]  /*0bf0*/  ISETP.GT.AND P4, PT, R55.reuse, c[0x0][0x1b0], PT ;  /* 0x00006c0037007a0c */ /* 0x040fe40003f84270 */
[C---:B------:R-:W-:Y:S02]  /*0c00*/  ISETP.GT.AND P5, PT, R55.reuse, c[0x0][0x1b4], PT ;  /* 0x00006d0037007a0c */ /* 0x040fe40003fa4270 */
        /* <DEDUP_REMOVED lines=13> */
[----:B------:R-:W-:-:S02]  /*0ce0*/  @P0 LEA.HI R3, R3, R2, RZ, 0x5 ;  /* 0x0000000203030211 */ /* 0x000fc400078f28ff */
[----:B------:R-:W-:Y:S02]  /*0cf0*/  @P3 SHF.R.S32.HI R7, RZ, 0x1f, R4 ;  /* 0x0000001fff073819 */ /* 0x000fe40000011404 */
[----:B------:R-:W-:Y:S02]  /*0d00*/  @P4 SHF.R.S32.HI R9, RZ, 0x1f, R6 ;  /* 0x0000001fff094819 */ /* 0x000fe40000011406 */
[----:B------:R-:W-:Y:S02]  /*0d10*/  @P5 SHF.R.S32.HI R11, RZ, 0x1f, R10 ;  /* 0x0000001fff0b5819 */ /* 0x000fe4000001140a */
[----:B------:R-:W-:Y:S02]  /*0d20*/  @P2 IMNMX R2, R55, c[0x0][0x1bc], PT ;  /* 0x00006f0037022a17 */ /* 0x000fe40003800200 */
[----:B------:R-:W-:Y:S02]  /*0d30*/  @P0 SHF.R.S32.HI R3, RZ, 0x5, R3 ;  /* 0x00000005ff030819 */ /* 0x000fe40000011403 */
[----:B------:R-:W-:Y:S01]  /*0d40*/  @P3 LEA.HI R7, R7, R4, RZ, 0x5 ;  /* 0x0000000407073211 */ /* 0x000fe200078f28ff */
[----:B------:R-:W-:Y:S01]  /*0d50*/  IMAD.MOV.U32 R4, RZ, RZ, RZ ;  /* 0x000000ffff047224 */ /* 0x000fe200078e00ff */
[----:B------:R-:W-:Y:S01]  /*0d60*/  @P4 LEA.HI R8, R9, R6, RZ, 0x5 ;  /* 0x0000000609084211 */ /* 0x000fe200078f28ff */
[----:B------:R-:W-:Y:S01]  /*0d70*/  IMAD.MOV.U32 R6, RZ, RZ, RZ ;  /* 0x000000ffff067224 */ /* 0x000fe200078e00ff */
[----:B------:R-:W-:Y:S01]  /*0d80*/  @P5 LEA.HI R11, R11, R10, RZ, 0x5 ;  /* 0x0000000a0b0b5211 */ /* 0x000fe200078f28ff */
[----:B------:R-:W-:Y:S01]  /*0d90*/  @P0 IMAD R6, R3, 0x6, RZ ;  /* 0x0000000603060824 */ /* 0x000fe200078e02ff */
[----:B------:R-:W-:Y:S01]  /*0da0*/  @P2 IADD3 R10, R2, -c[0x0][0x1b8], RZ ;  /* 0x80006e00020a2a10 */ /* 0x000fe20007ffe0ff */
[----:B------:R-:W-:Y:S01]  /*0db0*/  IMAD.MOV.U32 R9, RZ, RZ, RZ ;  /* 0x000000ffff097224 */ /* 0x000fe200078e00ff */
[----:B------:R-:W-:Y:S01]  /*0dc0*/  @P3 SHF.R.S32.HI R7, RZ, 0x5, R7 ;  /* 0x00000005ff073819 */ /* 0x000fe20000011407 */
[----:B------:R-:W-:Y:S01]  /*0dd0*/  IMAD.MOV.U32 R2, RZ, RZ, RZ ;  /* 0x000000ffff027224 */ /* 0x000fe200078e00ff */
[----:B------:R-:W-:Y:S01]  /*0de0*/  ISETP.GE.AND P0, PT, R55, R56, PT ;  /* 0x000000383700720c */ /* 0x000fe20003f06270 */
[----:B------:R-:W-:Y:S01]  /*0df0*/  IMAD.MOV.U32 R3, RZ, RZ, RZ ;  /* 0x000000ffff037224 */ /* 0x000fe200078e00ff */
[----:B------:R-:W-:Y:S01]  /*0e00*/  @P2 SHF.R.S32.HI R13, RZ, 0x1f, R10 ;  /* 0x0000001fff0d2819 */ /* 0x000fe2000001140a */
[----:B------:R-:W-:Y:S01]  /*0e10*/  @P3 IMAD R4, R7, 0x5, RZ ;  /* 0x0000000507043824 */ /* 0x000fe200078e02ff */
[----:B------:R-:W-:-:S02]  /*0e20*/  @P4 SHF.R.S32.HI R8, RZ, 0x5, R8 ;  /* 0x00000005ff084819 */ /* 0x000fc40000011408 */
[----:B------:R-:W-:Y:S01]  /*0e30*/  SHF.R.S32.HI R7, RZ, 0x5, R14 ;  /* 0x00000005ff077819 */ /* 0x000fe2000001140e */
[----:B------:R-:W-:Y:S01]  /*0e40*/  IMAD.SHL.U32 R14, R0, 0x80, RZ ;  /* 0x00000080000e7824 */ /* 0x000fe200078e00ff */
[----:B------:R-:W-:Y:S01]  /*0e50*/  @P2 LEA.HI R13, R13, R10, RZ, 0x5 ;  /* 0x0000000a0d0d2211 */ /* 0x000fe200078f28ff */
[----:B------:R-:W-:Y:S01]  /*0e60*/  @P4 IMAD.SHL.U32 R9, R8, 0x4, RZ ;  /* 0x0000000408094824 */ /* 0x000fe200078e00ff */
[----:B------:R-:W-:Y:S01]  /*0e70*/  @P5 SHF.R.S32.HI R11, RZ, 0x5, R11 ;  /* 0x00000005ff0b5819 */ /* 0x000fe2000001140b */
[----:B------:R-:W-:Y:S01]  /*0e80*/  IMAD R6, R7, 0x8, R6 ;  /* 0x0000000807067824 */ /* 0x000fe200078e0206 */
[----:B------:R-:W-:Y:S01]  /*0e90*/  @P2 SHF.R.S32.HI R13, RZ, 0x5, R13 ;  /* 0x00000005ff0d2819 */ /* 0x000fe2000001140d */
[----:B------:R-:W-:-:S03]  /*0ea0*/  IMAD.WIDE R14, R14, R23, c[0x0][0x198] ;  /* 0x000066000e0e7625 */ /* 0x000fc600078e0217 */
[----:B------:R-:W-:Y:S01]  /*0eb0*/  IADD3 R21, R9, R6, R4 ;  /* 0x0000000609157210 */ /* 0x000fe20007ffe004 */
[----:B------:R-:W-:Y:S02]  /*0ec0*/  @P5 IMAD R2, R11, 0x3, RZ ;  /* 0x000000030b025824 */ /* 0x000fe400078e02ff */
        /* <DEDUP_REMOVED lines=10> */
.L_x_1220:
        /* <DEDUP_REMOVED lines=43> */
.L_x_1219:
[----:B------:R-:W-:Y:S02]  /*1220*/  ISETP.GE.OR P0, PT, R55, c[0x0][0x1ac], P0 ;  /* 0x00006b0037007a0c */ /* 0x000fe40000706670 */
[----:B------:R-:W-:Y:S02]  /*1230*/  PRMT R11, RZ, 0x5410, RZ ;  /* 0x00005410ff0b7816 */ /* 0x000fe400000000ff */
[----:B------:R-:W-:Y:S02]  /*1240*/  IADD3 R0, R3, R21, R2 ;  /* 0x0000001503007210 */ /* 0x000fe40007ffe002 */
[----:B------:R-:W-:Y:S02]  /*1250*/  PRMT R10, RZ, 0x5410, RZ ;  /* 0x00005410ff0a7816 */ /* 0x000fe400000000ff */
[----:B------:R-:W-:Y:S02]  /*1260*/  PRMT R9, RZ, 0x5410, RZ ;  /* 0x00005410ff097816 */ /* 0x000fe400000000ff */
[----:B-1----:R-:W-:-:S02]  /*1270*/  PRMT R8, RZ, 0x5410, RZ ;  /* 0x00005410ff087816 */ /* 0x002fc400000000ff */
[----:B------:R-:W-:Y:S02]  /*1280*/  PRMT R7, RZ, 0x5410, RZ ;  /* 0x00005410ff077816 */ /* 0x000fe400000000ff */
[----:B------:R-:W-:Y:S01]  /*1290*/  PRMT R6, RZ, 0x5410, RZ ;  /* 0x00005410ff067816 */ /* 0x000fe200000000ff */
[----:B------:R-:W-:Y:S05]  /*12a0*/  @P0 BRA `(.L_x_1221) ;  /* 0x000024e000000947 */ /* 0x000fea0003800000 */
[----:B------:R-:W2:Y:S04]  /*12b0*/  LDL.64 R16, [R1] ;  /* 0x0000000001107983 */ /* 0x000ea80000100a00 */
[----:B------:R-:W3:Y:S01]  /*12c0*/  LDG.E.U16.CONSTANT R4, [R14.64+0x2] ;  /* 0x000002060e047981 */ /* 0x000ee2000c1e9500 */
        /* <DEDUP_REMOVED lines=10> */
[C---:B------:R-:W-:Y:S02]  /*1370*/  LEA R58, P2, R0.reuse, c[0x0][0x168], 0x2 ;  /* 0x00005a00003a7a11 */ /* 0x040fe400078410ff */
[----:B------:R-:W-:Y:S01]  /*1380*/  ISETP.LT.OR P0, PT, R5, 0x3, !P0 ;  /* 0x000000030500780c */ /* 0x000fe20004701670 */
[----:B------:R-:W-:Y:S01]  /*1390*/  IMAD.MOV.U32 R5, RZ, RZ, RZ ;  /* 0x000000ffff057224 */ /* 0x000fe200078e00ff */
[----:B------:R-:W-:Y:S02]  /*13a0*/  LEA.HI.X R59, R0, c[0x0][0x16c], R3, 0x2, P2 ;  /* 0x00005b00003b7a11 */ /* 0x000fe400010f1403 */
[----:B--2---:R-:W-:-:S02]  /*13b0*/  PRMT R2, R16, 0x7610, R16 ;  /* 0x0000761010027816 */ /* 0x004fc40000000010 */
[----:B------:R-:W-:Y:S01]  /*13c0*/  PRMT R0, R17, 0x7610, R17 ;  /* 0x0000761011007816 */ /* 0x000fe20000000011 */
[----:B---3--:R-:W-:-:S05]  /*13d0*/  IMAD.IADD R4, R55, 0x1, R4 ;  /* 0x0000000137047824 */ /* 0x008fca00078e0204 */
.L_x_1228:
[----:B------:R-:W-:Y:S01]  /*13e0*/  ISETP.NE.AND P2, PT, R55, R4, PT ;  /* 0x000000043700720c */ /* 0x000fe20003f45270 */
[----:B0----5:R0:W5:-:S12]  /*13f0*/  LDG.E.128.CONSTANT R12, [R58.64] ;  /* 0x000000063a0c7981 */ /* 0x021158000c1e9d00 */
        /* <DEDUP_REMOVED lines=20> */
[----:B------:R-:W-:-:S02]  /*1540*/  LOP3.LUT R36, R35, 0xf000f, RZ, 0xc0, !PT ;  /* 0x000f000f23247812 */ /* 0x000fc400078ec0ff */
[----:B------:R-:W-:Y:S02]  /*1550*/  LOP3.LUT R38, R37, 0xf000f, RZ, 0xc0, !PT ;  /* 0x000f000f25267812 */ /* 0x000fe400078ec0ff */
[----:B------:R-:W-:Y:S02]  /*1560*/  SHF.R.U32.HI R34, RZ, 0xc, R13 ;  /* 0x0000000cff227819 */ /* 0x000fe4000001160d */
[--C-:B------:R-:W-:Y:S02]  /*1570*/  SHF.R.U32.HI R27, RZ, 0xc, R12.reuse ;  /* 0x0000000cff1b7819 */ /* 0x100fe4000001160c */
[----:B------:R-:W-:Y:S02]  /*1580*/  LOP3.LUT R24, R12, 0x3f003f, RZ, 0xc0, !PT ;  /* 0x003f003f0c187812 */ /* 0x000fe400078ec0ff */
[----:B------:R-:W-:Y:S02]  /*1590*/  SHF.R.U32.HI R25, RZ, 0x6, R12 ;  /* 0x00000006ff197819 */ /* 0x000fe4000001160c */
[----:B------:R-:W-:-:S02]  /*15a0*/  LOP3.LUT R12, R13, 0x3f003f, RZ, 0xc0, !PT ;  /* 0x003f003f0d0c7812 */ /* 0x000fc400078ec0ff */
[----:B------:R-:W-:Y:S02]  /*15b0*/  SHF.R.U32.HI R13, RZ, 0x6, R13 ;  /* 0x00000006ff0d7819 */ /* 0x000fe4000001160d */
[----:B------:R-:W-:Y:S02]  /*15c0*/  LOP3.LUT R26, R14, 0x3f003f, RZ, 0xc0, !PT ;  /* 0x003f003f0e1a7812 */ /* 0x000fe400078ec0ff */
[----:B------:R-:W-:Y:S02]  /*15d0*/  SHF.R.U32.HI R14, RZ, 0x6, R14 ;  /* 0x00000006ff0e7819 */ /* 0x000fe4000001160e */
[----:B------:R-:W-:Y:S02]  /*15e0*/  LOP3.LUT R33, R15, 0x3f003f, RZ, 0xc0, !PT ;  /* 0x003f003f0f217812 */ /* 0x000fe400078ec0ff */
[----:B------:R-:W-:Y:S02]  /*15f0*/  LOP3.LUT R34, R34, 0xf000f, RZ, 0xc0, !PT ;  /* 0x000f000f22227812 */ /* 0x000fe400078ec0ff */
[----:B------:R-:W-:-:S02]  /*1600*/  PRMT R28, R52, 0x9910, RZ ;  /* 0x00009910341c7816 */ /* 0x000fc400000000ff */
[----:B------:R-:W-:Y:S02]  /*1610*/  SHF.R.U32.HI R15, RZ, 0x6, R15 ;  /* 0x00000006ff0f7819 */ /* 0x000fe4000001160f */
[----:B------:R-:W-:Y:S02]  /*1620*/  LOP3.LUT R32, R27, 0xf000f, RZ, 0xc0, !PT ;  /* 0x000f000f1b207812 */ /* 0x000fe400078ec0ff */
[----:B------:R-:W-:Y:S02]  /*1630*/  LOP3.LUT R25, R25, 0x3f003f, RZ, 0xc0, !PT ;  /* 0x003f003f19197812 */ /* 0x000fe400078ec0ff */
[----:B------:R-:W-:Y:S02]  /*1640*/  LOP3.LUT R13, R13, 0x3f003f, RZ, 0xc0, !PT ;  /* 0x003f003f0d0d7812 */ /* 0x000fe400078ec0ff */
[----:B------:R-:W-:Y:S02]  /*1650*/  LOP3.LUT R14, R14, 0x3f003f, RZ, 0xc0, !PT ;  /* 0x003f003f0e0e7812 */ /* 0x000fe400078ec0ff */
[----:B------:R-:W-:-:S02]  /*1660*/  ISETP.NE.AND P2, PT, R28, RZ, PT ;  /* 0x000000ff1c00720c */ /* 0x000fc40003f45270 */
[----:B------:R-:W-:Y:S02]  /*1670*/  LOP3.LUT R24, R24, 0x64006400, RZ, 0xfc, !PT ;  /* 0x6400640018187812 */ /* 0x000fe400078efcff */
[----:B------:R-:W-:Y:S02]  /*1680*/  LOP3.LUT R15, R15, 0x3f003f, RZ, 0xc0, !PT ;  /* 0x003f003f0f0f7812 */ /* 0x000fe400078ec0ff */
[----:B------:R-:W-:Y:S02]  /*1690*/  LOP3.LUT R25, R25, 0x64006400, RZ, 0xfc, !PT ;  /* 0x6400640019197812 */ /* 0x000fe400078efcff */
[----:B------:R-:W-:Y:S02]  /*16a0*/  ISETP.GE.AND P3, PT, R57, 0x2, PT ;  /* 0x000000023900780c */ /* 0x000fe40003f66270 */
[----:B---3--:R-:W-:Y:S02]  /*16b0*/  SHF.R.U32.HI R45, RZ, 0x8, R18 ;  /* 0x00000008ff2d7819 */ /* 0x008fe40000011612 */
[----:B------:R-:W-:-:S02]  /*16c0*/  SHF.R.U32.HI R47, RZ, 0x8, R19 ;  /* 0x00000008ff2f7819 */ /* 0x000fc40000011613 */
[----:B------:R-:W-:Y:S02]  /*16d0*/  LOP3.LUT R45, R36, 0x300030, R45, 0xf8, !PT ;  /* 0x00300030242d7812 */ /* 0x000fe400078ef82d */
[----:B------:R-:W-:Y:S02]  /*16e0*/  LOP3.LUT R47, R38, 0x300030, R47, 0xf8, !PT ;  /* 0x00300030262f7812 */ /* 0x000fe400078ef82f */
[----:B--2---:R-:W-:Y:S02]  /*16f0*/  SHF.R.U32.HI R36, RZ, 0xc, R20 ;  /* 0x0000000cff247819 */ /* 0x004fe40000011614 */
[----:B------:R-:W-:Y:S02]  /*1700*/  SHF.R.U32.HI R38, RZ, 0xc, R21 ;  /* 0x0000000cff267819 */ /* 0x000fe40000011615 */
[----:B------:R-:W-:Y:S02]  /*1710*/  SHF.R.U32.HI R43, RZ, 0x8, R17 ;  /* 0x00000008ff2b7819 */ /* 0x000fe40000011611 */
[----:B------:R-:W-:-:S02]  /*1720*/  SHF.R.U32.HI R39, RZ, 0xc, R22 ;  /* 0x0000000cff277819 */ /* 0x000fc40000011616 */
[--C-:B------:R-:W-:Y:S02]  /*1730*/  SHF.R.U32.HI R41, RZ, 0x8, R16.reuse ;  /* 0x00000008ff297819 */ /* 0x100fe40000011610 */
[----:B------:R-:W-:Y:S02]  /*1740*/  SHF.R.U32.HI R48, RZ, 0xa, R16 ;  /* 0x0000000aff307819 */ /* 0x000fe40000011610 */
[----:B------:R-:W-:Y:S02]  /*1750*/  SHF.R.U32.HI R40, RZ, 0xc, R23 ;  /* 0x0000000cff287819 */ /* 0x000fe40000011617 */
[----:B------:R-:W-:Y:S02]  /*1760*/  LOP3.LUT R37, R36, 0xf000f, RZ, 0xc0, !PT ;  /* 0x000f000f24257812 */ /* 0x000fe400078ec0ff */
[----:B------:R-:W-:Y:S02]  /*1770*/  SHF.R.U32.HI R49, RZ, 0xa, R17 ;  /* 0x0000000aff317819 */ /* 0x000fe40000011611 */
[----:B------:R-:W-:-:S02]  /*1780*/  LOP3.LUT R38, R38, 0xf000f, RZ, 0xc0, !PT ;  /* 0x000f000f26267812 */ /* 0x000fc400078ec0ff */
[----:B------:R-:W-:Y:S02]  /*1790*/  SHF.R.U32.HI R50, RZ, 0xa, R18 ;  /* 0x0000000aff327819 */ /* 0x000fe40000011612 */
[----:B------:R-:W-:Y:S02]  /*17a0*/  LOP3.LUT R43, R34, 0x300030, R43, 0xf8, !PT ;  /* 0x00300030222b7812 */ /* 0x000fe400078ef82b */
[----:B------:R-:W-:Y:S02]  /*17b0*/  LOP3.LUT R39, R39, 0xf000f, RZ, 0xc0, !PT ;  /* 0x000f000f27277812 */ /* 0x000fe400078ec0ff */
[----:B------:R-:W-:Y:S02]  /*17c0*/  SHF.R.U32.HI R51, RZ, 0xa, R19 ;  /* 0x0000000aff337819 */ /* 0x000fe40000011613 */
[----:B------:R-:W-:Y:S02]  /*17d0*/  LOP3.LUT R41, R32, 0x300030, R41, 0xf8, !PT ;  /* 0x0030003020297812 */ /* 0x000fe400078ef829 */
[----:B------:R-:W-:-:S02]  /*17e0*/  LOP3.LUT R34, R20, 0x3f003f, RZ, 0xc0, !PT ;  /* 0x003f003f14227812 */ /* 0x000fc400078ec0ff */
[----:B------:R-:W-:Y:S02]  /*17f0*/  SHF.R.U32.HI R35, RZ, 0x6, R20 ;  /* 0x00000006ff237819 */ /* 0x000fe40000011614 */
[----:B------:R-:W-:Y:S02]  /*1800*/  LOP3.LUT R40, R40, 0xf000f, RZ, 0xc0, !PT ;  /* 0x000f000f28287812 */ /* 0x000fe400078ec0ff */
[----:B------:R-:W-:Y:S02]  /*1810*/  LOP3.LUT R48, R37, 0x300030, R48, 0xf8, !PT ;  /* 0x0030003025307812 */ /* 0x000fe400078ef830 */
[----:B------:R-:W-:Y:S02]  /*1820*/  LOP3.LUT R28, R16, 0x3f003f, RZ, 0xc0, !PT ;  /* 0x003f003f101c7812 */ /* 0x000fe400078ec0ff */
[----:B------:R-:W-:Y:S02]  /*1830*/  SHF.R.U32.HI R31, RZ, 0x6, R16 ;  /* 0x00000006ff1f7819 */ /* 0x000fe40000011610 */
[----:B------:R-:W-:-:S02]  /*1840*/  LOP3.LUT R27, R21, 0x3f003f, RZ, 0xc0, !PT ;  /* 0x003f003f151b7812 */ /* 0x000fc400078ec0ff */
[----:B------:R-:W-:Y:S02]  /*1850*/  SHF.R.U32.HI R32, RZ, 0x6, R21 ;  /* 0x00000006ff207819 */ /* 0x000fe40000011615 */
[----:B------:R-:W-:Y:S02]  /*1860*/  LOP3.LUT R20, R23, 0x3f003f, RZ, 0xc0, !PT ;  /* 0x003f003f17147812 */ /* 0x000fe400078ec0ff */
[----:B------:R-:W-:Y:S02]  /*1870*/  LOP3.LUT R49, R38, 0x300030, R49, 0xf8, !PT ;  /* 0x0030003026317812 */ /* 0x000fe400078ef831 */
[----:B------:R-:W-:Y:S02]  /*1880*/  LOP3.LUT R36, R12, 0x64006400, RZ, 0xfc, !PT ;  /* 0x640064000c247812 */ /* 0x000fe400078efcff */
[----:B------:R-:W-:Y:S02]  /*1890*/  LOP3.LUT R37, R26, 0x64006400, RZ, 0xfc, !PT ;  /* 0x640064001a257812 */ /* 0x000fe400078efcff */
[----:B------:R-:W-:-:S02]  /*18a0*/  LOP3.LUT R29, R17, 0x3f003f, RZ, 0xc0, !PT ;  /* 0x003f003f111d7812 */ /* 0x000fc400078ec0ff */
[----:B------:R-:W-:Y:S02]  /*18b0*/  LOP3.LUT R16, R18, 0x3f003f, RZ, 0xc0, !PT ;  /* 0x003f003f12107812 */ /* 0x000fe400078ec0ff */
[----:B------:R-:W-:Y:S02]  /*18c0*/  LOP3.LUT R30, R19, 0x3f003f, RZ, 0xc0, !PT ;  /* 0x003f003f131e7812 */ /* 0x000fe400078ec0ff */
[----:B------:R-:W-:Y:S02]  /*18d0*/  LOP3.LUT R21, R22, 0x3f003f, RZ, 0xc0, !PT ;  /* 0x003f003f16157812 */ /* 0x000fe400078ec0ff */
[----:B------:R-:W-:Y:S02]  /*18e0*/  SHF.R.U32.HI R23, RZ, 0x6, R23 ;  /* 0x00000006ff177819 */ /* 0x000fe40000011617 */
[----:B------:R-:W-:Y:S02]  /*18f0*/  LOP3.LUT R38, R33, 0x64006400, RZ, 0xfc, !PT ;  /* 0x6400640021267812 */ /* 0x000fe400078efcff */
[----:B------:R-:W-:-:S02]  /*1900*/  LOP3.LUT R26, R13, 0x64006400, RZ, 0xfc, !PT ;  /* 0x640064000d1a7812 */ /* 0x000fc400078efcff */
[----:B------:R-:W-:Y:S02]  /*1910*/  SHF.R.U32.HI R17, RZ, 0x6, R17 ;  /* 0x00000006ff117819 */ /* 0x000fe40000011611 */
[----:B------:R-:W-:Y:S02]  /*1920*/  SHF.R.U32.HI R18, RZ, 0x6, R18 ;  /* 0x00000006ff127819 */ /* 0x000fe40000011612 */
[----:B------:R-:W-:Y:S02]  /*1930*/  SHF.R.U32.HI R19, RZ, 0x6, R19 ;  /* 0x00000006ff137819 */ /* 0x000fe40000011613 */
[----:B------:R-:W-:Y:S02]  /*1940*/  SHF.R.U32.HI R22, RZ, 0x6, R22 ;  /* 0x00000006ff167819 */ /* 0x000fe40000011616 */
[----:B------:R-:W-:Y:S02]  /*1950*/  LOP3.LUT R50, R39, 0x300030, R50, 0xf8, !PT ;  /* 0x0030003027327812 */ /* 0x000fe400078ef832 */
[----:B------:R-:W-:Y:S01]  /*1960*/  LOP3.LUT R33, R14, 0x64006400, RZ, 0xfc, !PT ;  /* 0x640064000e217812 */ /* 0x000fe200078efcff */
[----:B------:R-:W-:Y:S01]  /*1970*/  HADD2 R12, R24, -1056, -1056 ;  /* 0xe420e420180c7430 */ /* 0x000fe20000000000 */
[----:B------:R-:W-:-:S02]  /*1980*/  LOP3.LUT R51, R40, 0x300030, R51, 0xf8, !PT ;  /* 0x0030003028337812 */ /* 0x000fc400078ef833 */
        /* <DEDUP_REMOVED lines=107> */
.L_x_1223:
        /* <DEDUP_REMOVED lines=46> */
.L_x_1224:
        /* <DEDUP_REMOVED lines=43> */
.L_x_1222:
        /* <DEDUP_REMOVED lines=18> */
[----:B----4-:R-:W-:Y:S02]  /*26f0*/  SHF.R.U32.HI R41, RZ, 0x8, R16 ;  /* 0x00000008ff297819 */ /* 0x010fe40000011610 */
[----:B------:R-:W-:Y:S02]  /*2700*/  SHF.R.U32.HI R45, RZ, 0x8, R18 ;  /* 0x00000008ff2d7819 */ /* 0x000fe40000011612 */
[----:B------:R-:W-:Y:S02]  /*2710*/  SHF.R.U32.HI R47, RZ, 0x8, R19 ;  /* 0x00000008ff2f7819 */ /* 0x000fe40000011613 */
[----:B------:R-:W-:-:S02]  /*2720*/  SHF.R.U32.HI R29, RZ, 0xc, R13 ;  /* 0x0000000cff1d7819 */ /* 0x000fc4000001160d */
[----:B------:R-:W-:Y:S02]  /*2730*/  LOP3.LUT R41, R28, 0x300030, R41, 0xf8, !PT ;  /* 0x003000301c297812 */ /* 0x000fe400078ef829 */
[----:B------:R-:W-:Y:S02]  /*2740*/  LOP3.LUT R45, R36, 0x300030, R45, 0xf8, !PT ;  /* 0x00300030242d7812 */ /* 0x000fe400078ef82d */
[----:B------:R-:W-:Y:S02]  /*2750*/  LOP3.LUT R47, R38, 0x300030, R47, 0xf8, !PT ;  /* 0x00300030262f7812 */ /* 0x000fe400078ef82f */
[--C-:B---3--:R-:W-:Y:S02]  /*2760*/  SHF.R.U32.HI R37, RZ, 0xc, R20.reuse ;  /* 0x0000000cff257819 */ /* 0x108fe40000011614 */
[----:B------:R-:W-:Y:S02]  /*2770*/  LOP3.LUT R28, R20, 0x3f003f, RZ, 0xc0, !PT ;  /* 0x003f003f141c7812 */ /* 0x000fe400078ec0ff */
[----:B------:R-:W-:-:S02]  /*2780*/  SHF.R.U32.HI R36, RZ, 0x6, R20 ;  /* 0x00000006ff247819 */ /* 0x000fc40000011614 */
[----:B------:R-:W-:Y:S02]  /*2790*/  SHF.R.U32.HI R20, RZ, 0xc, R21 ;  /* 0x0000000cff147819 */ /* 0x000fe40000011615 */
[----:B------:R-:W-:Y:S02]  /*27a0*/  SHF.R.U32.HI R38, RZ, 0xc, R22 ;  /* 0x0000000cff267819 */ /* 0x000fe40000011616 */
[----:B------:R-:W-:Y:S02]  /*27b0*/  SHF.R.U32.HI R43, RZ, 0x8, R17 ;  /* 0x00000008ff2b7819 */ /* 0x000fe40000011611 */
        /* <DEDUP_REMOVED lines=8> */
[----:B------:R-:W-:-:S02]  /*2840*/  SHF.R.U32.HI R49, RZ, 0xa, R17 ;  /* 0x0000000aff317819 */ /* 0x000fc40000011611 */
[----:B------:R-:W-:Y:S02]  /*2850*/  SHF.R.U32.HI R50, RZ, 0xa, R18 ;  /* 0x0000000aff327819 */ /* 0x000fe40000011612 */
[----:B------:R-:W-:Y:S02]  /*2860*/  LOP3.LUT R37, R37, 0xf000f, RZ, 0xc0, !PT ;  /* 0x000f000f25257812 */ /* 0x000fe400078ec0ff */
[----:B------:R-:W-:Y:S02]  /*2870*/  LOP3.LUT R20, R20, 0xf000f, RZ, 0xc0, !PT ;  /* 0x000f000f14147812 */ /* 0x000fe400078ec0ff */
[----:B------:R-:W-:Y:S02]  /*2880*/  LOP3.LUT R39, R38, 0xf000f, RZ, 0xc0, !PT ;  /* 0x000f000f26277812 */ /* 0x000fe400078ec0ff */
[----:B------:R-:W-:Y:S02]  /*2890*/  LOP3.LUT R25, R12, 0x3f003f, RZ, 0xc0, !PT ;  /* 0x003f003f0c197812 */ /* 0x000fe400078ec0ff */
[----:B------:R-:W-:-:S02]  /*28a0*/  SHF.R.U32.HI R15, RZ, 0x6, R15 ;  /* 0x00000006ff0f7819 */ /* 0x000fc4000001160f */
[----:B------:R-:W-:Y:S02]  /*28b0*/  LOP3.LUT R43, R30, 0x300030, R43, 0xf8, !PT ;  /* 0x003000301e2b7812 */ /* 0x000fe400078ef82b */
        /* <DEDUP_REMOVED lines=14> */
[----:B------:R-:W-:Y:S02]  /*29a0*/  SHF.R.U32.HI R22, RZ, 0x6, R22 ;  /* 0x00000006ff167819 */ /* 0x000fe40000011616 */
[----:B------:R-:W-:Y:S02]  /*29b0*/  SHF.R.U32.HI R23, RZ, 0x6, R23 ;  /* 0x00000006ff177819 */ /* 0x000fe40000011617 */
[----:B------:R-:W-:-:S02]  /*29c0*/  LOP3.LUT R40, R40, 0xf000f, RZ, 0xc0, !PT ;  /* 0x000f000f28287812 */ /* 0x000fc400078ec0ff */
[----:B------:R-:W-:Y:S02]  /*29d0*/  LOP3.LUT R48, R37, 0x300030, R48, 0xf8, !PT ;  /* 0x0030003025307812 */ /* 0x000fe400078ef830 */
        /* <DEDUP_REMOVED lines=122> */
.L_x_1226:
        /* <DEDUP_REMOVED lines=46> */
.L_x_1227:
        /* <DEDUP_REMOVED lines=43> */
.L_x_1225:
        /* <DEDUP_REMOVED lines=8> */
.L_x_1221:
[----:B------:R-:W-:Y:S05]  /*3790*/  @!P1 EXIT ;  /* 0x000000000000994d */ /* 0x000fea0003800000 */
[----:B------:R-:W1:Y:S01]  /*37a0*/  S2R R3, SR_CTAID.X ;  /* 0x0000000000037919 */ /* 0x000e620000002500 */
[----:B0----5:R-:W-:Y:S01]  /*37b0*/  IMAD.MOV.U32 R15, RZ, RZ, 0x2 ;  /* 0x00000002ff0f7424 */ /* 0x021fe200078e00ff */
[----:B------:R-:W-:Y:S02]  /*37c0*/  HMUL2 R5, R6, R52.H0_H0 ;  /* 0x2000003406057232 */ /* 0x000fe40000000000 */
[----:B------:R-:W1:Y:S04]  /*37d0*/  S2R R2, SR_TID.X ;  /* 0x0000000000027919 */ /* 0x000e680000002100 */
[----:B------:R-:W0:Y:S01]  /*37e0*/  S2R R0, SR_CTAID.Y ;  /* 0x0000000000007919 */ /* 0x000e220000002600 */
[----:B-1----:R-:W-:-:S04]  /*37f0*/  IMAD R3, R3, 0x40, R2 ;  /* 0x0000004003037824 */ /* 0x002fc800078e0202 */
[----:B------:R-:W-:Y:S02]  /*3800*/  IMAD.SHL.U32 R3, R3, 0x4, RZ ;  /* 0x0000000403037824 */ /* 0x000fe400078e00ff */
[----:B0-----:R-:W-:-:S04]  /*3810*/  IMAD R0, R0, 0x3, RZ ;  /* 0x0000000300007824 */ /* 0x001fc800078e02ff */
        /* <DEDUP_REMOVED lines=9> */
.L_x_1232:
[----:B------:R-:W0:Y:S02]  /*38b0*/  LDS R6, [R4] ;  /* 0x0000000004067984 */ /* 0x000e240000000800 */
[----:B0-----:R-:W-:-:S06]  /*38c0*/  HADD2 R7, R6, R5 ;  /* 0x0000000506077230 */ /* 0x001fcc0000000000 */
[----:B------:R-:W0:Y:S02]  /*38d0*/  ATOMS.CAST.SPIN R7, [R4], R6, R7 ;  /* 0x000000060407738d */ /* 0x000e240001800007 */
[----:B0-----:R-:W-:-:S13]  /*38e0*/  ISETP.EQ.U32.AND P0, PT, R7, 0x1, PT ;  /* 0x000000010700780c */ /* 0x001fda0003f02070 */
[----:B------:R-:W-:Y:S05]  /*38f0*/  @!P0 BRA `(.L_x_1232) ;  /* 0xffffffb000008947 */ /* 0x000fea000383ffff */
[----:B------:R-:W-:Y:S05]  /*3900*/  BRA `(.L_x_1230) ;  /* 0x0000003000007947 */ /* 0x000fea0003800000 */
.L_x_1231:
[----:B------:R-:W2:Y:S02]  /*3910*/  LD.E R4, [R2.64] ;  /* 0x0000000602047980 */ /* 0x000ea4000c101900 */
[----:B--2---:R-:W-:-:S05]  /*3920*/  IMAD.IADD R5, R5, 0x1, R4 ;  /* 0x0000000105057824 */ /* 0x004fca00078e0204 */
[----:B------:R0:W-:Y:S02]  /*3930*/  ST.E [R2.64], R5 ;  /* 0x0000000502007985 */ /* 0x0001e4000c101906 */
.L_x_1230:
[----:B------:R-:W-:Y:S05]  /*3940*/  BSYNC B0 ;  /* 0x0000000000007941 */ /* 0x000fea0003800000 */
.L_x_1229:
[----:B------:R-:W2:Y:S01]  /*3950*/  ATOM.E.ADD.F16x2.RN.STRONG.GPU P0, RZ, [R2.64+0x4], R13 ;  /* 0x0000040d02ff798a */ /* 0x000ea2000810e9c6 */
[----:B------:R-:W-:Y:S01]  /*3960*/  BSSY B0, `(.L_x_1233) ;  /* 0x000000f000007945 */ /* 0x000fe20003800000 */
[----:B--2---:R-:W-:Y:S05]  /*3970*/  @P0 BRA `(.L_x_1234) ;  /* 0x000000d000000947 */ /* 0x004fea0003800000 */
[----:B------:R-:W1:Y:S02]  /*3980*/  QSPC.E.S P0, RZ, [R2+0x4] ;  /* 0x0000040002ff73aa */ /* 0x000e640000000500 */
[----:B-1----:R-:W-:Y:S05]  /*3990*/  @!P0 BRA `(.L_x_1235) ;  /* 0x0000008000008947 */ /* 0x002fea0003800000 */
[----:B0-----:R-:W-:-:S04]  /*39a0*/  IADD3 R2, R2, 0x4, RZ ;  /* 0x0000000402027810 */ /* 0x001fc80007ffe0ff */
[----:B------:R-:W-:-:S05]  /*39b0*/  LOP3.LUT R2, R2, 0xffffff, RZ, 0xc0, !PT ;  /* 0x00ffffff02027812 */ /* 0x000fca00078ec0ff */
.L_x_1236:
[----:B------:R-:W0:Y:S02]  /*39c0*/  LDS R4, [R2] ;  /* 0x0000000002047984 */ /* 0x000e240000000800 */
[----:B0-----:R-:W-:-:S10]  /*39d0*/  HFMA2.MMA R5, R4, 1, 1, R13 ;  /* 0x3c003c0004057835 */ /* 0x001fd4000000000d */
[----:B------:R-:W0:Y:S02]  /*39e0*/  ATOMS.CAST.SPIN R5, [R2], R4, R5 ;  /* 0x000000040205738d */ /* 0x000e240001800005 */
[----:B0-----:R-:W-:-:S13]  /*39f0*/  ISETP.EQ.U32.AND P0, PT, R5, 0x1, PT ;  /* 0x000000010500780c */ /* 0x001fda0003f02070 */
[----:B------:R-:W-:Y:S05]  /*3a00*/  @!P0 BRA `(.L_x_1236) ;  /* 0xffffffb000008947 */ /* 0x000fea000383ffff */
[----:B------:R-:W-:Y:S05]  /*3a10*/  BRA `(.L_x_1234) ;  /* 0x0000003000007947 */ /* 0x000fea0003800000 */
.L_x_1235:
[----:B------:R-:W2:Y:S02]  /*3a20*/  LD.E R4, [R2.64+0x4] ;  /* 0x0000040602047980 */ /* 0x000ea4000c101900 */
[----:B0-2---:R-:W-:-:S05]  /*3a30*/  IMAD.IADD R5, R13, 0x1, R4 ;  /* 0x000000010d057824 */ /* 0x005fca00078e0204 */
[----:B------:R0:W-:Y:S02]  /*3a40*/  ST.E [R2.64+0x4], R5 ;  /* 0x0000040502007985 */ /* 0x0001e4000c101906 */
.L_x_1234:
[----:B------:R-:W-:Y:S05]  /*3a50*/  BSYNC B0 ;  /* 0x0000000000007941 */ /* 0x000fea0003800000 */
.L_x_1233:
[----:B------:R-:W-:-:S13]  /*3a60*/  ISETP.GE.AND P0, PT, R57, 0x2, PT ;  /* 0x000000023900780c */ /* 0x000fda0003f06270 */
[----:B------:R-:W-:Y:S05]  /*3a70*/  @!P0 EXIT ;  /* 0x000000000000894d */ /* 0x000fea0003800000 */
[----:B------:R-:W-:Y:S01]  /*3a80*/  IADD3 R0, R0, c[0x0][0x18c], RZ ;  /* 0x0000630000007a10 */ /* 0x000fe20007ffe0ff */
[----:B0-----:R-:W-:-:S04]  /*3a90*/  HMUL2 R5, R8, R53.H0_H0 ;  /* 0x2000003508057232 */ /* 0x001fc80000000000 */
        /* <DEDUP_REMOVED lines=8> */
.L_x_1240:
[----:B------:R-:W0:Y:S02]  /*3b20*/  LDS R6, [R4] ;  /* 0x0000000004067984 */ /* 0x000e240000000800 */
[----:B0-----:R-:W-:-:S06]  /*3b30*/  HADD2 R7, R6, R5 ;  /* 0x0000000506077230 */ /* 0x001fcc0000000000 */
[----:B------:R-:W0:Y:S02]  /*3b40*/  ATOMS.CAST.SPIN R7, [R4], R6, R7 ;  /* 0x000000060407738d */ /* 0x000e240001800007 */
[----:B0-----:R-:W-:-:S13]  /*3b50*/  ISETP.EQ.U32.AND P0, PT, R7, 0x1, PT ;  /* 0x000000010700780c */ /* 0x001fda0003f02070 */
[----:B------:R-:W-:Y:S05]  /*3b60*/  @!P0 BRA `(.L_x_1240) ;  /* 0xffffffb000008947 */ /* 0x000fea000383ffff */
[----:B------:R-:W-:Y:S05]  /*3b70*/  BRA `(.L_x_1238) ;  /* 0x0000003000007947 */ /* 0x000fea0003800000 */
.L_x_1239:
[----:B------:R-:W2:Y:S02]  /*3b80*/  LD.E R4, [R2.64] ;  /* 0x0000000602047980 */ /* 0x000ea4000c101900 */
[----:B--2---:R-:W-:-:S05]  /*3b90*/  IMAD.IADD R5, R5, 0x1, R4 ;  /* 0x0000000105057824 */ /* 0x004fca00078e0204 */
[----:B------:R0:W-:Y:S02]  /*3ba0*/  ST.E [R2.64], R5 ;  /* 0x0000000502007985 */ /* 0x0001e4000c101906 */
.L_x_1238:
[----:B------:R-:W-:Y:S05]  /*3bb0*/  BSYNC B0 ;  /* 0x0000000000007941 */ /* 0x000fea0003800000 */
.L_x_1237:
[----:B------:R-:W2:Y:S01]  /*3bc0*/  ATOM.E.ADD.F16x2.RN.STRONG.GPU P0, RZ, [R2.64+0x4], R9 ;  /* 0x0000040902ff798a */ /* 0x000ea2000810e9c6 */
[----:B------:R-:W-:Y:S01]  /*3bd0*/  BSSY B0, `(.L_x_1241) ;  /* 0x000000f000007945 */ /* 0x000fe20003800000 */
[----:B--2---:R-:W-:Y:S05]  /*3be0*/  @P0 BRA `(.L_x_1242) ;  /* 0x000000d000000947 */ /* 0x004fea0003800000 */
[----:B------:R-:W1:Y:S02]  /*3bf0*/  QSPC.E.S P0, RZ, [R2+0x4] ;  /* 0x0000040002ff73aa */ /* 0x000e640000000500 */
[----:B-1----:R-:W-:Y:S05]  /*3c00*/  @!P0 BRA `(.L_x_1243) ;  /* 0x0000008000008947 */ /* 0x002fea0003800000 */
[----:B0-----:R-:W-:-:S04]  /*3c10*/  IADD3 R2, R2, 0x4, RZ ;  /* 0x0000000402027810 */ /* 0x001fc80007ffe0ff */
[----:B------:R-:W-:-:S05]  /*3c20*/  LOP3.LUT R2, R2, 0xffffff, RZ, 0xc0, !PT ;  /* 0x00ffffff02027812 */ /* 0x000fca00078ec0ff */
.L_x_1244:
[----:B------:R-:W0:Y:S02]  /*3c30*/  LDS R4, [R2] ;  /* 0x0000000002047984 */ /* 0x000e240000000800 */
[----:B0-----:R-:W-:-:S10]  /*3c40*/  HFMA2.MMA R5, R4, 1, 1, R9 ;  /* 0x3c003c0004057835 */ /* 0x001fd40000000009 */
[----:B------:R-:W0:Y:S02]  /*3c50*/  ATOMS.CAST.SPIN R5, [R2], R4, R5 ;  /* 0x000000040205738d */ /* 0x000e240001800005 */
[----:B0-----:R-:W-:-:S13]  /*3c60*/  ISETP.EQ.U32.AND P0, PT, R5, 0x1, PT ;  /* 0x000000010500780c */ /* 0x001fda0003f02070 */
[----:B------:R-:W-:Y:S05]  /*3c70*/  @!P0 BRA `(.L_x_1244) ;  /* 0xffffffb000008947 */ /* 0x000fea000383ffff */
[----:B------:R-:W-:Y:S05]  /*3c80*/  BRA `(.L_x_1242) ;  /* 0x0000003000007947 */ /* 0x000fea0003800000 */
.L_x_1243:
[----:B------:R-:W2:Y:S02]  /*3c90*/  LD.E R4, [R2.64+0x4] ;  /* 0x0000040602047980 */ /* 0x000ea4000c101900 */
[----:B0-2---:R-:W-:-:S05]  /*3ca0*/  IMAD.IADD R5, R9, 0x1, R4 ;  /* 0x0000000109057824 */ /* 0x005fca00078e0204 */
[----:B------:R0:W-:Y:S02]  /*3cb0*/  ST.E [R2.64+0x4], R5 ;  /* 0x0000040502007985 */ /* 0x0001e4000c101906 */
.L_x_1242:
[----:B------:R-:W-:Y:S05]  /*3cc0*/  BSYNC B0 ;  /* 0x0000000000007941 */ /* 0x000fea0003800000 */
.L_x_1241:
[----:B------:R-:W-:-:S13]  /*3cd0*/  ISETP.NE.AND P0, PT, R57, 0x2, PT ;  /* 0x000000023900780c */ /* 0x000fda0003f05270 */
[----:B------:R-:W-:Y:S05]  /*3ce0*/  @!P0 EXIT ;  /* 0x000000000000894d */ /* 0x000fea0003800000 */
[----:B0-----:R-:W-:Y:S01]  /*3cf0*/  IADD3 R2, R0, c[0x0][0x18c], RZ ;  /* 0x0000630000027a10 */ /* 0x001fe20007ffe0ff */
[----:B------:R-:W-:-:S04]  /*3d00*/  HMUL2 R7, R10, R54.H0_H0 ;  /* 0x200000360a077232 */ /* 0x000fc80000000000 */
        /* <DEDUP_REMOVED lines=8> */
.L_x_1248:
[----:B------:R-:W0:Y:S02]  /*3d90*/  LDS R4, [R0] ;  /* 0x0000000000047984 */ /* 0x000e240000000800 */
[----:B0-----:R-:W-:-:S06]  /*3da0*/  HADD2 R5, R4, R7 ;  /* 0x0000000704057230 */ /* 0x001fcc0000000000 */
[----:B------:R-:W0:Y:S02]  /*3db0*/  ATOMS.CAST.SPIN R5, [R0], R4, R5 ;  /* 0x000000040005738d */ /* 0x000e240001800005 */
[----:B0-----:R-:W-:-:S13]  /*3dc0*/  ISETP.EQ.U32.AND P0, PT, R5, 0x1, PT ;  /* 0x000000010500780c */ /* 0x001fda0003f02070 */
[----:B------:R-:W-:Y:S05]  /*3dd0*/  @!P0 BRA `(.L_x_1248) ;  /* 0xffffffb000008947 */ /* 0x000fea000383ffff */
[----:B------:R-:W-:Y:S05]  /*3de0*/  BRA `(.L_x_1246) ;  /* 0x0000003000007947 */ /* 0x000fea0003800000 */
.L_x_1247:
[----:B------:R-:W2:Y:S02]  /*3df0*/  LD.E R0, [R2.64] ;  /* 0x0000000602007980 */ /* 0x000ea4000c101900 */
[----:B--2---:R-:W-:-:S05]  /*3e00*/  IMAD.IADD R5, R7, 0x1, R0 ;  /* 0x0000000107057824 */ /* 0x004fca00078e0200 */
[----:B------:R0:W-:Y:S02]  /*3e10*/  ST.E [R2.64], R5 ;  /* 0x0000000502007985 */ /* 0x0001e4000c101906 */
.L_x_1246:
[----:B------:R-:W-:Y:S05]  /*3e20*/  BSYNC B0 ;  /* 0x0000000000007941 */ /* 0x000fea0003800000 */
.L_x_1245:
[----:B------:R-:W2:Y:S02]  /*3e30*/  ATOM.E.ADD.F16x2.RN.STRONG.GPU P0, RZ, [R2.64+0x4], R11 ;  /* 0x0000040b02ff798a */ /* 0x000ea4000810e9c6 */
[----:B--2---:R-:W-:Y:S05]  /*3e40*/  @P0 EXIT ;  /* 0x000000000000094d */ /* 0x004fea0003800000 */
[----:B------:R-:W1:Y:S02]  /*3e50*/  QSPC.E.S P0, RZ, [R2+0x4] ;  /* 0x0000040002ff73aa */ /* 0x000e640000000500 */
[----:B-1----:R-:W-:Y:S05]  /*3e60*/  @!P0 BRA `(.L_x_1249) ;  /* 0x0000008000008947 */ /* 0x002fea0003800000 */
[----:B0-----:R-:W-:-:S04]  /*3e70*/  IADD3 R2, R2, 0x4, RZ ;  /* 0x0000000402027810 */ /* 0x001fc80007ffe0ff */
[----:B------:R-:W-:-:S05]  /*3e80*/  LOP3.LUT R2, R2, 0xffffff, RZ, 0xc0, !PT ;  /* 0x00ffffff02027812 */ /* 0x000fca00078ec0ff */
.L_x_1250:
[----:B------:R-:W0:Y:S02]  /*3e90*/  LDS R4, [R2] ;  /* 0x0000000002047984 */ /* 0x000e240000000800 */
[----:B0-----:R-:W-:-:S10]  /*3ea0*/  HFMA2.MMA R5, R4, 1, 1, R11 ;  /* 0x3c003c0004057835 */ /* 0x001fd4000000000b */
[----:B------:R-:W0:Y:S02]  /*3eb0*/  ATOMS.CAST.SPIN R5, [R2], R4, R5 ;  /* 0x000000040205738d */ /* 0x000e240001800005 */
[----:B0-----:R-:W-:-:S13]  /*3ec0*/  ISETP.EQ.U32.AND P0, PT, R5, 0x1, PT ;  /* 0x000000010500780c */ /* 0x001fda0003f02070 */
[----:B------:R-:W-:Y:S05]  /*3ed0*/  @!P0 BRA `(.L_x_1250) ;  /* 0xffffffb000008947 */ /* 0x000fea000383ffff */
[----:B------:R-:W-:Y:S05]  /*3ee0*/  EXIT ;  /* 0x000000000000794d */ /* 0x000fea0003800000 */
.L_x_1249:
[----:B------:R-:W2:Y:S02]  /*3ef0*/  LD.E R0, [R2.64+0x4] ;  /* 0x0000040602007980 */ /* 0x000ea4000c101900 */
[----:B0-2---:R-:W-:-:S05]  /*3f00*/  IMAD.IADD R5, R11, 0x1, R0 ;  /* 0x000000010b057824 */ /* 0x005fca00078e0200 */
[----:B------:R-:W-:Y:S01]  /*3f10*/  ST.E [R2.64+0x4], R5 ;  /* 0x0000040502007985 */ /* 0x000fe2000c101906 */
[----:B------:R-:W-:Y:S05]  /*3f20*/  EXIT ;  /* 0x000000000000794d */ /* 0x000fea0003800000 */
.L_x_1251:
        /* <DEDUP_REMOVED lines=13> */
.L_x_3280:


//--------------------- .text._Z23gemm_half_q_half_kernelILi3ELi48ELb1ELb1ELi64EEvPK6__halfPKjS4_S2_PS0_iiiiPKtS7_iiiiiibS2_i --------------------------
	.section	.text._Z23gemm_half_q_half_kernelILi3ELi48ELb1ELb1ELi64EEvPK6__halfPKjS4_S2_PS0_iiiiPKtS7_iiiiiibS2_i,"ax",@progbits
	.sectioninfo	@"SHI_REGISTERS=110"
	.align	128
        .global         _Z23gemm_half_q_half_kernelILi3ELi48ELb1ELb1ELi64EEvPK6__halfPKjS4_S2_PS0_iiiiPKtS7_iiiiiibS2_i
        .type           _Z23gemm_half_q_half_kernelILi3ELi48ELb1ELb1ELi64EEvPK6__halfPKjS4_S2_PS0_iiiiPKtS7_iiiiiibS2_i,@function
        .size           _Z23gemm_half_q_half_kernelILi3ELi48ELb1ELb1ELi64EEvPK6__halfPKjS4_S2_PS0_iiiiPKtS7_iiiiiibS2_i,(.L_x_3281 - _Z23gemm_half_q_half_kernelILi3ELi48ELb1ELb1ELi64EEvPK6__halfPKjS4_S2_PS0_iiiiPKtS7_iiiiiibS2_i)
        .other          _Z23gemm_half_q_half_kernelILi3ELi48ELb1ELb1ELi64EEvPK6__halfPKjS4_S2_PS0_iiiiPKtS7_iiiiiibS2_i,@"STO_CUDA_ENTRY STV_DEFAULT"
_Z23gemm_half_q_half_kernelILi3ELi48ELb1ELb1ELi64EEvPK6__halfPKjS4_S2_PS0_iiiiPKtS7_iiiiiibS2_i:
.text._Z23gemm_half_q_half_kernelILi3ELi48ELb1ELb1ELi64EEvPK6__halfPKjS4_S2_PS0_iiiiPKtS7_iiiiiibS2_i:
[----:B------:R-:W-:Y:S02]  /*0000*/  IMAD.MOV.U32 R1, RZ, RZ, c[0x0][0x28] ;  /* 0x00000a00ff017624 */ /* 0x000fe400078e00ff */
[----:B------:R-:W0:Y:S01]  /*0010*/  S2R R14, SR_CTAID.Y ;  /* 0x00000000000e7919 */ /* 0x000e220000002600 */
[----:B------:R-:W-:Y:S01]  /*0020*/  IMAD.MOV.U32 R3, RZ, RZ, -0x3 ;  /* 0xfffffffdff037424 */ /* 0x000fe200078e00ff */
[----:B------:R-:W-:Y:S01]  /*0030*/  ULDC.64 UR6, c[0x0][0x118] ;  /* 0x0000460000067ab9 */ /* 0x000fe20000000a00 */
[----:B------:R-:W-:Y:S01]  /*0040*/  IADD3 R1, R1, -0x10, RZ ;  /* 0xfffffff001017810 */ /* 0x000fe20007ffe0ff */
[----:B------:R-:W1:Y:S01]  /*0050*/  S2R R16, SR_TID.X ;  /* 0x0000000000107919 */ /* 0x000e620000002100 */
[----:B------:R-:W-:Y:S02]  /*0060*/  PRMT R43, RZ, 0x7610, R43 ;  /* 0x00007610ff2b7816 */ /* 0x000fe4000000002b */
[----:B------:R-:W-:Y:S01]  /*0070*/  PRMT R42, RZ, 0x7610, R42 ;  /* 0x00007610ff2a7816 */ /* 0x000fe2000000002a */
[----:B------:R-:W2:Y:S01]  /*0080*/  S2R R30, SR_CTAID.Z ;  /* 0x00000000001e7919 */ /* 0x000ea20000002700 */
[----:B------:R-:W-:Y:S02]  /*0090*/  PRMT R41, RZ, 0x7610, R41 ;  /* 0x00007610ff297816 */ /* 0x000fe40000000029 */
[----:B------:R-:W-:Y:S01]  /*00a0*/  PRMT R0, RZ, 0x7610, R0 ;  /* 0x00007610ff007816 */ /* 0x000fe20000000000 */
[----:B0-----:R-:W-:-:S05]  /*00b0*/  IMAD R4, R14, R3, c[0x0][0x188] ;  /* 0x000062000e047624 */ /* 0x001fca00078e0203 */
[C---:B------:R-:W-:Y:S02]  /*00c0*/  ISETP.GE.AND P1, PT, R4.reuse, 0x1, PT ;  /* 0x000000010400780c */ /* 0x040fe40003f26270 */
[----:B------:R-:W-:-:S11]  /*00d0*/  IMNMX R40, R4, 0x3, PT ;  /* 0x0000000304287817 */ /* 0x000fd60003800200 */
[----:B------:R-:W-:Y:S05]  /*00e0*/  @!P1 BRA `(.L_x_1252) ;  /* 0x0000014000009947 */ /* 0x000fea0003800000 */
[----:B-12---:R-:W-:Y:S02]  /*00f0*/  IMAD.MOV.U32 R2, RZ, RZ, c[0x0][0x1c8] ;  /* 0x00007200ff027624 */ /* 0x006fe400078e00ff */
        /* <DEDUP_REMOVED lines=19> */
.L_x_1252:
[----:B-12---:R-:W0:Y:S01]  /*0230*/  S2R R2, SR_CTAID.X ;  /* 0x0000000000027919 */ /* 0x006e220000002500 */
[----:B------:R-:W-:Y:S01]  /*0240*/  PRMT R0, R0, 0x9910, RZ ;  /* 0x0000991000007816 */ /* 0x000fe200000000ff */
[----:B------:R-:W-:-:S03]  /*0250*/  IMAD.SHL.U32 R39, R30, 0x40, RZ ;  /* 0x000000401e277824 */ /* 0x000fc600078e00ff */
[----:B------:R-:W-:Y:S02]  /*0260*/  ISETP.NE.AND P0, PT, R0, RZ, PT ;  /* 0x000000ff0000720c */ /* 0x000fe40003f05270 */
[----:B------:R-:W-:-:S04]  /*0270*/  IADD3 R37, R39, 0x40, RZ ;  /* 0x0000004027257810 */ /* 0x000fc80007ffe0ff */
[----:B------:R-:W-:-:S07]  /*0280*/  IMNMX R37, R37, c[0x0][0x190], PT ;  /* 0x0000640025257a17 */ /* 0x000fce0003800200 */
[----:B------:R-:W-:Y:S05]  /*0290*/  @!P0 EXIT ;  /* 0x000000000000894d */ /* 0x000fea0003800000 */
[----:B------:R-:W-:Y:S01]  /*02a0*/  IMAD.IADD R8, R39, 0x1, R16 ;  /* 0x0000000127087824 */ /* 0x000fe200078e0210 */
[----:B------:R-:W-:Y:S01]  /*02b0*/  BSSY B0, `(.L_x_1253) ;  /* 0x0000068000007945 */ /* 0x000fe20003800000 */
[----:B0-----:R-:W-:-:S03]  /*02c0*/  IMAD.SHL.U32 R0, R2, 0x100, RZ ;  /* 0x0000010002007824 */ /* 0x001fc600078e00ff */
        /* <DEDUP_REMOVED lines=13> */
[----:B------:R-:W-:Y:S02]  /*03a0*/  IMAD R3, R2, 0x3, RZ ;  /* 0x0000000302037824 */ /* 0x000fe400078e02ff */
        /* <DEDUP_REMOVED lines=9> */
.L_x_1257:
        /* <DEDUP_REMOVED lines=17> */
.L_x_1256:
        /* <DEDUP_REMOVED lines=17> */
.L_x_1255:
[----:B------:R-:W-:Y:S01]  /*0660*/  IMAD R2, R14, c[0x0][0x190], RZ ;  /* 0x000064000e027a24 */ /* 0x000fe200078e02ff */
[----:B------:R-:W-:Y:S01]  /*0670*/  ISETP.GT.AND P2, PT, R40, 0x3, PT ;  /* 0x000000032800780c */ /* 0x000fe20003f44270 */
[----:B------:R-:W-:Y:S02]  /*0680*/  IMAD.SHL.U32 R12, R16, 0x2, RZ ;  /* 0x00000002100c7824 */ /* 0x000fe400078e00ff */
[----:B------:R-:W-:Y:S02]  /*0690*/  IMAD R2, R2, 0x3, RZ ;  /* 0x0000000302027824 */ /* 0x000fe400078e02ff */
        /* <DEDUP_REMOVED lines=9> */
.L_x_1259:
        /* <DEDUP_REMOVED lines=17> */
.L_x_1258:
        /* <DEDUP_REMOVED lines=15> */
.L_x_1254:
[----:B------:R-:W-:Y:S05]  /*0930*/  BSYNC B0 ;  /* 0x0000000000007941 */ /* 0x000fea0003800000 */
.L_x_1253:
[----:B------:R-:W-:-:S13]  /*0940*/  ISETP.GE.AND P0, PT, R5, c[0x0][0x18c], PT ;  /* 0x0000630005007a0c */ /* 0x000fda0003f06270 */
[----:B------:R-:W-:Y:S05]  /*0950*/  @P0 EXIT ;  /* 0x000000000000094d */ /* 0x000fea0003800000 */
[----:B------:R-:W1:Y:S02]  /*0960*/  LDC.S8 R2, c[0x0][0x1c0] ;  /* 0x00007000ff027b82 */ /* 0x000e640000000200 */
[----:B-1----:R-:W-:-:S04]  /*0970*/  ISETP.NE.AND P0, PT, R2, RZ, PT ;  /* 0x000000ff0200720c */ /* 0x002fc80003f05270 */
[----:B------:R-:W-:-:S04]  /*0980*/  ISETP.NE.OR P0, PT, R30, RZ, !P0 ;  /* 0x000000ff1e00720c */ /* 0x000fc80004705670 */
[----:B------:R-:W-:-:S13]  /*0990*/  ISETP.LT.OR P0, PT, R4, 0x1, P0 ;  /* 0x000000010400780c */ /* 0x000fda0000701670 */
[----:B------:R-:W-:Y:S05]  /*09a0*/  @P0 BRA `(.L_x_1260) ;  /* 0x0000020000000947 */ /* 0x000fea0003800000 */
[----:B------:R-:W-:Y:S01]  /*09b0*/  ISETP.GT.AND P2, PT, R40, 0x3, PT ;  /* 0x000000032800780c */ /* 0x000fe20003f44270 */
[----:B0-----:R-:W-:Y:S01]  /*09c0*/  IMAD R3, R14, c[0x0][0x18c], RZ ;  /* 0x000063000e037a24 */ /* 0x001fe200078e02ff */
        /* <DEDUP_REMOVED lines=9> */
.L_x_1262:
        /* <DEDUP_REMOVED lines=11> */
.L_x_1261:
        /* <DEDUP_REMOVED lines=10> */
.L_x_1260:
[----:B------:R-:W-:Y:S01]  /*0bb0*/  BAR.SYNC.DEFER_BLOCKING 0x0 ;  /* 0x0000000000007b1d */ /* 0x000fe20000010000 */
[----:B------:R-:W-:Y:S01]  /*0bc0*/  ISETP.GE.AND P0, PT, R39, R37, PT ;  /* 0x000000252700720c */ /* 0x000fe20003f06270 */
[----:B------:R-:W-:Y:S02]  /*0bd0*/  IMAD.SHL.U32 R30, R30, 0x80, RZ ;  /* 0x000000801e1e7824 */ /* 0x000fe400078e00ff */
[----:B------:R-:W-:-:S04]  /*0be0*/  IMAD.MOV.U32 R17, RZ, RZ, 0x2 ;  /* 0x00000002ff117424 */ /* 0x000fc800078e00ff */
        /* <DEDUP_REMOVED lines=10> */
.L_x_1264:
        /* <DEDUP_REMOVED lines=34> */
[----:B------:R-:W1:Y:S01]  /*0eb0*/  I2F.F16 R13, R13 ;  /* 0x0000000d000d7306 */ /* 0x000e620000200c00 */
[----:B0-----:R-:W-:-:S02]  /*0ec0*/  PRMT R15, R15, 0x5410, R16 ;  /* 0x000054100f0f7816 */ /* 0x001fc40000000010 */
[----:B-1----:R-:W-:-:S03]  /*0ed0*/  PRMT R3, R13, 0x5410, R2 ;  /* 0x000054100d037816 */ /* 0x002fc60000000002 */
[-C--:B----4-:R-:W-:Y:S02]  /*0ee0*/  HMUL2 R2, R15, R6.reuse.H0_H0 ;  /* 0x200000060f027232 */ /* 0x090fe40000000000 */
[----:B------:R-:W-:Y:S01]  /*0ef0*/  HMUL2 R3, R3, R6.H0_H0 ;  /* 0x2000000603037232 */ /* 0x000fe20000000000 */
[C---:B------:R-:W-:Y:S01]  /*0f00*/  IMAD R6, R12.reuse, 0x8, R1 ;  /* 0x000000080c067824 */ /* 0x040fe200078e0201 */
[----:B------:R-:W-:-:S04]  /*0f10*/  IADD3 R12, R12, 0x1, RZ ;  /* 0x000000010c0c7810 */ /* 0x000fc80007ffe0ff */
[----:B------:R0:W-:Y:S01]  /*0f20*/  STL.64 [R6], R2 ;  /* 0x0000000206007387 */ /* 0x0001e20000100a00 */
[----:B------:R-:W-:Y:S05]  /*0f30*/  @!P2 BRA `(.L_x_1264) ;  /* 0xfffffd500000a947 */ /* 0x000fea000383ffff */
.L_x_1263:
[----:B------:R-:W2:Y:S04]  /*0f40*/  LDL.64 R16, [R1] ;  /* 0x0000000001107983 */ /* 0x000ea80000100a00 */
[----:B------:R3:W4:Y:S01]  /*0f50*/  LDG.E.U16.CONSTANT R30, [R30.64+0x2] ;  /* 0x000002061e1e7981 */ /* 0x000722000c1e9500 */
[C---:B------:R-:W-:Y:S01]  /*0f60*/  ISETP.GT.AND P2, PT, R39.reuse, c[0x0][0x1a8], PT ;  /* 0x00006a0027007a0c */ /* 0x040fe20003f44270 */
[----:B------:R-:W-:Y:S01]  /*0f70*/  UMOV UR4, URZ ;  /* 0x0000003f00047c82 */ /* 0x000fe20008000000 */
[C---:B------:R-:W-:Y:S01]  /*0f80*/  ISETP.GT.AND P3, PT, R39.reuse, c[0x0][0x1ac], PT ;  /* 0x00006b0027007a0c */ /* 0x040fe20003f64270 */
[----:B------:R-:W-:Y:S01]  /*0f90*/  IMAD.MOV.U32 R38, RZ, RZ, RZ ;  /* 0x000000ffff267224 */ /* 0x000fe200078e00ff */
[----:B------:R-:W-:-:S02]  /*0fa0*/  ISETP.GT.AND P5, PT, R39, c[0x0][0x1b4], PT ;  /* 0x00006d0027007a0c */ /* 0x000fc40003fa4270 */
[C---:B01----:R-:W-:Y:S02]  /*0fb0*/  IMNMX R2, R39.reuse, c[0x0][0x1a8], PT ;  /* 0x00006a0027027a17 */ /* 0x043fe40003800200 */
[C---:B------:R-:W-:Y:S02]  /*0fc0*/  ISETP.GT.AND P4, PT, R39.reuse, c[0x0][0x1b0], PT ;  /* 0x00006c0027007a0c */ /* 0x040fe40003f84270 */
[----:B------:R-:W-:Y:S02]  /*0fd0*/  SHF.R.S32.HI R3, RZ, 0x1f, R2 ;  /* 0x0000001fff037819 */ /* 0x000fe40000011402 */
[C---:B------:R-:W-:Y:S02]  /*0fe0*/  ISETP.GT.AND P6, PT, R39.reuse, c[0x0][0x1b8], PT ;  /* 0x00006e0027007a0c */ /* 0x040fe40003fc4270 */
[----:B------:R-:W-:Y:S02]  /*0ff0*/  @P2 IMNMX R0, R39, c[0x0][0x1ac], PT ;  /* 0x00006b0027002a17 */ /* 0x000fe40003800200 */
[----:B------:R-:W-:-:S02]  /*1000*/  LEA.HI R10, R3, R2, RZ, 0x5 ;  /* 0x00000002030a7211 */ /* 0x000fc400078f28ff */
[----:B------:R-:W-:Y:S02]  /*1010*/  @P2 IADD3 R0, R0, -c[0x0][0x1a8], RZ ;  /* 0x80006a0000002a10 */ /* 0x000fe40007ffe0ff */
[C---:B------:R-:W-:Y:S02]  /*1020*/  @P3 IMNMX R2, R39.reuse, c[0x0][0x1b0], PT ;  /* 0x00006c0027023a17 */ /* 0x040fe40003800200 */
[----:B------:R-:W-:Y:S02]  /*1030*/  @P2 SHF.R.S32.HI R3, RZ, 0x1f, R0 ;  /* 0x0000001fff032819 */ /* 0x000fe40000011400 */
[C---:B------:R-:W-:Y:S02]  /*1040*/  @P5 IMNMX R7, R39.reuse, c[0x0][0x1b8], PT ;  /* 0x00006e0027075a17 */ /* 0x040fe40003800200 */
[----:B------:R-:W-:Y:S02]  /*1050*/  @P3 IADD3 R2, R2, -c[0x0][0x1ac], RZ ;  /* 0x80006b0002023a10 */ /* 0x000fe40007ffe0ff */
[----:B------:R-:W-:-:S02]  /*1060*/  @P4 IMNMX R6, R39, c[0x0][0x1b4], PT ;  /* 0x00006d0027064a17 */ /* 0x000fc40003800200 */
[----:B------:R-:W-:Y:S02]  /*1070*/  @P2 LEA.HI R3, R3, R0, RZ, 0x5 ;  /* 0x0000000003032211 */ /* 0x000fe400078f28ff */
[----:B------:R-:W-:Y:S02]  /*1080*/  @P5 IADD3 R0, R7, -c[0x0][0x1b4], RZ ;  /* 0x80006d0007005a10 */ /* 0x000fe40007ffe0ff */
[----:B------:R-:W-:Y:S02]  /*1090*/  @P3 SHF.R.S32.HI R7, RZ, 0x1f, R2 ;  /* 0x0000001fff073819 */ /* 0x000fe40000011402 */
[----:B------:R-:W-:Y:S02]  /*10a0*/  @P4 IADD3 R6, R6, -c[0x0][0x1b0], RZ ;  /* 0x80006c0006064a10 */ /* 0x000fe40007ffe0ff */
[----:B------:R-:W-:Y:S02]  /*10b0*/  @P6 IMNMX R8, R39, c[0x0][0x1bc], PT ;  /* 0x00006f0027086a17 */ /* 0x000fe40003800200 */
        /* <DEDUP_REMOVED lines=31> */
[----:B------:R-:W-:Y:S02]  /*12b0*/  SHF.R.S32.HI R3, RZ, 0x1f, R5 ;  /* 0x0000001fff037819 */ /* 0x000fe40000011405 */
[----:B------:R-:W-:Y:S01]  /*12c0*/  PRMT R33, RZ, 0x5410, RZ ;  /* 0x00005410ff217816 */ /* 0x000fe200000000ff */
[----:B------:R-:W-:Y:S01]  /*12d0*/  IMAD R0, R0, c[0x0][0x18c], RZ ;  /* 0x0000630000007a24 */ /* 0x000fe200078e02ff */
[----:B------:R-:W-:Y:S02]  /*12e0*/  PRMT R32, RZ, 0x5410, RZ ;  /* 0x00005410ff207816 */ /* 0x000fe400000000ff */
[----:B---3--:R-:W-:-:S02]  /*12f0*/  PRMT R31, RZ, 0x5410, RZ ;  /* 0x00005410ff1f7816 */ /* 0x008fc400000000ff */
[----:B------:R-:W-:-:S04]  /*1300*/  IADD3 R5, P2, R5, R0, RZ ;  /* 0x0000000005057210 */ /* 0x000fc80007f5e0ff */
[----:B------:R-:W-:Y:S02]  /*1310*/  LEA.HI.X.SX32 R0, R0, R3, 0x1, P2 ;  /* 0x0000000300007211 */ /* 0x000fe400010f0eff */
[----:B------:R-:W-:-:S04]  /*1320*/  LEA R24, P2, R5, c[0x0][0x168], 0x2 ;  /* 0x00005a0005187a11 */ /* 0x000fc800078410ff */
[----:B------:R-:W-:Y:S02]  /*1330*/  LEA.HI.X R25, R5, c[0x0][0x16c], R0, 0x2, P2 ;  /* 0x00005b0005197a11 */ /* 0x000fe400010f1400 */
[----:B--2---:R-:W-:Y:S01]  /*1340*/  PRMT R0, R17, 0x7610, R17 ;  /* 0x0000761011007816 */ /* 0x004fe20000000011 */
[----:B----4-:R-:W-:Y:S01]  /*1350*/  IMAD.IADD R30, R39, 0x1, R30 ;  /* 0x00000001271e7824 */ /* 0x010fe200078e021e */
[----:B------:R-:W-:Y:S05]  /*1360*/  @P0 BRA `(.L_x_1265) ;  /* 0x0000246000000947 */ /* 0x000fea0003800000 */
[----:B------:R-:W-:Y:S01]  /*1370*/  PRMT R2, R43, 0x9910, RZ ;  /* 0x000099102b027816 */ /* 0x000fe200000000ff */
[----:B------:R-:W-:Y:S01]  /*1380*/  IMAD.MOV.U32 R38, RZ, RZ, RZ ;  /* 0x000000ffff267224 */ /* 0x000fe200078e00ff */
[----:B------:R-:W-:Y:S01]  /*1390*/  PRMT R36, RZ, 0x7610, R36 ;  /* 0x00007610ff247816 */ /* 0x000fe20000000024 */
[----:B------:R-:W-:Y:S01]  /*13a0*/  ULDC UR5, c[0x0][0x18c] ;  /* 0x0000630000057ab9 */ /* 0x000fe20000000800 */
[----:B------:R-:W-:Y:S01]  /*13b0*/  ISETP.NE.AND P0, PT, R2, RZ, PT ;  /* 0x000000ff0200720c */ /* 0x000fe20003f05270 */
[----:B------:R-:W-:Y:S02]  /*13c0*/  USHF.R.S32.HI UR5, URZ, 0x1f, UR5 ;  /* 0x0000001f3f057899 */ /* 0x000fe40008011405 */
[----:B------:R-:W-:Y:S01]  /*13d0*/  UMOV UR4, URZ ;  /* 0x0000003f00047c82 */ /* 0x000fe20008000000 */
[----:B------:R-:W-:-:S02]  /*13e0*/  ISETP.LT.OR P0, PT, R4, 0x3, !P0 ;  /* 0x000000030400780c */ /* 0x000fc40004701670 */
.L_x_1272:
[----:B------:R-:W-:-:S13]  /*13f0*/  ISETP.NE.AND P2, PT, R39, R30, PT ;  /* 0x0000001e2700720c */ /* 0x000fda0003f45270 */
[----:B------:R-:W-:Y:S01]  /*1400*/  @!P2 IADD3 R38, R38, 0x1, RZ ;  /* 0x000000012626a810 */ /* 0x000fe20007ffe0ff */
[----:B------:R-:W-:Y:S02]  /*1410*/  @!P2 IMAD.SHL.U32 R2, R39, 0x2, RZ ;  /* 0x000000022702a824 */ /* 0x000fe400078e00ff */
[----:B------:R-:W-:Y:S02]  /*1420*/  @!P2 IMAD.MOV.U32 R3, RZ, RZ, 0x2 ;  /* 0x00000002ff03a424 */ /* 0x000fe400078e00ff */
[----:B------:R-:W-:Y:S02]  /*1430*/  @!P2 IMAD R4, R38, 0x8, R1 ;  /* 0x000000082604a824 */ /* 0x000fe400078e0201 */
[----:B------:R-:W-:-:S04]  /*1440*/  @!P2 IMAD.WIDE R2, R2, R3, c[0x0][0x198] ;  /* 0x000066000202a625 */ /* 0x000fc800078e0203 */
[----:B------:R-:W2:Y:S04]  /*1450*/  @!P2 LDL.64 R4, [R4] ;  /* 0x000000000404a983 */ /* 0x000ea80000100a00 */
[----:B------:R0:W3:Y:S02]  /*1460*/  @!P2 LDG.E.U16.CONSTANT R6, [R2.64+0x2] ;  /* 0x000002060206a981 */ /* 0x0000e4000c1e9500 */
[----:B0-----:R-:W-:Y:S02]  /*1470*/  IMAD.MOV.U32 R2, RZ, RZ, R24 ;  /* 0x000000ffff027224 */ /* 0x001fe400078e0018 */
[----:B------:R-:W-:-:S05]  /*1480*/  IMAD.MOV.U32 R3, RZ, RZ, R25 ;  /* 0x000000ffff037224 */ /* 0x000fca00078e0019 */
[----:B-----5:R0:W5:Y:S01]  /*1490*/  LDG.E.128.CONSTANT R20, [R2.64] ;  /* 0x0000000602147981 */ /* 0x020162000c1e9d00 */
[----:B------:R-:W-:Y:S01]  /*14a0*/  IMAD.MOV.U32 R13, RZ, RZ, c[0x0][0x18c] ;  /* 0x00006300ff0d7624 */ /* 0x000fe200078e00ff */
[----:B--2---:R-:W-:Y:S02]  /*14b0*/  @!P2 PRMT R16, R4, 0x7610, R16 ;  /* 0x000076100410a816 */ /* 0x004fe40000000010 */
[----:B------:R-:W-:Y:S01]  /*14c0*/  @!P2 PRMT R0, R5, 0x7610, R0 ;  /* 0x000076100500a816 */ /* 0x000fe20000000000 */
[----:B---3--:R-:W-:Y:S01]  /*14d0*/  @!P2 IMAD.IADD R30, R6, 0x1, R39 ;  /* 0x00000001061ea824 */ /* 0x008fe200078e0227 */
[----:B------:R-:W-:Y:S02]  /*14e0*/  @!P2 PRMT R16, R16, 0x7610, R4 ;  /* 0x000076101010a816 */ /* 0x000fe40000000004 */
[----:B------:R-:W-:Y:S01]  /*14f0*/  @!P2 PRMT R0, R0, 0x7610, R5 ;  /* 0x000076100000a816 */ /* 0x000fe20000000005 */
[----:B------:R-:W-:Y:S05]  /*1500*/  @!P1 BRA `(.L_x_1266) ;  /* 0x000010f000009947 */ /* 0x000fea0003800000 */
[----:B0-----:R-:W-:-:S06]  /*1510*/  IMAD.WIDE R4, R13, 0x4, R2 ;  /* 0x000000040d047825 */ /* 0x001fcc00078e0202 */
[----:B------:R-:W-:Y:S02]  /*1520*/  IMAD.WIDE R8, R13, 0x4, R4 ;  /* 0x000000040d087825 */ /* 0x000fe400078e0204 */
[----:B------:R-:W2:Y:S04]  /*1530*/  LDG.E.128.CONSTANT R4, [R4.64] ;  /* 0x0000000604047981 */ /* 0x000ea8000c1e9d00 */
[----:B------:R-:W3:Y:S01]  /*1540*/  LDG.E.128.CONSTANT R8, [R8.64] ;  /* 0x0000000608087981 */ /* 0x000ee2000c1e9d00 */
[----:B------:R-:W-:Y:S02]  /*1550*/  PRMT R15, R42, 0x9910, RZ ;  /* 0x000099102a0f7816 */ /* 0x000fe400000000ff */
[----:B-----5:R-:W-:Y:S02]  /*1560*/  SHF.R.U32.HI R14, RZ, 0xc, R20 ;  /* 0x0000000cff0e7819 */ /* 0x020fe40000011614 */
[----:B------:R-:W-:-:S02]  /*1570*/  SHF.R.U32.HI R19, RZ, 0xc, R21 ;  /* 0x0000000cff137819 */ /* 0x000fc40000011615 */
[--C-:B------:R-:W-:Y:S02]  /*1580*/  SHF.R.U32.HI R28, RZ, 0xc, R22.reuse ;  /* 0x0000000cff1c7819 */ /* 0x100fe40000011616 */
[----:B------:R-:W-:Y:S02]  /*1590*/  LOP3.LUT R27, R22, 0x3f003f, RZ, 0xc0, !PT ;  /* 0x003f003f161b7812 */ /* 0x000fe400078ec0ff */
[----:B------:R-:W-:Y:S02]  /*15a0*/  SHF.R.U32.HI R44, RZ, 0x6, R22 ;  /* 0x00000006ff2c7819 */ /* 0x000fe40000011616 */
[--C-:B------:R-:W-:Y:S02]  /*15b0*/  SHF.R.U32.HI R29, RZ, 0xc, R23.reuse ;  /* 0x0000000cff1d7819 */ /* 0x100fe40000011617 */
[----:B------:R-:W-:Y:S02]  /*15c0*/  LOP3.LUT R51, R23, 0x3f003f, RZ, 0xc0, !PT ;  /* 0x003f003f17337812 */ /* 0x000fe400078ec0ff */
[----:B------:R-:W-:-:S02]  /*15d0*/  SHF.R.U32.HI R52, RZ, 0x6, R23 ;  /* 0x00000006ff347819 */ /* 0x000fc40000011617 */
[----:B------:R-:W-:Y:S02]  /*15e0*/  ISETP.NE.AND P2, PT, R15, RZ, PT ;  /* 0x000000ff0f00720c */ /* 0x000fe40003f45270 */
[----:B------:R-:W-:Y:S02]  /*15f0*/  LOP3.LUT R14, R14, 0xf000f, RZ, 0xc0, !PT ;  /* 0x000f000f0e0e7812 */ /* 0x000fe400078ec0ff */
[----:B------:R-:W-:Y:S02]  /*1600*/  LOP3.LUT R19, R19, 0xf000f, RZ, 0xc0, !PT ;  /* 0x000f000f13137812 */ /* 0x000fe400078ec0ff */
[----:B------:R-:W-:Y:S02]  /*1610*/  LOP3.LUT R46, R28, 0xf000f, RZ, 0xc0, !PT ;  /* 0x000f000f1c2e7812 */ /* 0x000fe400078ec0ff */
[----:B------:R-:W-:Y:S02]  /*1620*/  LOP3.LUT R54, R29, 0xf000f, RZ, 0xc0, !PT ;  /* 0x000f000f1d367812 */ /* 0x000fe400078ec0ff */
[----:B------:R-:W-:-:S02]  /*1630*/  LOP3.LUT R18, R21, 0x3f003f, RZ, 0xc0, !PT ;  /* 0x003f003f15127812 */ /* 0x000fc400078ec0ff */
[----:B------:R-:W-:Y:S02]  /*1640*/  LOP3.LUT R12, R20, 0x3f003f, RZ, 0xc0, !PT ;  /* 0x003f003f140c7812 */ /* 0x000fe400078ec0ff */
[----:B------:R-:W-:Y:S02]  /*1650*/  SHF.R.U32.HI R21, RZ, 0x6, R21 ;  /* 0x00000006ff157819 */ /* 0x000fe40000011615 */
[----:B------:R-:W-:Y:S02]  /*1660*/  SHF.R.U32.HI R20, RZ, 0x6, R20 ;  /* 0x00000006ff147819 */ /* 0x000fe40000011614 */
[----:B------:R-:W-:Y:S02]  /*1670*/  LOP3.LUT R21, R21, 0x3f003f, RZ, 0xc0, !PT ;  /* 0x003f003f15157812 */ /* 0x000fe400078ec0ff */
[----:B------:R-:W-:Y:S02]  /*1680*/  LOP3.LUT R20, R20, 0x3f003f, RZ, 0xc0, !PT ;  /* 0x003f003f14147812 */ /* 0x000fe400078ec0ff */
[----:B------:R-:W-:-:S02]  /*1690*/  LOP3.LUT R52, R52, 0x3f003f, RZ, 0xc0, !PT ;  /* 0x003f003f34347812 */ /* 0x000fc400078ec0ff */
[----:B------:R-:W-:Y:S02]  /*16a0*/  LOP3.LUT R44, R44, 0x3f003f, RZ, 0xc0, !PT ;  /* 0x003f003f2c2c7812 */ /* 0x000fe400078ec0ff */
[----:B------:R-:W-:Y:S02]  /*16b0*/  LOP3.LUT R12, R12, 0x64006400, RZ, 0xfc, !PT ;  /* 0x640064000c0c7812 */ /* 0x000fe400078efcff */
[----:B------:R-:W-:-:S03]  /*16c0*/  ISETP.GE.AND P3, PT, R40, 0x2, PT ;  /* 0x000000022800780c */ /* 0x000fc60003f66270 */
[----:B------:R-:W-:Y:S01]  /*16d0*/  HADD2 R12, R12, -1056, -1056 ;  /* 0xe420e4200c0c7430 */ /* 0x000fe20000000000 */
[--C-:B---3--:R-:W-:Y:S02]  /*16e0*/  SHF.R.U32.HI R15, RZ, 0x8, R8.reuse ;  /* 0x00000008ff0f7819 */ /* 0x108fe40000011608 */
[--C-:B------:R-:W-:Y:S02]  /*16f0*/  SHF.R.U32.HI R17, RZ, 0xa, R8.reuse ;  /* 0x0000000aff117819 */ /* 0x100fe40000011608 */
        /* <DEDUP_REMOVED lines=10> */
[----:B------:R-:W-:Y:S02]  /*17a0*/  SHF.R.U32.HI R45, RZ, 0x8, R11 ;  /* 0x00000008ff2d7819 */ /* 0x000fe4000001160b */
[----:B------:R-:W-:Y:S02]  /*17b0*/  LOP3.LUT R10, R14, 0x300030, R15, 0xf8, !PT ;  /* 0x003000300e0a7812 */ /* 0x000fe400078ef80f */
[----:B--2---:R-:W-:Y:S02]  /*17c0*/  SHF.R.U32.HI R14, RZ, 0xc, R5 ;  /* 0x0000000cff0e7819 */ /* 0x004fe40000011605 */
[----:B------:R-:W-:Y:S02]  /*17d0*/  LOP3.LUT R28, R19, 0x300030, R8, 0xf8, !PT ;  /* 0x00300030131c7812 */ /* 0x000fe400078ef808 */
[----:B------:R-:W-:Y:S02]  /*17e0*/  LOP3.LUT R49, R46, 0x300030, R9, 0xf8, !PT ;  /* 0x003000302e317812 */ /* 0x000fe400078ef809 */
[----:B------:R-:W-:-:S02]  /*17f0*/  LOP3.LUT R57, R54, 0x300030, R45, 0xf8, !PT ;  /* 0x0030003036397812 */ /* 0x000fc400078ef82d */
[----:B------:R-:W-:Y:S02]  /*1800*/  SHF.R.U32.HI R9, RZ, 0xc, R4 ;  /* 0x0000000cff097819 */ /* 0x000fe40000011604 */
[----:B------:R-:W-:Y:S02]  /*1810*/  SHF.R.U32.HI R15, RZ, 0xc, R6 ;  /* 0x0000000cff0f7819 */ /* 0x000fe40000011606 */
[----:B------:R-:W-:Y:S02]  /*1820*/  SHF.R.U32.HI R19, RZ, 0xc, R7 ;  /* 0x0000000cff137819 */ /* 0x000fe40000011607 */
[--C-:B------:R-:W-:Y:S02]  /*1830*/  SHF.R.U32.HI R58, RZ, 0xa, R11.reuse ;  /* 0x0000000aff3a7819 */ /* 0x100fe4000001160b */
[----:B------:R-:W-:Y:S02]  /*1840*/  LOP3.LUT R55, R11, 0x3f003f, RZ, 0xc0, !PT ;  /* 0x003f003f0b377812 */ /* 0x000fe400078ec0ff */
[----:B------:R-:W-:-:S02]  /*1850*/  SHF.R.U32.HI R56, RZ, 0x6, R11 ;  /* 0x00000006ff387819 */ /* 0x000fc4000001160b */
[----:B------:R-:W-:Y:S02]  /*1860*/  LOP3.LUT R8, R4, 0x3f003f, RZ, 0xc0, !PT ;  /* 0x003f003f04087812 */ /* 0x000fe400078ec0ff */
[----:B------:R-:W-:Y:S02]  /*1870*/  LOP3.LUT R53, R7, 0x3f003f, RZ, 0xc0, !PT ;  /* 0x003f003f07357812 */ /* 0x000fe400078ec0ff */
        /* <DEDUP_REMOVED lines=127> */
.L_x_1267:
        /* <DEDUP_REMOVED lines=46> */
.L_x_1268:
        /* <DEDUP_REMOVED lines=43> */
.L_x_1266:
        /* <DEDUP_REMOVED lines=17> */
[--C-:B------:R-:W-:Y:S02]  /*2710*/  SHF.R.U32.HI R29, RZ, 0xc, R23.reuse ;  /* 0x0000000cff1d7819 */ /* 0x100fe40000011617 */
[----:B------:R-:W-:Y:S02]  /*2720*/  LOP3.LUT R27, R22, 0x3f003f, RZ, 0xc0, !PT ;  /* 0x003f003f161b7812 */ /* 0x000fe400078ec0ff */
[----:B------:R-:W-:Y:S02]  /*2730*/  SHF.R.U32.HI R44, RZ, 0x6, R22 ;  /* 0x00000006ff2c7819 */ /* 0x000fe40000011616 */
[----:B------:R-:W-:Y:S02]  /*2740*/  LOP3.LUT R50, R23, 0x3f003f, RZ, 0xc0, !PT ;  /* 0x003f003f17327812 */ /* 0x000fe400078ec0ff */
[----:B------:R-:W-:-:S02]  /*2750*/  SHF.R.U32.HI R51, RZ, 0x6, R23 ;  /* 0x00000006ff337819 */ /* 0x000fc40000011617 */
[--C-:B----4-:R-:W-:Y:S02]  /*2760*/  SHF.R.U32.HI R14, RZ, 0x8, R8.reuse ;  /* 0x00000008ff0e7819 */ /* 0x110fe40000011608 */
[--C-:B------:R-:W-:Y:S02]  /*2770*/  SHF.R.U32.HI R15, RZ, 0xa, R8.reuse ;  /* 0x0000000aff0f7819 */ /* 0x100fe40000011608 */
[----:B------:R-:W-:Y:S02]  /*2780*/  LOP3.LUT R19, R8, 0x3f003f, RZ, 0xc0, !PT ;  /* 0x003f003f08137812 */ /* 0x000fe400078ec0ff */
[----:B------:R-:W-:Y:S02]  /*2790*/  SHF.R.U32.HI R21, RZ, 0x6, R8 ;  /* 0x00000006ff157819 */ /* 0x000fe40000011608 */
[----:B------:R-:W-:Y:S02]  /*27a0*/  LOP3.LUT R17, R17, 0xf000f, RZ, 0xc0, !PT ;  /* 0x000f000f11117812 */ /* 0x000fe400078ec0ff */
[----:B------:R-:W-:-:S02]  /*27b0*/  SHF.R.U32.HI R8, RZ, 0x8, R9 ;  /* 0x00000008ff087819 */ /* 0x000fc40000011609 */
[--C-:B------:R-:W-:Y:S02]  /*27c0*/  SHF.R.U32.HI R26, RZ, 0xa, R9.reuse ;  /* 0x0000000aff1a7819 */ /* 0x100fe40000011609 */
[----:B------:R-:W-:Y:S02]  /*27d0*/  LOP3.LUT R22, R9, 0x3f003f, RZ, 0xc0, !PT ;  /* 0x003f003f09167812 */ /* 0x000fe400078ec0ff */
[----:B------:R-:W-:Y:S02]  /*27e0*/  SHF.R.U32.HI R23, RZ, 0x6, R9 ;  /* 0x00000006ff177819 */ /* 0x000fe40000011609 */
[----:B------:R-:W-:Y:S02]  /*27f0*/  LOP3.LUT R25, R25, 0xf000f, RZ, 0xc0, !PT ;  /* 0x000f000f19197812 */ /* 0x000fe400078ec0ff */
[----:B------:R-:W-:Y:S02]  /*2800*/  SHF.R.U32.HI R9, RZ, 0x8, R10 ;  /* 0x00000008ff097819 */ /* 0x000fe4000001160a */
[----:B------:R-:W-:-:S02]  /*2810*/  LOP3.LUT R48, R28, 0xf000f, RZ, 0xc0, !PT ;  /* 0x000f000f1c307812 */ /* 0x000fc400078ec0ff */
[--C-:B------:R-:W-:Y:S02]  /*2820*/  SHF.R.U32.HI R49, RZ, 0xa, R10.reuse ;  /* 0x0000000aff317819 */ /* 0x100fe4000001160a */
[----:B------:R-:W-:Y:S02]  /*2830*/  LOP3.LUT R46, R10, 0x3f003f, RZ, 0xc0, !PT ;  /* 0x003f003f0a2e7812 */ /* 0x000fe400078ec0ff */
[----:B------:R-:W-:Y:S02]  /*2840*/  SHF.R.U32.HI R47, RZ, 0x6, R10 ;  /* 0x00000006ff2f7819 */ /* 0x000fe4000001160a */
[----:B------:R-:W-:Y:S02]  /*2850*/  SHF.R.U32.HI R45, RZ, 0x8, R11 ;  /* 0x00000008ff2d7819 */ /* 0x000fe4000001160b */
[----:B------:R-:W-:Y:S02]  /*2860*/  LOP3.LUT R52, R29, 0xf000f, RZ, 0xc0, !PT ;  /* 0x000f000f1d347812 */ /* 0x000fe400078ec0ff */
[----:B------:R-:W-:-:S02]  /*2870*/  LOP3.LUT R10, R17, 0x300030, R14, 0xf8, !PT ;  /* 0x00300030110a7812 */ /* 0x000fc400078ef80e */
[----:B------:R-:W-:Y:S02]  /*2880*/  LOP3.LUT R28, R25, 0x300030, R8, 0xf8, !PT ;  /* 0x00300030191c7812 */ /* 0x000fe400078ef808 */
[----:B---3--:R-:W-:Y:S02]  /*2890*/  SHF.R.U32.HI R14, RZ, 0xc, R5 ;  /* 0x0000000cff0e7819 */ /* 0x008fe40000011605 */
[----:B------:R-:W-:Y:S02]  /*28a0*/  LOP3.LUT R48, R48, 0x300030, R9, 0xf8, !PT ;  /* 0x0030003030307812 */ /* 0x000fe400078ef809 */
[----:B------:R-:W-:Y:S02]  /*28b0*/  SHF.R.U32.HI R25, RZ, 0xc, R6 ;  /* 0x0000000cff197819 */ /* 0x000fe40000011606 */
[----:B------:R-:W-:Y:S02]  /*28c0*/  LOP3.LUT R12, R20, 0x3f003f, RZ, 0xc0, !PT ;  /* 0x003f003f140c7812 */ /* 0x000fe400078ec0ff */
[----:B------:R-:W-:-:S02]  /*28d0*/  LOP3.LUT R56, R52, 0x300030, R45, 0xf8, !PT ;  /* 0x0030003034387812 */ /* 0x000fc400078ef82d */
[----:B------:R-:W-:Y:S02]  /*28e0*/  SHF.R.U32.HI R9, RZ, 0xc, R4 ;  /* 0x0000000cff097819 */ /* 0x000fe40000011604 */
[----:B------:R-:W-:Y:S02]  /*28f0*/  SHF.R.U32.HI R29, RZ, 0xc, R7 ;  /* 0x0000000cff1d7819 */ /* 0x000fe40000011607 */
[----:B------:R-:W-:Y:S02]  /*2900*/  LOP3.LUT R24, R24, 0x3f003f, RZ, 0xc0, !PT ;  /* 0x003f003f18187812 */ /* 0x000fe400078ec0ff */
[----:B------:R-:W-:Y:S02]  /*2910*/  SHF.R.U32.HI R20, RZ, 0x6, R20 ;  /* 0x00000006ff147819 */ /* 0x000fe40000011614 */
[----:B------:R-:W-:Y:S02]  /*2920*/  SHF.R.U32.HI R57, RZ, 0xa, R11 ;  /* 0x0000000aff397819 */ /* 0x000fe4000001160b */
[----:B------:R-:W-:-:S02]  /*2930*/  LOP3.LUT R54, R11, 0x3f003f, RZ, 0xc0, !PT ;  /* 0x003f003f0b367812 */ /* 0x000fc400078ec0ff */
[----:B------:R-:W-:Y:S02]  /*2940*/  SHF.R.U32.HI R55, RZ, 0x6, R11 ;  /* 0x00000006ff377819 */ /* 0x000fe4000001160b */
[----:B------:R-:W-:Y:S02]  /*2950*/  LOP3.LUT R17, R6, 0x3f003f, RZ, 0xc0, !PT ;  /* 0x003f003f06117812 */ /* 0x000fe400078ec0ff */
[----:B------:R-:W-:Y:S02]  /*2960*/  LOP3.LUT R52, R7, 0x3f003f, RZ, 0xc0, !PT ;  /* 0x003f003f07347812 */ /* 0x000fe400078ec0ff */
[----:B------:R-:W-:Y:S02]  /*2970*/  SHF.R.U32.HI R53, RZ, 0x6, R7 ;  /* 0x00000006ff357819 */ /* 0x000fe40000011607 */
[----:B------:R-:W-:Y:S02]  /*2980*/  LOP3.LUT R11, R5, 0x3f003f, RZ, 0xc0, !PT ;  /* 0x003f003f050b7812 */ /* 0x000fe400078ec0ff */
[----:B------:R-:W-:-:S02]  /*2990*/  LOP3.LUT R7, R14, 0xf000f, RZ, 0xc0, !PT ;  /* 0x000f000f0e077812 */ /* 0x000fc400078ec0ff */
[----:B------:R-:W-:Y:S02]  /*29a0*/  LOP3.LUT R51, R51, 0x3f003f, RZ, 0xc0, !PT ;  /* 0x003f003f33337812 */ /* 0x000fe400078ec0ff */
[----:B------:R-:W-:Y:S02]  /*29b0*/  LOP3.LUT R8, R4, 0x3f003f, RZ, 0xc0, !PT ;  /* 0x003f003f04087812 */ /* 0x000fe400078ec0ff */
[----:B------:R-:W-:Y:S02]  /*29c0*/  SHF.R.U32.HI R5, RZ, 0x6, R5 ;  /* 0x00000006ff057819 */ /* 0x000fe40000011605 */
[----:B------:R-:W-:Y:S02]  /*29d0*/  SHF.R.U32.HI R45, RZ, 0x6, R6 ;  /* 0x00000006ff2d7819 */ /* 0x000fe40000011606 */
        /* <DEDUP_REMOVED lines=8> */
[----:B------:R-:W-:Y:S02]  /*2a60*/  LOP3.LUT R29, R7, 0x300030, R26, 0xf8, !PT ;  /* 0x00300030071d7812 */ /* 0x000fe400078ef81a */
[----:B------:R-:W-:Y:S02]  /*2a70*/  LOP3.LUT R44, R44, 0x3f003f, RZ, 0xc0, !PT ;  /* 0x003f003f2c2c7812 */ /* 0x000fe400078ec0ff */
[----:B------:R-:W-:Y:S02]  /*2a80*/  LOP3.LUT R51, R51, 0x64006400, RZ, 0xfc, !PT ;  /* 0x6400640033337812 */ /* 0x000fe400078efcff */
[----:B------:R-:W-:Y:S02]  /*2a90*/  LOP3.LUT R52, R52, 0x64006400, RZ, 0xfc, !PT ;  /* 0x6400640034347812 */ /* 0x000fe400078efcff */
[----:B------:R-:W-:Y:S02]  /*2aa0*/  LOP3.LUT R55, R55, 0x3f003f, RZ, 0xc0, !PT ;  /* 0x003f003f37377812 */ /* 0x000fe400078ec0ff */
[----:B------:R-:W-:-:S02]  /*2ab0*/  LOP3.LUT R49, R14, 0x300030, R49, 0xf8, !PT ;  /* 0x003000300e317812 */ /* 0x000fc400078ef831 */
[----:B------:R-:W-:Y:S02]  /*2ac0*/  LOP3.LUT R7, R5, 0x3f003f, RZ, 0xc0, !PT ;  /* 0x003f003f05077812 */ /* 0x000fe400078ec0ff */
[----:B------:R-:W-:Y:S02]  /*2ad0*/  LOP3.LUT R53, R53, 0x3f003f, RZ, 0xc0, !PT ;  /* 0x003f003f35357812 */ /* 0x000fe400078ec0ff */
[----:B------:R-:W-:Y:S02]  /*2ae0*/  LOP3.LUT R6, R6, 0x300030, R15, 0xf8, !PT ;  /* 0x0030003006067812 */ /* 0x000fe400078ef80f */
[----:B------:R-:W-:Y:S02]  /*2af0*/  LOP3.LUT R59, R58, 0x300030, R57, 0xf8, !PT ;  /* 0x003000303a3b7812 */ /* 0x000fe400078ef839 */
        /* <DEDUP_REMOVED lines=107> */
.L_x_1270:
        /* <DEDUP_REMOVED lines=46> */
.L_x_1271:
        /* <DEDUP_REMOVED lines=43> */
.L_x_1269:
[----:B------:R-:W-:Y:S01]  /*3740*/  IADD3 R39, R39, 0x20, RZ ;  /* 0x0000002027277810 */ /* 0x000fe20007ffe0ff */
[----:B------:R-:W-:Y:S01]  /*3750*/  UIMAD UR8, UR5, 0x18, URZ ;  /* 0x00000018050878a4 */ /* 0x000fe2000f8e023f */
[----:B------:R-:W-:Y:S01]  /*3760*/  IMAD.WIDE.U32 R2, R13, 0x18, R2 ;  /* 0x000000180d027825 */ /* 0x000fe200078e0002 */
[----:B------:R-:W-:Y:S01]  /*3770*/  UIADD3 UR4, UR4, 0x40, URZ ;  /* 0x0000004004047890 */ /* 0x000fe2000fffe03f */
[C---:B------:R-:W-:Y:S02]  /*3780*/  ISETP.GE.AND P2, PT, R39.reuse, c[0x0][0x1ac], PT ;  /* 0x00006b0027007a0c */ /* 0x040fe40003f46270 */
[----:B------:R-:W-:Y:S01]  /*3790*/  ISETP.LT.AND P3, PT, R39, R37, PT ;  /* 0x000000252700720c */ /* 0x000fe20003f61270 */
[----:B------:R-:W-:Y:S01]  /*37a0*/  IMAD.MOV.U32 R24, RZ, RZ, R2 ;  /* 0x000000ffff187224 */ /* 0x000fe200078e0002 */
[----:B------:R-:W-:-:S11]  /*37b0*/  IADD3 R25, R3, UR8, RZ ;  /* 0x0000000803197c10 */ /* 0x000fd6000fffe0ff */
[----:B------:R-:W-:Y:S05]  /*37c0*/  @!P2 BRA P3, `(.L_x_1272) ;  /* 0xffffdc200000a947 */ /* 0x000fea000183ffff */
.L_x_1265:
[----:B------:R-:W-:-:S04]  /*37d0*/  ISETP.GE.AND P0, PT, R39, R37, PT ;  /* 0x000000252700720c */ /* 0x000fc80003f06270 */
[----:B------:R-:W-:-:S13]  /*37e0*/  ISETP.GE.OR P0, PT, R39, c[0x0][0x1b0], P0 ;  /* 0x00006c0027007a0c */ /* 0x000fda0000706670 */
[----:B------:R-:W-:Y:S05]  /*37f0*/  @P0 BRA `(.L_x_1273) ;  /* 0x000020d000000947 */ /* 0x000fea0003800000 */
[----:B------:R-:W0:Y:S01]  /*3800*/  S2R R2, SR_CTAID.Y ;  /* 0x0000000000027919 */ /* 0x000e220000002600 */
[----:B------:R-:W-:Y:S01]  /*3810*/  IMAD.MOV.U32 R3, RZ, RZ, -0x3 ;  /* 0xfffffffdff037424 */ /* 0x000fe200078e00ff */
[----:B------:R-:W-:-:S04]  /*3820*/  PRMT R4, R43, 0x9910, RZ ;  /* 0x000099102b047816 */ /* 0x000fc800000000ff */
[----:B------:R-:W-:Y:S01]  /*3830*/  ISETP.NE.AND P0, PT, R4, RZ, PT ;  /* 0x000000ff0400720c */ /* 0x000fe20003f05270 */
[----:B0-----:R-:W-:-:S05]  /*3840*/  IMAD R2, R2, R3, c[0x0][0x188] ;  /* 0x0000620002027624 */ /* 0x001fca00078e0203 */
[----:B------:R-:W-:Y:S02]  /*3850*/  ISETP.LT.OR P0, PT, R2, 0x3, !P0 ;  /* 0x000000030200780c */ /* 0x000fe40004701670 */
.L_x_1277:
[----:B------:R-:W-:Y:S01]  /*3860*/  ISETP.NE.AND P2, PT, R39, R30, PT ;  /* 0x0000001e2700720c */ /* 0x000fe20003f45270 */
[----:B------:R-:W-:-:S04]  /*3870*/  IMAD.MOV.U32 R29, RZ, RZ, c[0x0][0x18c] ;  /* 0x00006300ff1d7624 */ /* 0x000fc800078e00ff */
[C---:B-----5:R-:W-:Y:S02]  /*3880*/  IMAD.WIDE R20, R29.reuse, 0x4, R24 ;  /* 0x000000041d147825 */ /* 0x060fe400078e0218 */
        /* <DEDUP_REMOVED lines=13> */
[----:B--2---:R-:W-:Y:S02]  /*3960*/  @!P2 PRMT R16, R6, 0x7610, R16 ;  /* 0x000076100610a816 */ /* 0x004fe40000000010 */
[----:B------:R-:W-:Y:S01]  /*3970*/  @!P2 PRMT R0, R7, 0x7610, R0 ;  /* 0x000076100700a816 */ /* 0x000fe20000000000 */
[----:B---3--:R-:W-:Y:S01]  /*3980*/  @!P2 IMAD.IADD R30, R2, 0x1, R39 ;  /* 0x00000001021ea824 */ /* 0x008fe200078e0227 */
[----:B------:R-:W-:Y:S01]  /*3990*/  @!P2 PRMT R16, R16, 0x7610, R6 ;  /* 0x000076101010a816 */ /* 0x000fe20000000006 */
[----:B------:R-:W-:Y:S01]  /*39a0*/  IMAD.WIDE R2, R29, 0x4, R4 ;  /* 0x000000041d027825 */ /* 0x000fe200078e0204 */
[----:B------:R-:W-:Y:S01]  /*39b0*/  @!P2 PRMT R0, R0, 0x7610, R7 ;  /* 0x000076100000a816 */ /* 0x000fe20000000007 */
[----:B------:R-:W-:Y:S05]  /*39c0*/  @!P1 BRA `(.L_x_1274) ;  /* 0x00001e8000009947 */ /* 0x000fea0003800000 */
[----:B0-----:R-:W2:Y:S01]  /*39d0*/  LDG.E.128.CONSTANT R4, [R2.64] ;  /* 0x0000000602047981 */ /* 0x001ea2000c1e9d00 */
[----:B-----5:R-:W-:-:S02]  /*39e0*/  SHF.R.U32.HI R18, RZ, 0xf, R24 ;  /* 0x0000000fff127819 */ /* 0x020fc40000011618 */
        /* <DEDUP_REMOVED lines=13> */
[----:B------:R-:W-:Y:S02]  /*3ac0*/  SHF.R.U32.HI R88, RZ, 0xf, R27 ;  /* 0x0000000fff587819 */ /* 0x000fe4000001161b */
[----:B------:R-:W-:Y:S02]  /*3ad0*/  SHF.R.U32.HI R53, RZ, 0xe, R20 ;  /* 0x0000000eff357819 */ /* 0x000fe40000011614 */
[----:B------:R-:W-:Y:S02]  /*3ae0*/  LOP3.LUT R8, R18, 0x10001, RZ, 0xc0, !PT ;  /* 0x0001000112087812 */ /* 0x000fe400078ec0ff */
        /* <DEDUP_REMOVED lines=9> */
[----:B------:R-:W-:Y:S02]  /*3b80*/  SHF.R.U32.HI R81, RZ, 0xd, R12 ;  /* 0x0000000dff517819 */ /* 0x000fe4000001160c */
[----:B------:R-:W-:Y:S02]  /*3b90*/  LOP3.LUT R8, R8, 0x20002, R53, 0xf8, !PT ;  /* 0x0002000208087812 */ /* 0x000fe400078ef835 */
[----:B------:R-:W-:Y:S02]  /*3ba0*/  LOP3.LUT R88, R88, 0x10001, RZ, 0xc0, !PT ;  /* 0x0001000158587812 */ /* 0x000fe400078ec0ff */
[C---:B------:R-:W-:Y:S02]  /*3bb0*/  LOP3.LUT R25, R21.reuse, 0x3e003e0, RZ, 0xc0, !PT ;  /* 0x03e003e015197812 */ /* 0x040fe400078ec0ff */
[----:B------:R-:W-:-:S02]  /*3bc0*/  LOP3.LUT R55, R21, 0x1f001f, RZ, 0xc0, !PT ;  /* 0x001f001f15377812 */ /* 0x000fc400078ec0ff */
[----:B------:R-:W-:Y:S02]  /*3bd0*/  SHF.R.U32.HI R56, RZ, 0xa, R21 ;  /* 0x0000000aff387819 */ /* 0x000fe40000011615 */
[--C-:B------:R-:W-:Y:S02]  /*3be0*/  SHF.R.U32.HI R86, RZ, 0xe, R22.reuse ;  /* 0x0000000eff567819 */ /* 0x100fe40000011616 */
        /* <DEDUP_REMOVED lines=16> */
[C---:B------:R-:W-:Y:S02]  /*3cf0*/  LOP3.LUT R24, R27.reuse, 0x3e003e0, RZ, 0xc0, !PT ;  /* 0x03e003e01b187812 */ /* 0x040fe400078ec0ff */
[----:B------:R-:W-:Y:S02]  /*3d00*/  LOP3.LUT R17, R27, 0x1f001f, RZ, 0xc0, !PT ;  /* 0x001f001f1b117812 */ /* 0x000fe400078ec0ff */
[----:B------:R-:W-:Y:S02]  /*3d10*/  SHF.R.U32.HI R46, RZ, 0xa, R27 ;  /* 0x0000000aff2e7819 */ /* 0x000fe4000001161b */
[----:B------:R-:W-:Y:S02]  /*3d20*/  SHF.R.U32.HI R90, RZ, 0xd, R15 ;  /* 0x0000000dff5a7819 */ /* 0x000fe4000001160f */
[C---:B------:R-:W-:Y:S02]  /*3d30*/  LOP3.LUT R23, R15.reuse, 0x3e003e0, RZ, 0xc0, !PT ;  /* 0x03e003e00f177812 */ /* 0x040fe400078ec0ff */
[----:B------:R-:W-:-:S02]  /*3d40*/  LOP3.LUT R12, R15, 0x1f001f, RZ, 0xc0, !PT ;  /* 0x001f001f0f0c7812 */ /* 0x000fc400078ec0ff */
[----:B------:R-:W-:Y:S01]  /*3d50*/  SHF.R.U32.HI R54, RZ, 0xa, R15 ;  /* 0x0000000aff367819 */ /* 0x000fe2000001160f */
[----:B------:R-:W-:Y:S01]  /*3d60*/  IMAD.MOV.U32 R15, RZ, RZ, 0x2800 ;  /* 0x00002800ff0f7424 */ /* 0x000fe200078e00ff */
[--C-:B------:R-:W-:Y:S02]  /*3d70*/  SHF.R.U32.HI R14, RZ, 0xc, R9.reuse ;  /* 0x0000000cff0e7819 */ /* 0x100fe40000011609 */
[C---:B------:R-:W-:Y:S02]  /*3d80*/  LOP3.LUT R77, R9.reuse, 0x3e003e0, RZ, 0xc0, !PT ;  /* 0x03e003e0094d7812 */ /* 0x040fe400078ec0ff */
[----:B------:R-:W-:Y:S02]  /*3d90*/  LOP3.LUT R70, R9, 0x1f001f, RZ, 0xc0, !PT ;  /* 0x001f001f09467812 */ /* 0x000fe400078ec0ff */
[----:B------:R-:W-:Y:S02]  /*3da0*/  SHF.R.U32.HI R69, RZ, 0xa, R9 ;  /* 0x0000000aff457819 */ /* 0x000fe40000011609 */
[----:B------:R-:W-:-:S02]  /*3db0*/  LOP3.LUT R85, R85, 0x10001, RZ, 0xc0, !PT ;  /* 0x0001000155557812 */ /* 0x000fc400078ec0ff */
[----:B------:R-:W-:Y:S02]  /*3dc0*/  LOP3.LUT R83, R82, 0x20002, R83, 0xf8, !PT ;  /* 0x0002000252537812 */ /* 0x000fe400078ef853 */
[--C-:B------:R-:W-:Y:S02]  /*3dd0*/  SHF.R.U32.HI R9, RZ, 0xc, R10.reuse ;  /* 0x0000000cff097819 */ /* 0x100fe4000001160a */
[C---:B------:R-:W-:Y:S02]  /*3de0*/  LOP3.LUT R27, R10.reuse, 0x3e003e0, RZ, 0xc0, !PT ;  /* 0x03e003e00a1b7812 */ /* 0x040fe400078ec0ff */
[----:B------:R-:W-:Y:S02]  /*3df0*/  LOP3.LUT R64, R10, 0x1f001f, RZ, 0xc0, !PT ;  /* 0x001f001f0a407812 */ /* 0x000fe400078ec0ff */
[----:B------:R-:W-:Y:S02]  /*3e00*/  SHF.R.U32.HI R65, RZ, 0xa, R10 ;  /* 0x0000000aff417819 */ /* 0x000fe4000001160a */
[----:B------:R-:W-:-:S02]  /*3e10*/  LOP3.LUT R89, R88, 0x20002, R89, 0xf8, !PT ;  /* 0x0002000258597812 */ /* 0x000fc400078ef859 */
[----:B------:R-:W-:Y:S02]  /*3e20*/  LOP3.LUT R8, R8, 0x40004, R81, 0xf8, !PT ;  /* 0x0004000408087812 */ /* 0x000fe400078ef851 */
[--C-:B------:R-:W-:Y:S02]  /*3e30*/  SHF.R.U32.HI R10, RZ, 0xc, R11.reuse ;  /* 0x0000000cff0a7819 */ /* 0x100fe4000001160b */
[C---:B------:R-:W-:Y:S02]  /*3e40*/  LOP3.LUT R74, R11.reuse, 0x3e003e0, RZ, 0xc0, !PT ;  /* 0x03e003e00b4a7812 */ /* 0x040fe400078ec0ff */
[----:B------:R-:W-:Y:S02]  /*3e50*/  LOP3.LUT R61, R11, 0x1f001f, RZ, 0xc0, !PT ;  /* 0x001f001f0b3d7812 */ /* 0x000fe400078ec0ff */
[----:B------:R-:W-:Y:S02]  /*3e60*/  SHF.R.U32.HI R62, RZ, 0xa, R11 ;  /* 0x0000000aff3e7819 */ /* 0x000fe4000001160b */
[----:B------:R-:W-:-:S02]  /*3e70*/  PRMT R11, R42, 0x9910, RZ ;  /* 0x000099102a0b7816 */ /* 0x000fc400000000ff */
[----:B------:R-:W-:Y:S02]  /*3e80*/  LOP3.LUT R86, R85, 0x20002, R86, 0xf8, !PT ;  /* 0x0002000255567812 */ /* 0x000fe400078ef856 */
[----:B------:R-:W-:Y:S02]  /*3e90*/  LOP3.LUT R83, R83, 0x40004, R84, 0xf8, !PT ;  /* 0x0004000453537812 */ /* 0x000fe400078ef854 */
[----:B------:R-:W-:Y:S02]  /*3ea0*/  LOP3.LUT R89, R89, 0x40004, R90, 0xf8, !PT ;  /* 0x0004000459597812 */ /* 0x000fe400078ef85a */
[----:B------:R-:W-:Y:S02]  /*3eb0*/  LOP3.LUT R84, R8, 0x80008, R13, 0xf8, !PT ;  /* 0x0008000808547812 */ /* 0x000fe400078ef80d */
[----:B------:R-:W-:Y:S02]  /*3ec0*/  PRMT R18, R15, 0x7610, R18 ;  /* 0x000076100f127816 */ /* 0x000fe40000000012 */
[----:B------:R-:W-:-:S02]  /*3ed0*/  LOP3.LUT R75, R75, 0x64006400, RZ, 0xfc, !PT ;  /* 0x640064004b4b7812 */ /* 0x000fc400078efcff */
[----:B------:R-:W-:Y:S02]  /*3ee0*/  ISETP.NE.AND P2, PT, R11, RZ, PT ;  /* 0x000000ff0b00720c */ /* 0x000fe40003f45270 */
[----:B------:R-:W-:Y:S02]  /*3ef0*/  LOP3.LUT R25, R25, 0x64006400, RZ, 0xfc, !PT ;  /* 0x6400640019197812 */ /* 0x000fe400078efcff */
[----:B------:R-:W-:Y:S02]  /*3f00*/  LOP3.LUT R86, R86, 0x40004, R87, 0xf8, !PT ;  /* 0x0004000456567812 */ /* 0x000fe400078ef857 */
[----:B------:R-:W-:Y:S02]  /*3f10*/  LOP3.LUT R95, R22, 0x64006400, RZ, 0xfc, !PT ;  /* 0x64006400165f7812 */ /* 0x000fe400078efcff */
[----:B------:R-:W-:Y:S02]  /*3f20*/  LOP3.LUT R88, R83, 0x80008, R14, 0xf8, !PT ;  /* 0x0008000853587812 */ /* 0x000fe400078ef80e */
[----:B------:R-:W-:-:S02]  /*3f30*/  LOP3.LUT R96, R89, 0x80008, R10, 0xf8, !PT ;  /* 0x0008000859607812 */ /* 0x000fc400078ef80a */
[----:B------:R-:W-:Y:S01]  /*3f40*/  LOP3.LUT R89, R77, 0x64006400, RZ, 0xfc, !PT ;  /* 0x640064004d597812 */ /* 0x000fe200078efcff */
[-C--:B------:R-:W-:Y:S01]  /*3f50*/  HFMA2 R77, R75, R18.reuse.H0_H0, -48, -48 ;  /* 0xd200d2004b4d7431 */ /* 0x080fe20000040012 */
[----:B------:R-:W-:Y:S01]  /*3f60*/  LOP3.LUT R91, R19, 0x64006400, RZ, 0xfc, !PT ;  /* 0x64006400135b7812 */ /* 0x000fe200078efcff */
[-C--:B------:R-:W-:Y:S01]  /*3f70*/  HFMA2 R75, R25, R18.reuse.H0_H0, -48, -48 ;  /* 0xd200d200194b7431 */ /* 0x080fe20000040012 */
[----:B------:R-:W-:Y:S01]  /*3f80*/  LOP3.LUT R93, R20, 0x64006400, RZ, 0xfc, !PT ;  /* 0x64006400145d7812 */ /* 0x000fe200078efcff */
[----:B------:R-:W-:Y:S01]  /*3f90*/  HFMA2 R25, R95, R18.H0_H0, -48, -48 ;  /* 0xd200d2005f197431 */ /* 0x000fe20000040012 */
[----:B------:R-:W-:Y:S02]  /*3fa0*/  LOP3.LUT R92, R86, 0x80008, R9, 0xf8, !PT ;  /* 0x00080008565c7812 */ /* 0x000fe400078ef809 */
[----:B------:R-:W-:Y:S02]  /*3fb0*/  LOP3.LUT R68, R68, 0x1f001f, RZ, 0xc0, !PT ;  /* 0x001f001f44447812 */ /* 0x000fe400078ec0ff */
[----:B------:R-:W-:-:S02]  /*3fc0*/  LOP3.LUT R79, R79, 0x1f001f, RZ, 0xc0, !PT ;  /* 0x001f001f4f4f7812 */ /* 0x000fc400078ec0ff */
[----:B------:R-:W-:Y:S02]  /*3fd0*/  LOP3.LUT R95, R46, 0x1f001f, RZ, 0xc0, !PT ;  /* 0x001f001f2e5f7812 */ /* 0x000fe400078ec0ff */
[----:B------:R-:W-:Y:S01]  /*3fe0*/  LOP3.LUT R105, R74, 0x64006400, RZ, 0xfc, !PT ;  /* 0x640064004a697812 */ /* 0x000fe200078efcff */
[-C--:B------:R-:W-:Y:S01]  /*3ff0*/  HFMA2 R74, R93, R18.reuse.H0_H0, -48, -48 ;  /* 0xd200d2005d4a7431 */ /* 0x080fe20000040012 */
[----:B------:R-:W-:Y:S02]  /*4000*/  LOP3.LUT R59, R59, 0x1f001f, RZ, 0xc0, !PT ;  /* 0x001f001f3b3b7812 */ /* 0x000fe400078ec0ff */
[----:B------:R-:W-:Y:S01]  /*4010*/  LOP3.LUT R72, R72, 0x1f001f, RZ, 0xc0, !PT ;  /* 0x001f001f48487812 */ /* 0x000fe200078ec0ff */
[----:B------:R-:W-:Y:S01]  /*4020*/  HFMA2 R22, R105, R18.H0_H0, -48, -48 ;  /* 0xd200d20069167431 */ /* 0x000fe20000040012 */
        /* <DEDUP_REMOVED lines=22> */
[----:B------:R-:W-:Y:S01]  /*4190*/  HFMA2 R24, R97, R18.H0_H0, -48, -48 ;  /* 0xd200d20061187431 */ /* 0x000fe20000040012 */
[----:B------:R-:W-:-:S02]  /*41a0*/  LOP3.LUT R60, R60, 0x64006400, RZ, 0xfc, !PT ;  /* 0x640064003c3c7812 */ /* 0x000fc400078efcff */
[----:B------:R-:W-:Y:S01]  /*41b0*/  LOP3.LUT R55, R55, 0x64006400, RZ, 0xfc, !PT ;  /* 0x6400640037377812 */ /* 0x000fe200078efcff */
[----:B------:R-:W-:Y:S01]  /*41c0*/  HFMA2 R23, R23, R18.H0_H0, -48, -48 ;  /* 0xd200d20017177431 */ /* 0x000fe20000040012 */
        /* <DEDUP_REMOVED lines=8> */
[----:B------:R-:W-:-:S03]  /*4250*/  ISETP.GE.AND P3, PT, R40, 0x2, PT ;  /* 0x000000022800780c */ /* 0x000fc60003f66270 */
[----:B------:R-:W-:Y:S01]  /*4260*/  HADD2 R54, R54, -1040, -1040 ;  /* 0xe410e41036367430 */ /* 0x000fe20000000000 */
[--C-:B--2---:R-:W-:Y:S02]  /*4270*/  SHF.R.U32.HI R81, RZ, 0xb, R4.reuse ;  /* 0x0000000bff517819 */ /* 0x104fe40000011604 */
[C---:B------:R-:W-:Y:S02]  /*4280*/  LOP3.LUT R82, R4.reuse, 0x3e003e0, RZ, 0xc0, !PT ;  /* 0x03e003e004527812 */ /* 0x040fe400078ec0ff */
[----:B------:R-:W-:Y:S02]  /*4290*/  LOP3.LUT R11, R4, 0x1f001f, RZ, 0xc0, !PT ;  /* 0x001f001f040b7812 */ /* 0x000fe400078ec0ff */
[----:B------:R-:W-:Y:S02]  /*42a0*/  SHF.R.U32.HI R13, RZ, 0xa, R4 ;  /* 0x0000000aff0d7819 */ /* 0x000fe40000011604 */
[----:B------:R-:W-:Y:S01]  /*42b0*/  LOP3.LUT R4, R84, 0x100010, R81, 0xf8, !PT ;  /* 0x0010001054047812 */ /* 0x000fe200078ef851 */
[----:B------:R-:W-:Y:S01]  /*42c0*/  HFMA2 R84, R91, R18.H0_H0, -48, -48 ;  /* 0xd200d2005b547431 */ /* 0x000fe20000040012 */
[----:B------:R-:W-:-:S02]  /*42d0*/  SHF.R.U32.HI R83, RZ, 0xb, R5 ;  /* 0x0000000bff537819 */ /* 0x000fc40000011605 */
[----:B------:R-:W-:Y:S02]  /*42e0*/  LOP3.LUT R81, R76, 0x64006400, RZ, 0xfc, !PT ;  /* 0x640064004c517812 */ /* 0x000fe400078efcff */
[----:B------:R-:W-:Y:S02]  /*42f0*/  LOP3.LUT R90, R6, 0x3e003e0, RZ, 0xc0, !PT ;  /* 0x03e003e0065a7812 */ /* 0x000fe400078ec0ff */
[----:B------:R-:W-:Y:S01]  /*4300*/  SHF.R.U32.HI R87, RZ, 0xb, R7 ;  /* 0x0000000bff577819 */ /* 0x000fe20000011607 */
[----:B------:R-:W-:Y:S01]  /*4310*/  HFMA2 R76, R81, R18.H0_H0, -48, -48 ;  /* 0xd200d200514c7431 */ /* 0x000fe20000040012 */
[----:B------:R-:W-:Y:S02]  /*4320*/  LOP3.LUT R94, R7, 0x3e003e0, RZ, 0xc0, !PT ;  /* 0x03e003e0075e7812 */ /* 0x000fe400078ec0ff */
[C---:B------:R-:W-:Y:S02]  /*4330*/  LOP3.LUT R86, R5.reuse, 0x3e003e0, RZ, 0xc0, !PT ;  /* 0x03e003e005567812 */ /* 0x040fe400078ec0ff */
[----:B------:R-:W-:-:S02]  /*4340*/  LOP3.LUT R10, R5, 0x1f001f, RZ, 0xc0, !PT ;  /* 0x001f001f050a7812 */ /* 0x000fc400078ec0ff */
[----:B------:R-:W-:Y:S02]  /*4350*/  SHF.R.U32.HI R8, RZ, 0xa, R5 ;  /* 0x0000000aff087819 */ /* 0x000fe40000011605 */
[--C-:B------:R-:W-:Y:S02]  /*4360*/  SHF.R.U32.HI R85, RZ, 0xb, R6.reuse ;  /* 0x0000000bff557819 */ /* 0x100fe40000011606 */
[----:B------:R-:W-:Y:S02]  /*4370*/  SHF.R.U32.HI R14, RZ, 0xa, R6 ;  /* 0x0000000aff0e7819 */ /* 0x000fe40000011606 */
[----:B------:R-:W-:Y:S02]  /*4380*/  SHF.R.U32.HI R53, RZ, 0xa, R7 ;  /* 0x0000000aff357819 */ /* 0x000fe40000011607 */
[----:B------:R-:W-:Y:S01]  /*4390*/  LOP3.LUT R5, R88, 0x100010, R83, 0xf8, !PT ;  /* 0x0010001058057812 */ /* 0x000fe200078ef853 */
[----:B------:R-:W-:Y:S01]  /*43a0*/  HADD2 R88, R49, -1040, -1040 ;  /* 0xe410e41031587430 */ /* 0x000fe20000000000 */
        /* <DEDUP_REMOVED lines=9> */
[----:B------:R-:W-:Y:S01]  /*4440*/  LOP3.LUT R91, R17, 0x64006400, RZ, 0xfc, !PT ;  /* 0x64006400115b7812 */ /* 0x000fe200078efcff */
[----:B------:R-:W-:Y:S01]  /*4450*/  HADD2 R90, R90, -1040, -1040 ;  /* 0xe410e4105a5a7430 */ /* 0x000fe20000000000 */
[----:B------:R-:W-:Y:S02]  /*4460*/  LOP3.LUT R6, R92, 0x100010, R85, 0xf8, !PT ;  /* 0x001000105c067812 */ /* 0x000fe400078ef855 */
        /* <DEDUP_REMOVED lines=117> */
[-C--:B------:R-:W-:Y:S02]  /*4bc0*/  HFMA2.MMA R4, R76, R7.reuse, R12 ;  /* 0x000000074c047235 */ /* 0x080fe4000000000c */
[----:B------:R-:W-:Y:S01]  /*4bd0*/  HFMA2.MMA R96, R25, R7, R96 ;  /* 0x0000000719607235 */ /* 0x000fe20000000060 */
[----:B------:R-:W-:Y:S01]  /*4be0*/  HFMA2 R7, R23, R7, R6 ;  /* 0x0000000717077231 */ /* 0x000fe20000000006 */
        /* <DEDUP_REMOVED lines=41> */
.L_x_1275:
        /* <DEDUP_REMOVED lines=80> */
.L_x_1276:
        /* <DEDUP_REMOVED lines=77> */
.L_x_1274:
[----:B0-----:R-:W-:Y:S01]  /*5850*/  IADD3 R39, R39, 0x20, RZ ;  /* 0x0000002027277810 */ /* 0x001fe20007ffe0ff */
[----:B------:R-:W-:Y:S01]  /*5860*/  IMAD.WIDE R2, R29, 0x4, R2 ;  /* 0x000000041d027825 */ /* 0x000fe200078e0202 */
[----:B------:R-:W-:Y:S02]  /*5870*/  UIADD3 UR4, UR4, 0x40, URZ ;  /* 0x0000004004047890 */ /* 0x000fe4000fffe03f */
[C---:B------:R-:W-:Y:S01]  /*5880*/  ISETP.GE.AND P2, PT, R39.reuse, c[0x0][0x1b0], PT ;  /* 0x00006c0027007a0c */ /* 0x040fe20003f46270 */
[----:B-----5:R-:W-:Y:S01]  /*5890*/  IMAD.MOV.U32 R24, RZ, RZ, R2 ;  /* 0x000000ffff187224 */ /* 0x020fe200078e0002 */
[----:B------:R-:W-:Y:S01]  /*58a0*/  ISETP.LT.AND P3, PT, R39, R37, PT ;  /* 0x000000252700720c */ /* 0x000fe20003f61270 */
[----:B------:R-:W-:-:S12]  /*58b0*/  IMAD.MOV.U32 R25, RZ, RZ, R3 ;  /* 0x000000ffff197224 */ /* 0x000fd800078e0003 */
[----:B------:R-:W-:Y:S05]  /*58c0*/  @!P2 BRA P3, `(.L_x_1277) ;  /* 0xffffdf900000a947 */ /* 0x000fea000183ffff */
.L_x_1273:
[----:B------:R-:W-:Y:S05]  /*58d0*/  @!P1 EXIT ;  /* 0x000000000000994d */ /* 0x000fea0003800000 */
[----:B------:R-:W0:Y:S01]  /*58e0*/  S2R R3, SR_CTAID.X ;  /* 0x0000000000037919 */ /* 0x000e220000002500 */
[----:B------:R-:W-:Y:S01]  /*58f0*/  IMAD.MOV.U32 R9, RZ, RZ, 0x2 ;  /* 0x00000002ff097424 */ /* 0x000fe200078e00ff */
[----:B------:R-:W-:Y:S02]  /*5900*/  HMUL2 R5, R36, R42.H0_H0 ;  /* 0x2000002a24057232 */ /* 0x000fe40000000000 */
[----:B------:R-:W0:Y:S04]  /*5910*/  S2R R2, SR_TID.X ;  /* 0x0000000000027919 */ /* 0x000e280000002100 */
[----:B------:R-:W1:Y:S01]  /*5920*/  S2R R0, SR_CTAID.Y ;  /* 0x0000000000007919 */ /* 0x000e620000002600 */
[----:B0-----:R-:W-:-:S04]  /*5930*/  IMAD R3, R3, 0x40, R2 ;  /* 0x0000004003037824 */ /* 0x001fc800078e0202 */
[----:B------:R-:W-:Y:S02]  /*5940*/  IMAD.SHL.U32 R3, R3, 0x4, RZ ;  /* 0x0000000403037824 */ /* 0x000fe400078e00ff */
[----:B-1----:R-:W-:-:S04]  /*5950*/  IMAD R0, R0, 0x3, RZ ;  /* 0x0000000300007824 */ /* 0x002fc800078e02ff */
        /* <DEDUP_REMOVED lines=9> */
.L_x_1281:
[----:B------:R-:W0:Y:S02]  /*59f0*/  LDS R6, [R4] ;  /* 0x0000000004067984 */ /* 0x000e240000000800 */
[----:B0-----:R-:W-:-:S06]  /*5a00*/  HADD2 R7, R6, R5 ;  /* 0x0000000506077230 */ /* 0x001fcc0000000000 */
[----:B------:R-:W0:Y:S02]  /*5a10*/  ATOMS.CAST.SPIN R7, [R4], R6, R7 ;  /* 0x000000060407738d */ /* 0x000e240001800007 */
[----:B0-----:R-:W-:-:S13]  /*5a20*/  ISETP.EQ.U32.AND P0, PT, R7, 0x1, PT ;  /* 0x000000010700780c */ /* 0x001fda0003f02070 */
[----:B------:R-:W-:Y:S05]  /*5a30*/  @!P0 BRA `(.L_x_1281) ;  /* 0xffffffb000008947 */ /* 0x000fea000383ffff */
[----:B------:R-:W-:Y:S05]  /*5a40*/  BRA `(.L_x_1279) ;  /* 0x0000003000007947 */ /* 0x000fea0003800000 */
.L_x_1280:
[----:B------:R-:W2:Y:S02]  /*5a50*/  LD.E R4, [R2.64] ;  /* 0x0000000602047980 */ /* 0x000ea4000c101900 */
[----:B--2---:R-:W-:-:S05]  /*5a60*/  IMAD.IADD R5, R5, 0x1, R4 ;  /* 0x0000000105057824 */ /* 0x004fca00078e0204 */
[----:B------:R0:W-:Y:S02]  /*5a70*/  ST.E [R2.64], R5 ;  /* 0x0000000502007985 */ /* 0x0001e4000c101906 */
.L_x_1279:
[----:B------:R-:W-:Y:S05]  /*5a80*/  BSYNC B0 ;  /* 0x0000000000007941 */ /* 0x000fea0003800000 */
.L_x_1278:
[----:B------:R-:W2:Y:S01]  /*5a90*/  ATOM.E.ADD.F16x2.RN.STRONG.GPU P0, RZ, [R2.64+0x4], R35 ;  /* 0x0000042302ff798a */ /* 0x000ea2000810e9c6 */
[----:B------:R-:W-:Y:S01]  /*5aa0*/  BSSY B0, `(.L_x_1282) ;  /* 0x000000f000007945 */ /* 0x000fe20003800000 */
[----:B--2---:R-:W-:Y:S05]  /*5ab0*/  @P0 BRA `(.L_x_1283) ;  /* 0x000000d000000947 */ /* 0x004fea0003800000 */
[----:B------:R-:W1:Y:S02]  /*5ac0*/  QSPC.E.S P0, RZ, [R2+0x4] ;  /* 0x0000040002ff73aa */ /* 0x000e640000000500 */
[----:B-1----:R-:W-:Y:S05]  /*5ad0*/  @!P0 BRA `(.L_x_1284) ;  /* 0x0000008000008947 */ /* 0x002fea0003800000 */
[----:B0-----:R-:W-:-:S04]  /*5ae0*/  IADD3 R2, R2, 0x4, RZ ;  /* 0x0000000402027810 */ /* 0x001fc80007ffe0ff */
[----:B------:R-:W-:-:S05]  /*5af0*/  LOP3.LUT R2, R2, 0xffffff, RZ, 0xc0, !PT ;  /* 0x00ffffff02027812 */ /* 0x000fca00078ec0ff */
.L_x_1285:
[----:B------:R-:W0:Y:S02]  /*5b00*/  LDS R4, [R2] ;  /* 0x0000000002047984 */ /* 0x000e240000000800 */
[----:B0-----:R-:W-:-:S10]  /*5b10*/  HFMA2.MMA R5, R4, 1, 1, R35 ;  /* 0x3c003c0004057835 */ /* 0x001fd40000000023 */
[----:B------:R-:W0:Y:S02]  /*5b20*/  ATOMS.CAST.SPIN R5, [R2], R4, R5 ;  /* 0x000000040205738d */ /* 0x000e240001800005 */
[----:B0-----:R-:W-:-:S13]  /*5b30*/  ISETP.EQ.U32.AND P0, PT, R5, 0x1, PT ;  /* 0x000000010500780c */ /* 0x001fda0003f02070 */
[----:B------:R-:W-:Y:S05]  /*5b40*/  @!P0 BRA `(.L_x_1285) ;  /* 0xffffffb000008947 */ /* 0x000fea000383ffff */
[----:B------:R-:W-:Y:S05]  /*5b50*/  BRA `(.L_x_1283) ;  /* 0x0000003000007947 */ /* 0x000fea0003800000 */
.L_x_1284:
[----:B------:R-:W2:Y:S02]  /*5b60*/  LD.E R4, [R2.64+0x4] ;  /* 0x0000040602047980 */ /* 0x000ea4000c101900 */
[----:B0-2---:R-:W-:-:S05]  /*5b70*/  IMAD.IADD R5, R35, 0x1, R4 ;  /* 0x0000000123057824 */ /* 0x005fca00078e0204 */
[----:B------:R0:W-:Y:S02]  /*5b80*/  ST.E [R2.64+0x4], R5 ;  /* 0x0000040502007985 */ /* 0x0001e4000c101906 */
.L_x_1283:
[----:B------:R-:W-:Y:S05]  /*5b90*/  BSYNC B0 ;  /* 0x0000000000007941 */ /* 0x000fea0003800000 */
.L_x_1282:
        /* <DEDUP_REMOVED lines=12> */
.L_x_1289:
[----:B------:R-:W0:Y:S02]  /*5c60*/  LDS R6, [R4] ;  /* 0x0000000004067984 */ /* 0x000e240000000800 */
[----:B0-----:R-:W-:-:S06]  /*5c70*/  HADD2 R7, R6, R5 ;  /* 0x0000000506077230 */ /* 0x001fcc0000000000 */
[----:B------:R-:W0:Y:S02]  /*5c80*/  ATOMS.CAST.SPIN R7, [R4], R6, R7 ;  /* 0x000000060407738d */ /* 0x000e240001800007 */
[----:B0-----:R-:W-:-:S13]  /*5c90*/  ISETP.EQ.U32.AND P0, PT, R7, 0x1, PT ;  /* 0x000000010700780c */ /* 0x001fda0003f02070 */
[----:B------:R-:W-:Y:S05]  /*5ca0*/  @!P0 BRA `(.L_x_1289) ;  /* 0xffffffb000008947 */ /* 0x000fea000383ffff */
[----:B------:R-:W-:Y:S05]  /*5cb0*/  BRA `(.L_x_1287) ;  /* 0x0000003000007947 */ /* 0x000fea0003800000 */
.L_x_1288:
[----:B------:R-:W2:Y:S02]  /*5cc0*/  LD.E R4, [R2.64] ;  /* 0x0000000602047980 */ /* 0x000ea4000c101900 */
[----:B--2---:R-:W-:-:S05]  /*5cd0*/  IMAD.IADD R5, R5, 0x1, R4 ;  /* 0x0000000105057824 */ /* 0x004fca00078e0204 */
[----:B------:R0:W-:Y:S02]  /*5ce0*/  ST.E [R2.64], R5 ;  /* 0x0000000502007985 */ /* 0x0001e4000c101906 */
.L_x_1287:
[----:B------:R-:W-:Y:S05]  /*5cf0*/  BSYNC B0 ;  /* 0x0000000000007941 */ /* 0x000fea0003800000 */
.L_x_1286:
[----:B------:R-:W2:Y:S01]  /*5d00*/  ATOM.E.ADD.F16x2.RN.STRONG.GPU P0, RZ, [R2.64+0x4], R33 ;  /* 0x0000042102ff798a */ /* 0x000ea2000810e9c6 */
[----:B------:R-:W-:Y:S01]  /*5d10*/  BSSY B0, `(.L_x_1290) ;  /* 0x000000f000007945 */ /* 0x000fe20003800000 */
[----:B--2---:R-:W-:Y:S05]  /*5d20*/  @P0 BRA `(.L_x_1291) ;  /* 0x000000d000000947 */ /* 0x004fea0003800000 */
[----:B------:R-:W1:Y:S02]  /*5d30*/  QSPC.E.S P0, RZ, [R2+0x4] ;  /* 0x0000040002ff73aa */ /* 0x000e640000000500 */
[----:B-1----:R-:W-:Y:S05]  /*5d40*/  @!P0 BRA `(.L_x_1292) ;  /* 0x0000008000008947 */ /* 0x002fea0003800000 */
[----:B0-----:R-:W-:-:S04]  /*5d50*/  IADD3 R2, R2, 0x4, RZ ;  /* 0x0000000402027810 */ /* 0x001fc80007ffe0ff */
[----:B------:R-:W-:-:S05]  /*5d60*/  LOP3.LUT R2, R2, 0xffffff, RZ, 0xc0, !PT ;  /* 0x00ffffff02027812 */ /* 0x000fca00078ec0ff */
.L_x_1293:
[----:B------:R-:W0:Y:S02]  /*5d70*/  LDS R4, [R2] ;  /* 0x0000000002047984 */ /* 0x000e240000000800 */
[----:B0-----:R-:W-:-:S10]  /*5d80*/  HFMA2.MMA R5, R4, 1, 1, R33 ;  /* 0x3c003c0004057835 */ /* 0x001fd40000000021 */
[----:B------:R-:W0:Y:S02]  /*5d90*/  ATOMS.CAST.SPIN R5, [R2], R4, R5 ;  /* 0x000000040205738d */ /* 0x000e240001800005 */
[----:B0-----:R-:W-:-:S13]  /*5da0*/  ISETP.EQ.U32.AND P0, PT, R5, 0x1, PT ;  /* 0x000000010500780c */ /* 0x001fda0003f02070 */
[----:B------:R-:W-:Y:S05]  /*5db0*/  @!P0 BRA `(.L_x_1293) ;  /* 0xffffffb000008947 */ /* 0x000fea000383ffff */
[----:B------:R-:W-:Y:S05]  /*5dc0*/  BRA `(.L_x_1291) ;  /* 0x0000003000007947 */ /* 0x000fea0003800000 */
.L_x_1292:
[----:B------:R-:W2:Y:S02]  /*5dd0*/  LD.E R4, [R2.64+0x4] ;  /* 0x0000040602047980 */ /* 0x000ea4000c101900 */
[----:B0-2---:R-:W-:-:S05]  /*5de0*/  IMAD.IADD R5, R33, 0x1, R4 ;  /* 0x0000000121057824 */ /* 0x005fca00078e0204 */
[----:B------:R0:W-:Y:S02]  /*5df0*/  ST.E [R2.64+0x4], R5 ;  /* 0x0000040502007985 */ /* 0x0001e4000c101906 */
.L_x_1291:
[----:B------:R-:W-:Y:S05]  /*5e00*/  BSYNC B0 ;  /* 0x0000000000007941 */ /* 0x000fea0003800000 */
.L_x_1290:
        /* <DEDUP_REMOVED lines=12> */
.L_x_1297:
[----:B------:R-:W0:Y:S02]  /*5ed0*/  LDS R4, [R0] ;  /* 0x0000000000047984 */ /* 0x000e240000000800 */
[----:B0-----:R-:W-:-:S06]  /*5ee0*/  HADD2 R5, R4, R7 ;  /* 0x0000000704057230 */ /* 0x001fcc0000000000 */
[----:B------:R-:W0:Y:S02]  /*5ef0*/  ATOMS.CAST.SPIN R5, [R0], R4, R5 ;  /* 0x000000040005738d */ /* 0x000e240001800005 */
[----:B0-----:R-:W-:-:S13]  /*5f00*/  ISETP.EQ.U32.AND P0, PT, R5, 0x1, PT ;  /* 0x000000010500780c */ /* 0x001fda0003f02070 */
[----:B------:R-:W-:Y:S05]  /*5f10*/  @!P0 BRA `(.L_x_1297) ;  /* 0xffffffb000008947 */ /* 0x000fea000383ffff */
[----:B------:R-:W-:Y:S05]  /*5f20*/  BRA `(.L_x_1295) ;  /* 0x0000003000007947 */ /* 0x000fea0003800000 */
.L_x_1296:
[----:B------:R-:W2:Y:S02]  /*5f30*/  LD.E R0, [R2.64] ;  /* 0x0000000602007980 */ /* 0x000ea4000c101900 */
[----:B--2---:R-:W-:-:S05]  /*5f40*/  IMAD.IADD R5, R7, 0x1, R0 ;  /* 0x0000000107057824 */ /* 0x004fca00078e0200 */
[----:B------:R0:W-:Y:S02]  /*5f50*/  ST.E [R2.64], R5 ;  /* 0x0000000502007985 */ /* 0x0001e4000c101906 */
.L_x_1295:
[----:B------:R-:W-:Y:S05]  /*5f60*/  BSYNC B0 ;  /* 0x0000000000007941 */ /* 0x000fea0003800000 */
.L_x_1294:
[----:B------:R-:W2:Y:S02]  /*5f70*/  ATOM.E.ADD.F16x2.RN.STRONG.GPU P0, RZ, [R2.64+0x4], R31 ;  /* 0x0000041f02ff798a */ /* 0x000ea4000810e9c6 */
[----:B--2---:R-:W-:Y:S05]  /*5f80*/  @P0 EXIT ;  /* 0x000000000000094d */ /* 0x004fea0003800000 */
[----:B------:R-:W1:Y:S02]  /*5f90*/  QSPC.E.S P0, RZ, [R2+0x4] ;  /* 0x0000040002ff73aa */ /* 0x000e640000000500 */
[----:B-1----:R-:W-:Y:S05]  /*5fa0*/  @!P0 BRA `(.L_x_1298) ;  /* 0x0000008000008947 */ /* 0x002fea0003800000 */
[----:B0-----:R-:W-:-:S04]  /*5fb0*/  IADD3 R2, R2, 0x4, RZ ;  /* 0x0000000402027810 */ /* 0x001fc80007ffe0ff */
[----:B------:R-:W-:-:S05]  /*5fc0*/  LOP3.LUT R2, R2, 0xffffff, RZ, 0xc0, !PT ;  /* 0x00ffffff02027812 */ /* 0x000fca00078ec0ff */
.L_x_1299:
[----:B------:R-:W0:Y:S02]  /*5fd0*/  LDS R4, [R2] ;  /* 0x0000000002047984 */ /* 0x000e240000000800 */
[----:B0-----:R-:W-:-:S10]  /*5fe0*/  HFMA2.MMA R5, R4, 1, 1, R31 ;  /* 0x3c003c0004057835 */ /* 0x001fd4000000001f */
[----:B------:R-:W0:Y:S02]  /*5ff0*/  ATOMS.CAST.SPIN R5, [R2], R4, R5 ;  /* 0x000000040205738d */ /* 0x000e240001800005 */
[----:B0-----:R-:W-:-:S13]  /*6000*/  ISETP.EQ.U32.AND P0, PT, R5, 0x1, PT ;  /* 0x000000010500780c */ /* 0x001fda0003f02070 */
[----:B------:R-:W-:Y:S05]  /*6010*/  @!P0 BRA `(.L_x_1299) ;  /* 0xffffffb000008947 */ /* 0x000fea000383ffff */
[----:B------:R-:W-:Y:S05]  /*6020*/  EXIT ;  /* 0x000000000000794d */ /* 0x000fea0003800000 */
.L_x_1298:
[----:B------:R-:W2:Y:S02]  /*6030*/  LD.E R0, [R2.64+0x4] ;  /* 0x0000040602007980 */ /* 0x000ea4000c101900 */
[----:B0-2---:R-:W-:-:S05]  /*6040*/  IMAD.IADD R5, R31, 0x1, R0 ;  /* 0x000000011f057824 */ /* 0x005fca00078e0200 */
[----:B------:R-:W-:Y:S01]  /*6050*/  ST.E [R2.64+0x4], R5 ;  /* 0x0000040502007985 */ /* 0x000fe2000c101906 */
[----:B------:R-:W-:Y:S05]  /*6060*/  EXIT ;  /* 0x000000000000794d */ /* 0x000fea0003800000 */
.L_x_1300:
        /* <DEDUP_REMOVED lines=9> */
.L_x_3281:


//--------------------- .text._Z23gemm_half_q_half_kernelILi3ELi16ELb1ELb1ELi64EEvPK6__halfPKjS4_S2_PS0_iiiiPKtS7_iiiiiibS2_i --------------------------
	.section	.text._Z23gemm_half_q_half_kernelILi3ELi16ELb1ELb1ELi64EEvPK6__halfPKjS4_S2_PS0_iiiiPKtS7_iiiiiibS2_i,"ax",@progbits
	.sectioninfo	@"SHI_REGISTERS=110"
	.align	128
        .global         _Z23gemm_half_q_half_kernelILi3ELi16ELb1ELb1ELi64EEvPK6__halfPKjS4_S2_PS0_iiiiPKtS7_iiiiiibS2_i
        .type           _Z23gemm_half_q_half_kernelILi3ELi16ELb1ELb1ELi64EEvPK6__halfPKjS4_S2_PS0_iiiiPKtS7_iiiiiibS2_i,@function
        .size           _Z23gemm_half_q_half_kernelILi3ELi16ELb1ELb1ELi64EEvPK6__halfPKjS4_S2_PS0_iiiiPKtS7_iiiiiibS2_i,(.L_x_3282 - _Z23gemm_half_q_half_kernelILi3ELi16ELb1ELb1ELi64EEvPK6__halfPKjS4_S2_PS0_iiiiPKtS7_iiiiiibS2_i)
        .other          _Z23gemm_half_q_half_kernelILi3ELi16ELb1ELb1ELi64EEvPK6__halfPKjS4_S2_PS0_iiiiPKtS7_iiiiiibS2_i,@"STO_CUDA_ENTRY STV_DEFAULT"
_Z23gemm_half_q_half_kernelILi3ELi16ELb1ELb1ELi64EEvPK6__halfPKjS4_S2_PS0_iiiiPKtS7_iiiiiibS2_i:
.text._Z23gemm_half_q_half_kernelILi3ELi16ELb1ELb1ELi64EEvPK6__halfPKjS4_S2_PS0_iiiiPKtS7_iiiiiibS2_i:
        /* <DEDUP_REMOVED lines=35> */
.L_x_1301:
        /* <DEDUP_REMOVED lines=33> */
.L_x_1306:
        /* <DEDUP_REMOVED lines=17> */
.L_x_1305:
        /* <DEDUP_REMOVED lines=17> */
.L_x_1304:
        /* <DEDUP_REMOVED lines=13> */
.L_x_1308:
        /* <DEDUP_REMOVED lines=17> */
.L_x_1307:
        /* <DEDUP_REMOVED lines=15> */
.L_x_1303:
[----:B------:R-:W-:Y:S05]  /*0930*/  BSYNC B0 ;  /* 0x0000000000007941 */ /* 0x000fea0003800000 */
.L_x_1302:
        /* <DEDUP_REMOVED lines=18> */
.L_x_1311:
        /* <DEDUP_REMOVED lines=11> */
.L_x_1310:
        /* <DEDUP_REMOVED lines=10> */
.L_x_1309:
[C---:B------:R-:W-:Y:S01]  /*0bb0*/  ISETP.GT.AND P0, PT, R39.reuse, c[0x0][0x1a8], PT ;  /* 0x00006a0027007a0c */ /* 0x040fe20003f04270 */
[----:B------:R-:W-:Y:S01]  /*0bc0*/  IMAD.MOV.U32 R23, RZ, RZ, 0x2 ;  /* 0x00000002ff177424 */ /* 0x000fe200078e00ff */
[C---:B------:R-:W-:Y:S01]  /*0bd0*/  ISETP.GT.AND P3, PT, R39.reuse, c[0x0][0x1ac], PT ;  /* 0x00006b0027007a0c */ /* 0x040fe20003f64270 */
[----:B------:R-:W-:Y:S01]  /*0be0*/  BAR.SYNC.DEFER_BLOCKING 0x0 ;  /* 0x0000000000007b1d */ /* 0x000fe20000010000 */
[C---:B------:R-:W-:Y:S01]  /*0bf0*/  ISETP.GT.AND P4, PT, R39.reuse, c[0x0][0x1b0], PT ;  /* 0x00006c0027007a0c */ /* 0x040fe20003f84270 */
[----:B------:R-:W-:Y:S01]  /*0c00*/  IMAD.MOV.U32 R19, RZ, RZ, RZ ;  /* 0x000000ffff137224 */ /* 0x000fe200078e00ff */
[C---:B------:R-:W-:Y:S01]  /*0c10*/  ISETP.GT.AND P5, PT, R39.reuse, c[0x0][0x1b4], PT ;  /* 0x00006d0027007a0c */ /* 0x040fe20003fa4270 */
[----:B------:R-:W-:Y:S01]  /*0c20*/  IMAD.MOV.U32 R20, RZ, RZ, RZ ;  /* 0x000000ffff147224 */ /* 0x000fe200078e00ff */
        /* <DEDUP_REMOVED lines=16> */
[----:B------:R-:W-:Y:S02]  /*0d30*/  @P5 SHF.R.S32.HI R3, RZ, 0x1f, R10 ;  /* 0x0000001fff035819 */ /* 0x000fe4000001140a */
[----:B------:R-:W-:Y:S02]  /*0d40*/  @P3 LEA.HI R8, R8, R7, RZ, 0x5 ;  /* 0x0000000708083211 */ /* 0x000fe400078f28ff */
[----:B------:R-:W-:Y:S02]  /*0d50*/  @P2 IMNMX R7, R39, c[0x0][0x1bc], PT ;  /* 0x00006f0027072a17 */ /* 0x000fe40003800200 */
[----:B------:R-:W-:-:S02]  /*0d60*/  @P0 SHF.R.S32.HI R6, RZ, 0x5, R6 ;  /* 0x00000005ff060819 */ /* 0x000fc40000011406 */
[----:B------:R-:W-:Y:S02]  /*0d70*/  @P4 LEA.HI R9, R2, R9, RZ, 0x5 ;  /* 0x0000000902094211 */ /* 0x000fe400078f28ff */
[----:B------:R-:W-:Y:S02]  /*0d80*/  @P5 LEA.HI R10, R3, R10, RZ, 0x5 ;  /* 0x0000000a030a5211 */ /* 0x000fe400078f28ff */
[----:B------:R-:W-:Y:S01]  /*0d90*/  CS2R R2, SRZ ;  /* 0x0000000000027805 */ /* 0x000fe2000001ff00 */
[----:B------:R-:W-:Y:S01]  /*0da0*/  @P2 IADD3 R11, R7, -c[0x0][0x1b8], RZ ;  /* 0x80006e00070b2a10 */ /* 0x000fe20007ffe0ff */
[----:B------:R-:W-:Y:S01]  /*0db0*/  @P0 IMAD R3, R6, 0x6, RZ ;  /* 0x0000000606030824 */ /* 0x000fe200078e02ff */
[----:B------:R-:W-:Y:S01]  /*0dc0*/  ISETP.GE.AND P0, PT, R39, R38, PT ;  /* 0x000000262700720c */ /* 0x000fe20003f06270 */
[----:B------:R-:W-:Y:S01]  /*0dd0*/  IMAD.MOV.U32 R7, RZ, RZ, RZ ;  /* 0x000000ffff077224 */ /* 0x000fe200078e00ff */
[----:B------:R-:W-:Y:S02]  /*0de0*/  @P2 SHF.R.S32.HI R12, RZ, 0x1f, R11 ;  /* 0x0000001fff0c2819 */ /* 0x000fe4000001140b */
[----:B------:R-:W-:-:S02]  /*0df0*/  @P3 SHF.R.S32.HI R8, RZ, 0x5, R8 ;  /* 0x00000005ff083819 */ /* 0x000fc40000011408 */
[----:B------:R-:W-:Y:S02]  /*0e00*/  @P4 SHF.R.S32.HI R9, RZ, 0x5, R9 ;  /* 0x00000005ff094819 */ /* 0x000fe40000011409 */
[----:B------:R-:W-:Y:S01]  /*0e10*/  SHF.R.S32.HI R6, RZ, 0x5, R13 ;  /* 0x00000005ff067819 */ /* 0x000fe2000001140d */
[----:B------:R-:W-:Y:S01]  /*0e20*/  @P3 IMAD R2, R8, 0x5, RZ ;  /* 0x0000000508023824 */ /* 0x000fe200078e02ff */
[----:B------:R-:W-:Y:S01]  /*0e30*/  @P2 LEA.HI R12, R12, R11, RZ, 0x5 ;  /* 0x0000000b0c0c2211 */ /* 0x000fe200078f28ff */
[----:B------:R-:W-:Y:S01]  /*0e40*/  @P4 IMAD.SHL.U32 R7, R9, 0x4, RZ ;  /* 0x0000000409074824 */ /* 0x000fe200078e00ff */
[----:B------:R-:W-:Y:S01]  /*0e50*/  @P5 SHF.R.S32.HI R10, RZ, 0x5, R10 ;  /* 0x00000005ff0a5819 */ /* 0x000fe2000001140a */
[----:B------:R-:W-:Y:S01]  /*0e60*/  IMAD R3, R6, 0x8, R3 ;  /* 0x0000000806037824 */ /* 0x000fe200078e0203 */
[----:B------:R-:W-:Y:S01]  /*0e70*/  @P2 SHF.R.S32.HI R12, RZ, 0x5, R12 ;  /* 0x00000005ff0c2819 */ /* 0x000fe2000001140c */
[----:B------:R-:W-:Y:S02]  /*0e80*/  IMAD.SHL.U32 R6, R0, 0x80, RZ ;  /* 0x0000008000067824 */ /* 0x000fe400078e00ff */
[----:B------:R-:W-:Y:S01]  /*0e90*/  @P5 IMAD R19, R10, 0x3, RZ ;  /* 0x000000030a135824 */ /* 0x000fe200078e02ff */
        /* <DEDUP_REMOVED lines=12> */
.L_x_1313:
        /* <DEDUP_REMOVED lines=43> */
.L_x_1312:
[----:B------:R-:W-:Y:S02]  /*1210*/  ISETP.GE.OR P0, PT, R39, c[0x0][0x1b0], P0 ;  /* 0x00006c0027007a0c */ /* 0x000fe40000706670 */
[----:B------:R-:W-:Y:S02]  /*1220*/  PRMT R37, RZ, 0x5410, RZ ;  /* 0x00005410ff257816 */ /* 0x000fe400000000ff */
[----:B------:R-:W-:Y:S02]  /*1230*/  IADD3 R0, R20, R21, R19 ;  /* 0x0000001514007210 */ /* 0x000fe40007ffe013 */
[----:B------:R-:W-:Y:S02]  /*1240*/  PRMT R36, RZ, 0x5410, RZ ;  /* 0x00005410ff247816 */ /* 0x000fe400000000ff */
[----:B------:R-:W-:Y:S02]  /*1250*/  PRMT R35, RZ, 0x5410, RZ ;  /* 0x00005410ff237816 */ /* 0x000fe400000000ff */
[----:B------:R-:W-:-:S02]  /*1260*/  PRMT R34, RZ, 0x5410, RZ ;  /* 0x00005410ff227816 */ /* 0x000fc400000000ff */
[----:B------:R-:W-:Y:S02]  /*1270*/  PRMT R33, RZ, 0x5410, RZ ;  /* 0x00005410ff217816 */ /* 0x000fe400000000ff */
[----:B------:R-:W-:Y:S01]  /*1280*/  PRMT R31, RZ, 0x5410, RZ ;  /* 0x00005410ff1f7816 */ /* 0x000fe200000000ff */
[----:B------:R-:W-:Y:S05]  /*1290*/  @P0 BRA `(.L_x_1314) ;  /* 0x000021e000000947 */ /* 0x000fea0003800000 */
[----:B-1----:R-:W2:Y:S04]  /*12a0*/  LDL.64 R8, [R1] ;  /* 0x0000000001087983 */ /* 0x002ea80000100a00 */
[----:B------:R-:W3:Y:S01]  /*12b0*/  LDG.E.U16.CONSTANT R30, [R6.64+0x2] ;  /* 0x00000206061e7981 */ /* 0x000ee2000c1e9500 */
[----:B------:R-:W-:Y:S01]  /*12c0*/  IMAD R0, R0, c[0x0][0x18c], RZ ;  /* 0x0000630000007a24 */ /* 0x000fe200078e02ff */
[----:B------:R-:W-:Y:S01]  /*12d0*/  PRMT R2, R43, 0x9910, RZ ;  /* 0x000099102b027816 */ /* 0x000fe200000000ff */
[----:B------:R-:W-:Y:S01]  /*12e0*/  IMAD.MOV.U32 R32, RZ, RZ, RZ ;  /* 0x000000ffff207224 */ /* 0x000fe200078e00ff */
[----:B------:R-:W-:Y:S01]  /*12f0*/  PRMT R37, RZ, 0x7610, R37 ;  /* 0x00007610ff257816 */ /* 0x000fe20000000025 */
[----:B------:R-:W-:Y:S01]  /*1300*/  UMOV UR4, URZ ;  /* 0x0000003f00047c82 */ /* 0x000fe20008000000 */
[----:B------:R-:W-:-:S02]  /*1310*/  SHF.R.S32.HI R3, RZ, 0x1f, R0 ;  /* 0x0000001fff037819 */ /* 0x000fc40000011400 */
[C---:B------:R-:W-:Y:S02]  /*1320*/  IADD3 R0, P2, R5.reuse, R0, RZ ;  /* 0x0000000005007210 */ /* 0x040fe40007f5e0ff */
[----:B------:R-:W-:Y:S02]  /*1330*/  ISETP.NE.AND P0, PT, R2, RZ, PT ;  /* 0x000000ff0200720c */ /* 0x000fe40003f05270 */
[----:B------:R-:W-:Y:S02]  /*1340*/  LEA.HI.X.SX32 R3, R5, R3, 0x1, P2 ;  /* 0x0000000305037211 */ /* 0x000fe400010f0eff */
[----:B------:R-:W-:Y:S02]  /*1350*/  LEA R2, P2, R0, c[0x0][0x168], 0x2 ;  /* 0x00005a0000027a11 */ /* 0x000fe400078410ff */
[----:B------:R-:W-:Y:S02]  /*1360*/  ISETP.LT.OR P0, PT, R4, 0x3, !P0 ;  /* 0x000000030400780c */ /* 0x000fe40004701670 */
[----:B------:R-:W-:-:S02]  /*1370*/  LEA.HI.X R25, R0, c[0x0][0x16c], R3, 0x2, P2 ;  /* 0x00005b0000197a11 */ /* 0x000fc400010f1403 */
[----:B--2---:R-:W-:Y:S02]  /*1380*/  PRMT R16, R8, 0x7610, R9 ;  /* 0x0000761008107816 */ /* 0x004fe40000000009 */
[----:B------:R-:W-:Y:S01]  /*1390*/  PRMT R0, R9, 0x7610, R8 ;  /* 0x0000761009007816 */ /* 0x000fe20000000008 */
[----:B---3--:R-:W-:-:S05]  /*13a0*/  IMAD.IADD R30, R39, 0x1, R30 ;  /* 0x00000001271e7824 */ /* 0x008fca00078e021e */
.L_x_1318:
        /* <DEDUP_REMOVED lines=8> */
[----:B0-----:R-:W-:-:S02]  /*1430*/  @!P2 IMAD R6, R32, 0x8, R1 ;  /* 0x000000082006a824 */ /* 0x001fc400078e0201 */
[----:B------:R-:W-:-:S04]  /*1440*/  @!P2 IMAD.WIDE R2, R3, R4, c[0x0][0x198] ;  /* 0x000066000302a625 */ /* 0x000fc800078e0204 */
[C---:B------:R-:W-:Y:S01]  /*1450*/  IMAD.WIDE R12, R29.reuse, c[0x0][0x18c], R20 ;  /* 0x000063001d0c7a25 */ /* 0x040fe200078e0214 */
[----:B------:R-:W2:Y:S04]  /*1460*/  @!P2 LDL.64 R6, [R6] ;  /* 0x000000000606a983 */ /* 0x000ea80000100a00 */
[----:B------:R-:W3:Y:S01]  /*1470*/  @!P2 LDG.E.U16.CONSTANT R2, [R2.64+0x2] ;  /* 0x000002060202a981 */ /* 0x000ee2000c1e9500 */
[----:B------:R-:W-:-:S03]  /*1480*/  IMAD.WIDE R4, R29, c[0x0][0x18c], R12 ;  /* 0x000063001d047a25 */ /* 0x000fc600078e020c */
[----:B------:R-:W5:Y:S04]  /*1490*/  LDG.E.128.CONSTANT R20, [R20.64] ;  /* 0x0000000614147981 */ /* 0x000f68000c1e9d00 */
[----:B------:R-:W5:Y:S04]  /*14a0*/  LDG.E.128.CONSTANT R12, [R12.64] ;  /* 0x000000060c0c7981 */ /* 0x000f68000c1e9d00 */
[----:B------:R0:W5:Y:S01]  /*14b0*/  LDG.E.128.CONSTANT R8, [R4.64] ;  /* 0x0000000604087981 */ /* 0x000162000c1e9d00 */
[----:B--2---:R-:W-:Y:S02]  /*14c0*/  @!P2 PRMT R16, R6, 0x7610, R16 ;  /* 0x000076100610a816 */ /* 0x004fe40000000010 */
[----:B------:R-:W-:Y:S01]  /*14d0*/  @!P2 PRMT R0, R0, 0x7610, R6 ;  /* 0x000076100000a816 */ /* 0x000fe20000000006 */
[----:B---3--:R-:W-:Y:S01]  /*14e0*/  @!P2 IMAD.IADD R30, R2, 0x1, R39 ;  /* 0x00000001021ea824 */ /* 0x008fe200078e0227 */
[----:B------:R-:W-:Y:S01]  /*14f0*/  @!P2 PRMT R16, R16, 0x7610, R7 ;  /* 0x000076101010a816 */ /* 0x000fe20000000007 */
[----:B------:R-:W-:Y:S01]  /*1500*/  IMAD.WIDE R2, R29, c[0x0][0x18c], R4 ;  /* 0x000063001d027a25 */ /* 0x000fe200078e0204 */
        /* <DEDUP_REMOVED lines=307> */
[-C--:B------:R-:W-:Y:S01]  /*2840*/  HFMA2.MMA R6, R48, R11.reuse, R5 ;  /* 0x0000000b30067235 */ /* 0x080fe20000000005 */
[----:B------:R-:W-:Y:S01]  /*2850*/  PRMT R5, R0, 0x7610, R16 ;  /* 0x0000761000057816 */ /* 0x000fe20000000010 */
        /* <DEDUP_REMOVED lines=22> */
[----:B------:R-:W-:Y:S02]  /*29c0*/  PRMT R4, R16, 0x7610, R0 ;  /* 0x0000761010047816 */ /* 0x000fe40000000000 */
[----:B------:R-:W-:-:S04]  /*29d0*/  PRMT R96, R96, 0x5410, R12 ;  /* 0x0000541060607816 */ /* 0x000fc8000000000c */
[----:B------:R-:W-:Y:S01]  /*29e0*/  HFMA2.MMA R37, R7, R4, R37 ;  /* 0x0000000407257235 */ /* 0x000fe20000000025 */
[----:B------:R-:W-:-:S05]  /*29f0*/  HFMA2 R36, R96, R5, R36 ;  /* 0x0000000560247231 */ /* 0x000fca0000000024 */
.L_x_1316:
        /* <DEDUP_REMOVED lines=82> */
.L_x_1317:
        /* <DEDUP_REMOVED lines=77> */
[----:B------:R-:W-:-:S05]  /*33f0*/  PRMT R4, R0, 0x7610, R16 ;  /* 0x0000761000047816 */ /* 0x000fca0000000010 */
[----:B------:R-:W-:Y:S02]  /*3400*/  HFMA2 R31, R82, R4, R31 ;  /* 0x00000004521f7231 */ /* 0x000fe4000000001f */
.L_x_1315:
[----:B0-----:R-:W-:Y:S01]  /*3410*/  IADD3 R39, R39, 0x20, RZ ;  /* 0x0000002027277810 */ /* 0x001fe20007ffe0ff */
[----:B------:R-:W-:Y:S01]  /*3420*/  IMAD.WIDE R2, R29, c[0x0][0x18c], R2 ;  /* 0x000063001d027a25 */ /* 0x000fe200078e0202 */
[----:B------:R-:W-:Y:S02]  /*3430*/  UIADD3 UR4, UR4, 0x40, URZ ;  /* 0x0000004004047890 */ /* 0x000fe4000fffe03f */
[C---:B------:R-:W-:Y:S01]  /*3440*/  ISETP.GE.AND P2, PT, R39.reuse, c[0x0][0x1b0], PT ;  /* 0x00006c0027007a0c */ /* 0x040fe20003f46270 */
[----:B-----5:R-:W-:Y:S01]  /*3450*/  IMAD.MOV.U32 R25, RZ, RZ, R3 ;  /* 0x000000ffff197224 */ /* 0x020fe200078e0003 */
[----:B------:R-:W-:-:S13]  /*3460*/  ISETP.LT.AND P3, PT, R39, R38, PT ;  /* 0x000000262700720c */ /* 0x000fda0003f61270 */
[----:B------:R-:W-:Y:S05]  /*3470*/  @!P2 BRA P3, `(.L_x_1318) ;  /* 0xffffdf300000a947 */ /* 0x000fea000183ffff */
.L_x_1314:
[----:B------:R-:W-:Y:S05]  /*3480*/  @!P1 EXIT ;  /* 0x000000000000994d */ /* 0x000fea0003800000 */
[----:B-1----:R-:W1:Y:S01]  /*3490*/  S2R R3, SR_CTAID.X ;  /* 0x0000000000037919 */ /* 0x002e620000002500 */
[----:B------:R-:W-:Y:S01]  /*34a0*/  IMAD.MOV.U32 R11, RZ, RZ, 0x2 ;  /* 0x00000002ff0b7424 */ /* 0x000fe200078e00ff */
[----:B------:R-:W-:Y:S02]  /*34b0*/  HMUL2 R37, R37, R42.H0_H0 ;  /* 0x2000002a25257232 */ /* 0x000fe40000000000 */
[----:B------:R-:W1:Y:S04]  /*34c0*/  S2R R2, SR_TID.X ;  /* 0x0000000000027919 */ /* 0x000e680000002100 */
[----:B------:R-:W2:Y:S01]  /*34d0*/  S2R R0, SR_CTAID.Y ;  /* 0x0000000000007919 */ /* 0x000ea20000002600 */
[----:B-1----:R-:W-:-:S04]  /*34e0*/  IMAD R3, R3, 0x40, R2 ;  /* 0x0000004003037824 */ /* 0x002fc800078e0202 */
[----:B------:R-:W-:Y:S02]  /*34f0*/  IMAD.SHL.U32 R3, R3, 0x4, RZ ;  /* 0x0000000403037824 */ /* 0x000fe400078e00ff */
[----:B--2---:R-:W-:-:S04]  /*3500*/  IMAD R0, R0, 0x3, RZ ;  /* 0x0000000300007824 */ /* 0x004fc800078e02ff */
        /* <DEDUP_REMOVED lines=9> */
.L_x_1322:
[----:B0-----:R-:W0:Y:S02]  /*35a0*/  LDS R6, [R4] ;  /* 0x0000000004067984 */ /* 0x001e240000000800 */
[----:B0-----:R-:W-:-:S06]  /*35b0*/  HADD2 R7, R6, R37 ;  /* 0x0000002506077230 */ /* 0x001fcc0000000000 */
[----:B------:R-:W0:Y:S02]  /*35c0*/  ATOMS.CAST.SPIN R7, [R4], R6, R7 ;  /* 0x000000060407738d */ /* 0x000e240001800007 */
[----:B0-----:R-:W-:-:S13]  /*35d0*/  ISETP.EQ.U32.AND P0, PT, R7, 0x1, PT ;  /* 0x000000010700780c */ /* 0x001fda0003f02070 */
[----:B------:R-:W-:Y:S05]  /*35e0*/  @!P0 BRA `(.L_x_1322) ;  /* 0xffffffb000008947 */ /* 0x000fea000383ffff */
[----:B------:R-:W-:Y:S05]  /*35f0*/  BRA `(.L_x_1320) ;  /* 0x0000003000007947 */ /* 0x000fea0003800000 */
.L_x_1321:
[----:B------:R-:W2:Y:S02]  /*3600*/  LD.E R4, [R2.64] ;  /* 0x0000000602047980 */ /* 0x000ea4000c101900 */
[----:B--2---:R-:W-:-:S05]  /*3610*/  IMAD.IADD R5, R37, 0x1, R4 ;  /* 0x0000000125057824 */ /* 0x004fca00078e0204 */
[----:B------:R1:W-:Y:S02]  /*3620*/  ST.E [R2.64], R5 ;  /* 0x0000000502007985 */ /* 0x0003e4000c101906 */
.L_x_1320:
[----:B------:R-:W-:Y:S05]  /*3630*/  BSYNC B0 ;  /* 0x0000000000007941 */ /* 0x000fea0003800000 */
.L_x_1319:
[----:B------:R-:W2:Y:S01]  /*3640*/  ATOM.E.ADD.F16x2.RN.STRONG.GPU P0, RZ, [R2.64+0x4], R9 ;  /* 0x0000040902ff798a */ /* 0x000ea2000810e9c6 */
[----:B------:R-:W-:Y:S01]  /*3650*/  BSSY B0, `(.L_x_1323) ;  /* 0x000000f000007945 */ /* 0x000fe20003800000 */
[----:B--2---:R-:W-:Y:S05]  /*3660*/  @P0 BRA `(.L_x_1324) ;  /* 0x000000d000000947 */ /* 0x004fea0003800000 */
[----:B------:R-:W2:Y:S02]  /*3670*/  QSPC.E.S P0, RZ, [R2+0x4] ;  /* 0x0000040002ff73aa */ /* 0x000ea40000000500 */
[----:B--2---:R-:W-:Y:S05]  /*3680*/  @!P0 BRA `(.L_x_1325) ;  /* 0x0000008000008947 */ /* 0x004fea0003800000 */
[----:B-1----:R-:W-:-:S04]  /*3690*/  IADD3 R2, R2, 0x4, RZ ;  /* 0x0000000402027810 */ /* 0x002fc80007ffe0ff */
[----:B------:R-:W-:-:S05]  /*36a0*/  LOP3.LUT R2, R2, 0xffffff, RZ, 0xc0, !PT ;  /* 0x00ffffff02027812 */ /* 0x000fca00078ec0ff */
.L_x_1326:
[----:B------:R-:W1:Y:S02]  /*36b0*/  LDS R4, [R2] ;  /* 0x0000000002047984 */ /* 0x000e640000000800 */
[----:B-1----:R-:W-:-:S10]  /*36c0*/  HFMA2.MMA R5, R4, 1, 1, R9 ;  /* 0x3c003c0004057835 */ /* 0x002fd40000000009 */
[----:B------:R-:W1:Y:S02]  /*36d0*/  ATOMS.CAST.SPIN R5, [R2], R4, R5 ;  /* 0x000000040205738d */ /* 0x000e640001800005 */
[----:B-1----:R-:W-:-:S13]  /*36e0*/  ISETP.EQ.U32.AND P0, PT, R5, 0x1, PT ;  /* 0x000000010500780c */ /* 0x002fda0003f02070 */
[----:B------:R-:W-:Y:S05]  /*36f0*/  @!P0 BRA `(.L_x_1326) ;  /* 0xffffffb000008947 */ /* 0x000fea000383ffff */
[----:B------:R-:W-:Y:S05]  /*3700*/  BRA `(.L_x_1324) ;  /* 0x0000003000007947 */ /* 0x000fea0003800000 */
.L_x_1325:
[----:B------:R-:W2:Y:S02]  /*3710*/  LD.E R4, [R2.64+0x4] ;  /* 0x0000040602047980 */ /* 0x000ea4000c101900 */
[----:B-12---:R-:W-:-:S05]  /*3720*/  IMAD.IADD R5, R9, 0x1, R4 ;  /* 0x0000000109057824 */ /* 0x006fca00078e0204 */
[----:B------:R1:W-:Y:S02]  /*3730*/  ST.E [R2.64+0x4], R5 ;  /* 0x0000040502007985 */ /* 0x0003e4000c101906 */
.L_x_1324:
[----:B------:R-:W-:Y:S05]  /*3740*/  BSYNC B0 ;  /* 0x0000000000007941 */ /* 0x000fea0003800000 */
.L_x_1323:
[----:B------:R-:W-:-:S13]  /*3750*/  ISETP.GE.AND P0, PT, R40, 0x2, PT ;  /* 0x000000022800780c */ /* 0x000fda0003f06270 */
[----:B------:R-:W-:Y:S05]  /*3760*/  @!P0 EXIT ;  /* 0x000000000000894d */ /* 0x000fea0003800000 */
[----:B------:R-:W-:Y:S01]  /*3770*/  IADD3 R0, R0, c[0x0][0x18c], RZ ;  /* 0x0000630000007a10 */ /* 0x000fe20007ffe0ff */
[----:B------:R-:W-:-:S04]  /*3780*/  HMUL2 R35, R35, R41.H0_H0 ;  /* 0x2000002923237232 */ /* 0x000fc80000000000 */
[----:B-1----:R-:W-:-:S05]  /*3790*/  IMAD.WIDE R2, R0, R11, c[0x0][0x180] ;  /* 0x0000600000027625 */ /* 0x002fca00078e020b */
[----:B------:R-:W2:Y:S01]  /*37a0*/  ATOM.E.ADD.F16x2.RN.STRONG.GPU P0, RZ, [R2.64], R35 ;  /* 0x0000002302ff798a */ /* 0x000ea2000810e9c6 */
[----:B------:R-:W-:Y:S01]  /*37b0*/  BSSY B0, `(.L_x_1327) ;  /* 0x000000f000007945 */ /* 0x000fe20003800000 */
[----:B------:R-:W-:Y:S01]  /*37c0*/  HMUL2 R41, R34, R41.H0_H0 ;  /* 0x2000002922297232 */ /* 0x000fe20000000000 */
[----:B--2---:R-:W-:Y:S05]  /*37d0*/  @P0 BRA `(.L_x_1328) ;  /* 0x000000c000000947 */ /* 0x004fea0003800000 */
[----:B------:R-:W1:Y:S02]  /*37e0*/  QSPC.E.S P0, RZ, [R2] ;  /* 0x0000000002ff73aa */ /* 0x000e640000000500 */
[----:B-1----:R-:W-:Y:S05]  /*37f0*/  @!P0 BRA `(.L_x_1329) ;  /* 0x0000007000008947 */ /* 0x002fea0003800000 */
[----:B------:R-:W-:-:S05]  /*3800*/  LOP3.LUT R4, R2, 0xffffff, RZ, 0xc0, !PT ;  /* 0x00ffffff02047812 */ /* 0x000fca00078ec0ff */
.L_x_1330:
[----:B0-----:R-:W0:Y:S02]  /*3810*/  LDS R6, [R4] ;  /* 0x0000000004067984 */ /* 0x001e240000000800 */
[----:B0-----:R-:W-:-:S06]  /*3820*/  HADD2 R7, R6, R35 ;  /* 0x0000002306077230 */ /* 0x001fcc0000000000 */
[----:B------:R-:W0:Y:S02]  /*3830*/  ATOMS.CAST.SPIN R7, [R4], R6, R7 ;  /* 0x000000060407738d */ /* 0x000e240001800007 */
[----:B0-----:R-:W-:-:S13]  /*3840*/  ISETP.EQ.U32.AND P0, PT, R7, 0x1, PT ;  /* 0x000000010700780c */ /* 0x001fda0003f02070 */
[----:B------:R-:W-:Y:S05]  /*3850*/  @!P0 BRA `(.L_x_1330) ;  /* 0xffffffb000008947 */ /* 0x000fea000383ffff */
[----:B------:R-:W-:Y:S05]  /*3860*/  BRA `(.L_x_1328) ;  /* 0x0000003000007947 */ /* 0x000fea0003800000 */
.L_x_1329:
[----:B------:R-:W2:Y:S02]  /*3870*/  LD.E R4, [R2.64] ;  /* 0x0000000602047980 */ /* 0x000ea4000c101900 */
[----:B--2---:R-:W-:-:S05]  /*3880*/  IMAD.IADD R5, R35, 0x1, R4 ;  /* 0x0000000123057824 */ /* 0x004fca00078e0204 */
[----:B------:R1:W-:Y:S02]  /*3890*/  ST.E [R2.64], R5 ;  /* 0x0000000502007985 */ /* 0x0003e4000c101906 */
.L_x_1328:
[----:B------:R-:W-:Y:S05]  /*38a0*/  BSYNC B0 ;  /* 0x0000000000007941 */ /* 0x000fea0003800000 */
.L_x_1327:
[----:B------:R-:W2:Y:S01]  /*38b0*/  ATOM.E.ADD.F16x2.RN.STRONG.GPU P0, RZ, [R2.64+0x4], R41 ;  /* 0x0000042902ff798a */ /* 0x000ea2000810e9c6 */
[----:B------:R-:W-:Y:S01]  /*38c0*/  BSSY B0, `(.L_x_1331) ;  /* 0x000000f000007945 */ /* 0x000fe20003800000 */
[----:B--2---:R-:W-:Y:S05]  /*38d0*/  @P0 BRA `(.L_x_1332) ;  /* 0x000000d000000947 */ /* 0x004fea0003800000 */
[----:B------:R-:W2:Y:S02]  /*38e0*/  QSPC.E.S P0, RZ, [R2+0x4] ;  /* 0x0000040002ff73aa */ /* 0x000ea40000000500 */
[----:B--2---:R-:W-:Y:S05]  /*38f0*/  @!P0 BRA `(.L_x_1333) ;  /* 0x0000008000008947 */ /* 0x004fea0003800000 */
[----:B-1----:R-:W-:-:S04]  /*3900*/  IADD3 R2, R2, 0x4, RZ ;  /* 0x0000000402027810 */ /* 0x002fc80007ffe0ff */
[----:B------:R-:W-:-:S05]  /*3910*/  LOP3.LUT R2, R2, 0xffffff, RZ, 0xc0, !PT ;  /* 0x00ffffff02027812 */ /* 0x000fca00078ec0ff */
.L_x_1334:
[----:B------:R-:W1:Y:S02]  /*3920*/  LDS R4, [R2] ;  /* 0x0000000002047984 */ /* 0x000e640000000800 */
[----:B-1----:R-:W-:-:S10]  /*3930*/  HFMA2.MMA R5, R4, 1, 1, R41 ;  /* 0x3c003c0004057835 */ /* 0x002fd40000000029 */
[----:B------:R-:W1:Y:S02]  /*3940*/  ATOMS.CAST.SPIN R5, [R2], R4, R5 ;  /* 0x000000040205738d */ /* 0x000e640001800005 */
[----:B-1----:R-:W-:-:S13]  /*3950*/  ISETP.EQ.U32.AND P0, PT, R5, 0x1, PT ;  /* 0x000000010500780c */ /* 0x002fda0003f02070 */
[----:B------:R-:W-:Y:S05]  /*3960*/  @!P0 BRA `(.L_x_1334) ;  /* 0xffffffb000008947 */ /* 0x000fea000383ffff */
[----:B------:R-:W-:Y:S05]  /*3970*/  BRA `(.L_x_1332) ;  /* 0x0000003000007947 */ /* 0x000fea0003800000 */
.L_x_1333:
[----:B------:R-:W2:Y:S02]  /*3980*/  LD.E R4, [R2.64+0x4] ;  /* 0x0000040602047980 */ /* 0x000ea4000c101900 */
[----:B-12---:R-:W-:-:S05]  /*3990*/  IMAD.IADD R5, R41, 0x1, R4 ;  /* 0x0000000129057824 */ /* 0x006fca00078e0204 */
[----:B------:R1:W-:Y:S02]  /*39a0*/  ST.E [R2.64+0x4], R5 ;  /* 0x0000040502007985 */ /* 0x0003e4000c101906 */
.L_x_1332:
[----:B------:R-:W-:Y:S05]  /*39b0*/  BSYNC B0 ;  /* 0x0000000000007941 */ /* 0x000fea0003800000 */
.L_x_1331:
[----:B------:R-:W-:-:S13]  /*39c0*/  ISETP.NE.AND P0, PT, R40, 0x2, PT ;  /* 0x000000022800780c */ /* 0x000fda0003f05270 */
[----:B------:R-:W-:Y:S05]  /*39d0*/  @!P0 EXIT ;  /* 0x000000000000894d */ /* 0x000fea0003800000 */
[----:B-1----:R-:W-:Y:S01]  /*39e0*/  IADD3 R2, R0, c[0x0][0x18c], RZ ;  /* 0x0000630000027a10 */ /* 0x002fe20007ffe0ff */
[----:B------:R-:W-:-:S04]  /*39f0*/  HMUL2 R33, R33, R43.H0_H0 ;  /* 0x2000002b21217232 */ /* 0x000fc80000000000 */
        /* <DEDUP_REMOVED lines=8> */
.L_x_1338:
[----:B------:R-:W1:Y:S02]  /*3a80*/  LDS R4, [R0] ;  /* 0x0000000000047984 */ /* 0x000e640000000800 */
[----:B-1----:R-:W-:-:S06]  /*3a90*/  HADD2 R5, R4, R33 ;  /* 0x0000002104057230 */ /* 0x002fcc0000000000 */
[----:B------:R-:W1:Y:S02]  /*3aa0*/  ATOMS.CAST.SPIN R5, [R0], R4, R5 ;  /* 0x000000040005738d */ /* 0x000e640001800005 */
[----:B-1----:R-:W-:-:S13]  /*3ab0*/  ISETP.EQ.U32.AND P0, PT, R5, 0x1, PT ;  /* 0x000000010500780c */ /* 0x002fda0003f02070 */
[----:B------:R-:W-:Y:S05]  /*3ac0*/  @!P0 BRA `(.L_x_1338) ;  /* 0xffffffb000008947 */ /* 0x000fea000383ffff */
[----:B------:R-:W-:Y:S05]  /*3ad0*/  BRA `(.L_x_1336) ;  /* 0x0000003000007947 */ /* 0x000fea0003800000 */
.L_x_1337:
[----:B------:R-:W2:Y:S02]  /*3ae0*/  LD.E R0, [R2.64] ;  /* 0x0000000602007980 */ /* 0x000ea4000c101900 */
[----:B--2---:R-:W-:-:S05]  /*3af0*/  IMAD.IADD R5, R33, 0x1, R0 ;  /* 0x0000000121057824 */ /* 0x004fca00078e0200 */
[----:B------:R1:W-:Y:S02]  /*3b00*/  ST.E [R2.64], R5 ;  /* 0x0000000502007985 */ /* 0x0003e4000c101906 */
.L_x_1336:
[----:B------:R-:W-:Y:S05]  /*3b10*/  BSYNC B0 ;  /* 0x0000000000007941 */ /* 0x000fea0003800000 */
.L_x_1335:
[----:B------:R-:W2:Y:S02]  /*3b20*/  ATOM.E.ADD.F16x2.RN.STRONG.GPU P0, RZ, [R2.64+0x4], R31 ;  /* 0x0000041f02ff798a */ /* 0x000ea4000810e9c6 */
[----:B--2---:R-:W-:Y:S05]  /*3b30*/  @P0 EXIT ;  /* 0x000000000000094d */ /* 0x004fea0003800000 */
[----:B------:R-:W2:Y:S02]  /*3b40*/  QSPC.E.S P0, RZ, [R2+0x4] ;  /* 0x0000040002ff73aa */ /* 0x000ea40000000500 */
[----:B--2---:R-:W-:Y:S05]  /*3b50*/  @!P0 BRA `(.L_x_1339) ;  /* 0x0000008000008947 */ /* 0x004fea0003800000 */
[----:B-1----:R-:W-:-:S04]  /*3b60*/  IADD3 R2, R2, 0x4, RZ ;  /* 0x0000000402027810 */ /* 0x002fc80007ffe0ff */
[----:B------:R-:W-:-:S05]  /*3b70*/  LOP3.LUT R2, R2, 0xffffff, RZ, 0xc0, !PT ;  /* 0x00ffffff02027812 */ /* 0x000fca00078ec0ff */
.L_x_1340:
[----:B------:R-:W1:Y:S02]  /*3b80*/  LDS R4, [R2] ;  /* 0x0000000002047984 */ /* 0x000e640000000800 */
[----:B-1----:R-:W-:-:S10]  /*3b90*/  HFMA2.MMA R5, R4, 1, 1, R31 ;  /* 0x3c003c0004057835 */ /* 0x002fd4000000001f */
[----:B------:R-:W1:Y:S02]  /*3ba0*/  ATOMS.CAST.SPIN R5, [R2], R4, R5 ;  /* 0x000000040205738d */ /* 0x000e640001800005 */
[----:B-1----:R-:W-:-:S13]  /*3bb0*/  ISETP.EQ.U32.AND P0, PT, R5, 0x1, PT ;  /* 0x000000010500780c */ /* 0x002fda0003f02070 */
[----:B------:R-:W-:Y:S05]  /*3bc0*/  @!P0 BRA `(.L_x_1340) ;  /* 0xffffffb000008947 */ /* 0x000fea000383ffff */
[----:B------:R-:W-:Y:S05]  /*3bd0*/  EXIT ;  /* 0x000000000000794d */ /* 0x000fea0003800000 */
.L_x_1339:
[----:B------:R-:W2:Y:S02]  /*3be0*/  LD.E R0, [R2.64+0x4] ;  /* 0x0000040602007980 */ /* 0x000ea4000c101900 */
[----:B-12---:R-:W-:-:S05]  /*3bf0*/  IMAD.IADD R5, R31, 0x1, R0 ;  /* 0x000000011f057824 */ /* 0x006fca00078e0200 */
[----:B------:R-:W-:Y:S01]  /*3c00*/  ST.E [R2.64+0x4], R5 ;  /* 0x0000040502007985 */ /* 0x000fe2000c101906 */
[----:B------:R-:W-:Y:S05]  /*3c10*/  EXIT ;  /* 0x000000000000794d */ /* 0x000fea0003800000 */
.L_x_1341:
        /* <DEDUP_REMOVED lines=14> */
.L_x_3282:


//--------------------- .text._Z23gemm_half_q_half_kernelILi3ELi24ELb1ELb1ELi64EEvPK6__halfPKjS4_S2_PS0_iiiiPKtS7_iiiiiibS2_i --------------------------
	.section	.text._Z23gemm_half_q_half_kernelILi3ELi24ELb1ELb1ELi64EEvPK6__halfPKjS4_S2_PS0_iiiiPKtS7_iiiiiibS2_i,"ax",@progbits
	.sectioninfo	@"SHI_REGISTERS=113"
	.align	128
        .global         _Z23gemm_half_q_half_kernelILi3ELi24ELb1ELb1ELi64EEvPK6__halfPKjS4_S2_PS0_iiiiPKtS7_iiiiiibS2_i
        .type           _Z23gemm_half_q_half_kernelILi3ELi24ELb1ELb1ELi64EEvPK6__halfPKjS4_S2_PS0_iiiiPKtS7_iiiiiibS2_i,@function
        .size           _Z23gemm_half_q_half_kernelILi3ELi24ELb1ELb1ELi64EEvPK6__halfPKjS4_S2_PS0_iiiiPKtS7_iiiiiibS2_i,(.L_x_3283 - _Z23gemm_half_q_half_kernelILi3ELi24ELb1ELb1ELi64EEvPK6__halfPKjS4_S2_PS0_iiiiPKtS7_iiiiiibS2_i)
        .other          _Z23gemm_half_q_half_kernelILi3ELi24ELb1ELb1ELi64EEvPK6__halfPKjS4_S2_PS0_iiiiPKtS7_iiiiiibS2_i,@"STO_CUDA_ENTRY STV_DEFAULT"
_Z23gemm_half_q_half_kernelILi3ELi24ELb1ELb1ELi64EEvPK6__halfPKjS4_S2_PS0_iiiiPKtS7_iiiiiibS2_i:
.text._Z23gemm_half_q_half_kernelILi3ELi24ELb1ELb1ELi64EEvPK6__halfPKjS4_S2_PS0_iiiiPKtS7_iiiiiibS2_i:
        /* <DEDUP_REMOVED lines=35> */
.L_x_1342:
        /* <DEDUP_REMOVED lines=33> */
.L_x_1347:
        /* <DEDUP_REMOVED lines=17> */
.L_x_1346:
        /* <DEDUP_REMOVED lines=17> */
.L_x_1345:
[----:B------:R-:W-:Y:S01]  /*0660*/  IMAD R2, R13, c[0x0][0x190], RZ ;  /* 0x000064000d027a24 */ /* 0x000fe200078e02ff */
[----:B------:R-:W-:Y:S01]  /*0670*/  ISETP.GT.AND P2, PT, R39, 0x3, PT ;  /* 0x000000032700780c */ /* 0x000fe20003f44270 */
[----:B------:R-:W-:Y:S02]  /*0680*/  IMAD.MOV.U32 R12, RZ, RZ, RZ ;  /* 0x000000ffff0c7224 */ /* 0x000fe400078e00ff */
[----:B------:R-:W-:-:S05]  /*0690*/  IMAD R2, R2, 0x3, RZ ;  /* 0x0000000302027824 */ /* 0x000fca00078e02ff */
        /* <DEDUP_REMOVED lines=9> */
.L_x_1349:
        /* <DEDUP_REMOVED lines=17> */
.L_x_1348:
        /* <DEDUP_REMOVED lines=15> */
.L_x_1344:
[----:B------:R-:W-:Y:S05]  /*0930*/  BSYNC B0 ;  /* 0x0000000000007941 */ /* 0x000fea0003800000 */
.L_x_1343:
        /* <DEDUP_REMOVED lines=18> */
.L_x_1352:
        /* <DEDUP_REMOVED lines=11> */
.L_x_1351:
        /* <DEDUP_REMOVED lines=10> */
.L_x_1350:
        /* <DEDUP_REMOVED lines=14> */
.L_x_1354:
        /* <DEDUP_REMOVED lines=43> */
.L_x_1353:
        /* <DEDUP_REMOVED lines=16> */
[----:B0--3--:R-:W-:Y:S02]  /*1040*/  @P5 IMNMX R7, R38, c[0x0][0x1b8], PT ;  /* 0x00006e0026075a17 */ /* 0x009fe40003800200 */
        /* <DEDUP_REMOVED lines=47> */
[----:B--2---:R-:W-:Y:S01]  /*1340*/  PRMT R0, R96, 0x7610, R96 ;  /* 0x0000761060007816 */ /* 0x004fe20000000060 */
[----:B----4-:R-:W-:Y:S01]  /*1350*/  IMAD.IADD R28, R38, 0x1, R5 ;  /* 0x00000001261c7824 */ /* 0x010fe200078e0205 */
[----:B------:R-:W-:Y:S05]  /*1360*/  @P0 BRA `(.L_x_1355) ;  /* 0x000020c000000947 */ /* 0x000fea0003800000 */
[----:B------:R-:W-:Y:S01]  /*1370*/  IMAD.MOV.U32 R36, RZ, RZ, RZ ;  /* 0x000000ffff247224 */ /* 0x000fe200078e00ff */
[----:B------:R-:W-:Y:S01]  /*1380*/  PRMT R35, RZ, 0x7610, R35 ;  /* 0x00007610ff237816 */ /* 0x000fe20000000023 */
[----:B------:R-:W-:Y:S02]  /*1390*/  UMOV UR4, URZ ;  /* 0x0000003f00047c82 */ /* 0x000fe40008000000 */
.L_x_1359:
        /* <DEDUP_REMOVED lines=25> */
[----:B------:R-:W-:Y:S02]  /*1530*/  SHF.R.U32.HI R85, RZ, 0xf, R22 ;  /* 0x0000000fff557819 */ /* 0x000fe40000011616 */
[----:B------:R-:W-:Y:S02]  /*1540*/  SHF.R.U32.HI R89, RZ, 0xf, R23 ;  /* 0x0000000fff597819 */ /* 0x000fe40000011617 */
[----:B------:R-:W-:Y:S02]  /*1550*/  SHF.R.U32.HI R53, RZ, 0xf, R20 ;  /* 0x0000000fff357819 */ /* 0x000fe40000011614 */
[----:B------:R-:W-:Y:S02]  /*1560*/  SHF.R.U32.HI R83, RZ, 0xe, R17 ;  /* 0x0000000eff537819 */ /* 0x000fe40000011611 */
[----:B------:R-:W-:Y:S02]  /*1570*/  SHF.R.U32.HI R84, RZ, 0xd, R13 ;  /* 0x0000000dff547819 */ /* 0x000fe4000001160d */
[----:B------:R-:W-:-:S02]  /*1580*/  LOP3.LUT R27, R13, 0x3e003e0, RZ, 0xc0, !PT ;  /* 0x03e003e00d1b7812 */ /* 0x000fc400078ec0ff */
[----:B------:R-:W-:Y:S02]  /*1590*/  LOP3.LUT R64, R13, 0x1f001f, RZ, 0xc0, !PT ;  /* 0x001f001f0d407812 */ /* 0x000fe400078ec0ff */
[----:B------:R-:W-:Y:S02]  /*15a0*/  SHF.R.U32.HI R66, RZ, 0xa, R13 ;  /* 0x0000000aff427819 */ /* 0x000fe4000001160d */
[----:B------:R-:W-:Y:S02]  /*15b0*/  LOP3.LUT R82, R82, 0x10001, RZ, 0xc0, !PT ;  /* 0x0001000152527812 */ /* 0x000fe400078ec0ff */
[----:B------:R-:W-:Y:S02]  /*15c0*/  SHF.R.U32.HI R13, RZ, 0xc, R8 ;  /* 0x0000000cff0d7819 */ /* 0x000fe40000011608 */
[C---:B------:R-:W-:Y:S02]  /*15d0*/  LOP3.LUT R80, R8.reuse, 0x3e003e0, RZ, 0xc0, !PT ;  /* 0x03e003e008507812 */ /* 0x040fe400078ec0ff */
[----:B------:R-:W-:-:S02]  /*15e0*/  LOP3.LUT R78, R8, 0x1f001f, RZ, 0xc0, !PT ;  /* 0x001f001f084e7812 */ /* 0x000fc400078ec0ff */
[----:B------:R-:W-:Y:S02]  /*15f0*/  SHF.R.U32.HI R79, RZ, 0xa, R8 ;  /* 0x0000000aff4f7819 */ /* 0x000fe40000011608 */
[----:B------:R-:W-:Y:S02]  /*1600*/  SHF.R.U32.HI R86, RZ, 0xe, R18 ;  /* 0x0000000eff567819 */ /* 0x000fe40000011612 */
[----:B------:R-:W-:Y:S02]  /*1610*/  SHF.R.U32.HI R90, RZ, 0xe, R19 ;  /* 0x0000000eff5a7819 */ /* 0x000fe40000011613 */
[----:B------:R-:W-:Y:S02]  /*1620*/  SHF.R.U32.HI R8, RZ, 0xc, R9 ;  /* 0x0000000cff087819 */ /* 0x000fe40000011609 */
[C---:B------:R-:W-:Y:S02]  /*1630*/  LOP3.LUT R77, R9.reuse, 0x3e003e0, RZ, 0xc0, !PT ;  /* 0x03e003e0094d7812 */ /* 0x040fe400078ec0ff */
[----:B------:R-:W-:-:S02]  /*1640*/  LOP3.LUT R71, R9, 0x1f001f, RZ, 0xc0, !PT ;  /* 0x001f001f09477812 */ /* 0x000fc400078ec0ff */
[----:B------:R-:W-:Y:S02]  /*1650*/  SHF.R.U32.HI R72, RZ, 0xa, R9 ;  /* 0x0000000aff487819 */ /* 0x000fe40000011609 */
[----:B------:R-:W-:Y:S02]  /*1660*/  LOP3.LUT R85, R85, 0x10001, RZ, 0xc0, !PT ;  /* 0x0001000155557812 */ /* 0x000fe400078ec0ff */
[----:B------:R-:W-:Y:S02]  /*1670*/  LOP3.LUT R89, R89, 0x10001, RZ, 0xc0, !PT ;  /* 0x0001000159597812 */ /* 0x000fe400078ec0ff */
[C---:B------:R-:W-:Y:S02]  /*1680*/  LOP3.LUT R25, R20.reuse, 0x3e003e0, RZ, 0xc0, !PT ;  /* 0x03e003e014197812 */ /* 0x040fe400078ec0ff */
[----:B------:R-:W-:Y:S02]  /*1690*/  LOP3.LUT R59, R20, 0x1f001f, RZ, 0xc0, !PT ;  /* 0x001f001f143b7812 */ /* 0x000fe400078ec0ff */
[----:B------:R-:W-:-:S02]  /*16a0*/  SHF.R.U32.HI R58, RZ, 0xa, R20 ;  /* 0x0000000aff3a7819 */ /* 0x000fc40000011614 */
[----:B------:R-:W-:Y:S02]  /*16b0*/  PRMT R9, R41, 0x9910, RZ ;  /* 0x0000991029097816 */ /* 0x000fe400000000ff */
[C---:B------:R-:W-:Y:S02]  /*16c0*/  LOP3.LUT R20, R22.reuse, 0x3e003e0, RZ, 0xc0, !PT ;  /* 0x03e003e016147812 */ /* 0x040fe400078ec0ff */
[----:B------:R-:W-:Y:S02]  /*16d0*/  LOP3.LUT R46, R22, 0x1f001f, RZ, 0xc0, !PT ;  /* 0x001f001f162e7812 */ /* 0x000fe400078ec0ff */
[----:B------:R-:W-:Y:S02]  /*16e0*/  SHF.R.U32.HI R47, RZ, 0xa, R22 ;  /* 0x0000000aff2f7819 */ /* 0x000fe40000011616 */
[----:B------:R-:W-:Y:S02]  /*16f0*/  SHF.R.U32.HI R54, RZ, 0xe, R16 ;  /* 0x0000000eff367819 */ /* 0x000fe40000011610 */
[----:B------:R-:W-:-:S02]  /*1700*/  LOP3.LUT R53, R53, 0x10001, RZ, 0xc0, !PT ;  /* 0x0001000135357812 */ /* 0x000fc400078ec0ff */
[----:B------:R-:W-:Y:S02]  /*1710*/  LOP3.LUT R83, R82, 0x20002, R83, 0xf8, !PT ;  /* 0x0002000252537812 */ /* 0x000fe400078ef853 */
[C---:B------:R-:W-:Y:S02]  /*1720*/  LOP3.LUT R73, R16.reuse, 0x3e003e0, RZ, 0xc0, !PT ;  /* 0x03e003e010497812 */ /* 0x040fe400078ec0ff */
[----:B------:R-:W-:Y:S02]  /*1730*/  LOP3.LUT R63, R16, 0x1f001f, RZ, 0xc0, !PT ;  /* 0x001f001f103f7812 */ /* 0x000fe400078ec0ff */
        /* <DEDUP_REMOVED lines=8> */
[----:B------:R-:W-:-:S02]  /*17c0*/  SHF.R.U32.HI R91, RZ, 0xd, R15 ;  /* 0x0000000dff5b7819 */ /* 0x000fc4000001160f */
[----:B------:R-:W-:Y:S02]  /*17d0*/  LOP3.LUT R86, R85, 0x20002, R86, 0xf8, !PT ;  /* 0x0002000255567812 */ /* 0x000fe400078ef856 */
[----:B------:R-:W-:Y:S02]  /*17e0*/  LOP3.LUT R90, R89, 0x20002, R90, 0xf8, !PT ;  /* 0x00020002595a7812 */ /* 0x000fe400078ef85a */
[C---:B------:R-:W-:Y:S02]  /*17f0*/  LOP3.LUT R19, R14.reuse, 0x3e003e0, RZ, 0xc0, !PT ;  /* 0x03e003e00e137812 */ /* 0x040fe400078ec0ff */
[----:B------:R-:W-:Y:S02]  /*1800*/  LOP3.LUT R60, R14, 0x1f001f, RZ, 0xc0, !PT ;  /* 0x001f001f0e3c7812 */ /* 0x000fe400078ec0ff */
[----:B------:R-:W-:Y:S02]  /*1810*/  SHF.R.U32.HI R62, RZ, 0xa, R14 ;  /* 0x0000000aff3e7819 */ /* 0x000fe4000001160e */
[----:B------:R-:W-:-:S02]  /*1820*/  ISETP.NE.AND P0, PT, R9, RZ, PT ;  /* 0x000000ff0900720c */ /* 0x000fc40003f05270 */
[----:B------:R-:W-:Y:S02]  /*1830*/  SHF.R.U32.HI R81, RZ, 0xd, R12 ;  /* 0x0000000dff517819 */ /* 0x000fe4000001160c */
        /* <DEDUP_REMOVED lines=10> */
[----:B------:R-:W-:-:S02]  /*18e0*/  LOP3.LUT R11, R86, 0x40004, R87, 0xf8, !PT ;  /* 0x00040004560b7812 */ /* 0x000fc400078ef857 */
[----:B------:R-:W-:Y:S02]  /*18f0*/  LOP3.LUT R53, R90, 0x40004, R91, 0xf8, !PT ;  /* 0x000400045a357812 */ /* 0x000fe400078ef85b */
[----:B------:R-:W-:Y:S02]  /*1900*/  LOP3.LUT R54, R54, 0x40004, R81, 0xf8, !PT ;  /* 0x0004000436367812 */ /* 0x000fe400078ef851 */
        /* <DEDUP_REMOVED lines=11> */
[----:B------:R-:W-:Y:S01]  /*19c0*/  SHF.R.U32.HI R61, RZ, 0xa, R17 ;  /* 0x0000000aff3d7819 */ /* 0x000fe20000011611 */
[----:B------:R-:W-:Y:S01]  /*19d0*/  IMAD.MOV.U32 R17, RZ, RZ, 0x2800 ;  /* 0x00002800ff117424 */ /* 0x000fe200078e00ff */
[----:B------:R-:W-:Y:S02]  /*19e0*/  LOP3.LUT R83, R54, 0x80008, R13, 0xf8, !PT ;  /* 0x0008000836537812 */ /* 0x000fe400078ef80d */
[----:B------:R-:W-:Y:S02]  /*19f0*/  LOP3.LUT R80, R80, 0x64006400, RZ, 0xfc, !PT ;  /* 0x6400640050507812 */ /* 0x000fe400078efcff */
[----:B------:R-:W-:Y:S02]  /*1a00*/  LOP3.LUT R94, R20, 0x64006400, RZ, 0xfc, !PT ;  /* 0x64006400145e7812 */ /* 0x000fe400078efcff */
[----:B------:R-:W-:-:S02]  /*1a10*/  SHF.R.U32.HI R70, RZ, 0xa, R12 ;  /* 0x0000000aff467819 */ /* 0x000fc4000001160c */
[----:B------:R-:W-:Y:S02]  /*1a20*/  LOP3.LUT R92, R77, 0x64006400, RZ, 0xfc, !PT ;  /* 0x640064004d5c7812 */ /* 0x000fe400078efcff */
[C---:B------:R-:W-:Y:S02]  /*1a30*/  LOP3.LUT R76, R12.reuse, 0x3e003e0, RZ, 0xc0, !PT ;  /* 0x03e003e00c4c7812 */ /* 0x040fe400078ec0ff */
[----:B------:R-:W-:Y:S02]  /*1a40*/  LOP3.LUT R69, R12, 0x1f001f, RZ, 0xc0, !PT ;  /* 0x001f001f0c457812 */ /* 0x000fe400078ec0ff */
[C---:B------:R-:W-:Y:S02]  /*1a50*/  LOP3.LUT R26, R15.reuse, 0x3e003e0, RZ, 0xc0, !PT ;  /* 0x03e003e00f1a7812 */ /* 0x040fe400078ec0ff */
        /* <DEDUP_REMOVED lines=35> */
[----:B------:R-:W-:Y:S02]  /*1c90*/  ISETP.GE.AND P2, PT, R39, 0x2, PT ;  /* 0x000000022700780c */ /* 0x000fe40003f46270 */
[----:B--2---:R-:W-:-:S02]  /*1ca0*/  SHF.R.U32.HI R84, RZ, 0xb, R5 ;  /* 0x0000000bff547819 */ /* 0x004fc40000011605 */
[----:B------:R-:W-:Y:S02]  /*1cb0*/  SHF.R.U32.HI R86, RZ, 0xb, R6 ;  /* 0x0000000bff567819 */ /* 0x000fe40000011606 */
[C---:B------:R-:W-:Y:S02]  /*1cc0*/  LOP3.LUT R85, R5.reuse, 0x3e003e0, RZ, 0xc0, !PT ;  /* 0x03e003e005557812 */ /* 0x040fe400078ec0ff */
[----:B------:R-:W-:Y:S02]  /*1cd0*/  LOP3.LUT R10, R5, 0x1f001f, RZ, 0xc0, !PT ;  /* 0x001f001f050a7812 */ /* 0x000fe400078ec0ff */
[----:B------:R-:W-:Y:S02]  /*1ce0*/  SHF.R.U32.HI R11, RZ, 0xa, R5 ;  /* 0x0000000aff0b7819 */ /* 0x000fe40000011605 */
[----:B------:R-:W-:Y:S01]  /*1cf0*/  LOP3.LUT R5, R87, 0x100010, R84, 0xf8, !PT ;  /* 0x0010001057057812 */ /* 0x000fe200078ef854 */
[----:B------:R-:W-:Y:S01]  /*1d00*/  HADD2 R87, R63, -1040, -1040 ;  /* 0xe410e4103f577430 */ /* 0x000fe20000000000 */
[----:B------:R-:W-:-:S02]  /*1d10*/  LOP3.LUT R89, R6, 0x3e003e0, RZ, 0xc0, !PT ;  /* 0x03e003e006597812 */ /* 0x000fc400078ec0ff */
[----:B------:R-:W-:Y:S02]  /*1d20*/  LOP3.LUT R13, R6, 0x1f001f, RZ, 0xc0, !PT ;  /* 0x001f001f060d7812 */ /* 0x000fe400078ec0ff */
[----:B------:R-:W-:Y:S02]  /*1d30*/  SHF.R.U32.HI R14, RZ, 0xa, R6 ;  /* 0x0000000aff0e7819 */ /* 0x000fe40000011606 */
[--C-:B------:R-:W-:Y:S02]  /*1d40*/  SHF.R.U32.HI R90, RZ, 0xb, R7.reuse ;  /* 0x0000000bff5a7819 */ /* 0x100fe40000011607 */
[----:B------:R-:W-:Y:S01]  /*1d50*/  LOP3.LUT R84, R73, 0x64006400, RZ, 0xfc, !PT ;  /* 0x6400640049547812 */ /* 0x000fe200078efcff */
[-C--:B------:R-:W-:Y:S01]  /*1d60*/  HFMA2 R73, R104, R17.reuse.H0_H0, -48, -48 ;  /* 0xd200d20068497431 */ /* 0x080fe20000040011 */
[----:B------:R-:W-:Y:S01]  /*1d70*/  LOP3.LUT R6, R91, 0x100010, R86, 0xf8, !PT ;  /* 0x001000105b067812 */ /* 0x000fe200078ef856 */
[----:B------:R-:W-:Y:S01]  /*1d80*/  HADD2 R91, R46, -1040, -1040 ;  /* 0xe410e4102e5b7430 */ /* 0x000fe20000000000 */
[----:B------:R-:W-:Y:S01]  /*1d90*/  LOP3.LUT R86, R23, 0x64006400, RZ, 0xfc, !PT ;  /* 0x6400640017567812 */ /* 0x000fe200078efcff */
[-C--:B------:R-:W-:Y:S01]  /*1da0*/  HFMA2 R77, R84, R17.reuse.H0_H0, -48, -48 ;  /* 0xd200d200544d7431 */ /* 0x080fe20000040011 */
[C---:B------:R-:W-:Y:S01]  /*1db0*/  LOP3.LUT R93, R7.reuse, 0x3e003e0, RZ, 0xc0, !PT ;  /* 0x03e003e0075d7812 */ /* 0x040fe200078ec0ff */
[-C--:B------:R-:W-:Y:S01]  /*1dc0*/  HFMA2 R84, R94, R17.reuse.H0_H0, -48, -48 ;  /* 0xd200d2005e547431 */ /* 0x080fe20000040011 */
[----:B------:R-:W-:Y:S01]  /*1dd0*/  LOP3.LUT R53, R7, 0x1f001f, RZ, 0xc0, !PT ;  /* 0x001f001f07357812 */ /* 0x000fe200078ec0ff */
[-C--:B------:R-:W-:Y:S01]  /*1de0*/  HFMA2 R75, R86, R17.reuse.H0_H0, -48, -48 ;  /* 0xd200d200564b7431 */ /* 0x080fe20000040011 */
[----:B------:R-:W-:Y:S01]  /*1df0*/  SHF.R.U32.HI R54, RZ, 0xa, R7 ;  /* 0x0000000aff367819 */ /* 0x000fe20000011607 */
[----:B------:R-:W-:Y:S01]  /*1e00*/  HFMA2 R23, R98, R17.H0_H0, -48, -48 ;  /* 0xd200d20062177431 */ /* 0x000fe20000040011 */
[----:B------:R-:W-:-:S02]  /*1e10*/  LOP3.LUT R81, R4, 0x3e003e0, RZ, 0xc0, !PT ;  /* 0x03e003e004517812 */ /* 0x000fc400078ec0ff */
[----:B------:R-:W-:Y:S02]  /*1e20*/  LOP3.LUT R7, R95, 0x100010, R90, 0xf8, !PT ;  /* 0x001000105f077812 */ /* 0x000fe400078ef85a */
[----:B------:R-:W-:Y:S01]  /*1e30*/  LOP3.LUT R90, R27, 0x64006400, RZ, 0xfc, !PT ;  /* 0x640064001b5a7812 */ /* 0x000fe200078efcff */
[-C--:B------:R-:W-:Y:S01]  /*1e40*/  HFMA2 R27, R80, R17.reuse.H0_H0, -48, -48 ;  /* 0xd200d200501b7431 */ /* 0x080fe20000040011 */
[--C-:B------:R-:W-:Y:S02]  /*1e50*/  SHF.R.U32.HI R82, RZ, 0xb, R4.reuse ;  /* 0x0000000bff527819 */ /* 0x100fe40000011604 */
[----:B------:R-:W-:Y:S01]  /*1e60*/  SHF.R.U32.HI R9, RZ, 0xa, R4 ;  /* 0x0000000aff097819 */ /* 0x000fe20000011604 */
[----:B------:R-:W-:Y:S01]  /*1e70*/  HFMA2 R26, R90, R17.H0_H0, -48, -48 ;  /* 0xd200d2005a1a7431 */ /* 0x000fe20000040011 */
[----:B------:R-:W-:Y:S01]  /*1e80*/  LOP3.LUT R80, R65, 0x1f001f, RZ, 0xc0, !PT ;  /* 0x001f001f41507812 */ /* 0x000fe200078ec0ff */
[----:B------:R-:W-:Y:S01]  /*1e90*/  HADD2 R90, R57, -1040, -1040 ;  /* 0xe410e410395a7430 */ /* 0x000fe20000000000 */
[----:B------:R-:W-:-:S02]  /*1ea0*/  LOP3.LUT R94, R51, 0x1f001f, RZ, 0xc0, !PT ;  /* 0x001f001f335e7812 */ /* 0x000fc400078ec0ff */
[----:B------:R-:W-:Y:S02]  /*1eb0*/  LOP3.LUT R20, R81, 0x64006400, RZ, 0xfc, !PT ;  /* 0x6400640051147812 */ /* 0x000fe400078efcff */
[----:B------:R-:W-:Y:S02]  /*1ec0*/  LOP3.LUT R51, R71, 0x64006400, RZ, 0xfc, !PT ;  /* 0x6400640047337812 */ /* 0x000fe400078efcff */
[----:B------:R-:W-:Y:S01]  /*1ed0*/  LOP3.LUT R86, R68, 0x1f001f, RZ, 0xc0, !PT ;  /* 0x001f001f44567812 */ /* 0x000fe200078ec0ff */
[----:B------:R-:W-:Y:S01]  /*1ee0*/  HFMA2 R20, R20, R17.H0_H0, -48, -48 ;  /* 0xd200d20014147431 */ /* 0x000fe20000040011 */
[----:B------:R-:W-:Y:S02]  /*1ef0*/  LOP3.LUT R81, R66, 0x1f001f, RZ, 0xc0, !PT ;  /* 0x001f001f42517812 */ /* 0x000fe400078ec0ff */
        /* <DEDUP_REMOVED lines=9> */
[----:B------:R-:W-:Y:S01]  /*1f90*/  LOP3.LUT R4, R83, 0x100010, R82, 0xf8, !PT ;  /* 0x0010001053047812 */ /* 0x000fe200078ef852 */
[-C--:B------:R-:W-:Y:S01]  /*1fa0*/  HFMA2 R83, R24, R17.reuse.H0_H0, -48, -48 ;  /* 0xd200d20018537431 */ /* 0x080fe20000040011 */
[----:B------:R-:W-:Y:S01]  /*1fb0*/  LOP3.LUT R12, R56, 0x1f001f, RZ, 0xc0, !PT ;  /* 0x001f001f380c7812 */ /* 0x000fe200078ec0ff */
[----:B------:R-:W-:Y:S01]  /*1fc0*/  HFMA2 R24, R96, R17.H0_H0, -48, -48 ;  /* 0xd200d20060187431 */ /* 0x000fe20000040011 */
        /* <DEDUP_REMOVED lines=158> */
.L_x_1357:
        /* <DEDUP_REMOVED lines=83> */
.L_x_1358:
        /* <DEDUP_REMOVED lines=77> */
.L_x_1356:
        /* <DEDUP_REMOVED lines=8> */
.L_x_1355:
[----:B------:R-:W-:-:S04]  /*3430*/  ISETP.GE.AND P0, PT, R38, R37, PT ;  /* 0x000000252600720c */ /* 0x000fc80003f06270 */
[----:B------:R-:W-:-:S13]  /*3440*/  ISETP.GE.OR P0, PT, R38, c[0x0][0x1b4], P0 ;  /* 0x00006d0026007a0c */ /* 0x000fda0000706670 */
[----:B------:R-:W-:Y:S05]  /*3450*/  @P0 BRA `(.L_x_1360) ;  /* 0x0000544000000947 */ /* 0x000fea0003800000 */
[----:B------:R-:W-:-:S04]  /*3460*/  PRMT R2, R42, 0x9910, RZ ;  /* 0x000099102a027816 */ /* 0x000fc800000000ff */
[----:B------:R-:W-:-:S04]  /*3470*/  ISETP.NE.AND P0, PT, R2, RZ, PT ;  /* 0x000000ff0200720c */ /* 0x000fc80003f05270 */
[----:B------:R-:W-:Y:S02]  /*3480*/  ISETP.LT.OR P0, PT, R43, 0x3, !P0 ;  /* 0x000000032b00780c */ /* 0x000fe40004701670 */
.L_x_1373:
        /* <DEDUP_REMOVED lines=89> */
[----:B------:R-:W-:Y:S01]  /*3a20*/  HADD2.F32 R26, -RZ, R9.H1_H1 ;  /* 0x30000009ff1a7230 */ /* 0x000fe20000004100 */
[C---:B------:R-:W-:Y:S01]  /*3a30*/  FFMA.FTZ R48, R27.reuse, R48, R47 ;  /* 0x000000301b307223 */ /* 0x040fe2000001002f */
[----:B------:R-:W-:Y:S01]  /*3a40*/  HADD2.F32 R45, -RZ, R10.H0_H0 ;  /* 0x2000000aff2d7230 */ /* 0x000fe20000004100 */
        /* <DEDUP_REMOVED lines=15> */
[--C-:B-1----:R-:W-:Y:S01]  /*3b40*/  HADD2.F32 R24, -RZ, R4.reuse.H0_H0 ;  /* 0x20000004ff187230 */ /* 0x102fe20000004100 */
[C---:B------:R-:W-:Y:S01]  /*3b50*/  FFMA.FTZ R45, R44.reuse, R27, R26 ;  /* 0x0000001b2c2d7223 */ /* 0x040fe2000001001a */
[----:B------:R-:W-:Y:S01]  /*3b60*/  HADD2.F32 R26, -RZ, R4.H1_H1 ;  /* 0x30000004ff1a7230 */ /* 0x000fe20000004100 */
[C---:B------:R-:W-:Y:S01]  /*3b70*/  FFMA.FTZ R29, R44.reuse, R25, R46 ;  /* 0x000000192c1d7223 */ /* 0x040fe2000001002e */
[----:B------:R-:W-:Y:S01]  /*3b80*/  HADD2.F32 R4, -RZ, R13.H0_H0 ;  /* 0x2000000dff047230 */ /* 0x000fe20000004100 */
[----:B------:R-:W-:Y:S01]  /*3b90*/  FFMA.FTZ R47, R44, R47, R43 ;  /* 0x0000002f2c2f7223 */ /* 0x000fe2000001002b */
[----:B------:R-:W-:-:S02]  /*3ba0*/  HADD2.F32 R43, -RZ, R15.H0_H0 ;  /* 0x2000000fff2b7230 */ /* 0x000fc40000004100 */
[----:B------:R-:W-:Y:S01]  /*3bb0*/  HADD2.F32 R44, -RZ, R17.H0_H0 ;  /* 0x20000011ff2c7230 */ /* 0x000fe20000004100 */
[----:B------:R-:W-:Y:S01]  /*3bc0*/  FFMA.FTZ R4, R4, R24, R23 ;  /* 0x0000001804047223 */ /* 0x000fe20000010017 */
[--C-:B------:R-:W-:Y:S01]  /*3bd0*/  HADD2.F32 R25, -RZ, R5.reuse.H0_H0 ;  /* 0x20000005ff197230 */ /* 0x100fe20000004100 */
[C---:B------:R-:W-:Y:S01]  /*3be0*/  FFMA.FTZ R29, R24.reuse, R43, R29 ;  /* 0x0000002b181d7223 */ /* 0x040fe2000001001d */
[----:B------:R-:W-:Y:S01]  /*3bf0*/  HADD2.F32 R27, -RZ, R5.H1_H1 ;  /* 0x30000005ff1b7230 */ /* 0x000fe20000004100 */
[C---:B------:R-:W-:Y:S01]  /*3c00*/  FFMA.FTZ R44, R24.reuse, R44, R45 ;  /* 0x0000002c182c7223 */ /* 0x040fe2000001002d */
[----:B------:R-:W-:Y:S02]  /*3c10*/  HADD2.F32 R46, -RZ, R19.H0_H0 ;  /* 0x20000013ff2e7230 */ /* 0x000fe40000004100 */
[----:B------:R-:W-:Y:S02]  /*3c20*/  HADD2.F32 R5, -RZ, R13.H1_H1 ;  /* 0x3000000dff057230 */ /* 0x000fe40000004100 */
        /* <DEDUP_REMOVED lines=40> */
.L_x_1362:
        /* <DEDUP_REMOVED lines=27> */
[----:B------:R-:W-:-:S02]  /*4060*/  FFMA.FTZ R43, R46, R24, R43 ;  /* 0x000000182e2b7223 */ /* 0x000fc4000001002b */
        /* <DEDUP_REMOVED lines=11> */
[--C-:B-1----:R-:W-:Y:S01]  /*4120*/  HADD2.F32 R25, -RZ, R5.reuse.H1_H1 ;  /* 0x30000005ff197230 */ /* 0x102fe20000004100 */
[-C--:B------:R-:W-:Y:S01]  /*4130*/  FFMA.FTZ R46, R43, R27.reuse, R46 ;  /* 0x0000001b2b2e7223 */ /* 0x080fe2000001002e */
[----:B------:R-:W-:Y:S01]  /*4140*/  HADD2.F32 R23, -RZ, R4.H0_H0 ;  /* 0x20000004ff177230 */ /* 0x000fe20000004100 */
[-C--:B------:R-:W-:Y:S01]  /*4150*/  FFMA.FTZ R48, R48, R27.reuse, R26 ;  /* 0x0000001b30307223 */ /* 0x080fe2000001001a */
[----:B------:R-:W-:Y:S01]  /*4160*/  HADD2.F32 R26, -RZ, R5.H0_H0 ;  /* 0x20000005ff1a7230 */ /* 0x000fe20000004100 */
[----:B------:R-:W-:Y:S01]  /*4170*/  FFMA.FTZ R44, R29, R27, R44 ;  /* 0x0000001b1d2c7223 */ /* 0x000fe2000001002c */
[----:B------:R-:W-:-:S02]  /*4180*/  HADD2.F32 R5, -RZ, R13.H0_H0 ;  /* 0x2000000dff057230 */ /* 0x000fc40000004100 */
[----:B------:R-:W-:Y:S02]  /*4190*/  HADD2.F32 R4, -RZ, R4.H1_H1 ;  /* 0x30000004ff047230 */ /* 0x000fe40000004100 */
[----:B------:R-:W-:Y:S01]  /*41a0*/  HADD2.F32 R43, -RZ, R13.H1_H1 ;  /* 0x3000000dff2b7230 */ /* 0x000fe20000004100 */
[-C--:B------:R-:W-:Y:S01]  /*41b0*/  FFMA.FTZ R5, R5, R23.reuse, R24 ;  /* 0x0000001705057223 */ /* 0x080fe20000010018 */
        /* <DEDUP_REMOVED lines=18> */
[----:B------:R-:W-:Y:S01]  /*42e0*/  FFMA.FTZ R24, R44, R26, R27 ;  /* 0x0000001a2c187223 */ /* 0x000fe2000001001b */
[----:B------:R-:W-:-:S02]  /*42f0*/  HADD2.F32 R44, -RZ, R18.H0_H0 ;  /* 0x20000012ff2c7230 */ /* 0x000fc40000004100 */
[----:B------:R-:W-:Y:S01]  /*4300*/  HADD2.F32 R27, -RZ, R16.H1_H1 ;  /* 0x30000010ff1b7230 */ /* 0x000fe20000004100 */
        /* <DEDUP_REMOVED lines=24> */
.L_x_1364:
        /* <DEDUP_REMOVED lines=91> */
.L_x_1363:
        /* <DEDUP_REMOVED lines=58> */
[----:B------:R-:W-:Y:S01]  /*4de0*/  HADD2.F32 R47, -RZ, R10.H1_H1 ;  /* 0x3000000aff2f7230 */ /* 0x000fe20000004100 */
[----:B------:R-:W1:Y:S01]  /*4df0*/  LDS.64 R6, [UR4+0x18] ;  /* 0x00001804ff067984 */ /* 0x000e620008000a00 */
[----:B------:R-:W-:Y:S02]  /*4e00*/  HADD2.F32 R48, -RZ, R12.H0_H0 ;  /* 0x2000000cff307230 */ /* 0x000fe40000004100 */
[--C-:B------:R-:W-:Y:S02]  /*4e10*/  HADD2.F32 R50, -RZ, R14.reuse.H0_H0 ;  /* 0x2000000eff327230 */ /* 0x100fe40000004100 */
[----:B------:R-:W-:Y:S02]  /*4e20*/  HADD2.F32 R51, -RZ, R14.H1_H1 ;  /* 0x3000000eff337230 */ /* 0x000fe40000004100 */
[----:B------:R-:W-:Y:S02]  /*4e30*/  HADD2.F32 R49, -RZ, R13.H0_H0 ;  /* 0x2000000dff317230 */ /* 0x000fe40000004100 */
[----:B------:R-:W-:-:S02]  /*4e40*/  HADD2.F32 R52, -RZ, R15.H1_H1 ;  /* 0x3000000fff347230 */ /* 0x000fc40000004100 */
        /* <DEDUP_REMOVED lines=20> */
[----:B------:R-:W-:Y:S01]  /*4f90*/  HADD2.F32 R26, -RZ, R9.H1_H1 ;  /* 0x30000009ff1a7230 */ /* 0x000fe20000004100 */
[C---:B------:R-:W-:Y:S01]  /*4fa0*/  FFMA.FTZ R29, R43.reuse, R29, R46 ;  /* 0x0000001d2b1d7223 */ /* 0x040fe2000001002e */
[----:B------:R-:W-:Y:S01]  /*4fb0*/  HADD2.F32 R46, -RZ, R13.H1_H1 ;  /* 0x3000000dff2e7230 */ /* 0x000fe20000004100 */
[C---:B------:R-:W-:Y:S01]  /*4fc0*/  FFMA.FTZ R48, R43.reuse, R49, R48 ;  /* 0x000000312b307223 */ /* 0x040fe20000010030 */
[----:B------:R-:W-:Y:S01]  /*4fd0*/  HADD2.F32 R49, -RZ, R24.H0_H0 ;  /* 0x20000018ff317230 */ /* 0x000fe20000004100 */
[----:B------:R-:W-:Y:S01]  /*4fe0*/  FFMA.FTZ R47, R43, R47, R50 ;  /* 0x0000002f2b2f7223 */ /* 0x000fe20000010032 */
[--C-:B-1----:R-:W-:Y:S01]  /*4ff0*/  HADD2.F32 R43, -RZ, R7.reuse.H0_H0 ;  /* 0x20000007ff2b7230 */ /* 0x102fe20000004100 */
[----:B------:R-:W-:Y:S01]  /*5000*/  FFMA.FTZ R26, R26, R45, R27 ;  /* 0x0000002d1a1a7223 */ /* 0x000fe2000001001b */
[--C-:B------:R-:W-:Y:S01]  /*5010*/  HADD2.F32 R27, -RZ, R6.reuse.H0_H0 ;  /* 0x20000006ff1b7230 */ /* 0x100fe20000004100 */
[C---:B------:R-:W-:Y:S01]  /*5020*/  FFMA.FTZ R44, R45.reuse, R44, R29 ;  /* 0x0000002c2d2c7223 */ /* 0x040fe2000001001d */
[----:B------:R-:W-:Y:S01]  /*5030*/  HADD2.F32 R29, -RZ, R6.H1_H1 ;  /* 0x30000006ff1d7230 */ /* 0x000fe20000004100 */
[C---:B------:R-:W-:Y:S01]  /*5040*/  FFMA.FTZ R48, R45.reuse, R46, R48 ;  /* 0x0000002e2d307223 */ /* 0x040fe20000010030 */
[----:B------:R-:W-:Y:S01]  /*5050*/  HADD2.F32 R46, -RZ, R18.H0_H0 ;  /* 0x20000012ff2e7230 */ /* 0x000fe20000004100 */
[----:B------:R-:W-:Y:S01]  /*5060*/  FFMA.FTZ R52, R45, R52, R47 ;  /* 0x000000342d347223 */ /* 0x000fe2000001002f */
[----:B------:R-:W-:-:S02]  /*5070*/  HADD2.F32 R45, -RZ, R7.H1_H1 ;  /* 0x30000007ff2d7230 */ /* 0x000fc40000004100 */
[----:B------:R-:W-:Y:S01]  /*5080*/  HADD2.F32 R7, -RZ, R16.H0_H0 ;  /* 0x20000010ff077230 */ /* 0x000fe20000004100 */
        /* <DEDUP_REMOVED lines=27> */
[----:B------:R-:W-:Y:S01]  /*5240*/  FFMA.FTZ R26, R45, R26, R27 ;  /* 0x0000001a2d1a7223 */ /* 0x000fe2000001001b */
        /* <DEDUP_REMOVED lines=17> */
.L_x_1365:
        /* <DEDUP_REMOVED lines=10> */
[----:B------:R-:W-:Y:S02]  /*5400*/  HADD2.F32 R48, -RZ, R8.H1_H1 ;  /* 0x30000008ff307230 */ /* 0x000fe40000004100 */
[----:B------:R-:W-:-:S02]  /*5410*/  HADD2.F32 R54, -RZ, R14.H0_H0 ;  /* 0x2000000eff367230 */ /* 0x000fc40000004100 */
        /* <DEDUP_REMOVED lines=8> */
[----:B------:R-:W-:Y:S01]  /*54a0*/  FFMA.FTZ R45, R49, R26, R45 ;  /* 0x0000001a312d7223 */ /* 0x000fe2000001002d */
        /* <DEDUP_REMOVED lines=73> */
.L_x_1367:
        /* <DEDUP_REMOVED lines=19> */
[----:B------:R-:W-:Y:S01]  /*5a70*/  FFMA.FTZ R29, R52, R29, RZ ;  /* 0x0000001d341d7223 */ /* 0x000fe200000100ff */
[----:B------:R-:W-:Y:S01]  /*5a80*/  HADD2.F32 R13, -RZ, R13.H1_H1 ;  /* 0x3000000dff0d7230 */ /* 0x000fe20000004100 */
        /* <DEDUP_REMOVED lines=11> */
[----:B------:R-:W-:Y:S01]  /*5b40*/  HADD2.F32 R15, -RZ, R15.H1_H1 ;  /* 0x3000000fff0f7230 */ /* 0x000fe20000004100 */
[-C--:B------:R-:W-:Y:S01]  /*5b50*/  FFMA.FTZ R14, R14, R44.reuse, R47 ;  /* 0x0000002c0e0e7223 */ /* 0x080fe2000001002f */
[--C-:B-1----:R-:W-:Y:S01]  /*5b60*/  HADD2.F32 R11, -RZ, R7.reuse.H1_H1 ;  /* 0x30000007ff0b7230 */ /* 0x102fe20000004100 */
[----:B------:R-:W-:Y:S01]  /*5b70*/  FFMA.FTZ R44, R26, R44, R29 ;  /* 0x0000002c1a2c7223 */ /* 0x000fe2000001001d */
[----:B------:R-:W-:Y:S01]  /*5b80*/  HADD2.F32 R26, -RZ, R24.H0_H0 ;  /* 0x20000018ff1a7230 */ /* 0x000fe20000004100 */
[-C--:B------:R-:W-:Y:S01]  /*5b90*/  FFMA.FTZ R12, R12, R43.reuse, R10 ;  /* 0x0000002b0c0c7223 */ /* 0x080fe2000001000a */
[----:B------:R-:W-:Y:S01]  /*5ba0*/  HADD2.F32 R10, -RZ, R7.H0_H0 ;  /* 0x20000007ff0a7230 */ /* 0x000fe20000004100 */
        /* <DEDUP_REMOVED lines=52> */
.L_x_1366:
        /* <DEDUP_REMOVED lines=145> */
.L_x_1368:
        /* <DEDUP_REMOVED lines=94> */
.L_x_1370:
        /* <DEDUP_REMOVED lines=91> */
.L_x_1369:
        /* <DEDUP_REMOVED lines=8> */
[----:B------:R-:W-:Y:S02]  /*7410*/  SHF.R.U32.HI R16, RZ, 0x8, R6 ;  /* 0x00000008ff107819 */ /* 0x000fe40000011606 */
[----:B------:R-:W-:Y:S02]  /*7420*/  SHF.R.U32.HI R22, RZ, 0x8, R7 ;  /* 0x00000008ff167819 */ /* 0x000fe40000011607 */
[C---:B------:R-:W-:Y:S02]  /*7430*/  LOP3.LUT R9, R5.reuse, 0xf000f0, RZ, 0xc0, !PT ;  /* 0x00f000f005097812 */ /* 0x040fe400078ec0ff */
        /* <DEDUP_REMOVED lines=66> */
[--C-:B------:R-:W-:Y:S01]  /*7860*/  HADD2.F32 R23, -RZ, R4.reuse.H0_H0 ;  /* 0x20000004ff177230 */ /* 0x100fe20000004100 */
[----:B------:R-:W-:Y:S01]  /*7870*/  FFMA.FTZ R43, R24, R43, R46 ;  /* 0x0000002b182b7223 */ /* 0x000fe2000001002e */
[--C-:B------:R-:W-:Y:S01]  /*7880*/  HADD2.F32 R46, -RZ, R7.reuse.H1_H1 ;  /* 0x30000007ff2e7230 */ /* 0x100fe20000004100 */
        /* <DEDUP_REMOVED lines=13> */
[--C-:B------:R-:W-:Y:S01]  /*7960*/  HADD2.F32 R24, -RZ, R3.reuse.H0_H0 ;  /* 0x20000003ff187230 */ /* 0x100fe20000004100 */
[C---:B------:R-:W-:Y:S01]  /*7970*/  FFMA.FTZ R44, R27.reuse, R44, R43 ;  /* 0x0000002c1b2c7223 */ /* 0x040fe2000001002b */
[----:B------:R-:W-:Y:S01]  /*7980*/  HADD2.F32 R25, -RZ, R2.H1_H1 ;  /* 0x30000002ff197230 */ /* 0x000fe20000004100 */
[----:B------:R-:W-:Y:S01]  /*7990*/  FFMA.FTZ R46, R27, R46, R29 ;  /* 0x0000002e1b2e7223 */ /* 0x000fe2000001001d */
[----:B------:R-:W-:-:S02]  /*79a0*/  HADD2.F32 R27, -RZ, R3.H1_H1 ;  /* 0x30000003ff1b7230 */ /* 0x000fc40000004100 */
[----:B------:R-:W-:Y:S01]  /*79b0*/  HADD2.F32 R3, -RZ, R16.H0_H0 ;  /* 0x20000010ff037230 */ /* 0x000fe20000004100 */
[----:B------:R-:W-:Y:S01]  /*79c0*/  FFMA.FTZ R45, R23, R45, R46 ;  /* 0x0000002d172d7223 */ /* 0x000fe2000001002e */
[--C-:B------:R-:W-:Y:S02]  /*79d0*/  HADD2.F32 R29, -RZ, R17.reuse.H0_H0 ;  /* 0x20000011ff1d7230 */ /* 0x100fe40000004100 */
        /* <DEDUP_REMOVED lines=44> */
.L_x_1371:
        /* <DEDUP_REMOVED lines=36> */
[----:B------:R-:W-:Y:S01]  /*7ee0*/  FFMA.FTZ R22, R23, R25, R22 ;  /* 0x0000001917167223 */ /* 0x000fe20000010016 */
[----:B------:R-:W-:-:S02]  /*7ef0*/  HADD2.F32 R29, -RZ, R6.H1_H1 ;  /* 0x30000006ff1d7230 */ /* 0x000fc40000004100 */
        /* <DEDUP_REMOVED lines=8> */
[----:B------:R-:W-:Y:S02]  /*7f80*/  HADD2.F32 R25, -RZ, R3.H1_H1 ;  /* 0x30000003ff197230 */ /* 0x000fe40000004100 */
        /* <DEDUP_REMOVED lines=47> */
.L_x_1372:
        /* <DEDUP_REMOVED lines=91> */
.L_x_1361:
[----:B------:R-:W-:Y:S01]  /*8830*/  IADD3 R38, R38, 0x20, RZ ;  /* 0x0000002026267810 */ /* 0x000fe20007ffe0ff */
[----:B------:R-:W-:Y:S01]  /*8840*/  IMAD.MOV.U32 R3, RZ, RZ, c[0x0][0x18c] ;  /* 0x00006300ff037624 */ /* 0x000fe200078e00ff */
[----:B------:R-:W-:Y:S02]  /*8850*/  UIADD3 UR4, UR4, 0x40, URZ ;  /* 0x0000004004047890 */ /* 0x000fe4000fffe03f */
[C---:B------:R-:W-:Y:S01]  /*8860*/  ISETP.GE.AND P2, PT, R38.reuse, c[0x0][0x1b4], PT ;  /* 0x00006d0026007a0c */ /* 0x040fe20003f46270 */
[----:B------:R-:W-:Y:S01]  /*8870*/  IMAD.WIDE R20, R3, 0x10, R20 ;  /* 0x0000001003147825 */ /* 0x000fe200078e0214 */
[----:B------:R-:W-:-:S13]  /*8880*/  ISETP.LT.AND P3, PT, R38, R37, PT ;  /* 0x000000252600720c */ /* 0x000fda0003f61270 */
[----:B------:R-:W-:Y:S05]  /*8890*/  @!P2 BRA P3, `(.L_x_1373) ;  /* 0xffffabf00000a947 */ /* 0x000fea000183ffff */
.L_x_1360:
        /* <DEDUP_REMOVED lines=18> */
.L_x_1377:
[----:B------:R-:W0:Y:S02]  /*89c0*/  LDS R6, [R4] ;  /* 0x0000000004067984 */ /* 0x000e240000000800 */
[----:B0-----:R-:W-:-:S10]  /*89d0*/  HFMA2.MMA R7, R6, 1, 1, R35 ;  /* 0x3c003c0006077835 */ /* 0x001fd40000000023 */
[----:B------:R-:W0:Y:S02]  /*89e0*/  ATOMS.CAST.SPIN R7, [R4], R6, R7 ;  /* 0x000000060407738d */ /* 0x000e240001800007 */
[----:B0-----:R-:W-:-:S13]  /*89f0*/  ISETP.EQ.U32.AND P0, PT, R7, 0x1, PT ;  /* 0x000000010700780c */ /* 0x001fda0003f02070 */
[----:B------:R-:W-:Y:S05]  /*8a00*/  @!P0 BRA `(.L_x_1377) ;  /* 0xffffffb000008947 */ /* 0x000fea000383ffff */
[----:B------:R-:W-:Y:S05]  /*8a10*/  BRA `(.L_x_1375) ;  /* 0x0000003000007947 */ /* 0x000fea0003800000 */
.L_x_1376:
[----:B------:R-:W2:Y:S02]  /*8a20*/  LD.E R4, [R2.64] ;  /* 0x0000000602047980 */ /* 0x000ea4000c101900 */
[----:B--2---:R-:W-:-:S05]  /*8a30*/  IMAD.IADD R5, R35, 0x1, R4 ;  /* 0x0000000123057824 */ /* 0x004fca00078e0204 */
[----:B------:R0:W-:Y:S02]  /*8a40*/  ST.E [R2.64], R5 ;  /* 0x0000000502007985 */ /* 0x0001e4000c101906 */
.L_x_1375:
[----:B------:R-:W-:Y:S05]  /*8a50*/  BSYNC B0 ;  /* 0x0000000000007941 */ /* 0x000fea0003800000 */
.L_x_1374:
[----:B------:R-:W2:Y:S01]  /*8a60*/  ATOM.E.ADD.F16x2.RN.STRONG.GPU P0, RZ, [R2.64+0x4], R41 ;  /* 0x0000042902ff798a */ /* 0x000ea2000810e9c6 */
[----:B------:R-:W-:Y:S01]  /*8a70*/  BSSY B0, `(.L_x_1378) ;  /* 0x000000f000007945 */ /* 0x000fe20003800000 */
[----:B--2---:R-:W-:Y:S05]  /*8a80*/  @P0 BRA `(.L_x_1379) ;  /* 0x000000d000000947 */ /* 0x004fea0003800000 */
[----:B------:R-:W1:Y:S02]  /*8a90*/  QSPC.E.S P0, RZ, [R2+0x4] ;  /* 0x0000040002ff73aa */ /* 0x000e640000000500 */
[----:B-1----:R-:W-:Y:S05]  /*8aa0*/  @!P0 BRA `(.L_x_1380) ;  /* 0x0000008000008947 */ /* 0x002fea0003800000 */
[----:B0-----:R-:W-:-:S04]  /*8ab0*/  IADD3 R2, R2, 0x4, RZ ;  /* 0x0000000402027810 */ /* 0x001fc80007ffe0ff */
[----:B------:R-:W-:-:S05]  /*8ac0*/  LOP3.LUT R2, R2, 0xffffff, RZ, 0xc0, !PT ;  /* 0x00ffffff02027812 */ /* 0x000fca00078ec0ff */
.L_x_1381:
[----:B------:R-:W0:Y:S02]  /*8ad0*/  LDS R4, [R2] ;  /* 0x0000000002047984 */ /* 0x000e240000000800 */
[----:B0-----:R-:W-:-:S06]  /*8ae0*/  HADD2 R5, R4, R41 ;  /* 0x0000002904057230 */ /* 0x001fcc0000000000 */
[----:B------:R-:W0:Y:S02]  /*8af0*/  ATOMS.CAST.SPIN R5, [R2], R4, R5 ;  /* 0x000000040205738d */ /* 0x000e240001800005 */
[----:B0-----:R-:W-:-:S13]  /*8b00*/  ISETP.EQ.U32.AND P0, PT, R5, 0x1, PT ;  /* 0x000000010500780c */ /* 0x001fda0003f02070 */
[----:B------:R-:W-:Y:S05]  /*8b10*/  @!P0 BRA `(.L_x_1381) ;  /* 0xffffffb000008947 */ /* 0x000fea000383ffff */
[----:B------:R-:W-:Y:S05]  /*8b20*/  BRA `(.L_x_1379) ;  /* 0x0000003000007947 */ /* 0x000fea0003800000 */
.L_x_1380:
[----:B------:R-:W2:Y:S02]  /*8b30*/  LD.E R4, [R2.64+0x4] ;  /* 0x0000040602047980 */ /* 0x000ea4000c101900 */
[----:B0-2---:R-:W-:-:S05]  /*8b40*/  IMAD.IADD R5, R41, 0x1, R4 ;  /* 0x0000000129057824 */ /* 0x005fca00078e0204 */
[----:B------:R0:W-:Y:S02]  /*8b50*/  ST.E [R2.64+0x4], R5 ;  /* 0x0000040502007985 */ /* 0x0001e4000c101906 */
.L_x_1379:
[----:B------:R-:W-:Y:S05]  /*8b60*/  BSYNC B0 ;  /* 0x0000000000007941 */ /* 0x000fea0003800000 */
.L_x_1378:
[----:B------:R-:W-:-:S13]  /*8b70*/  ISETP.GE.AND P0, PT, R39, 0x2, PT ;  /* 0x000000022700780c */ /* 0x000fda0003f06270 */
[----:B------:R-:W-:Y:S05]  /*8b80*/  @!P0 EXIT ;  /* 0x000000000000894d */ /* 0x000fea0003800000 */
[----:B------:R-:W-:Y:S01]  /*8b90*/  IADD3 R0, R0, c[0x0][0x18c], RZ ;  /* 0x0000630000007a10 */ /* 0x000fe20007ffe0ff */
[----:B------:R-:W-:-:S04]  /*8ba0*/  HMUL2 R33, R33, R40.H0_H0 ;  /* 0x2000002821217232 */ /* 0x000fc80000000000 */
[----:B0-----:R-:W-:-:S05]  /*8bb0*/  IMAD.WIDE R2, R0, R11, c[0x0][0x180] ;  /* 0x0000600000027625 */ /* 0x001fca00078e020b */
[----:B------:R-:W2:Y:S01]  /*8bc0*/  ATOM.E.ADD.F16x2.RN.STRONG.GPU P0, RZ, [R2.64], R33 ;  /* 0x0000002102ff798a */ /* 0x000ea2000810e9c6 */
[----:B------:R-:W-:Y:S01]  /*8bd0*/  BSSY B0, `(.L_x_1382) ;  /* 0x000000f000007945 */ /* 0x000fe20003800000 */
[----:B------:R-:W-:Y:S01]  /*8be0*/  HMUL2 R9, R32, R40.H0_H0 ;  /* 0x2000002820097232 */ /* 0x000fe20000000000 */
[----:B--2---:R-:W-:Y:S05]  /*8bf0*/  @P0 BRA `(.L_x_1383) ;  /* 0x000000c000000947 */ /* 0x004fea0003800000 */
[----:B------:R-:W0:Y:S02]  /*8c00*/  QSPC.E.S P0, RZ, [R2] ;  /* 0x0000000002ff73aa */ /* 0x000e240000000500 */
[----:B0-----:R-:W-:Y:S05]  /*8c10*/  @!P0 BRA `(.L_x_1384) ;  /* 0x0000007000008947 */ /* 0x001fea0003800000 */
[----:B------:R-:W-:-:S05]  /*8c20*/  LOP3.LUT R4, R2, 0xffffff, RZ, 0xc0, !PT ;  /* 0x00ffffff02047812 */ /* 0x000fca00078ec0ff */
.L_x_1385:
[----:B------:R-:W0:Y:S02]  /*8c30*/  LDS R6, [R4] ;  /* 0x0000000004067984 */ /* 0x000e240000000800 */
[----:B0-----:R-:W-:-:S10]  /*8c40*/  HFMA2.MMA R7, R6, 1, 1, R33 ;  /* 0x3c003c0006077835 */ /* 0x001fd40000000021 */
[----:B------:R-:W0:Y:S02]  /*8c50*/  ATOMS.CAST.SPIN R7, [R4], R6, R7 ;  /* 0x000000060407738d */ /* 0x000e240001800007 */
[----:B0-----:R-:W-:-:S13]  /*8c60*/  ISETP.EQ.U32.AND P0, PT, R7, 0x1, PT ;  /* 0x000000010700780c */ /* 0x001fda0003f02070 */
[----:B------:R-:W-:Y:S05]  /*8c70*/  @!P0 BRA `(.L_x_1385) ;  /* 0xffffffb000008947 */ /* 0x000fea000383ffff */
[----:B------:R-:W-:Y:S05]  /*8c80*/  BRA `(.L_x_1383) ;  /* 0x0000003000007947 */ /* 0x000fea0003800000 */
.L_x_1384:
[----:B------:R-:W2:Y:S02]  /*8c90*/  LD.E R4, [R2.64] ;  /* 0x0000000602047980 */ /* 0x000ea4000c101900 */
[----:B--2---:R-:W-:-:S05]  /*8ca0*/  IMAD.IADD R5, R33, 0x1, R4 ;  /* 0x0000000121057824 */ /* 0x004fca00078e0204 */
[----:B------:R0:W-:Y:S02]  /*8cb0*/  ST.E [R2.64], R5 ;  /* 0x0000000502007985 */ /* 0x0001e4000c101906 */
.L_x_1383:
[----:B------:R-:W-:Y:S05]  /*8cc0*/  BSYNC B0 ;  /* 0x0000000000007941 */ /* 0x000fea0003800000 */
.L_x_1382:
[----:B------:R-:W2:Y:S01]  /*8cd0*/  ATOM.E.ADD.F16x2.RN.STRONG.GPU P0, RZ, [R2.64+0x4], R9 ;  /* 0x0000040902ff798a */ /* 0x000ea2000810e9c6 */
[----:B------:R-:W-:Y:S01]  /*8ce0*/  BSSY B0, `(.L_x_1386) ;  /* 0x000000f000007945 */ /* 0x000fe20003800000 */
[----:B--2---:R-:W-:Y:S05]  /*8cf0*/  @P0 BRA `(.L_x_1387) ;  /* 0x000000d000000947 */ /* 0x004fea0003800000 */
[----:B------:R-:W1:Y:S02]  /*8d00*/  QSPC.E.S P0, RZ, [R2+0x4] ;  /* 0x0000040002ff73aa */ /* 0x000e640000000500 */
[----:B-1----:R-:W-:Y:S05]  /*8d10*/  @!P0 BRA `(.L_x_1388) ;  /* 0x0000008000008947 */ /* 0x002fea0003800000 */
[----:B0-----:R-:W-:-:S04]  /*8d20*/  IADD3 R2, R2, 0x4, RZ ;  /* 0x0000000402027810 */ /* 0x001fc80007ffe0ff */
[----:B------:R-:W-:-:S05]  /*8d30*/  LOP3.LUT R2, R2, 0xffffff, RZ, 0xc0, !PT ;  /* 0x00ffffff02027812 */ /* 0x000fca00078ec0ff */
.L_x_1389:
[----:B------:R-:W0:Y:S02]  /*8d40*/  LDS R4, [R2] ;  /* 0x0000000002047984 */ /* 0x000e240000000800 */
[----:B0-----:R-:W-:-:S06]  /*8d50*/  HADD2 R5, R4, R9 ;  /* 0x0000000904057230 */ /* 0x001fcc0000000000 */
[----:B------:R-:W0:Y:S02]  /*8d60*/  ATOMS.CAST.SPIN R5, [R2], R4, R5 ;  /* 0x000000040205738d */ /* 0x000e240001800005 */
[----:B0-----:R-:W-:-:S13]  /*8d70*/  ISETP.EQ.U32.AND P0, PT, R5, 0x1, PT ;  /* 0x000000010500780c */ /* 0x001fda0003f02070 */
[----:B------:R-:W-:Y:S05]  /*8d80*/  @!P0 BRA `(.L_x_1389) ;  /* 0xffffffb000008947 */ /* 0x000fea000383ffff */
[----:B------:R-:W-:Y:S05]  /*8d90*/  BRA `(.L_x_1387) ;  /* 0x0000003000007947 */ /* 0x000fea0003800000 */
.L_x_1388:
[----:B------:R-:W2:Y:S02]  /*8da0*/  LD.E R4, [R2.64+0x4] ;  /* 0x0000040602047980 */ /* 0x000ea4000c101900 */
[----:B0-2---:R-:W-:-:S05]  /*8db0*/  IMAD.IADD R5, R9, 0x1, R4 ;  /* 0x0000000109057824 */ /* 0x005fca00078e0204 */
[----:B------:R0:W-:Y:S02]  /*8dc0*/  ST.E [R2.64+0x4], R5 ;  /* 0x0000040502007985 */ /* 0x0001e4000c101906 */
.L_x_1387:
[----:B------:R-:W-:Y:S05]  /*8dd0*/  BSYNC B0 ;  /* 0x0000000000007941 */ /* 0x000fea0003800000 */
.L_x_1386:
        /* <DEDUP_REMOVED lines=12> */
.L_x_1393:
[----:B------:R-:W0:Y:S02]  /*8ea0*/  LDS R4, [R0] ;  /* 0x0000000000047984 */ /* 0x000e240000000800 */
[----:B0-----:R-:W-:-:S10]  /*8eb0*/  HFMA2.MMA R5, R4, 1, 1, R31 ;  /* 0x3c003c0004057835 */ /* 0x001fd4000000001f */
[----:B------:R-:W0:Y:S02]  /*8ec0*/  ATOMS.CAST.SPIN R5, [R0], R4, R5 ;  /* 0x000000040005738d */ /* 0x000e240001800005 */
[----:B0-----:R-:W-:-:S13]  /*8ed0*/  ISETP.EQ.U32.AND P0, PT, R5, 0x1, PT ;  /* 0x000000010500780c */ /* 0x001fda0003f02070 */
[----:B------:R-:W-:Y:S05]  /*8ee0*/  @!P0 BRA `(.L_x_1393) ;  /* 0xffffffb000008947 */ /* 0x000fea000383ffff */
[----:B------:R-:W-:Y:S05]  /*8ef0*/  BRA `(.L_x_1391) ;  /* 0x0000003000007947 */ /* 0x000fea0003800000 */
.L_x_1392:
[----:B------:R-:W2:Y:S02]  /*8f00*/  LD.E R0, [R2.64] ;  /* 0x0000000602007980 */ /* 0x000ea4000c101900 */
[----:B--2---:R-:W-:-:S05]  /*8f10*/  IMAD.IADD R5, R31, 0x1, R0 ;  /* 0x000000011f057824 */ /* 0x004fca00078e0200 */
[----:B------:R0:W-:Y:S02]  /*8f20*/  ST.E [R2.64], R5 ;  /* 0x0000000502007985 */ /* 0x0001e4000c101906 */
.L_x_1391:
[----:B------:R-:W-:Y:S05]  /*8f30*/  BSYNC B0 ;  /* 0x0000000000007941 */ /* 0x000fea0003800000 */
.L_x_1390:
[----:B------:R-:W2:Y:S02]  /*8f40*/  ATOM.E.ADD.F16x2.RN.STRONG.GPU P0, RZ, [R2.64+0x4], R7 ;  /* 0x0000040702ff798a */ /* 0x000ea4000810e9c6 */
[----:B--2---:R-:W-:Y:S05]  /*8f50*/  @P0 EXIT ;  /* 0x000000000000094d */ /* 0x004fea0003800000 */
[----:B------:R-:W1:Y:S02]  /*8f60*/  QSPC.E.S P0, RZ, [R2+0x4] ;  /* 0x0000040002ff73aa */ /* 0x000e640000000500 */
[----:B-1----:R-:W-:Y:S05]  /*8f70*/  @!P0 BRA `(.L_x_1394) ;  /* 0x0000008000008947 */ /* 0x002fea0003800000 */
[----:B0-----:R-:W-:-:S04]  /*8f80*/  IADD3 R2, R2, 0x4, RZ ;  /* 0x0000000402027810 */ /* 0x001fc80007ffe0ff */
[----:B------:R-:W-:-:S05]  /*8f90*/  LOP3.LUT R2, R2, 0xffffff, RZ, 0xc0, !PT ;  /* 0x00ffffff02027812 */ /* 0x000fca00078ec0ff */
.L_x_1395:
[----:B------:R-:W0:Y:S02]  /*8fa0*/  LDS R4, [R2] ;  /* 0x0000000002047984 */ /* 0x000e240000000800 */
[----:B0-----:R-:W-:-:S06]  /*8fb0*/  HADD2 R5, R4, R7 ;  /* 0x0000000704057230 */ /* 0x001fcc0000000000 */
[----:B------:R-:W0:Y:S02]  /*8fc0*/  ATOMS.CAST.SPIN R5, [R2], R4, R5 ;  /* 0x000000040205738d */ /* 0x000e240001800005 */
[----:B0-----:R-:W-:-:S13]  /*8fd0*/  ISETP.EQ.U32.AND P0, PT, R5, 0x1, PT ;  /* 0x000000010500780c */ /* 0x001fda0003f02070 */
[----:B------:R-:W-:Y:S05]  /*8fe0*/  @!P0 BRA `(.L_x_1395) ;  /* 0xffffffb000008947 */ /* 0x000fea000383ffff */
[----:B------:R-:W-:Y:S05]  /*8ff0*/  EXIT ;  /* 0x000000000000794d */ /* 0x000fea0003800000 */
.L_x_1394:
[----:B------:R-:W2:Y:S02]  /*9000*/  LD.E R0, [R2.64+0x4] ;  /* 0x0000040602007980 */ /* 0x000ea4000c101900 */
[----:B0-2---:R-:W-:-:S05]  /*9010*/  IMAD.IADD R5, R7, 0x1, R0 ;  /* 0x0000000107057824 */ /* 0x005fca00078e0200 */
[----:B------:R-:W-:Y:S01]  /*9020*/  ST.E [R2.64+0x4], R5 ;  /* 0x0000040502007985 */ /* 0x000fe2000c101906 */
[----:B------:R-:W-:Y:S05]  /*9030*/  EXIT ;  /* 0x000000000000794d */ /* 0x000fea0003800000 */
.L_x_1396:
        /* <DEDUP_REMOVED lines=12> */
.L_x_3283:


//--------------------- .text._Z23gemm_half_q_half_kernelILi3ELi8ELb1ELb1ELi64EEvPK6__halfPKjS4_S2_PS0_iiiiPKtS7_iiiiiibS2_i --------------------------
	.section	.text._Z23gemm_half_q_half_kernelILi3ELi8ELb1ELb1ELi64EEvPK6__halfPKjS4_S2_PS0_iiiiPKtS7_iiiiiibS2_i,"ax",@progbits
	.sectioninfo	@"SHI_REGISTERS=55"
	.align	128
        .global         _Z23gemm_half_q_half_kernelILi3ELi8ELb1ELb1ELi64EEvPK6__halfPKjS4_S2_PS0_iiiiPKtS7_iiiiiibS2_i
        .type           _Z23gemm_half_q_half_kernelILi3ELi8ELb1ELb1ELi64EEvPK6__halfPKjS4_S2_PS0_iiiiPKtS7_iiiiiibS2_i,@function
        .size           _Z23gemm_half_q_half_kernelILi3ELi8ELb1ELb1ELi64EEvPK6__halfPKjS4_S2_PS0_iiiiPKtS7_iiiiiibS2_i,(.L_x_3284 - _Z23gemm_half_q_half_kernelILi3ELi8ELb1ELb1ELi64EEvPK6__halfPKjS4_S2_PS0_iiiiPKtS7_iiiiiibS2_i)
        .other          _Z23gemm_half_q_half_kernelILi3ELi8ELb1ELb1ELi64EEvPK6__halfPKjS4_S2_PS0_iiiiPKtS7_iiiiiibS2_i,@"STO_CUDA_ENTRY STV_DEFAULT"
_Z23gemm_half_q_half_kernelILi3ELi8ELb1ELb1ELi64EEvPK6__halfPKjS4_S2_PS0_iiiiPKtS7_iiiiiibS2_i:
.text._Z23gemm_half_q_half_kernelILi3ELi8ELb1ELb1ELi64EEvPK6__halfPKjS4_S2_PS0_iiiiPKtS7_iiiiiibS2_i:
[----:B------:R-:W-:Y:S02]  /*0000*/  MOV R1, c[0x0][0x28] ;  /* 0x00000a0000017a02 */ /* 0x000fe40000000f00 */
[----:B------:R-:W0:Y:S01]  /*0010*/  S2R R3, SR_CTAID.Y ;  /* 0x0000000000037919 */ /* 0x000e220000002600 */
[----:B------:R-:W-:Y:S01]  /*0020*/  MOV R22, 0xfffffffd ;  /* 0xfffffffd00167802 */ /* 0x000fe20000000f00 */
        /* <DEDUP_REMOVED lines=12> */
[----:B-12---:R-:W-:Y:S02]  /*00f0*/  MOV R4, c[0x0][0x1c8] ;  /* 0x0000720000047a02 */ /* 0x006fe40000000f00 */
[----:B------:R-:W-:-:S05]  /*0100*/  MOV R5, c[0x0][0x1cc] ;  /* 0x0000730000057a02 */ /* 0x000fca0000000f00 */
[----:B------:R-:W2:Y:S01]  /*0110*/  LDG.E.U16 R12, [R4.64] ;  /* 0x00000006040c7981 */ /* 0x000ea2000c1e1500 */
[----:B------:R-:W-:Y:S02]  /*0120*/  ISETP.GE.AND P0, PT, R13, 0x2, PT ;  /* 0x000000020d00780c */ /* 0x000fe40003f06270 */
[----:B--2---:R-:W-:-:S11]  /*0130*/  PRMT R9, R12, 0x7610, R9 ;  /* 0x000076100c097816 */ /* 0x004fd60000000009 */
[----:B------:R-:W-:Y:S05]  /*0140*/  @!P0 BRA `(.L_x_1397) ;  /* 0x000000e000008947 */ /* 0x000fea0003800000 */
[----:B------:R-:W-:Y:S02]  /*0150*/  MOV R9, c[0x0][0x1d0] ;  /* 0x0000740000097a02 */ /* 0x000fe40000000f00 */
[----:B------:R-:W-:Y:S02]  /*0160*/  ISETP.NE.AND P0, PT, R13, 0x2, PT ;  /* 0x000000020d00780c */ /* 0x000fe40003f05270 */
[----:B------:R-:W-:Y:S02]  /*0170*/  SHF.R.S32.HI R4, RZ, 0x1f, R9 ;  /* 0x0000001fff047819 */ /* 0x000fe40000011409 */
[C---:B------:R-:W-:Y:S02]  /*0180*/  SHF.L.U32 R7, R9.reuse, 0x1, RZ ;  /* 0x0000000109077819 */ /* 0x040fe400000006ff */
[----:B------:R-:W-:Y:S02]  /*0190*/  SHF.L.U64.HI R9, R9, 0x1, R4 ;  /* 0x0000000109097819 */ /* 0x000fe40000010204 */
[----:B------:R-:W-:-:S04]  /*01a0*/  IADD3 R4, P2, R7, c[0x0][0x1c8], RZ ;  /* 0x0000720007047a10 */ /* 0x000fc80007f5e0ff */
[----:B------:R-:W-:Y:S02]  /*01b0*/  IADD3.X R5, R9, c[0x0][0x1cc], RZ, P2, !PT ;  /* 0x0000730009057a10 */ /* 0x000fe400017fe4ff */
[----:B------:R-:W-:-:S03]  /*01c0*/  @P0 IADD3 R6, P2, R4, R7, RZ ;  /* 0x0000000704060210 */ /* 0x000fc60007f5e0ff */
[----:B------:R-:W2:Y:S01]  /*01d0*/  LDG.E.U16 R11, [R4.64] ;  /* 0x00000006040b7981 */ /* 0x000ea2000c1e1500 */
[----:B------:R-:W-:-:S05]  /*01e0*/  @P0 IADD3.X R7, R5, R9, RZ, P2, !PT ;  /* 0x0000000905070210 */ /* 0x000fca00017fe4ff */
[----:B------:R-:W3:Y:S01]  /*01f0*/  @P0 LDG.E.U16 R10, [R6.64] ;  /* 0x00000006060a0981 */ /* 0x000ee2000c1e1500 */
[----:B--2---:R-:W-:-:S04]  /*0200*/  LOP3.LUT R9, R11, R12, RZ, 0xfc, !PT ;  /* 0x0000000c0b097212 */ /* 0x004fc800078efcff */
[----:B---3--:R-:W-:-:S04]  /*0210*/  @P0 LOP3.LUT R8, R10, R9, RZ, 0xfc, !PT ;  /* 0x000000090a080212 */ /* 0x008fc800078efcff */
[----:B------:R-:W-:-:S03]  /*0220*/  @P0 PRMT R9, R8, 0x7610, R9 ;  /* 0x0000761008090816 */ /* 0x000fc60000000009 */
.L_x_1397:
[----:B-12---:R-:W0:Y:S01]  /*0230*/  S2R R5, SR_CTAID.X ;  /* 0x0000000000057919 */ /* 0x006e220000002500 */
[----:B------:R-:W-:Y:S02]  /*0240*/  PRMT R4, R9, 0x9910, RZ ;  /* 0x0000991009047816 */ /* 0x000fe400000000ff */
[----:B------:R-:W-:Y:S02]  /*0250*/  SHF.L.U32 R15, R0, 0x6, RZ ;  /* 0x00000006000f7819 */ /* 0x000fe400000006ff */
[----:B------:R-:W-:Y:S02]  /*0260*/  ISETP.NE.AND P0, PT, R4, RZ, PT ;  /* 0x000000ff0400720c */ /* 0x000fe40003f05270 */
[----:B------:R-:W-:-:S04]  /*0270*/  IADD3 R14, R15, 0x40, RZ ;  /* 0x000000400f0e7810 */ /* 0x000fc80007ffe0ff */
[----:B------:R-:W-:-:S07]  /*0280*/  IMNMX R14, R14, c[0x0][0x190], PT ;  /* 0x000064000e0e7a17 */ /* 0x000fce0003800200 */
[----:B------:R-:W-:Y:S05]  /*0290*/  @!P0 EXIT ;  /* 0x000000000000894d */ /* 0x000fea0003800000 */
[-C--:B------:R-:W-:Y:S01]  /*02a0*/  IADD3 R7, R15, R2.reuse, RZ ;  /* 0x000000020f077210 */ /* 0x080fe20007ffe0ff */
[----:B------:R-:W-:Y:S01]  /*02b0*/  BSSY B0, `(.L_x_1398) ;  /* 0x0000068000007945 */ /* 0x000fe20003800000 */
[----:B0-----:R-:W-:Y:S02]  /*02c0*/  LEA R23, R5, R2, 0x6 ;  /* 0x0000000205177211 */ /* 0x001fe400078e30ff */
[----:B------:R-:W-:Y:S02]  /*02d0*/  ISETP.GE.OR P0, PT, R7, R14, !P1 ;  /* 0x0000000e0700720c */ /* 0x000fe40004f06670 */
[----:B------:R-:W-:-:S11]  /*02e0*/  SHF.L.U32 R23, R23, 0x2, RZ ;  /* 0x0000000217177819 */ /* 0x000fd600000006ff */
        /* <DEDUP_REMOVED lines=11> */
[----:B------:R-:W-:-:S04]  /*03a0*/  LEA R7, R4, R4, 0x1 ;  /* 0x0000000404077211 */ /* 0x000fc800078e08ff */
[----:B--2---:R-:W-:-:S04]  /*03b0*/  IADD3 R4, P0, R8, R7, RZ ;  /* 0x0000000708047210 */ /* 0x004fc80007f1e0ff */
[----:B------:R-:W-:Y:S02]  /*03c0*/  LEA.HI.X.SX32 R7, R7, RZ, 0x1, P0 ;  /* 0x000000ff07077211 */ /* 0x000fe400000f0eff */
[----:B------:R-:W-:-:S04]  /*03d0*/  LEA R6, P0, R4, c[0x0][0x160], 0x1 ;  /* 0x0000580004067a11 */ /* 0x000fc800078008ff */
[----:B------:R-:W-:Y:S02]  /*03e0*/  LEA.HI.X R7, R4, c[0x0][0x164], R7, 0x1, P0 ;  /* 0x0000590004077a11 */ /* 0x000fe400000f0c07 */
[----:B------:R-:W-:Y:S02]  /*03f0*/  PLOP3.LUT P0, PT, PT, PT, PT, 0x80, 0x0 ;  /* 0x000000000000781c */ /* 0x000fe40003f0f070 */
[----:B------:R-:W-:Y:S01]  /*0400*/  SHF.L.U32 R4, R2, 0x1, RZ ;  /* 0x0000000102047819 */ /* 0x000fe200000006ff */
[----:B------:R-:W-:Y:S05]  /*0410*/  @!P2 BRA `(.L_x_1401) ;  /* 0x000001300000a947 */ /* 0x000fea0003800000 */
[----:B------:R-:W-:Y:S02]  /*0420*/  PLOP3.LUT P0, PT, PT, PT, PT, 0x8, 0x0 ;  /* 0x000000000000781c */ /* 0x000fe40003f0e170 */
[----:B------:R-:W-:-:S03]  /*0430*/  IADD3 R27, R13, -0x3, RZ ;  /* 0xfffffffd0d1b7810 */ /* 0x000fc60007ffe0ff */
.L_x_1402:
        /* <DEDUP_REMOVED lines=17> */
.L_x_1401:
        /* <DEDUP_REMOVED lines=17> */
.L_x_1400:
[----:B------:R-:W-:Y:S01]  /*0660*/  IMAD R4, R3, c[0x0][0x190], RZ ;  /* 0x0000640003047a24 */ /* 0x000fe200078e02ff */
[----:B------:R-:W-:Y:S01]  /*0670*/  ISETP.GT.AND P2, PT, R13, 0x3, PT ;  /* 0x000000030d00780c */ /* 0x000fe20003f44270 */
[----:B------:R-:W-:-:S03]  /*0680*/  HFMA2.MMA R20, -RZ, RZ, 0, 0 ;  /* 0x00000000ff147435 */ /* 0x000fc600000001ff */
[----:B------:R-:W-:-:S04]  /*0690*/  LEA R8, R4, R4, 0x1 ;  /* 0x0000000404087211 */ /* 0x000fc800078e08ff */
        /* <DEDUP_REMOVED lines=9> */
.L_x_1404:
        /* <DEDUP_REMOVED lines=17> */
.L_x_1403:
        /* <DEDUP_REMOVED lines=15> */
.L_x_1399:
[----:B------:R-:W-:Y:S05]  /*0930*/  BSYNC B0 ;  /* 0x0000000000007941 */ /* 0x000fea0003800000 */
.L_x_1398:
[----:B------:R-:W-:-:S13]  /*0940*/  ISETP.GE.AND P0, PT, R23, c[0x0][0x18c], PT ;  /* 0x0000630017007a0c */ /* 0x000fda0003f06270 */
[----:B------:R-:W-:Y:S05]  /*0950*/  @P0 EXIT ;  /* 0x000000000000094d */ /* 0x000fea0003800000 */
[----:B0-----:R-:W0:Y:S02]  /*0960*/  LDC.S8 R4, c[0x0][0x1c0] ;  /* 0x00007000ff047b82 */ /* 0x001e240000000200 */
[----:B0-----:R-:W-:-:S04]  /*0970*/  ISETP.NE.AND P0, PT, R4, RZ, PT ;  /* 0x000000ff0400720c */ /* 0x001fc80003f05270 */
[----:B------:R-:W-:-:S04]  /*0980*/  ISETP.NE.OR P0, PT, R0, RZ, !P0 ;  /* 0x000000ff0000720c */ /* 0x000fc80004705670 */
[----:B------:R-:W-:-:S13]  /*0990*/  ISETP.LT.OR P0, PT, R22, 0x1, P0 ;  /* 0x000000011600780c */ /* 0x000fda0000701670 */
[----:B------:R-:W-:Y:S05]  /*09a0*/  @P0 BRA `(.L_x_1405) ;  /* 0x0000021000000947 */ /* 0x000fea0003800000 */
[----:B------:R-:W-:Y:S01]  /*09b0*/  SHF.L.U32 R5, R5, 0x8, RZ ;  /* 0x0000000805057819 */ /* 0x000fe200000006ff */
[----:B------:R-:W-:Y:S01]  /*09c0*/  IMAD R4, R3, c[0x0][0x18c], RZ ;  /* 0x0000630003047a24 */ /* 0x000fe200078e02ff */
[----:B------:R-:W-:Y:S01]  /*09d0*/  ISETP.GT.AND P2, PT, R13, 0x3, PT ;  /* 0x000000030d00780c */ /* 0x000fe20003f44270 */
[----:B------:R-:W-:Y:S01]  /*09e0*/  HFMA2.MMA R17, -RZ, RZ, 0, 1.1920928955078125e-07 ;  /* 0x00000002ff117435 */ /* 0x000fe200000001ff */
[----:B------:R-:W-:Y:S01]  /*09f0*/  PLOP3.LUT P0, PT, PT, PT, PT, 0x80, 0x0 ;  /* 0x000000000000781c */ /* 0x000fe20003f0f070 */
[----:B------:R-:W-:Y:S01]  /*0a00*/  IMAD R5, R4, 0x3, R5 ;  /* 0x0000000304057824 */ /* 0x000fe200078e0205 */
[----:B------:R-:W-:-:S04]  /*0a10*/  HFMA2.MMA R16, -RZ, RZ, 0, 0 ;  /* 0x00000000ff107435 */ /* 0x000fc800000001ff */
[----:B------:R-:W-:-:S05]  /*0a20*/  LEA R2, R2, R5, 0x2 ;  /* 0x0000000502027211 */ /* 0x000fca00078e10ff */
[----:B------:R-:W-:Y:S01]  /*0a30*/  IMAD.WIDE R2, R2, R17, c[0x0][0x180] ;  /* 0x0000600002027625 */ /* 0x000fe200078e0211 */
[----:B------:R-:W-:Y:S05]  /*0a40*/  @!P2 BRA `(.L_x_1406) ;  /* 0x000000d00000a947 */ /* 0x000fea0003800000 */
[----:B------:R-:W-:Y:S02]  /*0a50*/  PLOP3.LUT P0, PT, PT, PT, PT, 0x8, 0x0 ;  /* 0x000000000000781c */ /* 0x000fe40003f0e170 */
[----:B------:R-:W-:Y:S02]  /*0a60*/  IADD3 R19, R13, -0x3, RZ ;  /* 0xfffffffd0d137810 */ /* 0x000fe40007ffe0ff */
.L_x_1407:
        /* <DEDUP_REMOVED lines=11> */
.L_x_1406:
[----:B-1----:R-:W-:-:S04]  /*0b20*/  IADD3 R4, R13, -R16, RZ ;  /* 0x800000100d047210 */ /* 0x002fc80007ffe0ff */
        /* <DEDUP_REMOVED lines=9> */
.L_x_1405:
        /* <DEDUP_REMOVED lines=33> */
[----:B------:R-:W-:-:S02]  /*0dd0*/  @P3 SHF.R.S32.HI R6, RZ, 0x5, R6 ;  /* 0x00000005ff063819 */ /* 0x000fc40000011406 */
[----:B------:R-:W-:Y:S02]  /*0de0*/  @P4 SHF.L.U32 R8, R7, 0x2, RZ ;  /* 0x0000000207084819 */ /* 0x000fe400000006ff */
[----:B------:R-:W-:Y:S02]  /*0df0*/  SHF.R.S32.HI R7, RZ, 0x5, R18 ;  /* 0x00000005ff077819 */ /* 0x000fe40000011412 */
[----:B------:R-:W-:Y:S02]  /*0e00*/  ISETP.GE.AND P0, PT, R15, R14, PT ;  /* 0x0000000e0f00720c */ /* 0x000fe40003f06270 */
[----:B------:R-:W-:Y:S02]  /*0e10*/  @P2 SHF.R.S32.HI R17, RZ, 0x1f, R16 ;  /* 0x0000001fff112819 */ /* 0x000fe40000011410 */
[----:B------:R-:W-:Y:S02]  /*0e20*/  @P3 LEA R5, R6, R6, 0x2 ;  /* 0x0000000606053211 */ /* 0x000fe400078e10ff */
[----:B------:R-:W-:Y:S01]  /*0e30*/  LEA R6, R7, R4, 0x3 ;  /* 0x0000000407067211 */ /* 0x000fe200078e18ff */
[----:B------:R-:W-:Y:S01]  /*0e40*/  HFMA2.MMA R4, -RZ, RZ, 0, 1.1920928955078125e-07 ;  /* 0x00000002ff047435 */ /* 0x000fe200000001ff */
[----:B------:R-:W-:-:S02]  /*0e50*/  @P2 LEA.HI R17, R17, R16, RZ, 0x5 ;  /* 0x0000001011112211 */ /* 0x000fc400078f28ff */
[----:B------:R-:W-:Y:S02]  /*0e60*/  SHF.L.U32 R7, R0, 0x7, RZ ;  /* 0x0000000700077819 */ /* 0x000fe400000006ff */
[----:B------:R-:W-:Y:S02]  /*0e70*/  @P5 SHF.R.S32.HI R9, RZ, 0x5, R9 ;  /* 0x00000005ff095819 */ /* 0x000fe40000011409 */
[----:B------:R-:W-:Y:S02]  /*0e80*/  @P2 SHF.R.S32.HI R17, RZ, 0x5, R17 ;  /* 0x00000005ff112819 */ /* 0x000fe40000011411 */
[----:B------:R-:W-:Y:S02]  /*0e90*/  MOV R3, RZ ;  /* 0x000000ff00037202 */ /* 0x000fe40000000f00 */
[----:B------:R-:W-:Y:S01]  /*0ea0*/  IADD3 R0, R8, R6, R5 ;  /* 0x0000000608007210 */ /* 0x000fe20007ffe005 */
[----:B------:R-:W-:Y:S01]  /*0eb0*/  IMAD.WIDE R6, R7, R4, c[0x0][0x198] ;  /* 0x0000660007067625 */ /* 0x000fe200078e0204 */
[----:B------:R-:W-:-:S02]  /*0ec0*/  @P5 LEA R2, R9, R9, 0x1 ;  /* 0x0000000909025211 */ /* 0x000fc400078e08ff */
[----:B------:R-:W-:Y:S01]  /*0ed0*/  @P2 SHF.L.U32 R3, R17, 0x1, RZ ;  /* 0x0000000111032819 */ /* 0x000fe200000006ff */
[----:B------:R-:W-:Y:S05]  /*0ee0*/  @P0 BRA `(.L_x_1408) ;  /* 0x0000033000000947 */ /* 0x000fea0003800000 */
[----:B------:R0:W5:Y:S01]  /*0ef0*/  LDG.E.U16.CONSTANT R5, [R6.64] ;  /* 0x0000000606057981 */ /* 0x000162000c1e9500 */
[----:B------:R-:W-:Y:S02]  /*0f00*/  SHF.R.S32.HI R8, RZ, 0x1f, R23 ;  /* 0x0000001fff087819 */ /* 0x000fe40000011417 */
[----:B------:R-:W-:Y:S02]  /*0f10*/  SHF.L.U32 R16, R23, 0x2, RZ ;  /* 0x0000000217107819 */ /* 0x000fe400000006ff */
[----:B------:R-:W-:Y:S02]  /*0f20*/  LEA.HI R17, R8, R23, RZ, 0x3 ;  /* 0x0000001708117211 */ /* 0x000fe400078f18ff */
[----:B------:R-:W-:Y:S02]  /*0f30*/  MOV R8, RZ ;  /* 0x000000ff00087202 */ /* 0x000fe40000000f00 */
[----:B------:R-:W-:-:S02]  /*0f40*/  MOV R9, R15 ;  /* 0x0000000f00097202 */ /* 0x000fc40000000f00 */
[----:B------:R-:W-:Y:S02]  /*0f50*/  LOP3.LUT R16, R16, 0x10, RZ, 0xc0, !PT ;  /* 0x0000001010107812 */ /* 0x000fe400078ec0ff */
[----:B0-----:R-:W-:Y:S02]  /*0f60*/  SHF.R.S32.HI R17, RZ, 0x3, R17 ;  /* 0x00000003ff117819 */ /* 0x001fe40000011411 */
.L_x_1409:
        /* <DEDUP_REMOVED lines=28> */
[----:B0-----:R-:W-:-:S02]  /*1130*/  IMAD R21, R18, R18, RZ ;  /* 0x0000001212157224 */ /* 0x001fc400078e02ff */
[----:B------:R-:W-:Y:S01]  /*1140*/  IMAD R26, R26, R26, RZ ;  /* 0x0000001a1a1a7224 */ /* 0x000fe200078e02ff */
[----:B------:R-:W-:Y:S01]  /*1150*/  I2F.F16 R27, R27 ;  /* 0x0000001b001b7306 */ /* 0x000fe20000200c00 */
[----:B------:R-:W-:-:S07]  /*1160*/  ISETP.GE.AND P2, PT, R9, R14, PT ;  /* 0x0000000e0900720c */ /* 0x000fce0003f46270 */
[----:B------:R-:W0:Y:S08]  /*1170*/  I2F.F16 R28, R28 ;  /* 0x0000001c001c7306 */ /* 0x000e300000200c00 */
[----:B------:R-:W-:Y:S08]  /*1180*/  I2F.F16 R21, R21 ;  /* 0x0000001500157306 */ /* 0x000ff00000200c00 */
[----:B------:R-:W1:Y:S01]  /*1190*/  I2F.F16 R26, R26 ;  /* 0x0000001a001a7306 */ /* 0x000e620000200c00 */
[----:B0-----:R-:W-:-:S05]  /*11a0*/  PRMT R27, R27, 0x5410, R28 ;  /* 0x000054101b1b7816 */ /* 0x001fca000000001c */
[----:B---3--:R-:W-:Y:S01]  /*11b0*/  HMUL2 R18, R27, R20.H0_H0 ;  /* 0x200000141b127232 */ /* 0x008fe20000000000 */
[----:B-1----:R-:W-:-:S05]  /*11c0*/  PRMT R19, R26, 0x5410, R21 ;  /* 0x000054101a137816 */ /* 0x002fca0000000015 */
[----:B------:R-:W-:Y:S01]  /*11d0*/  HMUL2 R19, R19, R20.H0_H0 ;  /* 0x2000001413137232 */ /* 0x000fe20000000000 */
[C---:B------:R-:W-:Y:S02]  /*11e0*/  LEA R20, R8.reuse, R1, 0x3 ;  /* 0x0000000108147211 */ /* 0x040fe400078e18ff */
[----:B------:R-:W-:-:S03]  /*11f0*/  IADD3 R8, R8, 0x1, RZ ;  /* 0x0000000108087810 */ /* 0x000fc60007ffe0ff */
[----:B------:R0:W-:Y:S01]  /*1200*/  STL.64 [R20], R18 ;  /* 0x0000001214007387 */ /* 0x0001e20000100a00 */
[----:B------:R-:W-:Y:S05]  /*1210*/  @!P2 BRA `(.L_x_1409) ;  /* 0xfffffd500000a947 */ /* 0x000fea000383ffff */
.L_x_1408:
[----:B------:R-:W-:Y:S02]  /*1220*/  ISETP.GE.OR P0, PT, R15, c[0x0][0x1b4], P0 ;  /* 0x00006d000f007a0c */ /* 0x000fe40000706670 */
[----:B------:R-:W-:Y:S02]  /*1230*/  PRMT R16, RZ, 0x5410, RZ ;  /* 0x00005410ff107816 */ /* 0x000fe400000000ff */
[----:B------:R-:W-:Y:S02]  /*1240*/  IADD3 R2, R3, R0, R2 ;  /* 0x0000000003027210 */ /* 0x000fe40007ffe002 */
[----:B------:R-:W-:Y:S02]  /*1250*/  PRMT R17, RZ, 0x5410, RZ ;  /* 0x00005410ff117816 */ /* 0x000fe400000000ff */
[----:B0-----:R-:W-:Y:S02]  /*1260*/  PRMT R18, RZ, 0x5410, RZ ;  /* 0x00005410ff127816 */ /* 0x001fe400000000ff */
[----:B------:R-:W-:-:S02]  /*1270*/  PRMT R19, RZ, 0x5410, RZ ;  /* 0x00005410ff137816 */ /* 0x000fc400000000ff */
[----:B------:R-:W-:Y:S02]  /*1280*/  PRMT R20, RZ, 0x5410, RZ ;  /* 0x00005410ff147816 */ /* 0x000fe400000000ff */
[----:B------:R-:W-:Y:S01]  /*1290*/  PRMT R21, RZ, 0x5410, RZ ;  /* 0x00005410ff157816 */ /* 0x000fe200000000ff */
[----:B------:R-:W-:Y:S05]  /*12a0*/  @P0 BRA `(.L_x_1410) ;  /* 0x0000550000000947 */ /* 0x000fea0003800000 */
[----:B------:R-:W2:Y:S04]  /*12b0*/  LDG.E.U16.CONSTANT R0, [R6.64+0x2] ;  /* 0x0000020606007981 */ /* 0x000ea8000c1e9500 */
[----:B------:R0:W5:Y:S01]  /*12c0*/  LDL.64 R8, [R1] ;  /* 0x0000000001087983 */ /* 0x0001620000100a00 */
[----:B------:R-:W-:Y:S01]  /*12d0*/  IMAD R2, R2, c[0x0][0x18c], RZ ;  /* 0x0000630002027a24 */ /* 0x000fe200078e02ff */
[----:B------:R-:W-:-:S04]  /*12e0*/  PRMT R3, R10, 0x9910, RZ ;  /* 0x000099100a037816 */ /* 0x000fc800000000ff */
[----:B------:R-:W-:Y:S02]  /*12f0*/  SHF.R.S32.HI R4, RZ, 0x1f, R2 ;  /* 0x0000001fff047819 */ /* 0x000fe40000011402 */
[----:B------:R-:W-:Y:S02]  /*1300*/  IADD3 R5, P2, R23, R2, RZ ;  /* 0x0000000217057210 */ /* 0x000fe40007f5e0ff */
[----:B------:R-:W-:Y:S02]  /*1310*/  ISETP.NE.AND P0, PT, R3, RZ, PT ;  /* 0x000000ff0300720c */ /* 0x000fe40003f05270 */
[----:B------:R-:W-:Y:S02]  /*1320*/  LEA.HI.X.SX32 R4, R23, R4, 0x1, P2 ;  /* 0x0000000417047211 */ /* 0x000fe400010f0eff */
[----:B------:R-:W-:Y:S01]  /*1330*/  LEA R2, P2, R5, c[0x0][0x168], 0x2 ;  /* 0x00005a0005027a11 */ /* 0x000fe200078410ff */
[----:B------:R-:W-:Y:S01]  /*1340*/  HFMA2.MMA R24, -RZ, RZ, 0, 0 ;  /* 0x00000000ff187435 */ /* 0x000fe200000001ff */
[----:B------:R-:W-:-:S02]  /*1350*/  ISETP.LT.OR P0, PT, R22, 0x3, !P0 ;  /* 0x000000031600780c */ /* 0x000fc40004701670 */
[----:B------:R-:W-:Y:S02]  /*1360*/  LEA.HI.X R3, R5, c[0x0][0x16c], R4, 0x2, P2 ;  /* 0x00005b0005037a11 */ /* 0x000fe400010f1404 */
[----:B------:R-:W-:Y:S01]  /*1370*/  PRMT R16, R16, 0x5410, RZ ;  /* 0x0000541010107816 */ /* 0x000fe200000000ff */
[----:B------:R-:W-:Y:S01]  /*1380*/  UMOV UR4, URZ ;  /* 0x0000003f00047c82 */ /* 0x000fe20008000000 */
[----:B0-2---:R-:W-:-:S04]  /*1390*/  IADD3 R26, R15, R0, RZ ;  /* 0x000000000f1a7210 */ /* 0x005fc80007ffe0ff */
.L_x_1423:
        /* <DEDUP_REMOVED lines=8> */
[----:B--2--5:R-:W-:Y:S02]  /*1420*/  @!P2 PRMT R8, R6, 0x7610, R8 ;  /* 0x000076100608a816 */ /* 0x024fe40000000008 */
        /* <DEDUP_REMOVED lines=12> */
[C---:B------:R-:W-:Y:S02]  /*14f0*/  LOP3.LUT R25, R5.reuse, 0xf000f, RZ, 0xc0, !PT ;  /* 0x000f000f05197812 */ /* 0x040fe400078ec0ff */
[----:B------:R-:W-:Y:S02]  /*1500*/  LOP3.LUT R27, R5, 0xf000f0, RZ, 0xc0, !PT ;  /* 0x00f000f0051b7812 */ /* 0x000fe400078ec0ff */
[----:B------:R-:W-:Y:S02]  /*1510*/  SHF.R.U32.HI R4, RZ, 0x8, R4 ;  /* 0x00000008ff047819 */ /* 0x000fe40000011604 */
[----:B------:R-:W-:Y:S02]  /*1520*/  SHF.R.U32.HI R5, RZ, 0x8, R5 ;  /* 0x00000008ff057819 */ /* 0x000fe40000011605 */
[----:B------:R-:W-:-:S02]  /*1530*/  SHF.R.U32.HI R30, RZ, 0x8, R6 ;  /* 0x00000008ff1e7819 */ /* 0x000fc40000011606 */
[C---:B------:R-:W-:Y:S02]  /*1540*/  LOP3.LUT R35, R7.reuse, 0xf000f, RZ, 0xc0, !PT ;  /* 0x000f000f07237812 */ /* 0x040fe400078ec0ff */
[----:B------:R-:W-:Y:S02]  /*1550*/  LOP3.LUT R36, R7, 0xf000f0, RZ, 0xc0, !PT ;  /* 0x00f000f007247812 */ /* 0x000fe400078ec0ff */
[----:B------:R-:W-:Y:S02]  /*1560*/  SHF.R.U32.HI R7, RZ, 0x8, R7 ;  /* 0x00000008ff077819 */ /* 0x000fe40000011607 */
[C---:B------:R-:W-:Y:S02]  /*1570*/  LOP3.LUT R28, R6.reuse, 0xf000f, RZ, 0xc0, !PT ;  /* 0x000f000f061c7812 */ /* 0x040fe400078ec0ff */
        /* <DEDUP_REMOVED lines=8> */
[----:B------:R-:W-:Y:S02]  /*1600*/  LOP3.LUT R5, R36, 0x64006400, RZ, 0xfc, !PT ;  /* 0x6400640024057812 */ /* 0x000fe400078efcff */
[C---:B------:R-:W-:Y:S01]  /*1610*/  LOP3.LUT R35, R7.reuse, 0xf000f, RZ, 0xc0, !PT ;  /* 0x000f000f07237812 */ /* 0x040fe200078ec0ff */
[----:B------:R-:W-:Y:S01]  /*1620*/  HADD2 R30, R30, -1032, -1032 ;  /* 0xe408e4081e1e7430 */ /* 0x000fe20000000000 */
        /* <DEDUP_REMOVED lines=35> */
[----:B------:R-:W-:-:S02]  /*1860*/  HADD2.F32 R44, -RZ, R28.H0_H0 ;  /* 0x2000001cff2c7230 */ /* 0x000fc40000004100 */
[----:B------:R-:W-:Y:S02]  /*1870*/  HADD2.F32 R46, -RZ, R30.H0_H0 ;  /* 0x2000001eff2e7230 */ /* 0x000fe40000004100 */
[----:B------:R-:W-:Y:S02]  /*1880*/  HADD2.F32 R43, -RZ, R22.H1_H1 ;  /* 0x30000016ff2b7230 */ /* 0x000fe40000004100 */
[--C-:B0-----:R-:W-:Y:S02]  /*1890*/  HADD2.F32 R41, -RZ, R4.reuse.H0_H0 ;  /* 0x20000004ff297230 */ /* 0x101fe40000004100 */
[----:B------:R-:W-:-:S03]  /*18a0*/  HADD2.F32 R4, -RZ, R4.H1_H1 ;  /* 0x30000004ff047230 */ /* 0x000fc60000004100 */
[----:B------:R-:W-:Y:S02]  /*18b0*/  FFMA.FTZ R40, R40, R41, RZ ;  /* 0x0000002928287223 */ /* 0x000fe400000100ff */
[C---:B------:R-:W-:Y:S01]  /*18c0*/  FFMA.FTZ R45, R41.reuse, R42, RZ ;  /* 0x0000002a292d7223 */ /* 0x040fe200000100ff */
[----:B------:R-:W-:Y:S01]  /*18d0*/  HADD2.F32 R42, -RZ, R25.H1_H1 ;  /* 0x30000019ff2a7230 */ /* 0x000fe20000004100 */
[C---:B------:R-:W-:Y:S01]  /*18e0*/  FFMA.FTZ R47, R41.reuse, R44, RZ ;  /* 0x0000002c292f7223 */ /* 0x040fe200000100ff */
[----:B------:R-:W-:Y:S01]  /*18f0*/  HADD2.F32 R44, -RZ, R28.H1_H1 ;  /* 0x3000001cff2c7230 */ /* 0x000fe20000004100 */
[----:B------:R-:W-:Y:S01]  /*1900*/  FFMA.FTZ R41, R41, R46, RZ ;  /* 0x0000002e29297223 */ /* 0x000fe200000100ff */
[----:B------:R-:W-:Y:S01]  /*1910*/  HADD2.F32 R46, -RZ, R30.H1_H1 ;  /* 0x3000001eff2e7230 */ /* 0x000fe20000004100 */
[----:B------:R-:W-:Y:S01]  /*1920*/  FFMA.FTZ R43, R43, R4, R40 ;  /* 0x000000042b2b7223 */ /* 0x000fe20000010028 */
[----:B------:R-:W-:Y:S01]  /*1930*/  HADD2.F32 R40, -RZ, R5.H0_H0 ;  /* 0x20000005ff287230 */ /* 0x000fe20000004100 */
        /* <DEDUP_REMOVED lines=11> */
[----:B------:R-:W-:-:S02]  /*19f0*/  HADD2.F32 R43, -RZ, R23.H1_H1 ;  /* 0x30000017ff2b7230 */ /* 0x000fc40000004100 */
        /* <DEDUP_REMOVED lines=8> */
[----:B-1----:R-:W-:Y:S01]  /*1a80*/  HADD2.F32 R4, -RZ, R6.H0_H0 ;  /* 0x20000006ff047230 */ /* 0x002fe20000004100 */
[----:B------:R-:W-:Y:S01]  /*1a90*/  FFMA.FTZ R5, R5, R47, R40 ;  /* 0x0000002f05057223 */ /* 0x000fe20000010028 */
[----:B------:R-:W-:-:S02]  /*1aa0*/  HADD2.F32 R46, -RZ, R35.H0_H0 ;  /* 0x20000023ff2e7230 */ /* 0x000fc40000004100 */
[----:B------:R-:W-:Y:S01]  /*1ab0*/  HADD2.F32 R40, -RZ, R33.H1_H1 ;  /* 0x30000021ff287230 */ /* 0x000fe20000004100 */
[----:B------:R-:W-:Y:S01]  /*1ac0*/  FFMA.FTZ R43, R44, R4, R43 ;  /* 0x000000042c2b7223 */ /* 0x000fe2000001002b */
[----:B------:R-:W-:Y:S01]  /*1ad0*/  HADD2.F32 R42, -RZ, R37.H0_H0 ;  /* 0x20000025ff2a7230 */ /* 0x000fe20000004100 */
[C---:B------:R-:W-:Y:S01]  /*1ae0*/  FFMA.FTZ R46, R4.reuse, R46, R45 ;  /* 0x0000002e042e7223 */ /* 0x040fe2000001002d */
[----:B------:R-:W-:Y:S02]  /*1af0*/  HADD2.F32 R44, -RZ, R39.H0_H0 ;  /* 0x20000027ff2c7230 */ /* 0x000fe40000004100 */
[----:B------:R-:W-:Y:S01]  /*1b00*/  HADD2.F32 R6, -RZ, R6.H1_H1 ;  /* 0x30000006ff067230 */ /* 0x000fe20000004100 */
[C---:B------:R-:W-:Y:S01]  /*1b10*/  FFMA.FTZ R41, R4.reuse, R42, R41 ;  /* 0x0000002a04297223 */ /* 0x040fe20000010029 */
[----:B------:R-:W-:Y:S01]  /*1b20*/  HADD2.F32 R45, -RZ, R35.H1_H1 ;  /* 0x30000023ff2d7230 */ /* 0x000fe20000004100 */
[----:B------:R-:W-:Y:S01]  /*1b30*/  FFMA.FTZ R5, R4, R44, R5 ;  /* 0x0000002c04057223 */ /* 0x000fe20000010005 */
[----:B------:R-:W-:Y:S01]  /*1b40*/  HADD2.F32 R4, -RZ, R7.H0_H0 ;  /* 0x20000007ff047230 */ /* 0x000fe20000004100 */
[----:B------:R-:W-:Y:S01]  /*1b50*/  FFMA.FTZ R43, R40, R6, R43 ;  /* 0x00000006282b7223 */ /* 0x000fe2000001002b */
[----:B------:R-:W-:Y:S01]  /*1b60*/  HADD2.F32 R40, -RZ, R34.H0_H0 ;  /* 0x20000022ff287230 */ /* 0x000fe20000004100 */
[----:B------:R-:W-:Y:S01]  /*1b70*/  FFMA.FTZ R45, R6, R45, R46 ;  /* 0x0000002d062d7223 */ /* 0x000fe2000001002e */
[----:B------:R-:W-:-:S02]  /*1b80*/  HADD2.F32 R44, -RZ, R37.H1_H1 ;  /* 0x30000025ff2c7230 */ /* 0x000fc40000004100 */
        /* <DEDUP_REMOVED lines=10> */
[----:B------:R-:W-:-:S02]  /*1c30*/  HADD2.F32 R46, -RZ, R31.H0_H0 ;  /* 0x2000001fff2e7230 */ /* 0x000fc40000004100 */
        /* <DEDUP_REMOVED lines=24> */
.L_x_1412:
        /* <DEDUP_REMOVED lines=9> */
[----:B------:R-:W-:Y:S02]  /*1e50*/  HADD2.F32 R46, -RZ, R30.H0_H0 ;  /* 0x2000001eff2e7230 */ /* 0x000fe40000004100 */
[----:B------:R-:W-:Y:S02]  /*1e60*/  HADD2.F32 R43, -RZ, R22.H1_H1 ;  /* 0x30000016ff2b7230 */ /* 0x000fe40000004100 */
[----:B0-----:R-:W-:-:S02]  /*1e70*/  HADD2.F32 R41, -RZ, R4.H0_H0 ;  /* 0x20000004ff297230 */ /* 0x001fc40000004100 */
[----:B------:R-:W-:-:S03]  /*1e80*/  HADD2.F32 R4, -RZ, R4.H1_H1 ;  /* 0x30000004ff047230 */ /* 0x000fc60000004100 */
[-C--:B------:R-:W-:Y:S02]  /*1e90*/  FFMA.FTZ R40, R40, R41.reuse, RZ ;  /* 0x0000002928287223 */ /* 0x080fe400000100ff */
        /* <DEDUP_REMOVED lines=19> */
[----:B------:R-:W-:-:S02]  /*1fd0*/  HADD2.F32 R46, -RZ, R32.H0_H0 ;  /* 0x20000020ff2e7230 */ /* 0x000fc40000004100 */
[----:B------:R-:W-:Y:S01]  /*1fe0*/  HADD2.F32 R45, -RZ, R27.H1_H1 ;  /* 0x3000001bff2d7230 */ /* 0x000fe20000004100 */
[-C--:B------:R-:W-:Y:S01]  /*1ff0*/  FFMA.FTZ R43, R43, R5.reuse, R4 ;  /* 0x000000052b2b7223 */ /* 0x080fe20000010004 */
[----:B-1----:R-:W-:Y:S01]  /*2000*/  HADD2.F32 R4, -RZ, R6.H0_H0 ;  /* 0x20000006ff047230 */ /* 0x002fe20000004100 */
[----:B------:R-:W-:Y:S01]  /*2010*/  FFMA.FTZ R40, R46, R40, R41 ;  /* 0x000000282e287223 */ /* 0x000fe20000010029 */
[----:B------:R-:W-:Y:S01]  /*2020*/  HADD2.F32 R41, -RZ, R29.H1_H1 ;  /* 0x3000001dff297230 */ /* 0x000fe20000004100 */
[-C--:B------:R-:W-:Y:S01]  /*2030*/  FFMA.FTZ R45, R45, R5.reuse, R44 ;  /* 0x000000052d2d7223 */ /* 0x080fe2000001002c */
[----:B------:R-:W-:Y:S02]  /*2040*/  HADD2.F32 R44, -RZ, R33.H0_H0 ;  /* 0x20000021ff2c7230 */ /* 0x000fe40000004100 */
[----:B------:R-:W-:Y:S01]  /*2050*/  HADD2.F32 R46, -RZ, R35.H0_H0 ;  /* 0x20000023ff2e7230 */ /* 0x000fe20000004100 */
        /* <DEDUP_REMOVED lines=25> */
[----:B------:R-:W-:-:S02]  /*21f0*/  HADD2.F32 R42, -RZ, R38.H0_H0 ;  /* 0x20000026ff2a7230 */ /* 0x000fc40000004100 */
[--C-:B------:R-:W-:Y:S01]  /*2200*/  HADD2.F32 R46, -RZ, R31.reuse.H0_H0 ;  /* 0x2000001fff2e7230 */ /* 0x100fe20000004100 */
        /* <DEDUP_REMOVED lines=25> */
.L_x_1414:
[----:B------:R-:W-:Y:S05]  /*23a0*/  @P0 BRA `(.L_x_1413) ;  /* 0x000005a000000947 */ /* 0x000fea0003800000 */
[----:B------:R-:W0:Y:S01]  /*23b0*/  LDS.64 R4, [UR4+0x100] ;  /* 0x00010004ff047984 */ /* 0x000e220008000a00 */
[----:B------:R-:W-:Y:S02]  /*23c0*/  HADD2.F32 R42, -RZ, R22.H0_H0 ;  /* 0x20000016ff2a7230 */ /* 0x000fe40000004100 */
[----:B------:R-:W-:Y:S01]  /*23d0*/  HADD2.F32 R48, -RZ, R28.H0_H0 ;  /* 0x2000001cff307230 */ /* 0x000fe20000004100 */
[----:B------:R-:W1:Y:S01]  /*23e0*/  LDS.64 R6, [UR4+0x108] ;  /* 0x00010804ff067984 */ /* 0x000e620008000a00 */
[--C-:B------:R-:W-:Y:S02]  /*23f0*/  HADD2.F32 R44, -RZ, R25.reuse.H0_H0 ;  /* 0x20000019ff2c7230 */ /* 0x100fe40000004100 */
[----:B------:R-:W-:Y:S02]  /*2400*/  HADD2.F32 R46, -RZ, R25.H1_H1 ;  /* 0x30000019ff2e7230 */ /* 0x000fe40000004100 */
[----:B------:R-:W-:-:S02]  /*2410*/  HADD2.F32 R50, -RZ, R30.H0_H0 ;  /* 0x2000001eff327230 */ /* 0x000fc40000004100 */
[----:B------:R-:W-:Y:S02]  /*2420*/  HADD2.F32 R22, -RZ, R22.H1_H1 ;  /* 0x30000016ff167230 */ /* 0x000fe40000004100 */
[--C-:B0-----:R-:W-:Y:S02]  /*2430*/  HADD2.F32 R41, -RZ, R4.reuse.H0_H0 ;  /* 0x20000004ff297230 */ /* 0x101fe40000004100 */
[----:B------:R-:W-:Y:S02]  /*2440*/  HADD2.F32 R40, -RZ, R4.H1_H1 ;  /* 0x30000004ff287230 */ /* 0x000fe40000004100 */
[----:B------:R-:W-:Y:S01]  /*2450*/  HADD2.F32 R4, -RZ, R5.H0_H0 ;  /* 0x20000005ff047230 */ /* 0x000fe20000004100 */
[-C--:B------:R-:W-:Y:S01]  /*2460*/  FFMA.FTZ R43, R42, R41.reuse, RZ ;  /* 0x000000292a2b7223 */ /* 0x080fe200000100ff */
[----:B------:R-:W-:Y:S01]  /*2470*/  HADD2.F32 R42, -RZ, R28.H1_H1 ;  /* 0x3000001cff2a7230 */ /* 0x000fe20000004100 */
[-C--:B------:R-:W-:Y:S01]  /*2480*/  FFMA.FTZ R25, R48, R41.reuse, RZ ;  /* 0x0000002930197223 */ /* 0x080fe200000100ff */
[----:B------:R-:W-:Y:S01]  /*2490*/  HADD2.F32 R28, -RZ, R27.H0_H0 ;  /* 0x2000001bff1c7230 */ /* 0x000fe20000004100 */
[-C--:B------:R-:W-:Y:S01]  /*24a0*/  FFMA.FTZ R45, R44, R41.reuse, RZ ;  /* 0x000000292c2d7223 */ /* 0x080fe200000100ff */
[----:B------:R-:W-:Y:S01]  /*24b0*/  HADD2.F32 R44, -RZ, R30.H1_H1 ;  /* 0x3000001eff2c7230 */ /* 0x000fe20000004100 */
[-C--:B------:R-:W-:Y:S01]  /*24c0*/  FFMA.FTZ R25, R42, R40.reuse, R25 ;  /* 0x000000282a197223 */ /* 0x080fe20000010019 */
[----:B------:R-:W-:Y:S01]  /*24d0*/  HADD2.F32 R30, -RZ, R29.H0_H0 ;  /* 0x2000001dff1e7230 */ /* 0x000fe20000004100 */
[----:B------:R-:W-:Y:S01]  /*24e0*/  FFMA.FTZ R41, R50, R41, RZ ;  /* 0x0000002932297223 */ /* 0x000fe200000100ff */
[----:B------:R-:W-:Y:S01]  /*24f0*/  HADD2.F32 R5, -RZ, R5.H1_H1 ;  /* 0x30000005ff057230 */ /* 0x000fe20000004100 */
[----:B------:R-:W-:Y:S01]  /*2500*/  FFMA.FTZ R43, R22, R40, R43 ;  /* 0x00000028162b7223 */ /* 0x000fe2000001002b */
[--C-:B------:R-:W-:Y:S01]  /*2510*/  HADD2.F32 R22, -RZ, R23.reuse.H0_H0 ;  /* 0x20000017ff167230 */ /* 0x100fe20000004100 */
[----:B------:R-:W-:Y:S01]  /*2520*/  FFMA.FTZ R30, R30, R4, R25 ;  /* 0x000000041e1e7223 */ /* 0x000fe20000010019 */
[--C-:B------:R-:W-:Y:S01]  /*2530*/  HADD2.F32 R25, -RZ, R32.reuse.H0_H0 ;  /* 0x20000020ff197230 */ /* 0x100fe20000004100 */
[-C--:B------:R-:W-:Y:S01]  /*2540*/  FFMA.FTZ R45, R46, R40.reuse, R45 ;  /* 0x000000282e2d7223 */ /* 0x080fe2000001002d */
[----:B------:R-:W-:Y:S01]  /*2550*/  HADD2.F32 R23, -RZ, R23.H1_H1 ;  /* 0x30000017ff177230 */ /* 0x000fe20000004100 */
        /* <DEDUP_REMOVED lines=15> */
[----:B-1----:R-:W-:-:S02]  /*2650*/  HADD2.F32 R5, -RZ, R6.H0_H0 ;  /* 0x20000006ff057230 */ /* 0x002fc40000004100 */
[----:B------:R-:W-:Y:S02]  /*2660*/  HADD2.F32 R6, -RZ, R6.H1_H1 ;  /* 0x30000006ff067230 */ /* 0x000fe40000004100 */
[----:B------:R-:W-:Y:S01]  /*2670*/  HADD2.F32 R33, -RZ, R33.H1_H1 ;  /* 0x30000021ff217230 */ /* 0x000fe20000004100 */
[-C--:B------:R-:W-:Y:S01]  /*2680*/  FFMA.FTZ R23, R23, R5.reuse, R22 ;  /* 0x0000000517177223 */ /* 0x080fe20000010016 */
        /* <DEDUP_REMOVED lines=44> */
.L_x_1413:
[----:B------:R-:W-:-:S05]  /*2950*/  MOV R25, 0x4 ;  /* 0x0000000400197802 */ /* 0x000fca0000000f00 */
[----:B------:R-:W-:-:S05]  /*2960*/  IMAD.WIDE R22, R25, c[0x0][0x18c], R2 ;  /* 0x0000630019167a25 */ /* 0x000fca00078e0202 */
[----:B------:R-:W2:Y:S02]  /*2970*/  LDG.E.128.CONSTANT R4, [R22.64] ;  /* 0x0000000616047981 */ /* 0x000ea4000c1e9d00 */
[C---:B--2---:R-:W-:Y:S02]  /*2980*/  LOP3.LUT R28, R4.reuse, 0xf000f, RZ, 0xc0, !PT ;  /* 0x000f000f041c7812 */ /* 0x044fe400078ec0ff */
[----:B------:R-:W-:Y:S02]  /*2990*/  LOP3.LUT R29, R4, 0xf000f0, RZ, 0xc0, !PT ;  /* 0x00f000f0041d7812 */ /* 0x000fe400078ec0ff */
[C---:B------:R-:W-:Y:S02]  /*29a0*/  LOP3.LUT R30, R5.reuse, 0xf000f, RZ, 0xc0, !PT ;  /* 0x000f000f051e7812 */ /* 0x040fe400078ec0ff */
[----:B------:R-:W-:Y:S02]  /*29b0*/  LOP3.LUT R31, R5, 0xf000f0, RZ, 0xc0, !PT ;  /* 0x00f000f0051f7812 */ /* 0x000fe400078ec0ff */
[----:B------:R-:W-:-:S02]  /*29c0*/  LOP3.LUT R32, R6, 0xf000f, RZ, 0xc0, !PT ;  /* 0x000f000f06207812 */ /* 0x000fc400078ec0ff */
[----:B------:R-:W-:Y:S02]  /*29d0*/  LOP3.LUT R33, R6, 0xf000f0, RZ, 0xc0, !PT ;  /* 0x00f000f006217812 */ /* 0x000fe400078ec0ff */
[C---:B------:R-:W-:Y:S02]  /*29e0*/  LOP3.LUT R34, R7.reuse, 0xf000f, RZ, 0xc0, !PT ;  /* 0x000f000f07227812 */ /* 0x040fe400078ec0ff */
[----:B------:R-:W-:Y:S02]  /*29f0*/  LOP3.LUT R35, R7, 0xf000f0, RZ, 0xc0, !PT ;  /* 0x00f000f007237812 */ /* 0x000fe400078ec0ff */
[----:B------:R-:W-:Y:S02]  /*2a00*/  SHF.R.U32.HI R4, RZ, 0x8, R4 ;  /* 0x00000008ff047819 */ /* 0x000fe40000011604 */
[----:B------:R-:W-:Y:S02]  /*2a10*/  SHF.R.U32.HI R5, RZ, 0x8, R5 ;  /* 0x00000008ff057819 */ /* 0x000fe40000011605 */
[----:B------:R-:W-:-:S02]  /*2a20*/  SHF.R.U32.HI R6, RZ, 0x8, R6 ;  /* 0x00000008ff067819 */ /* 0x000fc40000011606 */
[----:B------:R-:W-:Y:S02]  /*2a30*/  SHF.R.U32.HI R7, RZ, 0x8, R7 ;  /* 0x00000008ff077819 */ /* 0x000fe40000011607 */
[C---:B------:R-:W-:Y:S02]  /*2a40*/  LOP3.LUT R36, R4.reuse, 0xf000f, RZ, 0xc0, !PT ;  /* 0x000f000f04247812 */ /* 0x040fe400078ec0ff */
[----:B------:R-:W-:Y:S02]  /*2a50*/  LOP3.LUT R37, R4, 0xf000f0, RZ, 0xc0, !PT ;  /* 0x00f000f004257812 */ /* 0x000fe400078ec0ff */
[C---:B------:R-:W-:Y:S02]  /*2a60*/  LOP3.LUT R38, R5.reuse, 0xf000f, RZ, 0xc0, !PT ;  /* 0x000f000f05267812 */ /* 0x040fe400078ec0ff */
[----:B------:R-:W-:Y:S02]  /*2a70*/  LOP3.LUT R39, R5, 0xf000f0, RZ, 0xc0, !PT ;  /* 0x00f000f005277812 */ /* 0x000fe400078ec0ff */
[----:B------:R-:W-:-:S02]  /*2a80*/  LOP3.LUT R40, R6, 0xf000f, RZ, 0xc0, !PT ;  /* 0x000f000f06287812 */ /* 0x000fc400078ec0ff */
[----:B------:R-:W-:Y:S02]  /*2a90*/  LOP3.LUT R41, R6, 0xf000f0, RZ, 0xc0, !PT ;  /* 0x00f000f006297812 */ /* 0x000fe400078ec0ff */
[C---:B------:R-:W-:Y:S02]  /*2aa0*/  LOP3.LUT R42, R7.reuse, 0xf000f, RZ, 0xc0, !PT ;  /* 0x000f000f072a7812 */ /* 0x040fe400078ec0ff */
        /* <DEDUP_REMOVED lines=32> */
[----:B------:R-:W-:Y:S01]  /*2cb0*/  HFMA2 R27, R27, R0.H0_H0, -72, -72 ;  /* 0xd480d4801b1b7431 */ /* 0x000fe20000040000 */
[----:B------:R-:W-:Y:S05]  /*2cc0*/  @!P2 BRA `(.L_x_1415) ;  /* 0x000005a00000a947 */ /* 0x000fea0003800000 */
[----:B------:R-:W0:Y:S01]  /*2cd0*/  LDS.64 R4, [UR4+0x10] ;  /* 0x00001004ff047984 */ /* 0x000e220008000a00 */
[--C-:B------:R-:W-:Y:S02]  /*2ce0*/  HADD2.F32 R46, -RZ, R28.reuse.H0_H0 ;  /* 0x2000001cff2e7230 */ /* 0x100fe40000004100 */
[----:B------:R-:W-:Y:S01]  /*2cf0*/  HADD2.F32 R45, -RZ, R28.H1_H1 ;  /* 0x3000001cff2d7230 */ /* 0x000fe20000004100 */
[----:B------:R-:W1:Y:S01]  /*2d00*/  LDS.64 R6, [UR4+0x18] ;  /* 0x00001804ff067984 */ /* 0x000e620008000a00 */
[----:B------:R-:W-:Y:S02]  /*2d10*/  HADD2.F32 R47, -RZ, R29.H0_H0 ;  /* 0x2000001dff2f7230 */ /* 0x000fe40000004100 */
[----:B------:R-:W-:-:S02]  /*2d20*/  HADD2.F32 R52, -RZ, R32.H0_H0 ;  /* 0x20000020ff347230 */ /* 0x000fc40000004100 */
        /* <DEDUP_REMOVED lines=20> */
[----:B------:R-:W-:Y:S02]  /*2e70*/  HADD2.F32 R47, -RZ, R7.H1_H1 ;  /* 0x30000007ff2f7230 */ /* 0x000fe40000004100 */
[----:B------:R-:W-:-:S03]  /*2e80*/  HADD2.F32 R7, -RZ, R8.H0_H0 ;  /* 0x20000008ff077230 */ /* 0x000fc60000004100 */
[----:B------:R-:W-:Y:S01]  /*2e90*/  FFMA.FTZ R48, R48, R47, R49 ;  /* 0x0000002f30307223 */ /* 0x000fe20000010031 */
[----:B------:R-:W-:-:S03]  /*2ea0*/  HADD2.F32 R49, -RZ, R30.H1_H1 ;  /* 0x3000001eff317230 */ /* 0x000fc60000004100 */
        /* <DEDUP_REMOVED lines=18> */
[----:B------:R-:W-:Y:S02]  /*2fd0*/  FMUL.FTZ R48, R49, R48 ;  /* 0x0000003031307220 */ /* 0x000fe40000410000 */
[C---:B------:R-:W-:Y:S02]  /*2fe0*/  FFMA.FTZ R49, R43.reuse, R52, RZ ;  /* 0x000000342b317223 */ /* 0x040fe400000100ff */
[----:B------:R-:W-:Y:S01]  /*2ff0*/  FFMA.FTZ R43, R43, R50, RZ ;  /* 0x000000322b2b7223 */ /* 0x000fe200000100ff */
[----:B------:R-:W-:Y:S01]  /*3000*/  HADD2.F32 R50, -RZ, R32.H1_H1 ;  /* 0x30000020ff327230 */ /* 0x000fe20000004100 */
[----:B------:R-:W-:-:S04]  /*3010*/  F2FP.PACK_AB R48, RZ, R48 ;  /* 0x00000030ff30723e */ /* 0x000fc800000000ff */
[----:B------:R-:W-:Y:S01]  /*3020*/  FFMA.FTZ R49, R44, R50, R49 ;  /* 0x000000322c317223 */ /* 0x000fe20000010031 */
[----:B------:R-:W-:Y:S01]  /*3030*/  HADD2.F32 R50, -RZ, R34.H1_H1 ;  /* 0x30000022ff327230 */ /* 0x000fe20000004100 */
[----:B------:R-:W-:-:S04]  /*3040*/  PRMT R7, R7, 0x5410, R48 ;  /* 0x0000541007077816 */ /* 0x000fc80000000030 */
[----:B------:R-:W-:Y:S01]  /*3050*/  FFMA.FTZ R43, R44, R50, R43 ;  /* 0x000000322c2b7223 */ /* 0x000fe2000001002b */
[----:B------:R-:W-:Y:S01]  /*3060*/  HADD2.F32 R50, -RZ, R33.H0_H0 ;  /* 0x20000021ff327230 */ /* 0x000fe20000004100 */
[----:B------:R-:W-:Y:S01]  /*3070*/  HFMA2.MMA R21, R7, 1, 1, R21 ;  /* 0x3c003c0007157835 */ /* 0x000fe20000000015 */
        /* <DEDUP_REMOVED lines=9> */
[----:B------:R-:W-:Y:S01]  /*3110*/  HADD2.F32 R45, -RZ, R27.H0_H0 ;  /* 0x2000001bff2d7230 */ /* 0x000fe20000004100 */
[C---:B------:R-:W-:Y:S02]  /*3120*/  FFMA.FTZ R4, R5.reuse, R4, R50 ;  /* 0x0000000405047223 */ /* 0x040fe40000010032 */
[----:B------:R-:W-:Y:S01]  /*3130*/  FFMA.FTZ R44, R5, R43, R44 ;  /* 0x0000002b052c7223 */ /* 0x000fe2000001002c */
[----:B------:R-:W-:Y:S02]  /*3140*/  HADD2.F32 R5, -RZ, R40.H1_H1 ;  /* 0x30000028ff057230 */ /* 0x000fe40000004100 */
[----:B------:R-:W-:-:S03]  /*3150*/  HADD2.F32 R43, -RZ, R42.H1_H1 ;  /* 0x3000002aff2b7230 */ /* 0x000fc60000004100 */
[C---:B------:R-:W-:Y:S01]  /*3160*/  FFMA.FTZ R5, R46.reuse, R5, R4 ;  /* 0x000000052e057223 */ /* 0x040fe20000010004 */
[--C-:B------:R-:W-:Y:S01]  /*3170*/  HADD2.F32 R4, -RZ, R41.reuse.H0_H0 ;  /* 0x20000029ff047230 */ /* 0x100fe20000004100 */
[----:B------:R-:W-:Y:S01]  /*3180*/  FFMA.FTZ R43, R46, R43, R44 ;  /* 0x0000002b2e2b7223 */ /* 0x000fe2000001002c */
[----:B------:R-:W-:-:S03]  /*3190*/  HADD2.F32 R44, -RZ, R41.H1_H1 ;  /* 0x30000029ff2c7230 */ /* 0x000fc60000004100 */
[C---:B------:R-:W-:Y:S01]  /*31a0*/  FFMA.FTZ R4, R6.reuse, R4, R5 ;  /* 0x0000000406047223 */ /* 0x040fe20000010005 */
[----:B------:R-:W-:Y:S01]  /*31b0*/  HADD2.F32 R5, -RZ, R9.H0_H0 ;  /* 0x20000009ff057230 */ /* 0x000fe20000004100 */
        /* <DEDUP_REMOVED lines=11> */
.L_x_1415:
        /* <DEDUP_REMOVED lines=94> */
.L_x_1417:
[----:B------:R-:W-:Y:S05]  /*3850*/  @P0 BRA `(.L_x_1416) ;  /* 0x000005a000000947 */ /* 0x000fea0003800000 */
[----:B------:R-:W0:Y:S01]  /*3860*/  LDS.64 R4, [UR4+0x110] ;  /* 0x00011004ff047984 */ /* 0x000e220008000a00 */
[----:B------:R-:W-:Y:S02]  /*3870*/  HADD2.F32 R47, -RZ, R32.H0_H0 ;  /* 0x20000020ff2f7230 */ /* 0x000fe40000004100 */
[----:B------:R-:W-:Y:S01]  /*3880*/  HADD2.F32 R43, -RZ, R28.H0_H0 ;  /* 0x2000001cff2b7230 */ /* 0x000fe20000004100 */
[----:B------:R-:W1:Y:S01]  /*3890*/  LDS.64 R6, [UR4+0x118] ;  /* 0x00011804ff067984 */ /* 0x000e620008000a00 */
[----:B------:R-:W-:Y:S02]  /*38a0*/  HADD2.F32 R32, -RZ, R32.H1_H1 ;  /* 0x30000020ff207230 */ /* 0x000fe40000004100 */
[----:B------:R-:W-:Y:S02]  /*38b0*/  HADD2.F32 R28, -RZ, R28.H1_H1 ;  /* 0x3000001cff1c7230 */ /* 0x000fe40000004100 */
[----:B------:R-:W-:Y:S02]  /*38c0*/  HADD2.F32 R44, -RZ, R30.H0_H0 ;  /* 0x2000001eff2c7230 */ /* 0x000fe40000004100 */
[----:B------:R-:W-:-:S02]  /*38d0*/  HADD2.F32 R49, -RZ, R34.H0_H0 ;  /* 0x20000022ff317230 */ /* 0x000fc40000004100 */
[----:B------:R-:W-:Y:S02]  /*38e0*/  HADD2.F32 R30, -RZ, R30.H1_H1 ;  /* 0x3000001eff1e7230 */ /* 0x000fe40000004100 */
[--C-:B0-----:R-:W-:Y:S02]  /*38f0*/  HADD2.F32 R46, -RZ, R4.reuse.H0_H0 ;  /* 0x20000004ff2e7230 */ /* 0x101fe40000004100 */
[----:B------:R-:W-:Y:S02]  /*3900*/  HADD2.F32 R45, -RZ, R4.H1_H1 ;  /* 0x30000004ff2d7230 */ /* 0x000fe40000004100 */
[----:B------:R-:W-:Y:S01]  /*3910*/  HADD2.F32 R4, -RZ, R33.H0_H0 ;  /* 0x20000021ff047230 */ /* 0x000fe20000004100 */
[-C--:B------:R-:W-:Y:S02]  /*3920*/  FFMA.FTZ R47, R47, R46.reuse, RZ ;  /* 0x0000002e2f2f7223 */ /* 0x080fe400000100ff */
[-C--:B------:R-:W-:Y:S02]  /*3930*/  FFMA.FTZ R43, R43, R46.reuse, RZ ;  /* 0x0000002e2b2b7223 */ /* 0x080fe400000100ff */
[-C--:B------:R-:W-:Y:S01]  /*3940*/  FFMA.FTZ R32, R32, R45.reuse, R47 ;  /* 0x0000002d20207223 */ /* 0x080fe2000001002f */
[----:B------:R-:W-:Y:S01]  /*3950*/  HADD2.F32 R47, -RZ, R34.H1_H1 ;  /* 0x30000022ff2f7230 */ /* 0x000fe20000004100 */
[-C--:B------:R-:W-:Y:S01]  /*3960*/  FFMA.FTZ R28, R28, R45.reuse, R43 ;  /* 0x0000002d1c1c7223 */ /* 0x080fe2000001002b */
[----:B------:R-:W-:Y:S01]  /*3970*/  HADD2.F32 R34, -RZ, R29.H0_H0 ;  /* 0x2000001dff227230 */ /* 0x000fe20000004100 */
[-C--:B------:R-:W-:Y:S01]  /*3980*/  FFMA.FTZ R44, R44, R46.reuse, RZ ;  /* 0x0000002e2c2c7223 */ /* 0x080fe200000100ff */
[--C-:B------:R-:W-:Y:S01]  /*3990*/  HADD2.F32 R43, -RZ, R5.reuse.H0_H0 ;  /* 0x20000005ff2b7230 */ /* 0x100fe20000004100 */
[----:B------:R-:W-:Y:S01]  /*39a0*/  FFMA.FTZ R46, R49, R46, RZ ;  /* 0x0000002e312e7223 */ /* 0x000fe200000100ff */
[----:B------:R-:W-:Y:S01]  /*39b0*/  HADD2.F32 R5, -RZ, R5.H1_H1 ;  /* 0x30000005ff057230 */ /* 0x000fe20000004100 */
        /* <DEDUP_REMOVED lines=20> */
[----:B------:R-:W-:Y:S02]  /*3b00*/  HADD2.F32 R34, -RZ, R42.H0_H0 ;  /* 0x2000002aff227230 */ /* 0x000fe40000004100 */
        /* <DEDUP_REMOVED lines=20> */
[----:B------:R-:W-:-:S02]  /*3c50*/  HADD2.F32 R30, -RZ, R41.H0_H0 ;  /* 0x20000029ff1e7230 */ /* 0x000fc40000004100 */
[----:B------:R-:W-:Y:S02]  /*3c60*/  HADD2.F32 R37, -RZ, R37.H1_H1 ;  /* 0x30000025ff257230 */ /* 0x000fe40000004100 */
        /* <DEDUP_REMOVED lines=25> */
.L_x_1416:
        /* <DEDUP_REMOVED lines=145> */
.L_x_1418:
        /* <DEDUP_REMOVED lines=94> */
.L_x_1420:
        /* <DEDUP_REMOVED lines=91> */
.L_x_1419:
[----:B------:R-:W-:-:S05]  /*52a0*/  IMAD.WIDE R22, R25, c[0x0][0x18c], R22 ;  /* 0x0000630019167a25 */ /* 0x000fca00078e0216 */
[----:B------:R-:W2:Y:S02]  /*52b0*/  LDG.E.128.CONSTANT R4, [R22.64] ;  /* 0x0000000616047981 */ /* 0x000ea4000c1e9d00 */
[----:B--2---:R-:W-:Y:S02]  /*52c0*/  LOP3.LUT R22, R7, 0xf000f0, RZ, 0xc0, !PT ;  /* 0x00f000f007167812 */ /* 0x004fe400078ec0ff */
[----:B------:R-:W-:Y:S02]  /*52d0*/  SHF.R.U32.HI R33, RZ, 0x8, R4 ;  /* 0x00000008ff217819 */ /* 0x000fe40000011604 */
[----:B------:R-:W-:Y:S02]  /*52e0*/  LOP3.LUT R28, R6, 0xf000f0, RZ, 0xc0, !PT ;  /* 0x00f000f0061c7812 */ /* 0x000fe400078ec0ff */
[C---:B------:R-:W-:Y:S02]  /*52f0*/  LOP3.LUT R34, R4.reuse, 0xf000f, RZ, 0xc0, !PT ;  /* 0x000f000f04227812 */ /* 0x040fe400078ec0ff */
[----:B------:R-:W-:-:S02]  /*5300*/  LOP3.LUT R25, R4, 0xf000f0, RZ, 0xc0, !PT ;  /* 0x00f000f004197812 */ /* 0x000fc400078ec0ff */
[----:B------:R-:W-:Y:S02]  /*5310*/  SHF.R.U32.HI R31, RZ, 0x8, R5 ;  /* 0x00000008ff1f7819 */ /* 0x000fe40000011605 */
[----:B------:R-:W-:Y:S02]  /*5320*/  LOP3.LUT R4, R7, 0xf000f, RZ, 0xc0, !PT ;  /* 0x000f000f07047812 */ /* 0x000fe400078ec0ff */
[----:B------:R-:W-:Y:S02]  /*5330*/  SHF.R.U32.HI R7, RZ, 0x8, R7 ;  /* 0x00000008ff077819 */ /* 0x000fe40000011607 */
[----:B------:R-:W-:Y:S02]  /*5340*/  LOP3.LUT R41, R22, 0x64006400, RZ, 0xfc, !PT ;  /* 0x6400640016297812 */ /* 0x000fe400078efcff */
[----:B------:R-:W-:Y:S02]  /*5350*/  LOP3.LUT R37, R28, 0x64006400, RZ, 0xfc, !PT ;  /* 0x640064001c257812 */ /* 0x000fe400078efcff */
[----:B------:R-:W-:-:S02]  /*5360*/  LOP3.LUT R22, R33, 0xf000f0, RZ, 0xc0, !PT ;  /* 0x00f000f021167812 */ /* 0x000fc400078ec0ff */
[C---:B------:R-:W-:Y:S02]  /*5370*/  LOP3.LUT R32, R5.reuse, 0xf000f, RZ, 0xc0, !PT ;  /* 0x000f000f05207812 */ /* 0x040fe400078ec0ff */
[----:B------:R-:W-:Y:S02]  /*5380*/  LOP3.LUT R27, R5, 0xf000f0, RZ, 0xc0, !PT ;  /* 0x00f000f0051b7812 */ /* 0x000fe400078ec0ff */
[----:B------:R-:W-:Y:S02]  /*5390*/  LOP3.LUT R28, R31, 0xf000f0, RZ, 0xc0, !PT ;  /* 0x00f000f01f1c7812 */ /* 0x000fe400078ec0ff */
[----:B------:R-:W-:Y:S02]  /*53a0*/  LOP3.LUT R5, R6, 0xf000f, RZ, 0xc0, !PT ;  /* 0x000f000f06057812 */ /* 0x000fe400078ec0ff */
[----:B------:R-:W-:Y:S02]  /*53b0*/  SHF.R.U32.HI R6, RZ, 0x8, R6 ;  /* 0x00000008ff067819 */ /* 0x000fe40000011606 */
        /* <DEDUP_REMOVED lines=44> */
[----:B------:R-:W-:Y:S02]  /*5680*/  HADD2.F32 R46, -RZ, R35.H0_H0 ;  /* 0x20000023ff2e7230 */ /* 0x000fe40000004100 */
[----:B------:R-:W-:Y:S02]  /*5690*/  HADD2.F32 R47, -RZ, R37.H1_H1 ;  /* 0x30000025ff2f7230 */ /* 0x000fe40000004100 */
[--C-:B0-----:R-:W-:Y:S02]  /*56a0*/  HADD2.F32 R41, -RZ, R4.reuse.H0_H0 ;  /* 0x20000004ff297230 */ /* 0x101fe40000004100 */
[----:B------:R-:W-:-:S03]  /*56b0*/  HADD2.F32 R4, -RZ, R4.H1_H1 ;  /* 0x30000004ff047230 */ /* 0x000fc60000004100 */
[----:B------:R-:W-:Y:S02]  /*56c0*/  FFMA.FTZ R40, R40, R41, RZ ;  /* 0x0000002928287223 */ /* 0x000fe400000100ff */
[C---:B------:R-:W-:Y:S02]  /*56d0*/  FFMA.FTZ R42, R41.reuse, R42, RZ ;  /* 0x0000002a292a7223 */ /* 0x040fe400000100ff */
[----:B------:R-:W-:Y:S02]  /*56e0*/  FFMA.FTZ R43, R41, R44, RZ ;  /* 0x0000002c292b7223 */ /* 0x000fe400000100ff */
[----:B------:R-:W-:Y:S01]  /*56f0*/  FFMA.FTZ R44, R45, R4, R40 ;  /* 0x000000042d2c7223 */ /* 0x000fe20000010028 */
[----:B------:R-:W-:Y:S01]  /*5700*/  HADD2.F32 R45, -RZ, R30.H0_H0 ;  /* 0x2000001eff2d7230 */ /* 0x000fe20000004100 */
[----:B------:R-:W-:Y:S01]  /*5710*/  FFMA.FTZ R40, R4, R39, R42 ;  /* 0x0000002704287223 */ /* 0x000fe2000001002a */
[----:B------:R-:W-:Y:S01]  /*5720*/  HADD2.F32 R42, -RZ, R34.H1_H1 ;  /* 0x30000022ff2a7230 */ /* 0x000fe20000004100 */
[----:B------:R-:W-:Y:S01]  /*5730*/  FFMA.FTZ R41, R41, R46, RZ ;  /* 0x0000002e29297223 */ /* 0x000fe200000100ff */
[----:B------:R-:W-:-:S02]  /*5740*/  HADD2.F32 R46, -RZ, R35.H1_H1 ;  /* 0x30000023ff2e7230 */ /* 0x000fc40000004100 */
        /* <DEDUP_REMOVED lines=21> */
[----:B------:R-:W-:Y:S02]  /*58a0*/  HADD2.F32 R5, -RZ, R37.H0_H0 ;  /* 0x20000025ff057230 */ /* 0x000fe40000004100 */
[----:B------:R-:W-:Y:S01]  /*58b0*/  HADD2.F32 R40, -RZ, R38.H0_H0 ;  /* 0x20000026ff287230 */ /* 0x000fe20000004100 */
[----:B------:R-:W-:Y:S01]  /*58c0*/  FFMA.FTZ R44, R44, R4, R45 ;  /* 0x000000042c2c7223 */ /* 0x000fe2000001002d */
[--C-:B------:R-:W-:Y:S01]  /*58d0*/  HADD2.F32 R42, -RZ, R31.reuse.H0_H0 ;  /* 0x2000001fff2a7230 */ /* 0x100fe20000004100 */
[C---:B------:R-:W-:Y:S01]  /*58e0*/  FFMA.FTZ R39, R4.reuse, R5, R39 ;  /* 0x0000000504277223 */ /* 0x040fe20000010027 */
        /* <DEDUP_REMOVED lines=8> */
[----:B------:R-:W-:Y:S01]  /*5970*/  HADD2.F32 R39, -RZ, R25.H0_H0 ;  /* 0x20000019ff277230 */ /* 0x000fe20000004100 */
[C---:B------:R-:W-:Y:S01]  /*5980*/  FFMA.FTZ R5, R6.reuse, R41, R5 ;  /* 0x0000002906057223 */ /* 0x040fe20000010005 */
[----:B------:R-:W-:Y:S01]  /*5990*/  HADD2.F32 R4, -RZ, R7.H0_H0 ;  /* 0x20000007ff047230 */ /* 0x000fe20000004100 */
[----:B------:R-:W-:Y:S01]  /*59a0*/  FFMA.FTZ R43, R6, R42, R43 ;  /* 0x0000002a062b7223 */ /* 0x000fe2000001002b */
[----:B------:R-:W-:-:S02]  /*59b0*/  HADD2.F32 R40, -RZ, R23.H0_H0 ;  /* 0x20000017ff287230 */ /* 0x000fc40000004100 */
        /* <DEDUP_REMOVED lines=8> */
[----:B------:R-:W-:Y:S02]  /*5a40*/  HADD2.F32 R40, -RZ, R23.H1_H1 ;  /* 0x30000017ff287230 */ /* 0x000fe40000004100 */
        /* <DEDUP_REMOVED lines=22> */
.L_x_1421:
[----:B------:R-:W-:Y:S05]  /*5bb0*/  @!P3 BRA `(.L_x_1411) ;  /* 0x00000b800000b947 */ /* 0x000fea0003800000 */
[----:B------:R-:W-:-:S04]  /*5bc0*/  PRMT R4, R11, 0x9910, RZ ;  /* 0x000099100b047816 */ /* 0x000fc800000000ff */
        /* <DEDUP_REMOVED lines=8> */
[----:B------:R-:W-:Y:S02]  /*5c50*/  HADD2.F32 R39, -RZ, R33.H1_H1 ;  /* 0x30000021ff277230 */ /* 0x000fe40000004100 */
[----:B------:R-:W-:-:S02]  /*5c60*/  HADD2.F32 R48, -RZ, R35.H0_H0 ;  /* 0x20000023ff307230 */ /* 0x000fc40000004100 */
[--C-:B0-----:R-:W-:Y:S02]  /*5c70*/  HADD2.F32 R41, -RZ, R4.reuse.H0_H0 ;  /* 0x20000004ff297230 */ /* 0x101fe40000004100 */
[----:B------:R-:W-:-:S03]  /*5c80*/  HADD2.F32 R4, -RZ, R4.H1_H1 ;  /* 0x30000004ff047230 */ /* 0x000fc60000004100 */
[-C--:B------:R-:W-:Y:S02]  /*5c90*/  FFMA.FTZ R45, R40, R41.reuse, RZ ;  /* 0x00000029282d7223 */ /* 0x080fe400000100ff */
[-C--:B------:R-:W-:Y:S01]  /*5ca0*/  FFMA.FTZ R40, R42, R41.reuse, RZ ;  /* 0x000000292a287223 */ /* 0x080fe200000100ff */
[----:B------:R-:W-:Y:S01]  /*5cb0*/  HADD2.F32 R42, -RZ, R34.H1_H1 ;  /* 0x30000022ff2a7230 */ /* 0x000fe20000004100 */
[-C--:B------:R-:W-:Y:S01]  /*5cc0*/  FFMA.FTZ R43, R46, R41.reuse, RZ ;  /* 0x000000292e2b7223 */ /* 0x080fe200000100ff */
[----:B------:R-:W-:Y:S01]  /*5cd0*/  HADD2.F32 R46, -RZ, R35.H1_H1 ;  /* 0x30000023ff2e7230 */ /* 0x000fe20000004100 */
[----:B------:R-:W-:Y:S02]  /*5ce0*/  FFMA.FTZ R41, R48, R41, RZ ;  /* 0x0000002930297223 */ /* 0x000fe400000100ff */
        /* <DEDUP_REMOVED lines=21> */
[----:B------:R-:W-:Y:S01]  /*5e40*/  FFMA.FTZ R39, R39, R5, R40 ;  /* 0x0000000527277223 */ /* 0x000fe20000010028 */
[----:B-1----:R-:W-:-:S02]  /*5e50*/  HADD2.F32 R4, -RZ, R6.H0_H0 ;  /* 0x20000006ff047230 */ /* 0x002fc40000004100 */
        /* <DEDUP_REMOVED lines=8> */
[----:B------:R-:W-:Y:S02]  /*5ee0*/  HADD2.F32 R40, -RZ, R36.H1_H1 ;  /* 0x30000024ff287230 */ /* 0x000fe40000004100 */
[--C-:B------:R-:W-:Y:S01]  /*5ef0*/  HADD2.F32 R46, -RZ, R31.reuse.H0_H0 ;  /* 0x2000001fff2e7230 */ /* 0x100fe20000004100 */
[-C--:B------:R-:W-:Y:S01]  /*5f00*/  FFMA.FTZ R39, R44, R6.reuse, R39 ;  /* 0x000000062c277223 */ /* 0x080fe20000010027 */
        /* <DEDUP_REMOVED lines=13> */
[----:B------:R-:W-:Y:S02]  /*5fe0*/  HADD2.F32 R42, -RZ, R22.H0_H0 ;  /* 0x20000016ff2a7230 */ /* 0x000fe40000004100 */
        /* <DEDUP_REMOVED lines=26> */
.L_x_1422:
        /* <DEDUP_REMOVED lines=8> */
[----:B------:R-:W-:Y:S02]  /*6210*/  HADD2.F32 R49, -RZ, R35.H0_H0 ;  /* 0x20000023ff317230 */ /* 0x000fe40000004100 */
[--C-:B0-----:R-:W-:Y:S02]  /*6220*/  HADD2.F32 R40, -RZ, R4.reuse.H0_H0 ;  /* 0x20000004ff287230 */ /* 0x101fe40000004100 */
[----:B------:R-:W-:Y:S02]  /*6230*/  HADD2.F32 R39, -RZ, R4.H1_H1 ;  /* 0x30000004ff277230 */ /* 0x000fe40000004100 */
[--C-:B------:R-:W-:Y:S01]  /*6240*/  HADD2.F32 R4, -RZ, R5.reuse.H0_H0 ;  /* 0x20000005ff047230 */ /* 0x100fe20000004100 */
[-C--:B------:R-:W-:Y:S01]  /*6250*/  FFMA.FTZ R42, R41, R40.reuse, RZ ;  /* 0x00000028292a7223 */ /* 0x080fe200000100ff */
[----:B------:R-:W-:Y:S01]  /*6260*/  HADD2.F32 R5, -RZ, R5.H1_H1 ;  /* 0x30000005ff057230 */ /* 0x000fe20000004100 */
        /* <DEDUP_REMOVED lines=9> */
[--C-:B------:R-:W-:Y:S01]  /*6300*/  HADD2.F32 R44, -RZ, R28.reuse.H0_H0 ;  /* 0x2000001cff2c7230 */ /* 0x100fe20000004100 */
[-C--:B------:R-:W-:Y:S01]  /*6310*/  FFMA.FTZ R35, R43, R39.reuse, R32 ;  /* 0x000000272b237223 */ /* 0x080fe20000010020 */
[----:B------:R-:W-:Y:S01]  /*6320*/  HADD2.F32 R28, -RZ, R28.H1_H1 ;  /* 0x3000001cff1c7230 */ /* 0x000fe20000004100 */
[-C--:B------:R-:W-:Y:S01]  /*6330*/  FFMA.FTZ R32, R34, R4.reuse, R33 ;  /* 0x0000000422207223 */ /* 0x080fe20000010021 */
        /* <DEDUP_REMOVED lines=64> */
.L_x_1411:
[----:B------:R-:W-:Y:S01]  /*6740*/  IADD3 R15, R15, 0x20, RZ ;  /* 0x000000200f0f7810 */ /* 0x000fe20007ffe0ff */
[----:B------:R-:W-:Y:S01]  /*6750*/  UIADD3 UR4, UR4, 0x40, URZ ;  /* 0x0000004004047890 */ /* 0x000fe2000fffe03f */
[----:B------:R-:W-:Y:S02]  /*6760*/  MOV R5, c[0x0][0x18c] ;  /* 0x0000630000057a02 */ /* 0x000fe40000000f00 */
[C---:B------:R-:W-:Y:S02]  /*6770*/  ISETP.GE.AND P2, PT, R15.reuse, c[0x0][0x1b4], PT ;  /* 0x00006d000f007a0c */ /* 0x040fe40003f46270 */
[----:B------:R-:W-:Y:S01]  /*6780*/  ISETP.LT.AND P3, PT, R15, R14, PT ;  /* 0x0000000e0f00720c */ /* 0x000fe20003f61270 */
[----:B------:R-:W-:-:S12]  /*6790*/  IMAD.WIDE R2, R5, 0x10, R2 ;  /* 0x0000001005027825 */ /* 0x000fd800078e0202 */
[----:B------:R-:W-:Y:S05]  /*67a0*/  @!P2 BRA P3, `(.L_x_1423) ;  /* 0xffffabf00000a947 */ /* 0x000fea000183ffff */
.L_x_1410:
[----:B------:R-:W-:Y:S05]  /*67b0*/  @!P1 EXIT ;  /* 0x000000000000994d */ /* 0x000fea0003800000 */
[----:B------:R-:W0:Y:S01]  /*67c0*/  S2R R0, SR_CTAID.X ;  /* 0x0000000000007919 */ /* 0x000e220000002500 */
[----:B------:R-:W-:-:S03]  /*67d0*/  HMUL2 R21, R21, R12.H0_H0 ;  /* 0x2000000c15157232 */ /* 0x000fc60000000000 */
[----:B------:R-:W0:Y:S04]  /*67e0*/  S2R R3, SR_TID.X ;  /* 0x0000000000037919 */ /* 0x000e280000002100 */
[----:B------:R-:W1:Y:S01]  /*67f0*/  S2R R2, SR_CTAID.Y ;  /* 0x0000000000027919 */ /* 0x000e620000002600 */
[----:B0-----:R-:W-:-:S04]  /*6800*/  LEA R0, R0, R3, 0x6 ;  /* 0x0000000300007211 */ /* 0x001fc800078e30ff */
[----:B------:R-:W-:Y:S02]  /*6810*/  SHF.L.U32 R5, R0, 0x2, RZ ;  /* 0x0000000200057819 */ /* 0x000fe400000006ff */
[----:B-1----:R-:W-:Y:S02]  /*6820*/  LEA R2, R2, R2, 0x1 ;  /* 0x0000000202027211 */ /* 0x002fe400078e08ff */
[----:B------:R-:W-:-:S03]  /*6830*/  MOV R0, 0x2 ;  /* 0x0000000200007802 */ /* 0x000fc60000000f00 */
        /* <DEDUP_REMOVED lines=9> */
.L_x_1427:
[----:B------:R-:W0:Y:S02]  /*68d0*/  LDS R6, [R4] ;  /* 0x0000000004067984 */ /* 0x000e240000000800 */
[----:B0-----:R-:W-:-:S10]  /*68e0*/  HFMA2.MMA R7, R6, 1, 1, R21 ;  /* 0x3c003c0006077835 */ /* 0x001fd40000000015 */
[----:B------:R-:W0:Y:S02]  /*68f0*/  ATOMS.CAST.SPIN R7, [R4], R6, R7 ;  /* 0x000000060407738d */ /* 0x000e240001800007 */
[----:B0-----:R-:W-:-:S13]  /*6900*/  ISETP.EQ.U32.AND P0, PT, R7, 0x1, PT ;  /* 0x000000010700780c */ /* 0x001fda0003f02070 */
[----:B------:R-:W-:Y:S05]  /*6910*/  @!P0 BRA `(.L_x_1427) ;  /* 0xffffffb000008947 */ /* 0x000fea000383ffff */
[----:B------:R-:W-:Y:S05]  /*6920*/  BRA `(.L_x_1425) ;  /* 0x0000003000007947 */ /* 0x000fea0003800000 */
.L_x_1426:
[----:B------:R-:W2:Y:S02]  /*6930*/  LD.E R4, [R2.64] ;  /* 0x0000000602047980 */ /* 0x000ea4000c101900 */
[----:B--2---:R-:W-:-:S05]  /*6940*/  IADD3 R7, R21, R4, RZ ;  /* 0x0000000415077210 */ /* 0x004fca0007ffe0ff */
[----:B------:R0:W-:Y:S02]  /*6950*/  ST.E [R2.64], R7 ;  /* 0x0000000702007985 */ /* 0x0001e4000c101906 */
.L_x_1425:
[----:B------:R-:W-:Y:S05]  /*6960*/  BSYNC B0 ;  /* 0x0000000000007941 */ /* 0x000fea0003800000 */
.L_x_1424:
[----:B------:R-:W2:Y:S01]  /*6970*/  ATOM.E.ADD.F16x2.RN.STRONG.GPU P0, RZ, [R2.64+0x4], R9 ;  /* 0x0000040902ff798a */ /* 0x000ea2000810e9c6 */
[----:B------:R-:W-:Y:S01]  /*6980*/  BSSY B0, `(.L_x_1428) ;  /* 0x000000f000007945 */ /* 0x000fe20003800000 */
[----:B--2---:R-:W-:Y:S05]  /*6990*/  @P0 BRA `(.L_x_1429) ;  /* 0x000000d000000947 */ /* 0x004fea0003800000 */
[----:B------:R-:W1:Y:S02]  /*69a0*/  QSPC.E.S P0, RZ, [R2+0x4] ;  /* 0x0000040002ff73aa */ /* 0x000e640000000500 */
[----:B-1----:R-:W-:Y:S05]  /*69b0*/  @!P0 BRA `(.L_x_1430) ;  /* 0x0000008000008947 */ /* 0x002fea0003800000 */
[----:B0-----:R-:W-:-:S04]  /*69c0*/  IADD3 R2, R2, 0x4, RZ ;  /* 0x0000000402027810 */ /* 0x001fc80007ffe0ff */
[----:B------:R-:W-:-:S05]  /*69d0*/  LOP3.LUT R2, R2, 0xffffff, RZ, 0xc0, !PT ;  /* 0x00ffffff02027812 */ /* 0x000fca00078ec0ff */
.L_x_1431:
[----:B------:R-:W0:Y:S02]  /*69e0*/  LDS R6, [R2] ;  /* 0x0000000002067984 */ /* 0x000e240000000800 */
[----:B0-----:R-:W-:-:S06]  /*69f0*/  HADD2 R7, R6, R9 ;  /* 0x0000000906077230 */ /* 0x001fcc0000000000 */
[----:B------:R-:W0:Y:S02]  /*6a00*/  ATOMS.CAST.SPIN R7, [R2], R6, R7 ;  /* 0x000000060207738d */ /* 0x000e240001800007 */
[----:B0-----:R-:W-:-:S13]  /*6a10*/  ISETP.EQ.U32.AND P0, PT, R7, 0x1, PT ;  /* 0x000000010700780c */ /* 0x001fda0003f02070 */
[----:B------:R-:W-:Y:S05]  /*6a20*/  @!P0 BRA `(.L_x_1431) ;  /* 0xffffffb000008947 */ /* 0x000fea000383ffff */
[----:B------:R-:W-:Y:S05]  /*6a30*/  BRA `(.L_x_1429) ;  /* 0x0000003000007947 */ /* 0x000fea0003800000 */
.L_x_1430:
[----:B------:R-:W2:Y:S02]  /*6a40*/  LD.E R4, [R2.64+0x4] ;  /* 0x0000040602047980 */ /* 0x000ea4000c101900 */
[----:B0-2---:R-:W-:-:S05]  /*6a50*/  IADD3 R7, R9, R4, RZ ;  /* 0x0000000409077210 */ /* 0x005fca0007ffe0ff */
[----:B------:R0:W-:Y:S02]  /*6a60*/  ST.E [R2.64+0x4], R7 ;  /* 0x0000040702007985 */ /* 0x0001e4000c101906 */
.L_x_1429:
[----:B------:R-:W-:Y:S05]  /*6a70*/  BSYNC B0 ;  /* 0x0000000000007941 */ /* 0x000fea0003800000 */
.L_x_1428:
        /* <DEDUP_REMOVED lines=12> */
.L_x_1435:
[----:B------:R-:W0:Y:S02]  /*6b40*/  LDS R6, [R4] ;  /* 0x0000000004067984 */ /* 0x000e240000000800 */
[----:B0-----:R-:W-:-:S10]  /*6b50*/  HFMA2.MMA R7, R6, 1, 1, R19 ;  /* 0x3c003c0006077835 */ /* 0x001fd40000000013 */
[----:B------:R-:W0:Y:S02]  /*6b60*/  ATOMS.CAST.SPIN R7, [R4], R6, R7 ;  /* 0x000000060407738d */ /* 0x000e240001800007 */
[----:B0-----:R-:W-:-:S13]  /*6b70*/  ISETP.EQ.U32.AND P0, PT, R7, 0x1, PT ;  /* 0x000000010700780c */ /* 0x001fda0003f02070 */
[----:B------:R-:W-:Y:S05]  /*6b80*/  @!P0 BRA `(.L_x_1435) ;  /* 0xffffffb000008947 */ /* 0x000fea000383ffff */
[----:B------:R-:W-:Y:S05]  /*6b90*/  BRA `(.L_x_1433) ;  /* 0x0000003000007947 */ /* 0x000fea0003800000 */
.L_x_1434:
[----:B------:R-:W2:Y:S02]  /*6ba0*/  LD.E R4, [R2.64] ;  /* 0x0000000602047980 */ /* 0x000ea4000c101900 */
[----:B--2---:R-:W-:-:S05]  /*6bb0*/  IADD3 R7, R19, R4, RZ ;  /* 0x0000000413077210 */ /* 0x004fca0007ffe0ff */
[----:B------:R0:W-:Y:S02]  /*6bc0*/  ST.E [R2.64], R7 ;  /* 0x0000000702007985 */ /* 0x0001e4000c101906 */
.L_x_1433:
[----:B------:R-:W-:Y:S05]  /*6bd0*/  BSYNC B0 ;  /* 0x0000000000007941 */ /* 0x000fea0003800000 */
.L_x_1432:
[----:B------:R-:W2:Y:S01]  /*6be0*/  ATOM.E.ADD.F16x2.RN.STRONG.GPU P0, RZ, [R2.64+0x4], R11 ;  /* 0x0000040b02ff798a */ /* 0x000ea2000810e9c6 */
[----:B------:R-:W-:Y:S01]  /*6bf0*/  BSSY B0, `(.L_x_1436) ;  /* 0x000000f000007945 */ /* 0x000fe20003800000 */
[----:B--2---:R-:W-:Y:S05]  /*6c00*/  @P0 BRA `(.L_x_1437) ;  /* 0x000000d000000947 */ /* 0x004fea0003800000 */
[----:B------:R-:W1:Y:S02]  /*6c10*/  QSPC.E.S P0, RZ, [R2+0x4] ;  /* 0x0000040002ff73aa */ /* 0x000e640000000500 */
[----:B-1----:R-:W-:Y:S05]  /*6c20*/  @!P0 BRA `(.L_x_1438) ;  /* 0x0000008000008947 */ /* 0x002fea0003800000 */
[----:B0-----:R-:W-:-:S04]  /*6c30*/  IADD3 R2, R2, 0x4, RZ ;  /* 0x0000000402027810 */ /* 0x001fc80007ffe0ff */
[----:B------:R-:W-:-:S05]  /*6c40*/  LOP3.LUT R2, R2, 0xffffff, RZ, 0xc0, !PT ;  /* 0x00ffffff02027812 */ /* 0x000fca00078ec0ff */
.L_x_1439:
[----:B------:R-:W0:Y:S02]  /*6c50*/  LDS R6, [R2] ;  /* 0x0000000002067984 */ /* 0x000e240000000800 */
[----:B0-----:R-:W-:-:S06]  /*6c60*/  HADD2 R7, R6, R11 ;  /* 0x0000000b06077230 */ /* 0x001fcc0000000000 */
[----:B------:R-:W0:Y:S02]  /*6c70*/  ATOMS.CAST.SPIN R7, [R2], R6, R7 ;  /* 0x000000060207738d */ /* 0x000e240001800007 */
[----:B0-----:R-:W-:-:S13]  /*6c80*/  ISETP.EQ.U32.AND P0, PT, R7, 0x1, PT ;  /* 0x000000010700780c */ /* 0x001fda0003f02070 */
[----:B------:R-:W-:Y:S05]  /*6c90*/  @!P0 BRA `(.L_x_1439) ;  /* 0xffffffb000008947 */ /* 0x000fea000383ffff */
[----:B------:R-:W-:Y:S05]  /*6ca0*/  BRA `(.L_x_1437) ;  /* 0x0000003000007947 */ /* 0x000fea0003800000 */
.L_x_1438:
[----:B------:R-:W2:Y:S02]  /*6cb0*/  LD.E R4, [R2.64+0x4] ;  /* 0x0000040602047980 */ /* 0x000ea4000c101900 */
[----:B0-2---:R-:W-:-:S05]  /*6cc0*/  IADD3 R7, R11, R4, RZ ;  /* 0x000000040b077210 */ /* 0x005fca0007ffe0ff */
[----:B------:R0:W-:Y:S02]  /*6cd0*/  ST.E [R2.64+0x4], R7 ;  /* 0x0000040702007985 */ /* 0x0001e4000c101906 */
.L_x_1437:
[----:B------:R-:W-:Y:S05]  /*6ce0*/  BSYNC B0 ;  /* 0x0000000000007941 */ /* 0x000fea0003800000 */
.L_x_1436:
        /* <DEDUP_REMOVED lines=12> */
.L_x_1443:
[----:B------:R-:W0:Y:S02]  /*6db0*/  LDS R4, [R0] ;  /* 0x0000000000047984 */ /* 0x000e240000000800 */
[----:B0-----:R-:W-:-:S10]  /*6dc0*/  HFMA2.MMA R5, R4, 1, 1, R17 ;  /* 0x3c003c0004057835 */ /* 0x001fd40000000011 */
[----:B------:R-:W0:Y:S02]  /*6dd0*/  ATOMS.CAST.SPIN R5, [R0], R4, R5 ;  /* 0x000000040005738d */ /* 0x000e240001800005 */
[----:B0-----:R-:W-:-:S13]  /*6de0*/  ISETP.EQ.U32.AND P0, PT, R5, 0x1, PT ;  /* 0x000000010500780c */ /* 0x001fda0003f02070 */
[----:B------:R-:W-:Y:S05]  /*6df0*/  @!P0 BRA `(.L_x_1443) ;  /* 0xffffffb000008947 */ /* 0x000fea000383ffff */
[----:B------:R-:W-:Y:S05]  /*6e00*/  BRA `(.L_x_1441) ;  /* 0x0000003000007947 */ /* 0x000fea0003800000 */
.L_x_1442:
[----:B------:R-:W2:Y:S02]  /*6e10*/  LD.E R0, [R2.64] ;  /* 0x0000000602007980 */ /* 0x000ea4000c101900 */
[----:B--2---:R-:W-:-:S05]  /*6e20*/  IADD3 R5, R17, R0, RZ ;  /* 0x0000000011057210 */ /* 0x004fca0007ffe0ff */
[----:B------:R0:W-:Y:S02]  /*6e30*/  ST.E [R2.64], R5 ;  /* 0x0000000502007985 */ /* 0x0001e4000c101906 */
.L_x_1441:
[----:B------:R-:W-:Y:S05]  /*6e40*/  BSYNC B0 ;  /* 0x0000000000007941 */ /* 0x000fea0003800000 */
.L_x_1440:
[----:B------:R-:W2:Y:S02]  /*6e50*/  ATOM.E.ADD.F16x2.RN.STRONG.GPU P0, RZ, [R2.64+0x4], R7 ;  /* 0x0000040702ff798a */ /* 0x000ea4000810e9c6 */
[----:B--2---:R-:W-:Y:S05]  /*6e60*/  @P0 EXIT ;  /* 0x000000000000094d */ /* 0x004fea0003800000 */
[----:B------:R-:W1:Y:S02]  /*6e70*/  QSPC.E.S P0, RZ, [R2+0x4] ;  /* 0x0000040002ff73aa */ /* 0x000e640000000500 */
[----:B-1----:R-:W-:Y:S05]  /*6e80*/  @!P0 BRA `(.L_x_1444) ;  /* 0x0000008000008947 */ /* 0x002fea0003800000 */
[----:B0-----:R-:W-:-:S04]  /*6e90*/  IADD3 R2, R2, 0x4, RZ ;  /* 0x0000000402027810 */ /* 0x001fc80007ffe0ff */
[----:B------:R-:W-:-:S05]  /*6ea0*/  LOP3.LUT R2, R2, 0xffffff, RZ, 0xc0, !PT ;  /* 0x00ffffff02027812 */ /* 0x000fca00078ec0ff */
.L_x_1445:
[----:B------:R-:W0:Y:S02]  /*6eb0*/  LDS R4, [R2] ;  /* 0x0000000002047984 */ /* 0x000e240000000800 */
[----:B0-----:R-:W-:-:S06]  /*6ec0*/  HADD2 R5, R4, R7 ;  /* 0x0000000704057230 */ /* 0x001fcc0000000000 */
[----:B------:R-:W0:Y:S02]  /*6ed0*/  ATOMS.CAST.SPIN R5, [R2], R4, R5 ;  /* 0x000000040205738d */ /* 0x000e240001800005 */
[----:B0-----:R-:W-:-:S13]  /*6ee0*/  ISETP.EQ.U32.AND P0, PT, R5, 0x1, PT ;  /* 0x000000010500780c */ /* 0x001fda0003f02070 */
[----:B------:R-:W-:Y:S05]  /*6ef0*/  @!P0 BRA `(.L_x_1445) ;  /* 0xffffffb000008947 */ /* 0x000fea000383ffff */
[----:B------:R-:W-:Y:S05]  /*6f00*/  EXIT ;  /* 0x000000000000794d */ /* 0x000fea0003800000 */
.L_x_1444:
[----:B------:R-:W2:Y:S02]  /*6f10*/  LD.E R0, [R2.64+0x4] ;  /* 0x0000040602007980 */ /* 0x000ea4000c101900 */
[----:B0-2---:R-:W-:-:S05]  /*6f20*/  IADD3 R5, R7, R0, RZ ;  /* 0x0000000007057210 */ /* 0x005fca0007ffe0ff */
[----:B------:R-:W-:Y:S01]  /*6f30*/  ST.E [R2.64+0x4], R5 ;  /* 0x0000040502007985 */ /* 0x000fe2000c101906 */
[----:B------:R-:W-:Y:S05]  /*6f40*/  EXIT ;  /* 0x000000000000794d */ /* 0x000fea0003800000 */
.L_x_1446:
        /* <DEDUP_REMOVED lines=11> */
.L_x_3284:


//--------------------- .text._Z23gemm_half_q_half_kernelILi3ELi12ELb1ELb1ELi64EEvPK6__halfPKjS4_S2_PS0_iiiiPKtS7_iiiiiibS2_i --------------------------
	.section	.text._Z23gemm_half_q_half_kernelILi3ELi12ELb1ELb1ELi64EEvPK6__halfPKjS4_S2_PS0_iiiiPKtS7_iiiiiibS2_i,"ax",@progbits
	.sectioninfo	@"SHI_REGISTERS=99"
	.align	128
        .global         _Z23gemm_half_q_half_kernelILi3ELi12ELb1ELb1ELi64EEvPK6__halfPKjS4_S2_PS0_iiiiPKtS7_iiiiiibS2_i
        .type           _Z23gemm_half_q_half_kernelILi3ELi12ELb1ELb1ELi64EEvPK6__halfPKjS4_S2_PS0_iiiiPKtS7_iiiiiibS2_i,@function
        .size           _Z23gemm_half_q_half_kernelILi3ELi12ELb1ELb1ELi64EEvPK6__halfPKjS4_S2_PS0_iiiiPKtS7_iiiiiibS2_i,(.L_x_3285 - _Z23gemm_half_q_half_kernelILi3ELi12ELb1ELb1ELi64EEvPK6__halfPKjS4_S2_PS0_iiiiPKtS7_iiiiiibS2_i)
        .other          _Z23gemm_half_q_half_kernelILi3ELi12ELb1ELb1ELi64EEvPK6__halfPKjS4_S2_PS0_iiiiPKtS7_iiiiiibS2_i,@"STO_CUDA_ENTRY STV_DEFAULT"
_Z23gemm_half_q_half_kernelILi3ELi12ELb1ELb1ELi64EEvPK6__halfPKjS4_S2_PS0_iiiiPKtS7_iiiiiibS2_i:
.text._Z23gemm_half_q_half_kernelILi3ELi12ELb1ELb1ELi64EEvPK6__halfPKjS4_S2_PS0_iiiiPKtS7_iiiiiibS2_i:
        /* <DEDUP_REMOVED lines=35> */
.L_x_1447:
        /* <DEDUP_REMOVED lines=33> */
.L_x_1452:
        /* <DEDUP_REMOVED lines=17> */
.L_x_1451:
        /* <DEDUP_REMOVED lines=17> */
.L_x_1450:
        /* <DEDUP_REMOVED lines=13> */
.L_x_1454:
        /* <DEDUP_REMOVED lines=17> */
.L_x_1453:
        /* <DEDUP_REMOVED lines=15> */
.L_x_1449:
[----:B------:R-:W-:Y:S05]  /*0930*/  BSYNC B0 ;  /* 0x0000000000007941 */ /* 0x000fea0003800000 */
.L_x_1448:
        /* <DEDUP_REMOVED lines=18> */
.L_x_1457:
        /* <DEDUP_REMOVED lines=11> */
.L_x_1456:
        /* <DEDUP_REMOVED lines=10> */
.L_x_1455:
        /* <DEDUP_REMOVED lines=9> */
[----:B------:R-:W-:Y:S01]  /*0c40*/  IMAD.MOV.U32 R12, RZ, RZ, RZ ;  /* 0x000000ffff0c7224 */ /* 0x000fe200078e00ff */
[----:B------:R-:W-:Y:S01]  /*0c50*/  LEA.HI R3, R3, R4, RZ, 0x3 ;  /* 0x0000000403037211 */ /* 0x000fe200078f18ff */
[----:B------:R-:W-:Y:S01]  /*0c60*/  IMAD.MOV.U32 R14, RZ, RZ, R47 ;  /* 0x000000ffff0e7224 */ /* 0x000fe200078e002f */
[----:B------:R-:W-:Y:S02]  /*0c70*/  LOP3.LUT R5, R2, 0x10, RZ, 0xc0, !PT ;  /* 0x0000001002057812 */ /* 0x000fe400078ec0ff */
[----:B------:R-:W-:Y:S02]  /*0c80*/  SHF.R.S32.HI R7, RZ, 0x3, R3 ;  /* 0x00000003ff077819 */ /* 0x000fe40000011403 */
.L_x_1459:
        /* <DEDUP_REMOVED lines=43> */
.L_x_1458:
[----:B------:R-:W2:Y:S04]  /*0f40*/  LDL.64 R16, [R1] ;  /* 0x0000000001107983 */ /* 0x000ea80000100a00 */
[----:B0-----:R0:W3:Y:S01]  /*0f50*/  LDG.E.U16.CONSTANT R38, [R38.64+0x2] ;  /* 0x0000020626267981 */ /* 0x0010e2000c1e9500 */
[C---:B------:R-:W-:Y:S01]  /*0f60*/  ISETP.GT.AND P2, PT, R47.reuse, c[0x0][0x1a8], PT ;  /* 0x00006a002f007a0c */ /* 0x040fe20003f44270 */
[----:B------:R-:W-:Y:S01]  /*0f70*/  UMOV UR4, URZ ;  /* 0x0000003f00047c82 */ /* 0x000fe20008000000 */
[C---:B------:R-:W-:Y:S01]  /*0f80*/  ISETP.GT.AND P3, PT, R47.reuse, c[0x0][0x1ac], PT ;  /* 0x00006b002f007a0c */ /* 0x040fe20003f64270 */
[----:B------:R-:W-:Y:S01]  /*0f90*/  IMAD.MOV.U32 R46, RZ, RZ, RZ ;  /* 0x000000ffff2e7224 */ /* 0x000fe200078e00ff */
[----:B------:R-:W-:-:S02]  /*0fa0*/  ISETP.GT.AND P4, PT, R47, c[0x0][0x1b0], PT ;  /* 0x00006c002f007a0c */ /* 0x000fc40003f84270 */
[C---:B------:R-:W-:Y:S02]  /*0fb0*/  ISETP.GT.AND P5, PT, R47.reuse, c[0x0][0x1b4], PT ;  /* 0x00006d002f007a0c */ /* 0x040fe40003fa4270 */
[C---:B-1----:R-:W-:Y:S02]  /*0fc0*/  IMNMX R2, R47.reuse, c[0x0][0x1a8], PT ;  /* 0x00006a002f027a17 */ /* 0x042fe40003800200 */
[C---:B------:R-:W-:Y:S02]  /*0fd0*/  ISETP.GT.AND P6, PT, R47.reuse, c[0x0][0x1b8], PT ;  /* 0x00006e002f007a0c */ /* 0x040fe40003fc4270 */
[----:B------:R-:W-:Y:S02]  /*0fe0*/  SHF.R.S32.HI R3, RZ, 0x1f, R2 ;  /* 0x0000001fff037819 */ /* 0x000fe40000011402 */
[----:B------:R-:W-:Y:S02]  /*0ff0*/  @P2 IMNMX R0, R47, c[0x0][0x1ac], PT ;  /* 0x00006b002f002a17 */ /* 0x000fe40003800200 */
[----:B------:R-:W-:-:S02]  /*1000*/  LEA.HI R13, R3, R2, RZ, 0x5 ;  /* 0x00000002030d7211 */ /* 0x000fc400078f28ff */
[----:B------:R-:W-:Y:S02]  /*1010*/  @P2 IADD3 R0, R0, -c[0x0][0x1a8], RZ ;  /* 0x80006a0000002a10 */ /* 0x000fe40007ffe0ff */
[C---:B------:R-:W-:Y:S02]  /*1020*/  @P3 IMNMX R2, R47.reuse, c[0x0][0x1b0], PT ;  /* 0x00006c002f023a17 */ /* 0x040fe40003800200 */
[C---:B------:R-:W-:Y:S02]  /*1030*/  @P4 IMNMX R5, R47.reuse, c[0x0][0x1b4], PT ;  /* 0x00006d002f054a17 */ /* 0x040fe40003800200 */
[----:B------:R-:W-:Y:S02]  /*1040*/  @P2 SHF.R.S32.HI R3, RZ, 0x1f, R0 ;  /* 0x0000001fff032819 */ /* 0x000fe40000011400 */
[----:B------:R-:W-:Y:S02]  /*1050*/  @P5 IMNMX R8, R47, c[0x0][0x1b8], PT ;  /* 0x00006e002f085a17 */ /* 0x000fe40003800200 */
[----:B------:R-:W-:-:S02]  /*1060*/  @P3 IADD3 R2, R2, -c[0x0][0x1ac], RZ ;  /* 0x80006b0002023a10 */ /* 0x000fc40007ffe0ff */
[----:B------:R-:W-:Y:S02]  /*1070*/  @P4 IADD3 R7, R5, -c[0x0][0x1b0], RZ ;  /* 0x80006c0005074a10 */ /* 0x000fe40007ffe0ff */
[----:B------:R-:W-:Y:S02]  /*1080*/  @P6 IMNMX R11, R47, c[0x0][0x1bc], PT ;  /* 0x00006f002f0b6a17 */ /* 0x000fe40003800200 */
[----:B------:R-:W-:Y:S02]  /*1090*/  @P2 LEA.HI R3, R3, R0, RZ, 0x5 ;  /* 0x0000000003032211 */ /* 0x000fe400078f28ff */
[----:B------:R-:W-:Y:S02]  /*10a0*/  @P5 IADD3 R9, R8, -c[0x0][0x1b4], RZ ;  /* 0x80006d0008095a10 */ /* 0x000fe40007ffe0ff */
[----:B------:R-:W-:Y:S02]  /*10b0*/  @P3 SHF.R.S32.HI R5, RZ, 0x1f, R2 ;  /* 0x0000001fff053819 */ /* 0x000fe40000011402 */
[----:B------:R-:W-:-:S02]  /*10c0*/  @P4 SHF.R.S32.HI R0, RZ, 0x1f, R7 ;  /* 0x0000001fff004819 */ /* 0x000fc40000011407 */
[----:B------:R-:W-:Y:S02]  /*10d0*/  @P6 IADD3 R11, R11, -c[0x0][0x1b8], RZ ;  /* 0x80006e000b0b6a10 */ /* 0x000fe40007ffe0ff */
[----:B------:R-:W-:Y:S02]  /*10e0*/  @P5 SHF.R.S32.HI R10, RZ, 0x1f, R9 ;  /* 0x0000001fff0a5819 */ /* 0x000fe40000011409 */
[----:B------:R-:W-:Y:S01]  /*10f0*/  @P3 LEA.HI R5, R5, R2, RZ, 0x5 ;  /* 0x0000000205053211 */ /* 0x000fe200078f28ff */
[----:B------:R-:W-:Y:S01]  /*1100*/  IMAD.MOV.U32 R2, RZ, RZ, RZ ;  /* 0x000000ffff027224 */ /* 0x000fe200078e00ff */
[----:B------:R-:W-:Y:S01]  /*1110*/  @P4 LEA.HI R8, R0, R7, RZ, 0x5 ;  /* 0x0000000700084211 */ /* 0x000fe200078f28ff */
[----:B------:R-:W-:Y:S01]  /*1120*/  IMAD.MOV.U32 R0, RZ, RZ, RZ ;  /* 0x000000ffff007224 */ /* 0x000fe200078e00ff */
[----:B------:R-:W-:Y:S01]  /*1130*/  @P6 SHF.R.S32.HI R12, RZ, 0x1f, R11 ;  /* 0x0000001fff0c6819 */ /* 0x000fe2000001140b */
[----:B------:R-:W-:Y:S01]  /*1140*/  IMAD.MOV.U32 R7, RZ, RZ, RZ ;  /* 0x000000ffff077224 */ /* 0x000fe200078e00ff */
[----:B------:R-:W-:-:S02]  /*1150*/  @P2 SHF.R.S32.HI R3, RZ, 0x5, R3 ;  /* 0x00000005ff032819 */ /* 0x000fc40000011403 */
[----:B------:R-:W-:Y:S02]  /*1160*/  @P5 LEA.HI R10, R10, R9, RZ, 0x5 ;  /* 0x000000090a0a5211 */ /* 0x000fe400078f28ff */
[----:B------:R-:W-:Y:S01]  /*1170*/  @P3 SHF.R.S32.HI R5, RZ, 0x5, R5 ;  /* 0x00000005ff053819 */ /* 0x000fe20000011405 */
[----:B------:R-:W-:Y:S01]  /*1180*/  @P2 IMAD R2, R3, 0x6, RZ ;  /* 0x0000000603022824 */ /* 0x000fe200078e02ff */
[----:B------:R-:W-:Y:S01]  /*1190*/  @P4 SHF.R.S32.HI R8, RZ, 0x5, R8 ;  /* 0x00000005ff084819 */ /* 0x000fe20000011408 */
[----:B------:R-:W-:Y:S01]  /*11a0*/  IMAD.MOV.U32 R3, RZ, RZ, RZ ;  /* 0x000000ffff037224 */ /* 0x000fe200078e00ff */
        /* <DEDUP_REMOVED lines=9> */
[----:B------:R-:W-:Y:S01]  /*1240*/  @P5 IMAD R3, R10, 0x3, RZ ;  /* 0x000000030a035824 */ /* 0x000fe200078e02ff */
[----:B------:R-:W-:Y:S01]  /*1250*/  PRMT R44, RZ, 0x5410, RZ ;  /* 0x00005410ff2c7816 */ /* 0x000fe200000000ff */
[----:B------:R-:W-:Y:S01]  /*1260*/  @P6 IMAD.SHL.U32 R8, R12, 0x2, RZ ;  /* 0x000000020c086824 */ /* 0x000fe200078e00ff */
[----:B------:R-:W-:-:S02]  /*1270*/  IADD3 R0, R7, R2, R0 ;  /* 0x0000000207007210 */ /* 0x000fc40007ffe000 */
[----:B------:R-:W-:Y:S02]  /*1280*/  PRMT R43, RZ, 0x5410, RZ ;  /* 0x00005410ff2b7816 */ /* 0x000fe400000000ff */
[----:B------:R-:W-:Y:S02]  /*1290*/  IADD3 R0, R8, R0, R3 ;  /* 0x0000000008007210 */ /* 0x000fe40007ffe003 */
[----:B------:R-:W-:Y:S02]  /*12a0*/  PRMT R42, RZ, 0x5410, RZ ;  /* 0x00005410ff2a7816 */ /* 0x000fe400000000ff */
[----:B------:R-:W-:Y:S01]  /*12b0*/  PRMT R41, RZ, 0x5410, RZ ;  /* 0x00005410ff297816 */ /* 0x000fe200000000ff */
[----:B------:R-:W-:Y:S01]  /*12c0*/  IMAD R3, R0, c[0x0][0x18c], RZ ;  /* 0x0000630000037a24 */ /* 0x000fe200078e02ff */
[----:B------:R-:W-:Y:S02]  /*12d0*/  SHF.R.S32.HI R0, RZ, 0x1f, R4 ;  /* 0x0000001fff007819 */ /* 0x000fe40000011404 */
[----:B------:R-:W-:-:S02]  /*12e0*/  PRMT R40, RZ, 0x5410, RZ ;  /* 0x00005410ff287816 */ /* 0x000fc400000000ff */
[----:B------:R-:W-:Y:S02]  /*12f0*/  IADD3 R2, P2, R4, R3, RZ ;  /* 0x0000000304027210 */ /* 0x000fe40007f5e0ff */
[----:B0-----:R-:W-:Y:S02]  /*1300*/  PRMT R39, RZ, 0x5410, RZ ;  /* 0x00005410ff277816 */ /* 0x001fe400000000ff */
[----:B------:R-:W-:Y:S02]  /*1310*/  LEA.HI.X.SX32 R3, R3, R0, 0x1, P2 ;  /* 0x0000000003037211 */ /* 0x000fe400010f0eff */
[----:B------:R-:W-:-:S04]  /*1320*/  LEA R4, P2, R2, c[0x0][0x168], 0x2 ;  /* 0x00005a0002047a11 */ /* 0x000fc800078410ff */
[----:B------:R-:W-:Y:S02]  /*1330*/  LEA.HI.X R5, R2, c[0x0][0x16c], R3, 0x2, P2 ;  /* 0x00005b0002057a11 */ /* 0x000fe400010f1403 */
[----:B--2---:R-:W-:Y:S01]  /*1340*/  PRMT R0, R17, 0x7610, R17 ;  /* 0x0000761011007816 */ /* 0x004fe20000000011 */
[----:B---3--:R-:W-:Y:S01]  /*1350*/  IMAD.IADD R38, R47, 0x1, R38 ;  /* 0x000000012f267824 */ /* 0x008fe200078e0226 */
[----:B------:R-:W-:Y:S05]  /*1360*/  @P0 BRA `(.L_x_1460) ;  /* 0x0000547000000947 */ /* 0x000fea0003800000 */
[----:B------:R-:W-:Y:S01]  /*1370*/  PRMT R2, R51, 0x9910, RZ ;  /* 0x0000991033027816 */ /* 0x000fe200000000ff */
[----:B------:R-:W-:Y:S01]  /*1380*/  IMAD.MOV.U32 R46, RZ, RZ, RZ ;  /* 0x000000ffff2e7224 */ /* 0x000fe200078e00ff */
[----:B------:R-:W-:Y:S01]  /*1390*/  PRMT R44, RZ, 0x7610, R44 ;  /* 0x00007610ff2c7816 */ /* 0x000fe2000000002c */
[----:B------:R-:W-:Y:S01]  /*13a0*/  UMOV UR4, URZ ;  /* 0x0000003f00047c82 */ /* 0x000fe20008000000 */
[----:B------:R-:W-:-:S04]  /*13b0*/  ISETP.NE.AND P0, PT, R2, RZ, PT ;  /* 0x000000ff0200720c */ /* 0x000fc80003f05270 */
[----:B------:R-:W-:Y:S02]  /*13c0*/  ISETP.LT.OR P0, PT, R6, 0x3, !P0 ;  /* 0x000000030600780c */ /* 0x000fe40004701670 */
.L_x_1473:
        /* <DEDUP_REMOVED lines=22> */
[----:B------:R-:W-:Y:S02]  /*1530*/  LOP3.LUT R12, R9, 0xf000f, RZ, 0xc0, !PT ;  /* 0x000f000f090c7812 */ /* 0x000fe400078ec0ff */
[----:B------:R-:W-:-:S02]  /*1540*/  SHF.R.U32.HI R14, RZ, 0x8, R9 ;  /* 0x00000008ff0e7819 */ /* 0x000fc40000011609 */
[----:B------:R-:W-:Y:S02]  /*1550*/  SHF.R.U32.HI R24, RZ, 0x8, R11 ;  /* 0x00000008ff187819 */ /* 0x000fe4000001160b */
[----:B------:R-:W-:Y:S02]  /*1560*/  SHF.R.U32.HI R18, RZ, 0x8, R10 ;  /* 0x00000008ff127819 */ /* 0x000fe4000001160a */
[----:B------:R-:W-:Y:S02]  /*1570*/  LOP3.LUT R13, R9, 0xf000f0, RZ, 0xc0, !PT ;  /* 0x00f000f0090d7812 */ /* 0x000fe400078ec0ff */
[C---:B------:R-:W-:Y:S02]  /*1580*/  LOP3.LUT R15, R10.reuse, 0xf000f, RZ, 0xc0, !PT ;  /* 0x000f000f0a0f7812 */ /* 0x040fe400078ec0ff */
[----:B------:R-:W-:Y:S02]  /*1590*/  LOP3.LUT R17, R10, 0xf000f0, RZ, 0xc0, !PT ;  /* 0x00f000f00a117812 */ /* 0x000fe400078ec0ff */
[----:B------:R-:W-:-:S02]  /*15a0*/  LOP3.LUT R7, R6, 0x64006400, RZ, 0xfc, !PT ;  /* 0x6400640006077812 */ /* 0x000fc400078efcff */
[C---:B------:R-:W-:Y:S02]  /*15b0*/  LOP3.LUT R19, R11.reuse, 0xf000f, RZ, 0xc0, !PT ;  /* 0x000f000f0b137812 */ /* 0x040fe400078ec0ff */
        /* <DEDUP_REMOVED lines=39> */
[----:B------:R-:W-:Y:S01]  /*1830*/  HFMA2 R23, R27, R2.H0_H0, -72, -72 ;  /* 0xd480d4801b177431 */ /* 0x000fe20000040002 */
[----:B------:R-:W-:Y:S05]  /*1840*/  @!P3 BRA `(.L_x_1462) ;  /* 0x000005a00000b947 */ /* 0x000fea0003800000 */
[----:B------:R-:W0:Y:S01]  /*1850*/  LDS.64 R24, [UR4] ;  /* 0x00000004ff187984 */ /* 0x000e220008000a00 */
        /* <DEDUP_REMOVED lines=41> */
[--C-:B------:R-:W-:Y:S01]  /*1af0*/  HADD2.F32 R7, -RZ, R15.reuse.H0_H0 ;  /* 0x2000000fff077230 */ /* 0x100fe20000004100 */
        /* <DEDUP_REMOVED lines=47> */
.L_x_1462:
        /* <DEDUP_REMOVED lines=13> */
[--C-:B0-----:R-:W-:Y:S02]  /*1ec0*/  HADD2.F32 R26, -RZ, R24.reuse.H0_H0 ;  /* 0x20000018ff1a7230 */ /* 0x101fe40000004100 */
        /* <DEDUP_REMOVED lines=32> */
[--C-:B------:R-:W-:Y:S01]  /*20d0*/  HADD2.F32 R7, -RZ, R15.reuse.H0_H0 ;  /* 0x2000000fff077230 */ /* 0x100fe20000004100 */
        /* <DEDUP_REMOVED lines=47> */
.L_x_1464:
[----:B------:R-:W-:Y:S05]  /*23d0*/  @P0 BRA `(.L_x_1463) ;  /* 0x000005a000000947 */ /* 0x000fea0003800000 */
[----:B------:R-:W0:Y:S01]  /*23e0*/  LDS.64 R24, [UR4+0x100] ;  /* 0x00010004ff187984 */ /* 0x000e220008000a00 */
[----:B------:R-:W-:Y:S02]  /*23f0*/  HADD2.F32 R27, -RZ, R3.H0_H0 ;  /* 0x20000003ff1b7230 */ /* 0x000fe40000004100 */
[----:B------:R-:W-:Y:S01]  /*2400*/  HADD2.F32 R29, -RZ, R9.H0_H0 ;  /* 0x20000009ff1d7230 */ /* 0x000fe20000004100 */
[----:B------:R-:W1:Y:S01]  /*2410*/  LDS.64 R6, [UR4+0x108] ;  /* 0x00010804ff067984 */ /* 0x000e620008000a00 */
[----:B------:R-:W-:Y:S02]  /*2420*/  HADD2.F32 R30, -RZ, R3.H1_H1 ;  /* 0x30000003ff1e7230 */ /* 0x000fe40000004100 */
[----:B------:R-:W-:Y:S02]  /*2430*/  HADD2.F32 R31, -RZ, R9.H1_H1 ;  /* 0x30000009ff1f7230 */ /* 0x000fe40000004100 */
[----:B------:R-:W-:-:S02]  /*2440*/  HADD2.F32 R33, -RZ, R11.H0_H0 ;  /* 0x2000000bff217230 */ /* 0x000fc40000004100 */
[----:B------:R-:W-:Y:S02]  /*2450*/  HADD2.F32 R35, -RZ, R13.H0_H0 ;  /* 0x2000000dff237230 */ /* 0x000fe40000004100 */
[--C-:B0-----:R-:W-:Y:S02]  /*2460*/  HADD2.F32 R26, -RZ, R24.reuse.H0_H0 ;  /* 0x20000018ff1a7230 */ /* 0x101fe40000004100 */
[----:B------:R-:W-:Y:S02]  /*2470*/  HADD2.F32 R24, -RZ, R24.H1_H1 ;  /* 0x30000018ff187230 */ /* 0x000fe40000004100 */
[--C-:B------:R-:W-:Y:S01]  /*2480*/  HADD2.F32 R28, -RZ, R25.reuse.H0_H0 ;  /* 0x20000019ff1c7230 */ /* 0x100fe20000004100 */
[-C--:B------:R-:W-:Y:S01]  /*2490*/  FFMA.FTZ R3, R27, R26.reuse, RZ ;  /* 0x0000001a1b037223 */ /* 0x080fe200000100ff */
[----:B------:R-:W-:Y:S01]  /*24a0*/  HADD2.F32 R25, -RZ, R25.H1_H1 ;  /* 0x30000019ff197230 */ /* 0x000fe20000004100 */
[----:B------:R-:W-:Y:S02]  /*24b0*/  FFMA.FTZ R9, R29, R26, RZ ;  /* 0x0000001a1d097223 */ /* 0x000fe400000100ff */
[-C--:B------:R-:W-:Y:S01]  /*24c0*/  FFMA.FTZ R3, R30, R24.reuse, R3 ;  /* 0x000000181e037223 */ /* 0x080fe20000010003 */
[----:B------:R-:W-:Y:S01]  /*24d0*/  HADD2.F32 R30, -RZ, R11.H1_H1 ;  /* 0x3000000bff1e7230 */ /* 0x000fe20000004100 */
[----:B------:R-:W-:Y:S01]  /*24e0*/  FFMA.FTZ R9, R31, R24, R9 ;  /* 0x000000181f097223 */ /* 0x000fe20000010009 */
[----:B------:R-:W-:Y:S01]  /*24f0*/  HADD2.F32 R31, -RZ, R13.H1_H1 ;  /* 0x3000000dff1f7230 */ /* 0x000fe20000004100 */
[-C--:B------:R-:W-:Y:S01]  /*2500*/  FFMA.FTZ R27, R33, R26.reuse, RZ ;  /* 0x0000001a211b7223 */ /* 0x080fe200000100ff */
[----:B------:R-:W-:Y:S01]  /*2510*/  HADD2.F32 R11, -RZ, R8.H0_H0 ;  /* 0x20000008ff0b7230 */ /* 0x000fe20000004100 */
[----:B------:R-:W-:Y:S01]  /*2520*/  FFMA.FTZ R29, R35, R26, RZ ;  /* 0x0000001a231d7223 */ /* 0x000fe200000100ff */
        /* <DEDUP_REMOVED lines=69> */
.L_x_1463:
        /* <DEDUP_REMOVED lines=57> */
[----:B------:R-:W-:Y:S02]  /*2d10*/  HADD2.F32 R36, -RZ, R12.H1_H1 ;  /* 0x3000000cff247230 */ /* 0x000fe40000004100 */
[----:B------:R-:W-:Y:S01]  /*2d20*/  HADD2.F32 R27, -RZ, R10.H0_H0 ;  /* 0x2000000aff1b7230 */ /* 0x000fe20000004100 */
[----:B------:R-:W1:Y:S01]  /*2d30*/  LDS.64 R8, [UR4+0x18] ;  /* 0x00001804ff087984 */ /* 0x000e620008000a00 */
[----:B------:R-:W-:Y:S02]  /*2d40*/  HADD2.F32 R33, -RZ, R14.H0_H0 ;  /* 0x2000000eff217230 */ /* 0x000fe40000004100 */
[--C-:B------:R-:W-:Y:S02]  /*2d50*/  HADD2.F32 R35, -RZ, R17.reuse.H0_H0 ;  /* 0x20000011ff237230 */ /* 0x100fe40000004100 */
[----:B------:R-:W-:-:S02]  /*2d60*/  HADD2.F32 R52, -RZ, R17.H1_H1 ;  /* 0x30000011ff347230 */ /* 0x000fc40000004100 */
[----:B------:R-:W-:Y:S02]  /*2d70*/  HADD2.F32 R53, -RZ, R18.H1_H1 ;  /* 0x30000012ff357230 */ /* 0x000fe40000004100 */
        /* <DEDUP_REMOVED lines=82> */
.L_x_1465:
        /* <DEDUP_REMOVED lines=94> */
.L_x_1467:
        /* <DEDUP_REMOVED lines=16> */
[-C--:B------:R-:W-:Y:S01]  /*3980*/  FFMA.FTZ R29, R32, R27.reuse, RZ ;  /* 0x0000001b201d7223 */ /* 0x080fe200000100ff */
[----:B------:R-:W-:Y:S01]  /*3990*/  HADD2.F32 R32, -RZ, R17.H1_H1 ;  /* 0x30000011ff207230 */ /* 0x000fe20000004100 */
[----:B------:R-:W-:Y:S01]  /*39a0*/  FFMA.FTZ R27, R52, R27, RZ ;  /* 0x0000001b341b7223 */ /* 0x000fe200000100ff */
[----:B------:R-:W-:Y:S01]  /*39b0*/  HADD2.F32 R17, -RZ, R15.H0_H0 ;  /* 0x2000000fff117230 */ /* 0x000fe20000004100 */
        /* <DEDUP_REMOVED lines=71> */
.L_x_1466:
        /* <DEDUP_REMOVED lines=145> */
.L_x_1468:
        /* <DEDUP_REMOVED lines=94> */
.L_x_1470:
        /* <DEDUP_REMOVED lines=91> */
.L_x_1469:
        /* <DEDUP_REMOVED lines=145> */
.L_x_1471:
        /* <DEDUP_REMOVED lines=94> */
.L_x_1472:
[----:B------:R-:W-:Y:S05]  /*61c0*/  @P0 BRA `(.L_x_1461) ;  /* 0x000005a000000947 */ /* 0x000fea0003800000 */
[----:B------:R-:W0:Y:S01]  /*61d0*/  LDS.64 R24, [UR4+0x130] ;  /* 0x00013004ff187984 */ /* 0x000e220008000a00 */
[--C-:B------:R-:W-:Y:S02]  /*61e0*/  HADD2.F32 R28, -RZ, R14.reuse.H0_H0 ;  /* 0x2000000eff1c7230 */ /* 0x100fe40000004100 */
[----:B------:R-:W-:Y:S01]  /*61f0*/  HADD2.F32 R14, -RZ, R14.H1_H1 ;  /* 0x3000000eff0e7230 */ /* 0x000fe20000004100 */
[----:B------:R-:W1:Y:S01]  /*6200*/  LDS.64 R2, [UR4+0x138] ;  /* 0x00013804ff027984 */ /* 0x000e620008000a00 */
[--C-:B------:R-:W-:Y:S02]  /*6210*/  HADD2.F32 R30, -RZ, R15.reuse.H0_H0 ;  /* 0x2000000fff1e7230 */ /* 0x100fe40000004100 */
        /* <DEDUP_REMOVED lines=12> */
[----:B------:R-:W-:Y:S01]  /*62e0*/  HADD2.F32 R14, -RZ, R6.H0_H0 ;  /* 0x20000006ff0e7230 */ /* 0x000fe20000004100 */
[-C--:B------:R-:W-:Y:S01]  /*62f0*/  FFMA.FTZ R27, R30, R23.reuse, RZ ;  /* 0x000000171e1b7223 */ /* 0x080fe200000100ff */
[----:B------:R-:W-:Y:S01]  /*6300*/  HADD2.F32 R30, -RZ, R18.H1_H1 ;  /* 0x30000012ff1e7230 */ /* 0x000fe20000004100 */
[----:B------:R-:W-:Y:S01]  /*6310*/  FFMA.FTZ R23, R34, R23, RZ ;  /* 0x0000001722177223 */ /* 0x000fe200000100ff */
[----:B------:R-:W-:Y:S01]  /*6320*/  HADD2.F32 R18, -RZ, R7.H0_H0 ;  /* 0x20000007ff127230 */ /* 0x000fe20000004100 */
[-C--:B------:R-:W-:Y:S01]  /*6330*/  FFMA.FTZ R29, R17, R24.reuse, R29 ;  /* 0x00000018111d7223 */ /* 0x080fe2000001001d */
[----:B------:R-:W-:Y:S01]  /*6340*/  HADD2.F32 R6, -RZ, R6.H1_H1 ;  /* 0x30000006ff067230 */ /* 0x000fe20000004100 */
        /* <DEDUP_REMOVED lines=66> */
.L_x_1461:
[----:B------:R-:W-:Y:S01]  /*6770*/  IADD3 R47, R47, 0x20, RZ ;  /* 0x000000202f2f7810 */ /* 0x000fe20007ffe0ff */
[----:B------:R-:W-:Y:S01]  /*6780*/  IMAD.MOV.U32 R3, RZ, RZ, c[0x0][0x18c] ;  /* 0x00006300ff037624 */ /* 0x000fe200078e00ff */
[----:B------:R-:W-:Y:S02]  /*6790*/  UIADD3 UR4, UR4, 0x40, URZ ;  /* 0x0000004004047890 */ /* 0x000fe4000fffe03f */
[----:B------:R-:W-:Y:S01]  /*67a0*/  ISETP.GE.AND P2, PT, R47, c[0x0][0x1b4], PT ;  /* 0x00006d002f007a0c */ /* 0x000fe20003f46270 */
[----:B------:R-:W-:Y:S01]  /*67b0*/  IMAD.WIDE R4, R3, 0x10, R4 ;  /* 0x0000001003047825 */ /* 0x000fe200078e0204 */
[----:B------:R-:W-:-:S13]  /*67c0*/  ISETP.LT.AND P3, PT, R47, R45, PT ;  /* 0x0000002d2f00720c */ /* 0x000fda0003f61270 */
[----:B------:R-:W-:Y:S05]  /*67d0*/  @!P2 BRA P3, `(.L_x_1473) ;  /* 0xffffabf00000a947 */ /* 0x000fea000183ffff */
.L_x_1460:
        /* <DEDUP_REMOVED lines=9> */
.L_x_1478:
[C---:B------:R-:W-:Y:S01]  /*6870*/  ISETP.NE.AND P2, PT, R47.reuse, R38, PT ;  /* 0x000000262f00720c */ /* 0x040fe20003f45270 */
[----:B------:R-:W-:Y:S01]  /*6880*/  IMAD.MOV.U32 R37, RZ, RZ, c[0x0][0x18c] ;  /* 0x00006300ff257624 */ /* 0x000fe200078e00ff */
[----:B-----5:R0:W5:Y:S11]  /*6890*/  LDG.E.128.CONSTANT R12, [R4.64] ;  /* 0x00000006040c7981 */ /* 0x020176000c1e9d00 */
[----:B------:R-:W-:Y:S01]  /*68a0*/  @!P2 IADD3 R46, R46, 0x1, RZ ;  /* 0x000000012e2ea810 */ /* 0x000fe20007ffe0ff */
[----:B------:R-:W-:Y:S01]  /*68b0*/  @!P2 IMAD.MOV.U32 R3, RZ, RZ, 0x2 ;  /* 0x00000002ff03a424 */ /* 0x000fe200078e00ff */
[----:B------:R-:W-:-:S03]  /*68c0*/  @!P2 LEA R2, R47, 0x1, 0x1 ;  /* 0x000000012f02a811 */ /* 0x000fc600078e08ff */
[----:B------:R-:W-:Y:S02]  /*68d0*/  @!P2 IMAD R18, R46, 0x8, R1 ;  /* 0x000000082e12a824 */ /* 0x000fe400078e0201 */
[----:B------:R-:W-:-:S04]  /*68e0*/  @!P2 IMAD.WIDE R2, R2, R3, c[0x0][0x198] ;  /* 0x000066000202a625 */ /* 0x000fc800078e0203 */
[----:B------:R-:W2:Y:S01]  /*68f0*/  @!P2 LDL.64 R18, [R18] ;  /* 0x000000001212a983 */ /* 0x000ea20000100a00 */
[----:B------:R-:W-:-:S03]  /*6900*/  IMAD.WIDE R6, R37, 0x4, R4 ;  /* 0x0000000425067825 */ /* 0x000fc600078e0204 */
[----:B------:R-:W3:Y:S04]  /*6910*/  @!P2 LDG.E.U16.CONSTANT R2, [R2.64] ;  /* 0x000000060202a981 */ /* 0x000ee8000c1e9500 */
        /* <DEDUP_REMOVED lines=9> */
[--C-:B-----5:R-:W-:Y:S01]  /*69b0*/  SHF.R.U32.HI R17, RZ, 0xf, R12.reuse ;  /* 0x0000000fff117819 */ /* 0x120fe2000001160c */
[----:B------:R-:W-:Y:S01]  /*69c0*/  IMAD.MOV.U32 R23, RZ, RZ, 0x2400 ;  /* 0x00002400ff177424 */ /* 0x000fe200078e00ff */
[----:B------:R-:W-:Y:S01]  /*69d0*/  LOP3.LUT R18, R12, 0x380038, RZ, 0xc0, !PT ;  /* 0x003800380c127812 */ /* 0x000fe200078ec0ff */
[----:B------:R-:W-:Y:S01]  /*69e0*/  IMAD.MOV.U32 R25, RZ, RZ, 0x3000 ;  /* 0x00003000ff197424 */ /* 0x000fe200078e00ff */
        /* <DEDUP_REMOVED lines=10> */
[--C-:B------:R-:W-:Y:S02]  /*6a90*/  SHF.R.U32.HI R28, RZ, 0xf, R15.reuse ;  /* 0x0000000fff1c7819 */ /* 0x100fe4000001160f */
        /* <DEDUP_REMOVED lines=15> */
[----:B------:R-:W-:Y:S02]  /*6b90*/  SHF.R.U32.HI R33, RZ, 0xe, R11 ;  /* 0x0000000eff217819 */ /* 0x000fe4000001160b */
[----:B------:R-:W-:Y:S02]  /*6ba0*/  LOP3.LUT R26, R26, 0x10001, RZ, 0xc0, !PT ;  /* 0x000100011a1a7812 */ /* 0x000fe400078ec0ff */
[----:B------:R-:W-:Y:S02]  /*6bb0*/  LOP3.LUT R28, R28, 0x10001, RZ, 0xc0, !PT ;  /* 0x000100011c1c7812 */ /* 0x000fe400078ec0ff */
[----:B------:R-:W-:Y:S02]  /*6bc0*/  LOP3.LUT R10, R17, 0x10001, RZ, 0xc0, !PT ;  /* 0x00010001110a7812 */ /* 0x000fe400078ec0ff */
[----:B------:R-:W-:-:S02]  /*6bd0*/  LOP3.LUT R20, R20, 0x10001, RZ, 0xc0, !PT ;  /* 0x0001000114147812 */ /* 0x000fc400078ec0ff */
[C---:B------:R-:W-:Y:S02]  /*6be0*/  LOP3.LUT R35, R11.reuse, 0x380038, RZ, 0xc0, !PT ;  /* 0x003800380b237812 */ /* 0x040fe400078ec0ff */
[----:B------:R-:W-:Y:S02]  /*6bf0*/  SHF.R.U32.HI R56, RZ, 0x6, R11 ;  /* 0x00000006ff387819 */ /* 0x000fe4000001160b */
[----:B------:R-:W-:Y:S02]  /*6c00*/  LOP3.LUT R65, R11, 0x70007, RZ, 0xc0, !PT ;  /* 0x000700070b417812 */ /* 0x000fe400078ec0ff */
[----:B------:R-:W-:Y:S02]  /*6c10*/  PRMT R17, R23, 0x7610, R17 ;  /* 0x0000761017117816 */ /* 0x000fe40000000011 */
[----:B------:R-:W-:Y:S02]  /*6c20*/  LOP3.LUT R32, R26, 0x20002, R31, 0xf8, !PT ;  /* 0x000200021a207812 */ /* 0x000fe400078ef81f */
[----:B------:R-:W-:-:S02]  /*6c30*/  LOP3.LUT R36, R28, 0x20002, R33, 0xf8, !PT ;  /* 0x000200021c247812 */ /* 0x000fc400078ef821 */
[----:B------:R-:W-:Y:S02]  /*6c40*/  LOP3.LUT R23, R10, 0x20002, R21, 0xf8, !PT ;  /* 0x000200020a177812 */ /* 0x000fe400078ef815 */
[----:B------:R-:W-:Y:S02]  /*6c50*/  PRMT R10, R50, 0x9910, RZ ;  /* 0x00009910320a7816 */ /* 0x000fe400000000ff */
[----:B------:R-:W-:Y:S02]  /*6c60*/  LOP3.LUT R27, R20, 0x20002, R27, 0xf8, !PT ;  /* 0x00020002141b7812 */ /* 0x000fe400078ef81b */
[----:B------:R-:W-:Y:S02]  /*6c70*/  ISETP.NE.AND P2, PT, R10, RZ, PT ;  /* 0x000000ff0a00720c */ /* 0x000fe40003f45270 */
        /* <DEDUP_REMOVED lines=18> */
[----:B------:R-:W-:Y:S02]  /*6da0*/  LOP3.LUT R76, R29, 0x64006400, RZ, 0xfc, !PT ;  /* 0x640064001d4c7812 */ /* 0x000fe400078efcff */
[C---:B------:R-:W-:Y:S02]  /*6db0*/  LOP3.LUT R71, R56.reuse, 0x1c001c0, RZ, 0xc0, !PT ;  /* 0x01c001c038477812 */ /* 0x040fe400078ec0ff */
[----:B------:R-:W-:Y:S01]  /*6dc0*/  LOP3.LUT R56, R56, 0x70007, RZ, 0xc0, !PT ;  /* 0x0007000738387812 */ /* 0x000fe200078ec0ff */
[----:B------:R-:W-:Y:S01]  /*6dd0*/  HFMA2 R76, R76, R25.H0_H0, -132, -132 ;  /* 0xd820d8204c4c7431 */ /* 0x000fe20000040019 */
[----:B------:R-:W-:-:S02]  /*6de0*/  LOP3.LUT R94, R71, 0x64006400, RZ, 0xfc, !PT ;  /* 0x64006400475e7812 */ /* 0x000fc400078efcff */
        /* <DEDUP_REMOVED lines=8> */
[----:B------:R-:W-:-:S02]  /*6e70*/  LOP3.LUT R64, R64, 0x64006400, RZ, 0xfc, !PT ;  /* 0x6400640040407812 */ /* 0x000fc400078efcff */
[----:B------:R-:W-:Y:S02]  /*6e80*/  LOP3.LUT R65, R65, 0x64006400, RZ, 0xfc, !PT ;  /* 0x6400640041417812 */ /* 0x000fe400078efcff */
[----:B------:R-:W-:Y:S02]  /*6e90*/  ISETP.GE.AND P3, PT, R48, 0x2, PT ;  /* 0x000000023000780c */ /* 0x000fe40003f66270 */
[--C-:B--2---:R-:W-:Y:S02]  /*6ea0*/  SHF.R.U32.HI R26, RZ, 0xd, R5.reuse ;  /* 0x0000000dff1a7819 */ /* 0x104fe40000011605 */
[C---:B------:R-:W-:Y:S02]  /*6eb0*/  LOP3.LUT R28, R5.reuse, 0x380038, RZ, 0xc0, !PT ;  /* 0x00380038051c7812 */ /* 0x040fe400078ec0ff */
[----:B------:R-:W-:Y:S02]  /*6ec0*/  SHF.R.U32.HI R11, RZ, 0x6, R5 ;  /* 0x00000006ff0b7819 */ /* 0x000fe40000011605 */
[----:B------:R-:W-:-:S02]  /*6ed0*/  LOP3.LUT R62, R5, 0x70007, RZ, 0xc0, !PT ;  /* 0x00070007053e7812 */ /* 0x000fc400078ec0ff */
[----:B------:R-:W-:Y:S02]  /*6ee0*/  SHF.R.U32.HI R5, RZ, 0xd, R6 ;  /* 0x0000000dff057819 */ /* 0x000fe40000011606 */
[--C-:B------:R-:W-:Y:S02]  /*6ef0*/  SHF.R.U32.HI R20, RZ, 0xd, R4.reuse ;  /* 0x0000000dff147819 */ /* 0x100fe40000011604 */
[----:B------:R-:W-:Y:S02]  /*6f00*/  LOP3.LUT R5, R32, 0x40004, R5, 0xf8, !PT ;  /* 0x0004000420057812 */ /* 0x000fe400078ef805 */
[C---:B------:R-:W-:Y:S02]  /*6f10*/  LOP3.LUT R21, R4.reuse, 0x380038, RZ, 0xc0, !PT ;  /* 0x0038003804157812 */ /* 0x040fe400078ec0ff */
[----:B------:R-:W-:Y:S02]  /*6f20*/  SHF.R.U32.HI R10, RZ, 0x6, R4 ;  /* 0x00000006ff0a7819 */ /* 0x000fe40000011604 */
[----:B------:R-:W-:-:S02]  /*6f30*/  LOP3.LUT R61, R4, 0x70007, RZ, 0xc0, !PT ;  /* 0x00070007043d7812 */ /* 0x000fc400078ec0ff */
[----:B------:R-:W-:Y:S02]  /*6f40*/  LOP3.LUT R32, R14, 0x380038, RZ, 0xc0, !PT ;  /* 0x003800380e207812 */ /* 0x000fe400078ec0ff */
[----:B------:R-:W-:Y:S02]  /*6f50*/  LOP3.LUT R4, R23, 0x40004, R20, 0xf8, !PT ;  /* 0x0004000417047812 */ /* 0x000fe400078ef814 */
[----:B------:R-:W-:Y:S02]  /*6f60*/  LOP3.LUT R23, R12, 0x380038, RZ, 0xc0, !PT ;  /* 0x003800380c177812 */ /* 0x000fe400078ec0ff */
[C---:B------:R-:W-:Y:S02]  /*6f70*/  LOP3.LUT R33, R6.reuse, 0x380038, RZ, 0xc0, !PT ;  /* 0x0038003806217812 */ /* 0x040fe400078ec0ff */
[----:B------:R-:W-:Y:S02]  /*6f80*/  SHF.R.U32.HI R58, RZ, 0x6, R6 ;  /* 0x00000006ff3a7819 */ /* 0x000fe40000011606 */
[----:B------:R-:W-:-:S02]  /*6f90*/  LOP3.LUT R66, R6, 0x70007, RZ, 0xc0, !PT ;  /* 0x0007000706427812 */ /* 0x000fc400078ec0ff */
[--C-:B------:R-:W-:Y:S02]  /*6fa0*/  SHF.R.U32.HI R31, RZ, 0xd, R7.reuse ;  /* 0x0000000dff1f7819 */ /* 0x100fe40000011607 */
[----:B------:R-:W-:Y:S02]  /*6fb0*/  LOP3.LUT R6, R27, 0x40004, R26, 0xf8, !PT ;  /* 0x000400041b067812 */ /* 0x000fe400078ef81a */
[----:B------:R-:W-:Y:S02]  /*6fc0*/  LOP3.LUT R72, R32, 0x64006400, RZ, 0xfc, !PT ;  /* 0x6400640020487812 */ /* 0x000fe400078efcff */
[----:B------:R-:W-:Y:S02]  /*6fd0*/  LOP3.LUT R26, R24, 0x64006400, RZ, 0xfc, !PT ;  /* 0x64006400181a7812 */ /* 0x000fe400078efcff */
[----:B------:R-:W-:Y:S01]  /*6fe0*/  LOP3.LUT R27, R8, 0x380038, RZ, 0xc0, !PT ;  /* 0x00380038081b7812 */ /* 0x000fe200078ec0ff */
[-C--:B------:R-:W-:Y:S01]  /*6ff0*/  HFMA2 R75, R72, R25.reuse.H0_H0, -132, -132 ;  /* 0xd820d820484b7431 */ /* 0x080fe20000040019 */
[----:B------:R-:W-:Y:S01]  /*7000*/  LOP3.LUT R32, R21, 0x64006400, RZ, 0xfc, !PT ;  /* 0x6400640015207812 */ /* 0x000fe200078efcff */
[----:B------:R-:W-:Y:S01]  /*7010*/  HFMA2 R79, R26, R25.H0_H0, -132, -132 ;  /* 0xd820d8201a4f7431 */ /* 0x000fe20000040019 */
[----:B------:R-:W-:-:S02]  /*7020*/  SHF.R.U32.HI R59, RZ, 0x6, R7 ;  /* 0x00000006ff3b7819 */ /* 0x000fc40000011607 */
[----:B------:R-:W-:Y:S01]  /*7030*/  LOP3.LUT R20, R15, 0x380038, RZ, 0xc0, !PT ;  /* 0x003800380f147812 */ /* 0x000fe200078ec0ff */
[-C--:B------:R-:W-:Y:S01]  /*7040*/  HFMA2 R32, R32, R25.reuse.H0_H0, -132, -132 ;  /* 0xd820d82020207431 */ /* 0x080fe20000040019 */
[----:B------:R-:W-:Y:S02]  /*7050*/  LOP3.LUT R24, R23, 0x64006400, RZ, 0xfc, !PT ;  /* 0x6400640017187812 */ /* 0x000fe400078efcff */
[----:B------:R-:W-:Y:S02]  /*7060*/  LOP3.LUT R21, R11, 0x380038, RZ, 0xc0, !PT ;  /* 0x003800380b157812 */ /* 0x000fe400078ec0ff */
[C---:B------:R-:W-:Y:S01]  /*7070*/  LOP3.LUT R69, R7.reuse, 0x380038, RZ, 0xc0, !PT ;  /* 0x0038003807457812 */ /* 0x040fe200078ec0ff */
[----:B------:R-:W-:Y:S01]  /*7080*/  HFMA2 R87, R24, R25.H0_H0, -132, -132 ;  /* 0xd820d82018577431 */ /* 0x000fe20000040019 */
[----:B------:R-:W-:Y:S02]  /*7090*/  LOP3.LUT R67, R7, 0x70007, RZ, 0xc0, !PT ;  /* 0x0007000707437812 */ /* 0x000fe400078ec0ff */
[----:B------:R-:W-:-:S02]  /*70a0*/  LOP3.LUT R19, R10, 0x380038, RZ, 0xc0, !PT ;  /* 0x003800380a137812 */ /* 0x000fc400078ec0ff */
[----:B------:R-:W-:Y:S02]  /*70b0*/  LOP3.LUT R23, R58, 0x380038, RZ, 0xc0, !PT ;  /* 0x003800383a177812 */ /* 0x000fe400078ec0ff */
[----:B------:R-:W-:Y:S02]  /*70c0*/  LOP3.LUT R7, R36, 0x40004, R31, 0xf8, !PT ;  /* 0x0004000424077812 */ /* 0x000fe400078ef81f */
        /* <DEDUP_REMOVED lines=193> */
.L_x_1476:
        /* <DEDUP_REMOVED lines=80> */
.L_x_1477:
        /* <DEDUP_REMOVED lines=77> */
.L_x_1475:
[----:B0-----:R-:W-:Y:S01]  /*86b0*/  IADD3 R47, R47, 0x20, RZ ;  /* 0x000000202f2f7810 */ /* 0x001fe20007ffe0ff */
[----:B------:R-:W-:Y:S01]  /*86c0*/  UIADD3 UR4, UR4, 0x40, URZ ;  /* 0x0000004004047890 */ /* 0x000fe2000fffe03f */
[----:B------:R-:W-:Y:S02]  /*86d0*/  IMAD.WIDE R4, R37, 0x4, R2 ;  /* 0x0000000425047825 */ /* 0x000fe400078e0202 */
[C---:B------:R-:W-:Y:S02]  /*86e0*/  ISETP.GE.AND P2, PT, R47.reuse, c[0x0][0x1b8], PT ;  /* 0x00006e002f007a0c */ /* 0x040fe40003f46270 */
[----:B------:R-:W-:-:S13]  /*86f0*/  ISETP.LT.AND P3, PT, R47, R45, PT ;  /* 0x0000002d2f00720c */ /* 0x000fda0003f61270 */
[----:B------:R-:W-:Y:S05]  /*8700*/  @!P2 BRA P3, `(.L_x_1478) ;  /* 0xffffe1600000a947 */ /* 0x000fea000183ffff */
.L_x_1474:
[----:B------:R-:W-:Y:S05]  /*8710*/  @!P1 EXIT ;  /* 0x000000000000994d */ /* 0x000fea0003800000 */
[----:B------:R-:W0:Y:S01]  /*8720*/  S2R R3, SR_CTAID.X ;  /* 0x0000000000037919 */ /* 0x000e220000002500 */
[----:B-----5:R-:W-:Y:S01]  /*8730*/  IMAD.MOV.U32 R9, RZ, RZ, 0x2 ;  /* 0x00000002ff097424 */ /* 0x020fe200078e00ff */
        /* <DEDUP_REMOVED lines=15> */
.L_x_1482:
[----:B------:R-:W0:Y:S02]  /*8830*/  LDS R6, [R4] ;  /* 0x0000000004067984 */ /* 0x000e240000000800 */
[----:B0-----:R-:W-:-:S06]  /*8840*/  HADD2 R7, R6, R5 ;  /* 0x0000000506077230 */ /* 0x001fcc0000000000 */
[----:B------:R-:W0:Y:S02]  /*8850*/  ATOMS.CAST.SPIN R7, [R4], R6, R7 ;  /* 0x000000060407738d */ /* 0x000e240001800007 */
[----:B0-----:R-:W-:-:S13]  /*8860*/  ISETP.EQ.U32.AND P0, PT, R7, 0x1, PT ;  /* 0x000000010700780c */ /* 0x001fda0003f02070 */
[----:B------:R-:W-:Y:S05]  /*8870*/  @!P0 BRA `(.L_x_1482) ;  /* 0xffffffb000008947 */ /* 0x000fea000383ffff */
[----:B------:R-:W-:Y:S05]  /*8880*/  BRA `(.L_x_1480) ;  /* 0x0000003000007947 */ /* 0x000fea0003800000 */
.L_x_1481:
[----:B------:R-:W2:Y:S02]  /*8890*/  LD.E R4, [R2.64] ;  /* 0x0000000602047980 */ /* 0x000ea4000c101900 */
[----:B--2---:R-:W-:-:S05]  /*88a0*/  IMAD.IADD R5, R5, 0x1, R4 ;  /* 0x0000000105057824 */ /* 0x004fca00078e0204 */
[----:B------:R0:W-:Y:S02]  /*88b0*/  ST.E [R2.64], R5 ;  /* 0x0000000502007985 */ /* 0x0001e4000c101906 */
.L_x_1480:
[----:B------:R-:W-:Y:S05]  /*88c0*/  BSYNC B0 ;  /* 0x0000000000007941 */ /* 0x000fea0003800000 */
.L_x_1479:
[----:B------:R-:W2:Y:S01]  /*88d0*/  ATOM.E.ADD.F16x2.RN.STRONG.GPU P0, RZ, [R2.64+0x4], R43 ;  /* 0x0000042b02ff798a */ /* 0x000ea2000810e9c6 */
[----:B------:R-:W-:Y:S01]  /*88e0*/  BSSY B0, `(.L_x_1483) ;  /* 0x000000f000007945 */ /* 0x000fe20003800000 */
[----:B--2---:R-:W-:Y:S05]  /*88f0*/  @P0 BRA `(.L_x_1484) ;  /* 0x000000d000000947 */ /* 0x004fea0003800000 */
[----:B------:R-:W1:Y:S02]  /*8900*/  QSPC.E.S P0, RZ, [R2+0x4] ;  /* 0x0000040002ff73aa */ /* 0x000e640000000500 */
[----:B-1----:R-:W-:Y:S05]  /*8910*/  @!P0 BRA `(.L_x_1485) ;  /* 0x0000008000008947 */ /* 0x002fea0003800000 */
[----:B0-----:R-:W-:-:S04]  /*8920*/  IADD3 R2, R2, 0x4, RZ ;  /* 0x0000000402027810 */ /* 0x001fc80007ffe0ff */
[----:B------:R-:W-:-:S05]  /*8930*/  LOP3.LUT R2, R2, 0xffffff, RZ, 0xc0, !PT ;  /* 0x00ffffff02027812 */ /* 0x000fca00078ec0ff */
.L_x_1486:
[----:B------:R-:W0:Y:S02]  /*8940*/  LDS R4, [R2] ;  /* 0x0000000002047984 */ /* 0x000e240000000800 */
[----:B0-----:R-:W-:-:S10]  /*8950*/  HFMA2.MMA R5, R4, 1, 1, R43 ;  /* 0x3c003c0004057835 */ /* 0x001fd4000000002b */
[----:B------:R-:W0:Y:S02]  /*8960*/  ATOMS.CAST.SPIN R5, [R2], R4, R5 ;  /* 0x000000040205738d */ /* 0x000e240001800005 */
[----:B0-----:R-:W-:-:S13]  /*8970*/  ISETP.EQ.U32.AND P0, PT, R5, 0x1, PT ;  /* 0x000000010500780c */ /* 0x001fda0003f02070 */
[----:B------:R-:W-:Y:S05]  /*8980*/  @!P0 BRA `(.L_x_1486) ;  /* 0xffffffb000008947 */ /* 0x000fea000383ffff */
[----:B------:R-:W-:Y:S05]  /*8990*/  BRA `(.L_x_1484) ;  /* 0x0000003000007947 */ /* 0x000fea0003800000 */
.L_x_1485:
[----:B------:R-:W2:Y:S02]  /*89a0*/  LD.E R4, [R2.64+0x4] ;  /* 0x0000040602047980 */ /* 0x000ea4000c101900 */
[----:B0-2---:R-:W-:-:S05]  /*89b0*/  IMAD.IADD R5, R43, 0x1, R4 ;  /* 0x000000012b057824 */ /* 0x005fca00078e0204 */
[----:B------:R0:W-:Y:S02]  /*89c0*/  ST.E [R2.64+0x4], R5 ;  /* 0x0000040502007985 */ /* 0x0001e4000c101906 */
.L_x_1484:
[----:B------:R-:W-:Y:S05]  /*89d0*/  BSYNC B0 ;  /* 0x0000000000007941 */ /* 0x000fea0003800000 */
.L_x_1483:
        /* <DEDUP_REMOVED lines=12> */
.L_x_1490:
[----:B------:R-:W0:Y:S02]  /*8aa0*/  LDS R6, [R4] ;  /* 0x0000000004067984 */ /* 0x000e240000000800 */
[----:B0-----:R-:W-:-:S06]  /*8ab0*/  HADD2 R7, R6, R5 ;  /* 0x0000000506077230 */ /* 0x001fcc0000000000 */
[----:B------:R-:W0:Y:S02]  /*8ac0*/  ATOMS.CAST.SPIN R7, [R4], R6, R7 ;  /* 0x000000060407738d */ /* 0x000e240001800007 */
[----:B0-----:R-:W-:-:S13]  /*8ad0*/  ISETP.EQ.U32.AND P0, PT, R7, 0x1, PT ;  /* 0x000000010700780c */ /* 0x001fda0003f02070 */
[----:B------:R-:W-:Y:S05]  /*8ae0*/  @!P0 BRA `(.L_x_1490) ;  /* 0xffffffb000008947 */ /* 0x000fea000383ffff */
[----:B------:R-:W-:Y:S05]  /*8af0*/  BRA `(.L_x_1488) ;  /* 0x0000003000007947 */ /* 0x000fea0003800000 */
.L_x_1489:
[----:B------:R-:W2:Y:S02]  /*8b00*/  LD.E R4, [R2.64] ;  /* 0x0000000602047980 */ /* 0x000ea4000c101900 */
[----:B--2---:R-:W-:-:S05]  /*8b10*/  IMAD.IADD R5, R5, 0x1, R4 ;  /* 0x0000000105057824 */ /* 0x004fca00078e0204 */
[----:B------:R0:W-:Y:S02]  /*8b20*/  ST.E [R2.64], R5 ;  /* 0x0000000502007985 */ /* 0x0001e4000c101906 */
.L_x_1488:
[----:B------:R-:W-:Y:S05]  /*8b30*/  BSYNC B0 ;  /* 0x0000000000007941 */ /* 0x000fea0003800000 */
.L_x_1487:
[----:B------:R-:W2:Y:S01]  /*8b40*/  ATOM.E.ADD.F16x2.RN.STRONG.GPU P0, RZ, [R2.64+0x4], R41 ;  /* 0x0000042902ff798a */ /* 0x000ea2000810e9c6 */
[----:B------:R-:W-:Y:S01]  /*8b50*/  BSSY B0, `(.L_x_1491) ;  /* 0x000000f000007945 */ /* 0x000fe20003800000 */
[----:B--2---:R-:W-:Y:S05]  /*8b60*/  @P0 BRA `(.L_x_1492) ;  /* 0x000000d000000947 */ /* 0x004fea0003800000 */
[----:B------:R-:W1:Y:S02]  /*8b70*/  QSPC.E.S P0, RZ, [R2+0x4] ;  /* 0x0000040002ff73aa */ /* 0x000e640000000500 */
[----:B-1----:R-:W-:Y:S05]  /*8b80*/  @!P0 BRA `(.L_x_1493) ;  /* 0x0000008000008947 */ /* 0x002fea0003800000 */
[----:B0-----:R-:W-:-:S04]  /*8b90*/  IADD3 R2, R2, 0x4, RZ ;  /* 0x0000000402027810 */ /* 0x001fc80007ffe0ff */
[----:B------:R-:W-:-:S05]  /*8ba0*/  LOP3.LUT R2, R2, 0xffffff, RZ, 0xc0, !PT ;  /* 0x00ffffff02027812 */ /* 0x000fca00078ec0ff */
.L_x_1494:
[----:B------:R-:W0:Y:S02]  /*8bb0*/  LDS R4, [R2] ;  /* 0x0000000002047984 */ /* 0x000e240000000800 */
[----:B0-----:R-:W-:-:S10]  /*8bc0*/  HFMA2.MMA R5, R4, 1, 1, R41 ;  /* 0x3c003c0004057835 */ /* 0x001fd40000000029 */
[----:B------:R-:W0:Y:S02]  /*8bd0*/  ATOMS.CAST.SPIN R5, [R2], R4, R5 ;  /* 0x000000040205738d */ /* 0x000e240001800005 */
[----:B0-----:R-:W-:-:S13]  /*8be0*/  ISETP.EQ.U32.AND P0, PT, R5, 0x1, PT ;  /* 0x000000010500780c */ /* 0x001fda0003f02070 */
[----:B------:R-:W-:Y:S05]  /*8bf0*/  @!P0 BRA `(.L_x_1494) ;  /* 0xffffffb000008947 */ /* 0x000fea000383ffff */
[----:B------:R-:W-:Y:S05]  /*8c00*/  BRA `(.L_x_1492) ;  /* 0x0000003000007947 */ /* 0x000fea0003800000 */
.L_x_1493:
[----:B------:R-:W2:Y:S02]  /*8c10*/  LD.E R4, [R2.64+0x4] ;  /* 0x0000040602047980 */ /* 0x000ea4000c101900 */
[----:B0-2---:R-:W-:-:S05]  /*8c20*/  IMAD.IADD R5, R41, 0x1, R4 ;  /* 0x0000000129057824 */ /* 0x005fca00078e0204 */
[----:B------:R0:W-:Y:S02]  /*8c30*/  ST.E [R2.64+0x4], R5 ;  /* 0x0000040502007985 */ /* 0x0001e4000c101906 */
.L_x_1492:
[----:B------:R-:W-:Y:S05]  /*8c40*/  BSYNC B0 ;  /* 0x0000000000007941 */ /* 0x000fea0003800000 */
.L_x_1491:
        /* <DEDUP_REMOVED lines=12> */
.L_x_1498:
[----:B------:R-:W0:Y:S02]  /*8d10*/  LDS R4, [R0] ;  /* 0x0000000000047984 */ /* 0x000e240000000800 */
[----:B0-----:R-:W-:-:S06]  /*8d20*/  HADD2 R5, R4, R7 ;  /* 0x0000000704057230 */ /* 0x001fcc0000000000 */
[----:B------:R-:W0:Y:S02]  /*8d30*/  ATOMS.CAST.SPIN R5, [R0], R4, R5 ;  /* 0x000000040005738d */ /* 0x000e240001800005 */
[----:B0-----:R-:W-:-:S13]  /*8d40*/  ISETP.EQ.U32.AND P0, PT, R5, 0x1, PT ;  /* 0x000000010500780c */ /* 0x001fda0003f02070 */
[----:B------:R-:W-:Y:S05]  /*8d50*/  @!P0 BRA `(.L_x_1498) ;  /* 0xffffffb000008947 */ /* 0x000fea000383ffff */
[----:B------:R-:W-:Y:S05]  /*8d60*/  BRA `(.L_x_1496) ;  /* 0x0000003000007947 */ /* 0x000fea0003800000 */
.L_x_1497:
[----:B------:R-:W2:Y:S02]  /*8d70*/  LD.E R0, [R2.64] ;  /* 0x0000000602007980 */ /* 0x000ea4000c101900 */
[----:B--2---:R-:W-:-:S05]  /*8d80*/  IMAD.IADD R5, R7, 0x1, R0 ;  /* 0x0000000107057824 */ /* 0x004fca00078e0200 */
[----:B------:R0:W-:Y:S02]  /*8d90*/  ST.E [R2.64], R5 ;  /* 0x0000000502007985 */ /* 0x0001e4000c101906 */
.L_x_1496:
[----:B------:R-:W-:Y:S05]  /*8da0*/  BSYNC B0 ;  /* 0x0000000000007941 */ /* 0x000fea0003800000 */
.L_x_1495:
[----:B------:R-:W2:Y:S02]  /*8db0*/  ATOM.E.ADD.F16x2.RN.STRONG.GPU P0, RZ, [R2.64+0x4], R39 ;  /* 0x0000042702ff798a */ /* 0x000ea4000810e9c6 */
[----:B--2---:R-:W-:Y:S05]  /*8dc0*/  @P0 EXIT ;  /* 0x000000000000094d */ /* 0x004fea0003800000 */
[----:B------:R-:W1:Y:S02]  /*8dd0*/  QSPC.E.S P0, RZ, [R2+0x4] ;  /* 0x0000040002ff73aa */ /* 0x000e640000000500 */
[----:B-1----:R-:W-:Y:S05]  /*8de0*/  @!P0 BRA `(.L_x_1499) ;  /* 0x0000008000008947 */ /* 0x002fea0003800000 */
[----:B0-----:R-:W-:-:S04]  /*8df0*/  IADD3 R2, R2, 0x4, RZ ;  /* 0x0000000402027810 */ /* 0x001fc80007ffe0ff */
[----:B------:R-:W-:-:S05]  /*8e00*/  LOP3.LUT R2, R2, 0xffffff, RZ, 0xc0, !PT ;  /* 0x00ffffff02027812 */ /* 0x000fca00078ec0ff */
.L_x_1500:
[----:B------:R-:W0:Y:S02]  /*8e10*/  LDS R4, [R2] ;  /* 0x0000000002047984 */ /* 0x000e240000000800 */
[----:B0-----:R-:W-:-:S10]  /*8e20*/  HFMA2.MMA R5, R4, 1, 1, R39 ;  /* 0x3c003c0004057835 */ /* 0x001fd40000000027 */
[----:B------:R-:W0:Y:S02]  /*8e30*/  ATOMS.CAST.SPIN R5, [R2], R4, R5 ;  /* 0x000000040205738d */ /* 0x000e240001800005 */
[----:B0-----:R-:W-:-:S13]  /*8e40*/  ISETP.EQ.U32.AND P0, PT, R5, 0x1, PT ;  /* 0x000000010500780c */ /* 0x001fda0003f02070 */
[----:B------:R-:W-:Y:S05]  /*8e50*/  @!P0 BRA `(.L_x_1500) ;  /* 0xffffffb000008947 */ /* 0x000fea000383ffff */
[----:B------:R-:W-:Y:S05]  /*8e60*/  EXIT ;  /* 0x000000000000794d */ /* 0x000fea0003800000 */
.L_x_1499:
[----:B------:R-:W2:Y:S02]  /*8e70*/  LD.E R0, [R2.64+0x4] ;  /* 0x0000040602007980 */ /* 0x000ea4000c101900 */
[----:B0-2---:R-:W-:-:S05]  /*8e80*/  IMAD.IADD R5, R39, 0x1, R0 ;  /* 0x0000000127057824 */ /* 0x005fca00078e0200 */
[----:B------:R-:W-:Y:S01]  /*8e90*/  ST.E [R2.64+0x4], R5 ;  /* 0x0000040502007985 */ /* 0x000fe2000c101906 */
[----:B------:R-:W-:Y:S05]  /*8ea0*/  EXIT ;  /* 0x000000000000794d */ /* 0x000fea0003800000 */
.L_x_1501:
        /* <DEDUP_REMOVED lines=13> */
.L_x_3285:


//--------------------- .text._Z23gemm_half_q_half_kernelILi3ELi14ELb1ELb1ELi64EEvPK6__halfPKjS4_S2_PS0_iiiiPKtS7_iiiiiibS2_i --------------------------
	.section	.text._Z23gemm_half_q_half_kernelILi3ELi14ELb1ELb1ELi64EEvPK6__halfPKjS4_S2_PS0_iiiiPKtS7_iiiiiibS2_i,"ax",@progbits
	.sectioninfo	@"SHI_REGISTERS=99"
	.align	128
        .global         _Z23gemm_half_q_half_kernelILi3ELi14ELb1ELb1ELi64EEvPK6__halfPKjS4_S2_PS0_iiiiPKtS7_iiiiiibS2_i
        .type           _Z23gemm_half_q_half_kernelILi3ELi14ELb1ELb1ELi64EEvPK6__halfPKjS4_S2_PS0_iiiiPKtS7_iiiiiibS2_i,@function
        .size           _Z23gemm_half_q_half_kernelILi3ELi14ELb1ELb1ELi64EEvPK6__halfPKjS4_S2_PS0_iiiiPKtS7_iiiiiibS2_i,(.L_x_3286 - _Z23gemm_half_q_half_kernelILi3ELi14ELb1ELb1ELi64EEvPK6__halfPKjS4_S2_PS0_iiiiPKtS7_iiiiiibS2_i)
        .other          _Z23gemm_half_q_half_kernelILi3ELi14ELb1ELb1ELi64EEvPK6__halfPKjS4_S2_PS0_iiiiPKtS7_iiiiiibS2_i,@"STO_CUDA_ENTRY STV_DEFAULT"
_Z23gemm_half_q_half_kernelILi3ELi14ELb1ELb1ELi64EEvPK6__halfPKjS4_S2_PS0_iiiiPKtS7_iiiiiibS2_i:
.text._Z23gemm_half_q_half_kernelILi3ELi14ELb1ELb1ELi64EEvPK6__halfPKjS4_S2_PS0_iiiiPKtS7_iiiiiibS2_i:
        /* <DEDUP_REMOVED lines=35> */
.L_x_1502:
[----:B-12---:R-:W0:Y:S01]  /*0230*/  S2R R7, SR_CTAID.X ;  /* 0x0000000000077919 */ /* 0x006e220000002500 */
[----:B------:R-:W-:Y:S01]  /*0240*/  PRMT R3, R4, 0x9910, RZ ;  /* 0x0000991004037816 */ /* 0x000fe200000000ff */
[----:B------:R-:W-:-:S03]  /*0250*/  IMAD.SHL.U32 R47, R0, 0x40, RZ ;  /* 0x00000040002f7824 */ /* 0x000fc600078e00ff */
[----:B------:R-:W-:Y:S02]  /*0260*/  ISETP.NE.AND P0, PT, R3, RZ, PT ;  /* 0x000000ff0300720c */ /* 0x000fe40003f05270 */
[----:B------:R-:W-:-:S04]  /*0270*/  IADD3 R45, R47, 0x40, RZ ;  /* 0x000000402f2d7810 */ /* 0x000fc80007ffe0ff */
[----:B------:R-:W-:-:S07]  /*0280*/  IMNMX R45, R45, c[0x0][0x190], PT ;  /* 0x000064002d2d7a17 */ /* 0x000fce0003800200 */
[----:B------:R-:W-:Y:S05]  /*0290*/  @!P0 EXIT ;  /* 0x000000000000894d */ /* 0x000fea0003800000 */
[--C-:B------:R-:W-:Y:S01]  /*02a0*/  IMAD.IADD R17, R47, 0x1, R10.reuse ;  /* 0x000000012f117824 */ /* 0x100fe200078e020a */
[----:B------:R-:W-:Y:S01]  /*02b0*/  BSSY B0, `(.L_x_1503) ;  /* 0x00000a5000007945 */ /* 0x000fe20003800000 */
[----:B0-----:R-:W-:-:S03]  /*02c0*/  IMAD R4, R7, 0x40, R10 ;  /* 0x0000004007047824 */ /* 0x001fc600078e020a */
[----:B------:R-:W-:Y:S01]  /*02d0*/  ISETP.GE.OR P0, PT, R17, R45, !P1 ;  /* 0x0000002d1100720c */ /* 0x000fe20004f06670 */
[----:B------:R-:W-:-:S12]  /*02e0*/  IMAD.SHL.U32 R4, R4, 0x4, RZ ;  /* 0x0000000404047824 */ /* 0x000fd800078e00ff */
        /* <DEDUP_REMOVED lines=15> */
.L_x_1507:
        /* <DEDUP_REMOVED lines=36> */
.L_x_1506:
        /* <DEDUP_REMOVED lines=22> */
.L_x_1508:
        /* <DEDUP_REMOVED lines=12> */
.L_x_1505:
[----:B------:R-:W-:Y:S01]  /*0840*/  ISETP.GT.AND P2, PT, R48, 0x3, PT ;  /* 0x000000033000780c */ /* 0x000fe20003f44270 */
[----:B------:R-:W-:Y:S01]  /*0850*/  IMAD.SHL.U32 R20, R10, 0x2, RZ ;  /* 0x000000020a147824 */ /* 0x000fe200078e00ff */
[----:B------:R-:W-:Y:S01]  /*0860*/  PLOP3.LUT P0, PT, PT, PT, PT, 0x80, 0x0 ;  /* 0x000000000000781c */ /* 0x000fe20003f0f070 */
[----:B------:R-:W-:-:S10]  /*0870*/  IMAD.MOV.U32 R3, RZ, RZ, RZ ;  /* 0x000000ffff037224 */ /* 0x000fd400078e00ff */
[----:B------:R-:W-:Y:S05]  /*0880*/  @!P2 BRA `(.L_x_1509) ;  /* 0x000002600000a947 */ /* 0x000fea0003800000 */
[----:B------:R-:W-:Y:S02]  /*0890*/  PLOP3.LUT P0, PT, PT, PT, PT, 0x8, 0x0 ;  /* 0x000000000000781c */ /* 0x000fe40003f0e170 */
[----:B------:R-:W-:Y:S02]  /*08a0*/  IADD3 R22, R48, -0x3, RZ ;  /* 0xfffffffd30167810 */ /* 0x000fe40007ffe0ff */
.L_x_1510:
        /* <DEDUP_REMOVED lines=36> */
.L_x_1509:
        /* <DEDUP_REMOVED lines=22> */
.L_x_1511:
        /* <DEDUP_REMOVED lines=11> */
.L_x_1504:
[----:B------:R-:W-:Y:S05]  /*0d00*/  BSYNC B0 ;  /* 0x0000000000007941 */ /* 0x000fea0003800000 */
.L_x_1503:
        /* <DEDUP_REMOVED lines=14> */
.L_x_1514:
        /* <DEDUP_REMOVED lines=19> */
.L_x_1513:
        /* <DEDUP_REMOVED lines=14> */
.L_x_1515:
[----:B------:R-:W-:-:S13]  /*1000*/  ISETP.LT.OR P0, PT, R3, R48, P0 ;  /* 0x000000300300720c */ /* 0x000fda0000701670 */
[----:B------:R-:W-:Y:S02]  /*1010*/  @P0 IMAD R3, R2, 0x3, R3 ;  /* 0x0000000302030824 */ /* 0x000fe400078e0203 */
[----:B------:R-:W-:Y:S02]  /*1020*/  @P0 IMAD.MOV.U32 R2, RZ, RZ, 0x2 ;  /* 0x00000002ff020424 */ /* 0x000fe400078e00ff */
[----:B------:R-:W-:-:S04]  /*1030*/  @P0 IMAD R3, R3, c[0x0][0x18c], R4 ;  /* 0x0000630003030a24 */ /* 0x000fc800078e0204 */
[----:B------:R-:W-:-:S05]  /*1040*/  @P0 IMAD.WIDE R2, R3, R2, c[0x0][0x180] ;  /* 0x0000600003020625 */ /* 0x000fca00078e0202 */
[----:B------:R1:W-:Y:S02]  /*1050*/  @P0 STG.E.64 [R2.64], RZ ;  /* 0x000000ff02000986 */ /* 0x0003e4000c101b08 */
.L_x_1512:
        /* <DEDUP_REMOVED lines=14> */
.L_x_1517:
        /* <DEDUP_REMOVED lines=43> */
.L_x_1516:
        /* <DEDUP_REMOVED lines=59> */
[----:B---3--:R-:W-:-:S02]  /*17a0*/  PRMT R39, RZ, 0x5410, RZ ;  /* 0x00005410ff277816 */ /* 0x008fc400000000ff */
[----:B------:R-:W-:-:S04]  /*17b0*/  IADD3 R4, P2, R4, R3, RZ ;  /* 0x0000000304047210 */ /* 0x000fc80007f5e0ff */
[----:B------:R-:W-:Y:S02]  /*17c0*/  LEA.HI.X.SX32 R3, R3, R0, 0x1, P2 ;  /* 0x0000000003037211 */ /* 0x000fe400010f0eff */
[----:B------:R-:W-:-:S04]  /*17d0*/  LEA R2, P2, R4, c[0x0][0x168], 0x2 ;  /* 0x00005a0004027a11 */ /* 0x000fc800078410ff */
[----:B------:R-:W-:Y:S02]  /*17e0*/  LEA.HI.X R3, R4, c[0x0][0x16c], R3, 0x2, P2 ;  /* 0x00005b0004037a11 */ /* 0x000fe400010f1403 */
[----:B--2---:R-:W-:Y:S02]  /*17f0*/  PRMT R16, R14, 0x7610, R15 ;  /* 0x000076100e107816 */ /* 0x004fe4000000000f */
[----:B------:R-:W-:Y:S01]  /*1800*/  PRMT R0, R15, 0x7610, R14 ;  /* 0x000076100f007816 */ /* 0x000fe2000000000e */
[----:B----4-:R-:W-:Y:S01]  /*1810*/  IMAD.IADD R38, R47, 0x1, R38 ;  /* 0x000000012f267824 */ /* 0x010fe200078e0226 */
[----:B------:R-:W-:Y:S05]  /*1820*/  @P0 BRA `(.L_x_1518) ;  /* 0x0000555000000947 */ /* 0x000fea0003800000 */
[----:B------:R-:W-:Y:S01]  /*1830*/  IMAD.MOV.U32 R46, RZ, RZ, RZ ;  /* 0x000000ffff2e7224 */ /* 0x000fe200078e00ff */
[----:B------:R-:W-:Y:S01]  /*1840*/  PRMT R44, RZ, 0x7610, R44 ;  /* 0x00007610ff2c7816 */ /* 0x000fe2000000002c */
[----:B------:R-:W-:Y:S02]  /*1850*/  UMOV UR4, URZ ;  /* 0x0000003f00047c82 */ /* 0x000fe40008000000 */
.L_x_1531:
        /* <DEDUP_REMOVED lines=28> */
[----:B-----5:R-:W-:Y:S02]  /*1a20*/  LOP3.LUT R19, R11, 0xf000f, RZ, 0xc0, !PT ;  /* 0x000f000f0b137812 */ /* 0x020fe400078ec0ff */
[----:B------:R-:W-:-:S02]  /*1a30*/  LOP3.LUT R9, R8, 0xf000f, RZ, 0xc0, !PT ;  /* 0x000f000f08097812 */ /* 0x000fc400078ec0ff */
[----:B------:R-:W-:Y:S02]  /*1a40*/  LOP3.LUT R20, R11, 0xf000f0, RZ, 0xc0, !PT ;  /* 0x00f000f00b147812 */ /* 0x000fe400078ec0ff */
[----:B------:R-:W-:Y:S02]  /*1a50*/  LOP3.LUT R8, R8, 0xf000f0, RZ, 0xc0, !PT ;  /* 0x00f000f008087812 */ /* 0x000fe400078ec0ff */
[----:B------:R-:W-:Y:S02]  /*1a60*/  LOP3.LUT R10, R12, 0x64006400, RZ, 0xfc, !PT ;  /* 0x640064000c0a7812 */ /* 0x000fe400078efcff */
[----:B------:R-:W-:Y:S02]  /*1a70*/  SHF.R.U32.HI R21, RZ, 0x8, R11 ;  /* 0x00000008ff157819 */ /* 0x000fe4000001160b */
[C---:B------:R-:W-:Y:S01]  /*1a80*/  LOP3.LUT R12, R14.reuse, 0xf000f, RZ, 0xc0, !PT ;  /* 0x000f000f0e0c7812 */ /* 0x040fe200078ec0ff */
[----:B------:R-:W-:Y:S01]  /*1a90*/  HADD2 R10, R10, -1032, -1032 ;  /* 0xe408e4080a0a7430 */ /* 0x000fe20000000000 */
        /* <DEDUP_REMOVED lines=34> */
[----:B------:R-:W-:Y:S01]  /*1cc0*/  HFMA2 R24, R27, R4.H0_H0, -72, -72 ;  /* 0xd480d4801b187431 */ /* 0x000fe20000040004 */
[----:B------:R-:W-:Y:S05]  /*1cd0*/  @!P2 BRA `(.L_x_1520) ;  /* 0x000005a00000a947 */ /* 0x000fea0003800000 */
[----:B------:R-:W0:Y:S01]  /*1ce0*/  LDS.64 R26, [UR4] ;  /* 0x00000004ff1a7984 */ /* 0x000e220008000a00 */
        /* <DEDUP_REMOVED lines=71> */
[----:B------:R-:W-:Y:S01]  /*2160*/  HADD2.F32 R7, -RZ, R16.H0_H0 ;  /* 0x20000010ff077230 */ /* 0x000fe20000004100 */
[----:B------:R-:W-:Y:S01]  /*2170*/  FFMA.FTZ R31, R27, R31, R34 ;  /* 0x0000001f1b1f7223 */ /* 0x000fe20000010022 */
[----:B------:R-:W-:-:S02]  /*2180*/  HADD2.F32 R25, -RZ, R0.H1_H1 ;  /* 0x30000000ff197230 */ /* 0x000fc40000004100 */
[----:B------:R-:W-:Y:S01]  /*2190*/  HADD2.F32 R27, -RZ, R0.H0_H0 ;  /* 0x20000000ff1b7230 */ /* 0x000fe20000004100 */
        /* <DEDUP_REMOVED lines=14> */
.L_x_1520:
        /* <DEDUP_REMOVED lines=81> */
[--C-:B------:R-:W-:Y:S01]  /*2790*/  HADD2.F32 R25, -RZ, R0.reuse.H1_H1 ;  /* 0x30000000ff197230 */ /* 0x100fe20000004100 */
[----:B------:R-:W-:Y:S01]  /*27a0*/  FFMA.FTZ R28, R31, R27, R28 ;  /* 0x0000001b1f1c7223 */ /* 0x000fe2000001001c */
[----:B------:R-:W-:Y:S01]  /*27b0*/  HADD2.F32 R29, -RZ, R0.H0_H0 ;  /* 0x20000000ff1d7230 */ /* 0x000fe20000004100 */
        /* <DEDUP_REMOVED lines=13> */
.L_x_1522:
        /* <DEDUP_REMOVED lines=34> */
[----:B-1----:R-:W-:Y:S01]  /*2ab0*/  HADD2.F32 R11, -RZ, R7.H1_H1 ;  /* 0x30000007ff0b7230 */ /* 0x002fe20000004100 */
        /* <DEDUP_REMOVED lines=37> */
[----:B------:R-:W-:Y:S01]  /*2d10*/  HADD2.F32 R7, -RZ, R16.H0_H0 ;  /* 0x20000010ff077230 */ /* 0x000fe20000004100 */
[-C--:B------:R-:W-:Y:S01]  /*2d20*/  FFMA.FTZ R8, R20, R11.reuse, R8 ;  /* 0x0000000b14087223 */ /* 0x080fe20000010008 */
[--C-:B------:R-:W-:Y:S01]  /*2d30*/  HADD2.F32 R9, -RZ, R0.reuse.H1_H1 ;  /* 0x30000000ff097230 */ /* 0x100fe20000004100 */
[-C--:B------:R-:W-:Y:S01]  /*2d40*/  FFMA.FTZ R12, R22, R11.reuse, R12 ;  /* 0x0000000b160c7223 */ /* 0x080fe2000001000c */
[----:B------:R-:W-:Y:S01]  /*2d50*/  HADD2.F32 R13, -RZ, R0.H0_H0 ;  /* 0x20000000ff0d7230 */ /* 0x000fe20000004100 */
        /* <DEDUP_REMOVED lines=14> */
.L_x_1521:
        /* <DEDUP_REMOVED lines=8> */
[----:B------:R-:W-:Y:S02]  /*2ec0*/  SHF.R.U32.HI R18, RZ, 0x8, R9 ;  /* 0x00000008ff127819 */ /* 0x000fe40000011609 */
[----:B------:R-:W-:Y:S02]  /*2ed0*/  LOP3.LUT R20, R10, 0xf000f0, RZ, 0xc0, !PT ;  /* 0x00f000f00a147812 */ /* 0x000fe400078ec0ff */
[----:B------:R-:W-:Y:S02]  /*2ee0*/  SHF.R.U32.HI R21, RZ, 0x8, R10 ;  /* 0x00000008ff157819 */ /* 0x000fe4000001160a */
[----:B------:R-:W-:Y:S02]  /*2ef0*/  SHF.R.U32.HI R24, RZ, 0x8, R11 ;  /* 0x00000008ff187819 */ /* 0x000fe4000001160b */
[----:B------:R-:W-:Y:S02]  /*2f00*/  LOP3.LUT R10, R12, 0x64006400, RZ, 0xfc, !PT ;  /* 0x640064000c0a7812 */ /* 0x000fe400078efcff */
[----:B------:R-:W-:-:S02]  /*2f10*/  LOP3.LUT R17, R9, 0xf000f0, RZ, 0xc0, !PT ;  /* 0x00f000f009117812 */ /* 0x000fc400078ec0ff */
[C---:B------:R-:W-:Y:S01]  /*2f20*/  LOP3.LUT R22, R11.reuse, 0xf000f, RZ, 0xc0, !PT ;  /* 0x000f000f0b167812 */ /* 0x040fe200078ec0ff */
[----:B------:R-:W-:Y:S01]  /*2f30*/  HADD2 R10, R10, -1032, -1032 ;  /* 0xe408e4080a0a7430 */ /* 0x000fe20000000000 */
        /* <DEDUP_REMOVED lines=42> */
[--C-:B------:R-:W-:Y:S01]  /*31e0*/  HADD2.F32 R36, -RZ, R15.reuse.H0_H0 ;  /* 0x2000000fff247230 */ /* 0x100fe20000004100 */
        /* <DEDUP_REMOVED lines=87> */
.L_x_1523:
        /* <DEDUP_REMOVED lines=29> */
[--C-:B------:R-:W-:Y:S01]  /*3930*/  HADD2.F32 R34, -RZ, R14.reuse.H0_H0 ;  /* 0x2000000eff227230 */ /* 0x100fe20000004100 */
        /* <DEDUP_REMOVED lines=67> */
.L_x_1525:
[----:B------:R-:W-:Y:S05]  /*3d70*/  @P0 BRA `(.L_x_1524) ;  /* 0x000005a000000947 */ /* 0x000fea0003800000 */
[----:B------:R-:W0:Y:S01]  /*3d80*/  LDS.64 R28, [UR4+0x110] ;  /* 0x00011004ff1c7984 */ /* 0x000e220008000a00 */
[----:B------:R-:W-:Y:S02]  /*3d90*/  HADD2.F32 R33, -RZ, R12.H0_H0 ;  /* 0x2000000cff217230 */ /* 0x000fe40000004100 */
[--C-:B------:R-:W-:Y:S01]  /*3da0*/  HADD2.F32 R35, -RZ, R15.reuse.H0_H0 ;  /* 0x2000000fff237230 */ /* 0x100fe20000004100 */
        /* <DEDUP_REMOVED lines=87> */
.L_x_1524:
        /* <DEDUP_REMOVED lines=145> */
.L_x_1526:
        /* <DEDUP_REMOVED lines=97> */
.L_x_1528:
        /* <DEDUP_REMOVED lines=91> */
.L_x_1527:
        /* <DEDUP_REMOVED lines=145> */
.L_x_1529:
        /* <DEDUP_REMOVED lines=97> */
.L_x_1530:
        /* <DEDUP_REMOVED lines=91> */
.L_x_1519:
        /* <DEDUP_REMOVED lines=12> */
.L_x_1518:
[----:B------:R-:W-:-:S04]  /*6d80*/  ISETP.GE.AND P0, PT, R47, R45, PT ;  /* 0x0000002d2f00720c */ /* 0x000fc80003f06270 */
[----:B------:R-:W-:-:S13]  /*6d90*/  ISETP.GE.OR P0, PT, R47, c[0x0][0x1b8], P0 ;  /* 0x00006e002f007a0c */ /* 0x000fda0000706670 */
[----:B------:R-:W-:Y:S05]  /*6da0*/  @P0 BRA `(.L_x_1532) ;  /* 0x00001f3000000947 */ /* 0x000fea0003800000 */
[----:B------:R-:W-:-:S04]  /*6db0*/  PRMT R4, R51, 0x9910, RZ ;  /* 0x0000991033047816 */ /* 0x000fc800000000ff */
[----:B------:R-:W-:-:S04]  /*6dc0*/  ISETP.NE.AND P0, PT, R4, RZ, PT ;  /* 0x000000ff0400720c */ /* 0x000fc80003f05270 */
[----:B------:R-:W-:Y:S02]  /*6dd0*/  ISETP.LT.OR P0, PT, R5, 0x3, !P0 ;  /* 0x000000030500780c */ /* 0x000fe40004701670 */
.L_x_1536:
        /* <DEDUP_REMOVED lines=12> */
[----:B0-----:R-:W-:Y:S01]  /*6ea0*/  IMAD.WIDE R2, R37, 0x4, R6 ;  /* 0x0000000425027825 */ /* 0x001fe200078e0206 */
[----:B--2---:R-:W-:Y:S02]  /*6eb0*/  @!P2 PRMT R16, R18, 0x7610, R16 ;  /* 0x000076101210a816 */ /* 0x004fe40000000010 */
[----:B------:R-:W-:Y:S01]  /*6ec0*/  @!P2 PRMT R0, R0, 0x7610, R18 ;  /* 0x000076100000a816 */ /* 0x000fe20000000012 */
[----:B---3--:R-:W-:Y:S01]  /*6ed0*/  @!P2 IMAD.IADD R38, R4, 0x1, R47 ;  /* 0x000000010426a824 */ /* 0x008fe200078e022f */
[----:B------:R-:W-:-:S02]  /*6ee0*/  @!P2 PRMT R16, R16, 0x7610, R19 ;  /* 0x000076101010a816 */ /* 0x000fc40000000013 */
[----:B------:R-:W-:Y:S01]  /*6ef0*/  @!P2 PRMT R0, R19, 0x7610, R0 ;  /* 0x000076101300a816 */ /* 0x000fe20000000000 */
[----:B------:R-:W-:Y:S05]  /*6f00*/  @!P1 BRA `(.L_x_1533) ;  /* 0x00001d7000009947 */ /* 0x000fea0003800000 */
[----:B-1----:R-:W2:Y:S01]  /*6f10*/  LDG.E.128.CONSTANT R4, [R2.64] ;  /* 0x0000000802047981 */ /* 0x002ea2000c1e9d00 */
[--C-:B-----5:R-:W-:Y:S01]  /*6f20*/  SHF.R.U32.HI R17, RZ, 0xf, R12.reuse ;  /* 0x0000000fff117819 */ /* 0x120fe2000001160c */
[----:B------:R-:W-:Y:S01]  /*6f30*/  IMAD.MOV.U32 R23, RZ, RZ, 0x2400 ;  /* 0x00002400ff177424 */ /* 0x000fe200078e00ff */
[C---:B------:R-:W-:Y:S01]  /*6f40*/  LOP3.LUT R18, R12.reuse, 0x380038, RZ, 0xc0, !PT ;  /* 0x003800380c127812 */ /* 0x040fe200078ec0ff */
[----:B------:R-:W-:Y:S01]  /*6f50*/  IMAD.MOV.U32 R25, RZ, RZ, 0x3000 ;  /* 0x00003000ff197424 */ /* 0x000fe200078e00ff */
        /* <DEDUP_REMOVED lines=32> */
[----:B------:R-:W-:-:S02]  /*7160*/  SHF.R.U32.HI R56, RZ, 0x6, R11 ;  /* 0x00000006ff387819 */ /* 0x000fc4000001160b */
[----:B------:R-:W-:Y:S02]  /*7170*/  LOP3.LUT R65, R11, 0x70007, RZ, 0xc0, !PT ;  /* 0x000700070b417812 */ /* 0x000fe400078ec0ff */
[----:B------:R-:W-:Y:S02]  /*7180*/  PRMT R17, R23, 0x7610, R17 ;  /* 0x0000761017117816 */ /* 0x000fe40000000011 */
[----:B------:R-:W-:Y:S02]  /*7190*/  LOP3.LUT R32, R26, 0x20002, R31, 0xf8, !PT ;  /* 0x000200021a207812 */ /* 0x000fe400078ef81f */
[----:B------:R-:W-:Y:S02]  /*71a0*/  LOP3.LUT R36, R28, 0x20002, R33, 0xf8, !PT ;  /* 0x000200021c247812 */ /* 0x000fe400078ef821 */
[----:B------:R-:W-:Y:S02]  /*71b0*/  LOP3.LUT R23, R10, 0x20002, R21, 0xf8, !PT ;  /* 0x000200020a177812 */ /* 0x000fe400078ef815 */
[----:B------:R-:W-:-:S02]  /*71c0*/  PRMT R10, R50, 0x9910, RZ ;  /* 0x00009910320a7816 */ /* 0x000fc400000000ff */
[----:B------:R-:W-:Y:S02]  /*71d0*/  LOP3.LUT R27, R20, 0x20002, R27, 0xf8, !PT ;  /* 0x00020002141b7812 */ /* 0x000fe400078ef81b */
[----:B------:R-:W-:Y:S02]  /*71e0*/  ISETP.NE.AND P2, PT, R10, RZ, PT ;  /* 0x000000ff0a00720c */ /* 0x000fe40003f45270 */
        /* <DEDUP_REMOVED lines=19> */
[C---:B------:R-:W-:Y:S02]  /*7320*/  LOP3.LUT R71, R56.reuse, 0x1c001c0, RZ, 0xc0, !PT ;  /* 0x01c001c038477812 */ /* 0x040fe400078ec0ff */
[----:B------:R-:W-:Y:S01]  /*7330*/  LOP3.LUT R56, R56, 0x70007, RZ, 0xc0, !PT ;  /* 0x0007000738387812 */ /* 0x000fe200078ec0ff */
[----:B------:R-:W-:Y:S01]  /*7340*/  HFMA2 R76, R76, R25.H0_H0, -132, -132 ;  /* 0xd820d8204c4c7431 */ /* 0x000fe20000040019 */
        /* <DEDUP_REMOVED lines=9> */
[----:B------:R-:W-:Y:S02]  /*73e0*/  LOP3.LUT R64, R64, 0x64006400, RZ, 0xfc, !PT ;  /* 0x6400640040407812 */ /* 0x000fe400078efcff */
[----:B------:R-:W-:Y:S02]  /*73f0*/  LOP3.LUT R65, R65, 0x64006400, RZ, 0xfc, !PT ;  /* 0x6400640041417812 */ /* 0x000fe400078efcff */
[----:B------:R-:W-:-:S02]  /*7400*/  ISETP.GE.AND P3, PT, R48, 0x2, PT ;  /* 0x000000023000780c */ /* 0x000fc40003f66270 */
[--C-:B--2---:R-:W-:Y:S02]  /*7410*/  SHF.R.U32.HI R26, RZ, 0xd, R5.reuse ;  /* 0x0000000dff1a7819 */ /* 0x104fe40000011605 */
[C---:B------:R-:W-:Y:S02]  /*7420*/  LOP3.LUT R28, R5.reuse, 0x380038, RZ, 0xc0, !PT ;  /* 0x00380038051c7812 */ /* 0x040fe400078ec0ff */
[----:B------:R-:W-:Y:S02]  /*7430*/  SHF.R.U32.HI R11, RZ, 0x6, R5 ;  /* 0x00000006ff0b7819 */ /* 0x000fe40000011605 */
[----:B------:R-:W-:Y:S02]  /*7440*/  LOP3.LUT R62, R5, 0x70007, RZ, 0xc0, !PT ;  /* 0x00070007053e7812 */ /* 0x000fe400078ec0ff */
[----:B------:R-:W-:Y:S02]  /*7450*/  SHF.R.U32.HI R5, RZ, 0xd, R6 ;  /* 0x0000000dff057819 */ /* 0x000fe40000011606 */
[----:B------:R-:W-:-:S02]  /*7460*/  SHF.R.U32.HI R20, RZ, 0xd, R4 ;  /* 0x0000000dff147819 */ /* 0x000fc40000011604 */
[----:B------:R-:W-:Y:S02]  /*7470*/  LOP3.LUT R5, R32, 0x40004, R5, 0xf8, !PT ;  /* 0x0004000420057812 */ /* 0x000fe400078ef805 */
[C---:B------:R-:W-:Y:S02]  /*7480*/  LOP3.LUT R21, R4.reuse, 0x380038, RZ, 0xc0, !PT ;  /* 0x0038003804157812 */ /* 0x040fe400078ec0ff */
[----:B------:R-:W-:Y:S02]  /*7490*/  SHF.R.U32.HI R10, RZ, 0x6, R4 ;  /* 0x00000006ff0a7819 */ /* 0x000fe40000011604 */
[----:B------:R-:W-:Y:S02]  /*74a0*/  LOP3.LUT R61, R4, 0x70007, RZ, 0xc0, !PT ;  /* 0x00070007043d7812 */ /* 0x000fe400078ec0ff */
[----:B------:R-:W-:Y:S02]  /*74b0*/  LOP3.LUT R32, R14, 0x380038, RZ, 0xc0, !PT ;  /* 0x003800380e207812 */ /* 0x000fe400078ec0ff */
[----:B------:R-:W-:-:S02]  /*74c0*/  LOP3.LUT R4, R23, 0x40004, R20, 0xf8, !PT ;  /* 0x0004000417047812 */ /* 0x000fc400078ef814 */
[----:B------:R-:W-:Y:S02]  /*74d0*/  LOP3.LUT R23, R12, 0x380038, RZ, 0xc0, !PT ;  /* 0x003800380c177812 */ /* 0x000fe400078ec0ff */
[C---:B------:R-:W-:Y:S02]  /*74e0*/  LOP3.LUT R33, R6.reuse, 0x380038, RZ, 0xc0, !PT ;  /* 0x0038003806217812 */ /* 0x040fe400078ec0ff */
[----:B------:R-:W-:Y:S02]  /*74f0*/  SHF.R.U32.HI R58, RZ, 0x6, R6 ;  /* 0x00000006ff3a7819 */ /* 0x000fe40000011606 */
[----:B------:R-:W-:Y:S02]  /*7500*/  LOP3.LUT R66, R6, 0x70007, RZ, 0xc0, !PT ;  /* 0x0007000706427812 */ /* 0x000fe400078ec0ff */
[----:B------:R-:W-:Y:S02]  /*7510*/  SHF.R.U32.HI R31, RZ, 0xd, R7 ;  /* 0x0000000dff1f7819 */ /* 0x000fe40000011607 */
[----:B------:R-:W-:-:S02]  /*7520*/  LOP3.LUT R6, R27, 0x40004, R26, 0xf8, !PT ;  /* 0x000400041b067812 */ /* 0x000fc400078ef81a */
[----:B------:R-:W-:Y:S02]  /*7530*/  LOP3.LUT R72, R32, 0x64006400, RZ, 0xfc, !PT ;  /* 0x6400640020487812 */ /* 0x000fe400078efcff */
[----:B------:R-:W-:Y:S02]  /*7540*/  LOP3.LUT R26, R24, 0x64006400, RZ, 0xfc, !PT ;  /* 0x64006400181a7812 */ /* 0x000fe400078efcff */
[----:B------:R-:W-:Y:S01]  /*7550*/  LOP3.LUT R27, R8, 0x380038, RZ, 0xc0, !PT ;  /* 0x00380038081b7812 */ /* 0x000fe200078ec0ff */
[-C--:B------:R-:W-:Y:S01]  /*7560*/  HFMA2 R75, R72, R25.reuse.H0_H0, -132, -132 ;  /* 0xd820d820484b7431 */ /* 0x080fe20000040019 */
[----:B------:R-:W-:Y:S01]  /*7570*/  LOP3.LUT R32, R21, 0x64006400, RZ, 0xfc, !PT ;  /* 0x6400640015207812 */ /* 0x000fe200078efcff */
[-C--:B------:R-:W-:Y:S01]  /*7580*/  HFMA2 R79, R26, R25.reuse.H0_H0, -132, -132 ;  /* 0xd820d8201a4f7431 */ /* 0x080fe20000040019 */
[----:B------:R-:W-:Y:S02]  /*7590*/  SHF.R.U32.HI R59, RZ, 0x6, R7 ;  /* 0x00000006ff3b7819 */ /* 0x000fe40000011607 */
[----:B------:R-:W-:Y:S01]  /*75a0*/  LOP3.LUT R20, R15, 0x380038, RZ, 0xc0, !PT ;  /* 0x003800380f147812 */ /* 0x000fe200078ec0ff */
[----:B------:R-:W-:Y:S01]  /*75b0*/  HFMA2 R32, R32, R25.H0_H0, -132, -132 ;  /* 0xd820d82020207431 */ /* 0x000fe20000040019 */
[----:B------:R-:W-:-:S02]  /*75c0*/  LOP3.LUT R24, R23, 0x64006400, RZ, 0xfc, !PT ;  /* 0x6400640017187812 */ /* 0x000fc400078efcff */
[----:B------:R-:W-:Y:S02]  /*75d0*/  LOP3.LUT R21, R11, 0x380038, RZ, 0xc0, !PT ;  /* 0x003800380b157812 */ /* 0x000fe400078ec0ff */
[C---:B------:R-:W-:Y:S01]  /*75e0*/  LOP3.LUT R69, R7.reuse, 0x380038, RZ, 0xc0, !PT ;  /* 0x0038003807457812 */ /* 0x040fe200078ec0ff */
[----:B------:R-:W-:Y:S01]  /*75f0*/  HFMA2 R87, R24, R25.H0_H0, -132, -132 ;  /* 0xd820d82018577431 */ /* 0x000fe20000040019 */
[----:B------:R-:W-:Y:S02]  /*7600*/  LOP3.LUT R67, R7, 0x70007, RZ, 0xc0, !PT ;  /* 0x0007000707437812 */ /* 0x000fe400078ec0ff */
[----:B------:R-:W-:Y:S02]  /*7610*/  LOP3.LUT R19, R10, 0x380038, RZ, 0xc0, !PT ;  /* 0x003800380a137812 */ /* 0x000fe400078ec0ff */
[----:B------:R-:W-:Y:S02]  /*7620*/  LOP3.LUT R23, R58, 0x380038, RZ, 0xc0, !PT ;  /* 0x003800383a177812 */ /* 0x000fe400078ec0ff */
[----:B------:R-:W-:-:S02]  /*7630*/  LOP3.LUT R7, R36, 0x40004, R31, 0xf8, !PT ;  /* 0x0004000424077812 */ /* 0x000fc400078ef81f */
        /* <DEDUP_REMOVED lines=195> */
.L_x_1534:
        /* <DEDUP_REMOVED lines=82> */
.L_x_1535:
        /* <DEDUP_REMOVED lines=78> */
[----:B------:R-:W-:Y:S02]  /*8c70*/  HFMA2 R39, R82, R5, R39 ;  /* 0x0000000552277231 */ /* 0x000fe40000000027 */
.L_x_1533:
[----:B-1----:R-:W-:Y:S01]  /*8c80*/  IADD3 R47, R47, 0x20, RZ ;  /* 0x000000202f2f7810 */ /* 0x002fe20007ffe0ff */
[----:B------:R-:W-:Y:S01]  /*8c90*/  UIADD3 UR4, UR4, 0x40, URZ ;  /* 0x0000004004047890 */ /* 0x000fe2000fffe03f */
[----:B------:R-:W-:Y:S02]  /*8ca0*/  IMAD.WIDE R2, R37, 0x4, R2 ;  /* 0x0000000425027825 */ /* 0x000fe400078e0202 */
[C---:B------:R-:W-:Y:S02]  /*8cb0*/  ISETP.GE.AND P2, PT, R47.reuse, c[0x0][0x1b8], PT ;  /* 0x00006e002f007a0c */ /* 0x040fe40003f46270 */
[----:B------:R-:W-:-:S13]  /*8cc0*/  ISETP.LT.AND P3, PT, R47, R45, PT ;  /* 0x0000002d2f00720c */ /* 0x000fda0003f61270 */
[----:B------:R-:W-:Y:S05]  /*8cd0*/  @!P2 BRA P3, `(.L_x_1536) ;  /* 0xffffe1000000a947 */ /* 0x000fea000183ffff */
.L_x_1532:
[----:B------:R-:W0:Y:S02]  /*8ce0*/  S2R R4, SR_CTAID.Z ;  /* 0x0000000000047919 */ /* 0x000e240000002700 */
[----:B0-----:R-:W-:-:S04]  /*8cf0*/  LEA R4, R4, 0x40, 0x6 ;  /* 0x0000004004047811 */ /* 0x001fc800078e30ff */
[----:B------:R-:W-:-:S04]  /*8d00*/  IMNMX R4, R4, c[0x0][0x190], PT ;  /* 0x0000640004047a17 */ /* 0x000fc80003800200 */
[----:B------:R-:W-:-:S04]  /*8d10*/  ISETP.GE.AND P0, PT, R47, R4, PT ;  /* 0x000000042f00720c */ /* 0x000fc80003f06270 */
[----:B------:R-:W-:-:S13]  /*8d20*/  ISETP.GE.OR P0, PT, R47, c[0x0][0x1bc], P0 ;  /* 0x00006f002f007a0c */ /* 0x000fda0000706670 */
[----:B------:R-:W-:Y:S05]  /*8d30*/  @P0 BRA `(.L_x_1537) ;  /* 0x0000114000000947 */ /* 0x000fea0003800000 */
[----:B------:R-:W0:Y:S01]  /*8d40*/  S2R R4, SR_CTAID.Y ;  /* 0x0000000000047919 */ /* 0x000e220000002600 */
[----:B------:R-:W-:Y:S01]  /*8d50*/  IMAD.MOV.U32 R5, RZ, RZ, -0x3 ;  /* 0xfffffffdff057424 */ /* 0x000fe200078e00ff */
[----:B------:R-:W-:Y:S01]  /*8d60*/  PRMT R6, R51, 0x9910, RZ ;  /* 0x0000991033067816 */ /* 0x000fe200000000ff */
[----:B-----5:R-:W-:-:S03]  /*8d70*/  IMAD.MOV.U32 R13, RZ, RZ, c[0x0][0x18c] ;  /* 0x00006300ff0d7624 */ /* 0x020fc600078e00ff */
[----:B------:R-:W-:Y:S02]  /*8d80*/  ISETP.NE.AND P0, PT, R6, RZ, PT ;  /* 0x000000ff0600720c */ /* 0x000fe40003f05270 */
[----:B------:R-:W-:-:S04]  /*8d90*/  SHF.R.S32.HI R12, RZ, 0x1f, R13 ;  /* 0x0000001fff0c7819 */ /* 0x000fc8000001140d */
[----:B------:R-:W-:Y:S01]  /*8da0*/  SHF.L.U64.HI R12, R13, 0x2, R12 ;  /* 0x000000020d0c7819 */ /* 0x000fe2000001020c */
[----:B0-----:R-:W-:-:S05]  /*8db0*/  IMAD R4, R4, R5, c[0x0][0x188] ;  /* 0x0000620004047624 */ /* 0x001fca00078e0205 */
[----:B------:R-:W-:Y:S02]  /*8dc0*/  ISETP.LT.OR P0, PT, R4, 0x3, !P0 ;  /* 0x000000030400780c */ /* 0x000fe40004701670 */
.L_x_1541:
        /* <DEDUP_REMOVED lines=21> */
[C---:B--2---:R-:W-:Y:S02]  /*8f20*/  LOP3.LUT R14, R5.reuse, 0xc000c, RZ, 0xc0, !PT ;  /* 0x000c000c050e7812 */ /* 0x044fe400078ec0ff */
[----:B------:R-:W-:Y:S02]  /*8f30*/  SHF.R.U32.HI R55, RZ, 0x8, R5 ;  /* 0x00000008ff377819 */ /* 0x000fe40000011605 */
[C---:B------:R-:W-:Y:S02]  /*8f40*/  LOP3.LUT R23, R5.reuse, 0x300030, RZ, 0xc0, !PT ;  /* 0x0030003005177812 */ /* 0x040fe400078ec0ff */
[C---:B------:R-:W-:Y:S02]  /*8f50*/  LOP3.LUT R31, R5.reuse, 0xc000c0, RZ, 0xc0, !PT ;  /* 0x00c000c0051f7812 */ /* 0x040fe400078ec0ff */
[----:B------:R-:W-:Y:S02]  /*8f60*/  LOP3.LUT R54, R5, 0x30003, RZ, 0xc0, !PT ;  /* 0x0003000305367812 */ /* 0x000fe400078ec0ff */
[----:B------:R-:W-:-:S02]  /*8f70*/  LOP3.LUT R5, R6, 0xc000c, RZ, 0xc0, !PT ;  /* 0x000c000c06057812 */ /* 0x000fc400078ec0ff */
[----:B------:R-:W-:Y:S02]  /*8f80*/  SHF.R.U32.HI R53, RZ, 0x8, R4 ;  /* 0x00000008ff357819 */ /* 0x000fe40000011604 */
[----:B------:R-:W-:Y:S02]  /*8f90*/  LOP3.LUT R17, R5, 0x64006400, RZ, 0xfc, !PT ;  /* 0x6400640005117812 */ /* 0x000fe400078efcff */
[----:B------:R-:W-:Y:S02]  /*8fa0*/  LOP3.LUT R5, R53, 0xc000c, RZ, 0xc0, !PT ;  /* 0x000c000c35057812 */ /* 0x000fe400078ec0ff */
[----:B------:R-:W-:Y:S01]  /*8fb0*/  SHF.R.U32.HI R57, RZ, 0x8, R6 ;  /* 0x00000008ff397819 */ /* 0x000fe20000011606 */
[----:B------:R-:W-:Y:S01]  /*8fc0*/  HFMA2 R17, R17, R24.H0_H0, -258, -258 ;  /* 0xdc08dc0811117431 */ /* 0x000fe20000040018 */
[C---:B------:R-:W-:Y:S02]  /*8fd0*/  LOP3.LUT R25, R6.reuse, 0x300030, RZ, 0xc0, !PT ;  /* 0x0030003006197812 */ /* 0x040fe400078ec0ff */
[----:B------:R-:W-:-:S02]  /*8fe0*/  LOP3.LUT R32, R6, 0xc000c0, RZ, 0xc0, !PT ;  /* 0x00c000c006207812 */ /* 0x000fc400078ec0ff */
[----:B------:R-:W-:Y:S02]  /*8ff0*/  LOP3.LUT R56, R6, 0x30003, RZ, 0xc0, !PT ;  /* 0x0003000306387812 */ /* 0x000fe400078ec0ff */
[----:B------:R-:W-:Y:S02]  /*9000*/  LOP3.LUT R6, R7, 0xc000c, RZ, 0xc0, !PT ;  /* 0x000c000c07067812 */ /* 0x000fe400078ec0ff */
[----:B------:R-:W-:Y:S02]  /*9010*/  LOP3.LUT R5, R5, 0x64006400, RZ, 0xfc, !PT ;  /* 0x6400640005057812 */ /* 0x000fe400078efcff */
[----:B------:R-:W-:Y:S02]  /*9020*/  SHF.R.U32.HI R59, RZ, 0x8, R7 ;  /* 0x00000008ff3b7819 */ /* 0x000fe40000011607 */
[C---:B------:R-:W-:Y:S01]  /*9030*/  LOP3.LUT R26, R7.reuse, 0x300030, RZ, 0xc0, !PT ;  /* 0x00300030071a7812 */ /* 0x040fe200078ec0ff */
        /* <DEDUP_REMOVED lines=112> */
[----:B------:R-:W-:Y:S01]  /*9740*/  HADD2 R62, R62.H0_H0, R62.H1_H1 ;  /* 0x3000003e3e3e7230 */ /* 0x000fe20000000800 */
[----:B------:R-:W-:Y:S01]  /*9750*/  PRMT R4, R16, 0x7610, R0 ;  /* 0x0000761010047816 */ /* 0x000fe20000000000 */
        /* <DEDUP_REMOVED lines=11> */
[----:B------:R-:W-:-:S05]  /*9810*/  PRMT R4, R0, 0x7610, R16 ;  /* 0x0000761000047816 */ /* 0x000fca0000000010 */
[----:B------:R-:W-:Y:S02]  /*9820*/  HFMA2 R43, R63, R4, R43 ;  /* 0x000000043f2b7231 */ /* 0x000fe4000000002b */
.L_x_1539:
        /* <DEDUP_REMOVED lines=48> */
.L_x_1540:
        /* <DEDUP_REMOVED lines=46> */
.L_x_1538:
[----:B------:R-:W-:Y:S01]  /*9e10*/  IADD3 R47, R47, 0x10, RZ ;  /* 0x000000102f2f7810 */ /* 0x000fe20007ffe0ff */
[----:B------:R-:W-:Y:S01]  /*9e20*/  UIADD3 UR4, UR4, 0x20, URZ ;  /* 0x0000002004047890 */ /* 0x000fe2000fffe03f */
[----:B------:R-:W-:Y:S02]  /*9e30*/  LEA R2, P3, R13, R2, 0x2 ;  /* 0x000000020d027211 */ /* 0x000fe400078610ff */
[C---:B------:R-:W-:Y:S02]  /*9e40*/  ISETP.GE.AND P2, PT, R47.reuse, c[0x0][0x1bc], PT ;  /* 0x00006f002f007a0c */ /* 0x040fe40003f46270 */
[----:B------:R-:W-:Y:S01]  /*9e50*/  ISETP.LT.AND P4, PT, R47, R45, PT ;  /* 0x0000002d2f00720c */ /* 0x000fe20003f81270 */
[----:B------:R-:W-:-:S12]  /*9e60*/  IMAD.X R3, R3, 0x1, R12, P3 ;  /* 0x0000000103037824 */ /* 0x000fd800018e060c */
[----:B------:R-:W-:Y:S05]  /*9e70*/  @!P2 BRA P4, `(.L_x_1541) ;  /* 0xffffef500000a947 */ /* 0x000fea000203ffff */
.L_x_1537:
        /* <DEDUP_REMOVED lines=18> */
.L_x_1545:
[----:B------:R-:W0:Y:S02]  /*9fa0*/  LDS R6, [R4] ;  /* 0x0000000004067984 */ /* 0x000e240000000800 */
[----:B0-----:R-:W-:-:S06]  /*9fb0*/  HADD2 R7, R6, R5 ;  /* 0x0000000506077230 */ /* 0x001fcc0000000000 */
[----:B------:R-:W0:Y:S02]  /*9fc0*/  ATOMS.CAST.SPIN R7, [R4], R6, R7 ;  /* 0x000000060407738d */ /* 0x000e240001800007 */
[----:B0-----:R-:W-:-:S13]  /*9fd0*/  ISETP.EQ.U32.AND P0, PT, R7, 0x1, PT ;  /* 0x000000010700780c */ /* 0x001fda0003f02070 */
[----:B------:R-:W-:Y:S05]  /*9fe0*/  @!P0 BRA `(.L_x_1545) ;  /* 0xffffffb000008947 */ /* 0x000fea000383ffff */
[----:B------:R-:W-:Y:S05]  /*9ff0*/  BRA `(.L_x_1543) ;  /* 0x0000003000007947 */ /* 0x000fea0003800000 */
.L_x_1544:
[----:B------:R-:W2:Y:S02]  /*a000*/  LD.E R4, [R2.64] ;  /* 0x0000000802047980 */ /* 0x000ea4000c101900 */
[----:B--2---:R-:W-:-:S05]  /*a010*/  IMAD.IADD R5, R5, 0x1, R4 ;  /* 0x0000000105057824 */ /* 0x004fca00078e0204 */
[----:B------:R0:W-:Y:S02]  /*a020*/  ST.E [R2.64], R5 ;  /* 0x0000000502007985 */ /* 0x0001e4000c101908 */
.L_x_1543:
[----:B------:R-:W-:Y:S05]  /*a030*/  BSYNC B0 ;  /* 0x0000000000007941 */ /* 0x000fea0003800000 */
.L_x_1542:
[----:B------:R-:W2:Y:S01]  /*a040*/  ATOM.E.ADD.F16x2.RN.STRONG.GPU P0, RZ, [R2.64+0x4], R43 ;  /* 0x0000042b02ff798a */ /* 0x000ea2000810e9c8 */
[----:B------:R-:W-:Y:S01]  /*a050*/  BSSY B0, `(.L_x_1546) ;  /* 0x000000f000007945 */ /* 0x000fe20003800000 */
[----:B--2---:R-:W-:Y:S05]  /*a060*/  @P0 BRA `(.L_x_1547) ;  /* 0x000000d000000947 */ /* 0x004fea0003800000 */
[----:B------:R-:W1:Y:S02]  /*a070*/  QSPC.E.S P0, RZ, [R2+0x4] ;  /* 0x0000040002ff73aa */ /* 0x000e640000000500 */
[----:B-1----:R-:W-:Y:S05]  /*a080*/  @!P0 BRA `(.L_x_1548) ;  /* 0x0000008000008947 */ /* 0x002fea0003800000 */
[----:B0-----:R-:W-:-:S04]  /*a090*/  IADD3 R2, R2, 0x4, RZ ;  /* 0x0000000402027810 */ /* 0x001fc80007ffe0ff */
[----:B------:R-:W-:-:S05]  /*a0a0*/  LOP3.LUT R2, R2, 0xffffff, RZ, 0xc0, !PT ;  /* 0x00ffffff02027812 */ /* 0x000fca00078ec0ff */
.L_x_1549:
[----:B------:R-:W0:Y:S02]  /*a0b0*/  LDS R4, [R2] ;  /* 0x0000000002047984 */ /* 0x000e240000000800 */
[----:B0-----:R-:W-:-:S10]  /*a0c0*/  HFMA2.MMA R5, R4, 1, 1, R43 ;  /* 0x3c003c0004057835 */ /* 0x001fd4000000002b */
[----:B------:R-:W0:Y:S02]  /*a0d0*/  ATOMS.CAST.SPIN R5, [R2], R4, R5 ;  /* 0x000000040205738d */ /* 0x000e240001800005 */
[----:B0-----:R-:W-:-:S13]  /*a0e0*/  ISETP.EQ.U32.AND P0, PT, R5, 0x1, PT ;  /* 0x000000010500780c */ /* 0x001fda0003f02070 */
[----:B------:R-:W-:Y:S05]  /*a0f0*/  @!P0 BRA `(.L_x_1549) ;  /* 0xffffffb000008947 */ /* 0x000fea000383ffff */
[----:B------:R-:W-:Y:S05]  /*a100*/  BRA `(.L_x_1547) ;  /* 0x0000003000007947 */ /* 0x000fea0003800000 */
.L_x_1548:
[----:B------:R-:W2:Y:S02]  /*a110*/  LD.E R4, [R2.64+0x4] ;  /* 0x0000040802047980 */ /* 0x000ea4000c101900 */
[----:B0-2---:R-:W-:-:S05]  /*a120*/  IMAD.IADD R5, R43, 0x1, R4 ;  /* 0x000000012b057824 */ /* 0x005fca00078e0204 */
[----:B------:R0:W-:Y:S02]  /*a130*/  ST.E [R2.64+0x4], R5 ;  /* 0x0000040502007985 */ /* 0x0001e4000c101908 */
.L_x_1547:
[----:B------:R-:W-:Y:S05]  /*a140*/  BSYNC B0 ;  /* 0x0000000000007941 */ /* 0x000fea0003800000 */
.L_x_1546:
        /* <DEDUP_REMOVED lines=12> */
.L_x_1553:
[----:B------:R-:W0:Y:S02]  /*a210*/  LDS R6, [R4] ;  /* 0x0000000004067984 */ /* 0x000e240000000800 */
[----:B0-----:R-:W-:-:S06]  /*a220*/  HADD2 R7, R6, R5 ;  /* 0x0000000506077230 */ /* 0x001fcc0000000000 */
[----:B------:R-:W0:Y:S02]  /*a230*/  ATOMS.CAST.SPIN R7, [R4], R6, R7 ;  /* 0x000000060407738d */ /* 0x000e240001800007 */
[----:B0-----:R-:W-:-:S13]  /*a240*/  ISETP.EQ.U32.AND P0, PT, R7, 0x1, PT ;  /* 0x000000010700780c */ /* 0x001fda0003f02070 */
[----:B------:R-:W-:Y:S05]  /*a250*/  @!P0 BRA `(.L_x_1553) ;  /* 0xffffffb000008947 */ /* 0x000fea000383ffff */
[----:B------:R-:W-:Y:S05]  /*a260*/  BRA `(.L_x_1551) ;  /* 0x0000003000007947 */ /* 0x000fea0003800000 */
.L_x_1552:
[----:B------:R-:W2:Y:S02]  /*a270*/  LD.E R4, [R2.64] ;  /* 0x0000000802047980 */ /* 0x000ea4000c101900 */
[----:B--2---:R-:W-:-:S05]  /*a280*/  IMAD.IADD R5, R5, 0x1, R4 ;  /* 0x0000000105057824 */ /* 0x004fca00078e0204 */
[----:B------:R0:W-:Y:S02]  /*a290*/  ST.E [R2.64], R5 ;  /* 0x0000000502007985 */ /* 0x0001e4000c101908 */
.L_x_1551:
[----:B------:R-:W-:Y:S05]  /*a2a0*/  BSYNC B0 ;  /* 0x0000000000007941 */ /* 0x000fea0003800000 */
.L_x_1550:
[----:B------:R-:W2:Y:S01]  /*a2b0*/  ATOM.E.ADD.F16x2.RN.STRONG.GPU P0, RZ, [R2.64+0x4], R41 ;  /* 0x0000042902ff798a */ /* 0x000ea2000810e9c8 */
[----:B------:R-:W-:Y:S01]  /*a2c0*/  BSSY B0, `(.L_x_1554) ;  /* 0x000000f000007945 */ /* 0x000fe20003800000 */
[----:B--2---:R-:W-:Y:S05]  /*a2d0*/  @P0 BRA `(.L_x_1555) ;  /* 0x000000d000000947 */ /* 0x004fea0003800000 */
[----:B------:R-:W1:Y:S02]  /*a2e0*/  QSPC.E.S P0, RZ, [R2+0x4] ;  /* 0x0000040002ff73aa */ /* 0x000e640000000500 */
[----:B-1----:R-:W-:Y:S05]  /*a2f0*/  @!P0 BRA `(.L_x_1556) ;  /* 0x0000008000008947 */ /* 0x002fea0003800000 */
[----:B0-----:R-:W-:-:S04]  /*a300*/  IADD3 R2, R2, 0x4, RZ ;  /* 0x0000000402027810 */ /* 0x001fc80007ffe0ff */
[----:B------:R-:W-:-:S05]  /*a310*/  LOP3.LUT R2, R2, 0xffffff, RZ, 0xc0, !PT ;  /* 0x00ffffff02027812 */ /* 0x000fca00078ec0ff */
.L_x_1557:
[----:B------:R-:W0:Y:S02]  /*a320*/  LDS R4, [R2] ;  /* 0x0000000002047984 */ /* 0x000e240000000800 */
[----:B0-----:R-:W-:-:S10]  /*a330*/  HFMA2.MMA R5, R4, 1, 1, R41 ;  /* 0x3c003c0004057835 */ /* 0x001fd40000000029 */
[----:B------:R-:W0:Y:S02]  /*a340*/  ATOMS.CAST.SPIN R5, [R2], R4, R5 ;  /* 0x000000040205738d */ /* 0x000e240001800005 */
[----:B0-----:R-:W-:-:S13]  /*a350*/  ISETP.EQ.U32.AND P0, PT, R5, 0x1, PT ;  /* 0x000000010500780c */ /* 0x001fda0003f02070 */
[----:B------:R-:W-:Y:S05]  /*a360*/  @!P0 BRA `(.L_x_1557) ;  /* 0xffffffb000008947 */ /* 0x000fea000383ffff */
[----:B------:R-:W-:Y:S05]  /*a370*/  BRA `(.L_x_1555) ;  /* 0x0000003000007947 */ /* 0x000fea0003800000 */
.L_x_1556:
[----:B------:R-:W2:Y:S02]  /*a380*/  LD.E R4, [R2.64+0x4] ;  /* 0x0000040802047980 */ /* 0x000ea4000c101900 */
[----:B0-2---:R-:W-:-:S05]  /*a390*/  IMAD.IADD R5, R41, 0x1, R4 ;  /* 0x0000000129057824 */ /* 0x005fca00078e0204 */
[----:B------:R0:W-:Y:S02]  /*a3a0*/  ST.E [R2.64+0x4], R5 ;  /* 0x0000040502007985 */ /* 0x0001e4000c101908 */
.L_x_1555:
[----:B------:R-:W-:Y:S05]  /*a3b0*/  BSYNC B0 ;  /* 0x0000000000007941 */ /* 0x000fea0003800000 */
.L_x_1554:
        /* <DEDUP_REMOVED lines=12> */
.L_x_1561:
[----:B------:R-:W0:Y:S02]  /*a480*/  LDS R4, [R0] ;  /* 0x0000000000047984 */ /* 0x000e240000000800 */
[----:B0-----:R-:W-:-:S06]  /*a490*/  HADD2 R5, R4, R7 ;  /* 0x0000000704057230 */ /* 0x001fcc0000000000 */
[----:B------:R-:W0:Y:S02]  /*a4a0*/  ATOMS.CAST.SPIN R5, [R0], R4, R5 ;  /* 0x000000040005738d */ /* 0x000e240001800005 */
[----:B0-----:R-:W-:-:S13]  /*a4b0*/  ISETP.EQ.U32.AND P0, PT, R5, 0x1, PT ;  /* 0x000000010500780c */ /* 0x001fda0003f02070 */
[----:B------:R-:W-:Y:S05]  /*a4c0*/  @!P0 BRA `(.L_x_1561) ;  /* 0xffffffb000008947 */ /* 0x000fea000383ffff */
[----:B------:R-:W-:Y:S05]  /*a4d0*/  BRA `(.L_x_1559) ;  /* 0x0000003000007947 */ /* 0x000fea0003800000 */
.L_x_1560:
[----:B------:R-:W2:Y:S02]  /*a4e0*/  LD.E R0, [R2.64] ;  /* 0x0000000802007980 */ /* 0x000ea4000c101900 */
[----:B--2---:R-:W-:-:S05]  /*a4f0*/  IMAD.IADD R5, R7, 0x1, R0 ;  /* 0x0000000107057824 */ /* 0x004fca00078e0200 */
[----:B------:R0:W-:Y:S02]  /*a500*/  ST.E [R2.64], R5 ;  /* 0x0000000502007985 */ /* 0x0001e4000c101908 */
.L_x_1559:
[----:B------:R-:W-:Y:S05]  /*a510*/  BSYNC B0 ;  /* 0x0000000000007941 */ /* 0x000fea0003800000 */
.L_x_1558:
[----:B------:R-:W2:Y:S02]  /*a520*/  ATOM.E.ADD.F16x2.RN.STRONG.GPU P0, RZ, [R2.64+0x4], R39 ;  /* 0x0000042702ff798a */ /* 0x000ea4000810e9c8 */
[----:B--2---:R-:W-:Y:S05]  /*a530*/  @P0 EXIT ;  /* 0x000000000000094d */ /* 0x004fea0003800000 */
[----:B------:R-:W1:Y:S02]  /*a540*/  QSPC.E.S P0, RZ, [R2+0x4] ;  /* 0x0000040002ff73aa */ /* 0x000e640000000500 */
[----:B-1----:R-:W-:Y:S05]  /*a550*/  @!P0 BRA `(.L_x_1562) ;  /* 0x0000008000008947 */ /* 0x002fea0003800000 */
[----:B0-----:R-:W-:-:S04]  /*a560*/  IADD3 R2, R2, 0x4, RZ ;  /* 0x0000000402027810 */ /* 0x001fc80007ffe0ff */
[----:B------:R-:W-:-:S05]  /*a570*/  LOP3.LUT R2, R2, 0xffffff, RZ, 0xc0, !PT ;  /* 0x00ffffff02027812 */ /* 0x000fca00078ec0ff */
.L_x_1563:
[----:B------:R-:W0:Y:S02]  /*a580*/  LDS R4, [R2] ;  /* 0x0000000002047984 */ /* 0x000e240000000800 */
[----:B0-----:R-:W-:-:S10]  /*a590*/  HFMA2.MMA R5, R4, 1, 1, R39 ;  /* 0x3c003c0004057835 */ /* 0x001fd40000000027 */
[----:B------:R-:W0:Y:S02]  /*a5a0*/  ATOMS.CAST.SPIN R5, [R2], R4, R5 ;  /* 0x000000040205738d */ /* 0x000e240001800005 */
[----:B0-----:R-:W-:-:S13]  /*a5b0*/  ISETP.EQ.U32.AND P0, PT, R5, 0x1, PT ;  /* 0x000000010500780c */ /* 0x001fda0003f02070 */
[----:B------:R-:W-:Y:S05]  /*a5c0*/  @!P0 BRA `(.L_x_1563) ;  /* 0xffffffb000008947 */ /* 0x000fea000383ffff */
[----:B------:R-:W-:Y:S05]  /*a5d0*/  EXIT ;  /* 0x000000000000794d */ /* 0x000fea0003800000 */
.L_x_1562:
[----:B------:R-:W2:Y:S02]  /*a5e0*/  LD.E R0, [R2.64+0x4] ;  /* 0x0000040802007980 */ /* 0x000ea4000c101900 */
[----:B0-2---:R-:W-:-:S05]  /*a5f0*/  IMAD.IADD R5, R39, 0x1, R0 ;  /* 0x0000000127057824 */ /* 0x005fca00078e0200 */
[----:B------:R-:W-:Y:S01]  /*a600*/  ST.E [R2.64+0x4], R5 ;  /* 0x0000040502007985 */ /* 0x000fe2000c101908 */
[----:B------:R-:W-:Y:S05]  /*a610*/  EXIT ;  /* 0x000000000000794d */ /* 0x000fea0003800000 */
.L_x_1564:
        /* <DEDUP_REMOVED lines=14> */
.L_x_3286:


//--------------------- .text._Z23gemm_half_q_half_kernelILi3ELi4ELb1ELb1ELi64EEvPK6__halfPKjS4_S2_PS0_iiiiPKtS7_iiiiiibS2_i --------------------------
	.section	.text._Z23gemm_half_q_half_kernelILi3ELi4ELb1ELb1ELi64EEvPK6__halfPKjS4_S2_PS0_iiiiPKtS7_iiiiiibS2_i,"ax",@progbits
	.sectioninfo	@"SHI_REGISTERS=99"
	.align	128
        .global         _Z23gemm_half_q_half_kernelILi3ELi4ELb1ELb1ELi64EEvPK6__halfPKjS4_S2_PS0_iiiiPKtS7_iiiiiibS2_i
        .type           _Z23gemm_half_q_half_kernelILi3ELi4ELb1ELb1ELi64EEvPK6__halfPKjS4_S2_PS0_iiiiPKtS7_iiiiiibS2_i,@function
        .size           _Z23gemm_half_q_half_kernelILi3ELi4ELb1ELb1ELi64EEvPK6__halfPKjS4_S2_PS0_iiiiPKtS7_iiiiiibS2_i,(.L_x_3287 - _Z23gemm_half_q_half_kernelILi3ELi4ELb1ELb1ELi64EEvPK6__halfPKjS4_S2_PS0_iiiiPKtS7_iiiiiibS2_i)
        .other          _Z23gemm_half_q_half_kernelILi3ELi4ELb1ELb1ELi64EEvPK6__halfPKjS4_S2_PS0_iiiiPKtS7_iiiiiibS2_i,@"STO_CUDA_ENTRY STV_DEFAULT"
_Z23gemm_half_q_half_kernelILi3ELi4ELb1ELb1ELi64EEvPK6__halfPKjS4_S2_PS0_iiiiPKtS7_iiiiiibS2_i:
.text._Z23gemm_half_q_half_kernelILi3ELi4ELb1ELb1ELi64EEvPK6__halfPKjS4_S2_PS0_iiiiPKtS7_iiiiiibS2_i:
        /* <DEDUP_REMOVED lines=35> */
.L_x_1565:
        /* <DEDUP_REMOVED lines=33> */
.L_x_1570:
        /* <DEDUP_REMOVED lines=17> */
.L_x_1569:
        /* <DEDUP_REMOVED lines=17> */
.L_x_1568:
        /* <DEDUP_REMOVED lines=13> */
.L_x_1572:
        /* <DEDUP_REMOVED lines=17> */
.L_x_1571:
        /* <DEDUP_REMOVED lines=15> */
.L_x_1567:
[----:B------:R-:W-:Y:S05]  /*0930*/  BSYNC B0 ;  /* 0x0000000000007941 */ /* 0x000fea0003800000 */
.L_x_1566:
        /* <DEDUP_REMOVED lines=18> */
.L_x_1575:
        /* <DEDUP_REMOVED lines=11> */
.L_x_1574:
        /* <DEDUP_REMOVED lines=10> */
.L_x_1573:
        /* <DEDUP_REMOVED lines=59> */
.L_x_1577:
        /* <DEDUP_REMOVED lines=43> */
.L_x_1576:
        /* <DEDUP_REMOVED lines=9> */
[----:B------:R-:W2:Y:S04]  /*12a0*/  LDL.64 R16, [R1] ;  /* 0x0000000001107983 */ /* 0x000ea80000100a00 */
[----:B------:R-:W3:Y:S01]  /*12b0*/  LDG.E.U16.CONSTANT R38, [R6.64+0x2] ;  /* 0x0000020606267981 */ /* 0x000ee2000c1e9500 */
[----:B------:R-:W-:Y:S01]  /*12c0*/  IMAD R0, R0, c[0x0][0x18c], RZ ;  /* 0x0000630000007a24 */ /* 0x000fe200078e02ff */
[----:B-1----:R-:W-:Y:S01]  /*12d0*/  PRMT R2, R51, 0x9910, RZ ;  /* 0x0000991033027816 */ /* 0x002fe200000000ff */
        /* <DEDUP_REMOVED lines=10> */
[----:B--2---:R-:W-:Y:S01]  /*1380*/  PRMT R0, R17, 0x7610, R17 ;  /* 0x0000761011007816 */ /* 0x004fe20000000011 */
[----:B---3--:R-:W-:-:S05]  /*1390*/  IMAD.IADD R38, R47, 0x1, R38 ;  /* 0x000000012f267824 */ /* 0x008fca00078e0226 */
.L_x_1582:
[----:B------:R-:W-:Y:S01]  /*13a0*/  ISETP.NE.AND P2, PT, R47, R38, PT ;  /* 0x000000262f00720c */ /* 0x000fe20003f45270 */
[----:B------:R-:W-:-:S12]  /*13b0*/  IMAD.MOV.U32 R37, RZ, RZ, 0x4 ;  /* 0x00000004ff257424 */ /* 0x000fd800078e00ff */
[----:B------:R-:W-:Y:S01]  /*13c0*/  @!P2 IADD3 R40, R40, 0x1, RZ ;  /* 0x000000012828a810 */ /* 0x000fe20007ffe0ff */
[----:B------:R-:W-:Y:S02]  /*13d0*/  @!P2 IMAD.SHL.U32 R4, R47, 0x2, RZ ;  /* 0x000000022f04a824 */ /* 0x000fe400078e00ff */
[----:B------:R-:W-:Y:S02]  /*13e0*/  @!P2 IMAD.MOV.U32 R5, RZ, RZ, 0x2 ;  /* 0x00000002ff05a424 */ /* 0x000fe400078e00ff */
[----:B------:R-:W-:Y:S02]  /*13f0*/  @!P2 IMAD R3, R40, 0x8, R1 ;  /* 0x000000082803a824 */ /* 0x000fe400078e0201 */
[----:B------:R-:W-:-:S03]  /*1400*/  @!P2 IMAD.WIDE R4, R4, R5, c[0x0][0x198] ;  /* 0x000066000404a625 */ /* 0x000fc600078e0205 */
[----:B------:R1:W2:Y:S04]  /*1410*/  @!P2 LDL.64 R18, [R3] ;  /* 0x000000000312a983 */ /* 0x0002a80000100a00 */
[----:B------:R-:W3:Y:S01]  /*1420*/  @!P2 LDG.E.U16.CONSTANT R4, [R4.64+0x2] ;  /* 0x000002060404a981 */ /* 0x000ee2000c1e9500 */
[----:B-1----:R-:W-:-:S04]  /*1430*/  IMAD.MOV.U32 R3, RZ, RZ, R9 ;  /* 0x000000ffff037224 */ /* 0x002fc800078e0009 */
[C---:B0-----:R-:W-:Y:S01]  /*1440*/  IMAD.WIDE R6, R37.reuse, c[0x0][0x18c], R2 ;  /* 0x0000630025067a25 */ /* 0x041fe200078e0202 */
[----:B------:R0:W5:Y:S04]  /*1450*/  LDG.E.128.CONSTANT R12, [R2.64] ;  /* 0x00000006020c7981 */ /* 0x000168000c1e9d00 */
[----:B------:R1:W5:Y:S01]  /*1460*/  LDG.E.128.CONSTANT R8, [R6.64] ;  /* 0x0000000606087981 */ /* 0x000362000c1e9d00 */
[----:B0-----:R-:W-:Y:S01]  /*1470*/  IMAD.WIDE R2, R37, c[0x0][0x18c], R6 ;  /* 0x0000630025027a25 */ /* 0x001fe200078e0206 */
        /* <DEDUP_REMOVED lines=314> */
.L_x_1580:
        /* <DEDUP_REMOVED lines=80> */
.L_x_1581:
        /* <DEDUP_REMOVED lines=77> */
.L_x_1579:
[----:B-1----:R-:W-:Y:S01]  /*31f0*/  IADD3 R47, R47, 0x20, RZ ;  /* 0x000000202f2f7810 */ /* 0x002fe20007ffe0ff */
[----:B------:R-:W-:Y:S01]  /*3200*/  IMAD.WIDE R2, R37, c[0x0][0x18c], R2 ;  /* 0x0000630025027a25 */ /* 0x000fe200078e0202 */
[----:B------:R-:W-:Y:S02]  /*3210*/  UIADD3 UR4, UR4, 0x40, URZ ;  /* 0x0000004004047890 */ /* 0x000fe4000fffe03f */
[C---:B------:R-:W-:Y:S01]  /*3220*/  ISETP.GE.AND P2, PT, R47.reuse, c[0x0][0x1b8], PT ;  /* 0x00006e002f007a0c */ /* 0x040fe20003f46270 */
[----:B-----5:R-:W-:Y:S01]  /*3230*/  IMAD.MOV.U32 R9, RZ, RZ, R3 ;  /* 0x000000ffff097224 */ /* 0x020fe200078e0003 */
[----:B------:R-:W-:-:S13]  /*3240*/  ISETP.LT.AND P3, PT, R47, R46, PT ;  /* 0x0000002e2f00720c */ /* 0x000fda0003f61270 */
[----:B------:R-:W-:Y:S05]  /*3250*/  @!P2 BRA P3, `(.L_x_1582) ;  /* 0xffffe1400000a947 */ /* 0x000fea000183ffff */
.L_x_1578:
        /* <DEDUP_REMOVED lines=18> */
.L_x_1586:
[----:B0-----:R-:W0:Y:S02]  /*3380*/  LDS R6, [R4] ;  /* 0x0000000004067984 */ /* 0x001e240000000800 */
[----:B0-----:R-:W-:-:S06]  /*3390*/  HADD2 R7, R6, R45 ;  /* 0x0000002d06077230 */ /* 0x001fcc0000000000 */
[----:B------:R-:W0:Y:S02]  /*33a0*/  ATOMS.CAST.SPIN R7, [R4], R6, R7 ;  /* 0x000000060407738d */ /* 0x000e240001800007 */
[----:B0-----:R-:W-:-:S13]  /*33b0*/  ISETP.EQ.U32.AND P0, PT, R7, 0x1, PT ;  /* 0x000000010700780c */ /* 0x001fda0003f02070 */
[----:B------:R-:W-:Y:S05]  /*33c0*/  @!P0 BRA `(.L_x_1586) ;  /* 0xffffffb000008947 */ /* 0x000fea000383ffff */
[----:B------:R-:W-:Y:S05]  /*33d0*/  BRA `(.L_x_1584) ;  /* 0x0000003000007947 */ /* 0x000fea0003800000 */
.L_x_1585:
[----:B------:R-:W2:Y:S02]  /*33e0*/  LD.E R4, [R2.64] ;  /* 0x0000000602047980 */ /* 0x000ea4000c101900 */
[----:B--2---:R-:W-:-:S05]  /*33f0*/  IMAD.IADD R5, R45, 0x1, R4 ;  /* 0x000000012d057824 */ /* 0x004fca00078e0204 */
[----:B------:R1:W-:Y:S02]  /*3400*/  ST.E [R2.64], R5 ;  /* 0x0000000502007985 */ /* 0x0003e4000c101906 */
.L_x_1584:
[----:B------:R-:W-:Y:S05]  /*3410*/  BSYNC B0 ;  /* 0x0000000000007941 */ /* 0x000fea0003800000 */
.L_x_1583:
[----:B------:R-:W2:Y:S01]  /*3420*/  ATOM.E.ADD.F16x2.RN.STRONG.GPU P0, RZ, [R2.64+0x4], R9 ;  /* 0x0000040902ff798a */ /* 0x000ea2000810e9c6 */
[----:B------:R-:W-:Y:S01]  /*3430*/  BSSY B0, `(.L_x_1587) ;  /* 0x000000f000007945 */ /* 0x000fe20003800000 */
[----:B--2---:R-:W-:Y:S05]  /*3440*/  @P0 BRA `(.L_x_1588) ;  /* 0x000000d000000947 */ /* 0x004fea0003800000 */
[----:B------:R-:W2:Y:S02]  /*3450*/  QSPC.E.S P0, RZ, [R2+0x4] ;  /* 0x0000040002ff73aa */ /* 0x000ea40000000500 */
[----:B--2---:R-:W-:Y:S05]  /*3460*/  @!P0 BRA `(.L_x_1589) ;  /* 0x0000008000008947 */ /* 0x004fea0003800000 */
[----:B-1----:R-:W-:-:S04]  /*3470*/  IADD3 R2, R2, 0x4, RZ ;  /* 0x0000000402027810 */ /* 0x002fc80007ffe0ff */
[----:B------:R-:W-:-:S05]  /*3480*/  LOP3.LUT R2, R2, 0xffffff, RZ, 0xc0, !PT ;  /* 0x00ffffff02027812 */ /* 0x000fca00078ec0ff */
.L_x_1590:
[----:B------:R-:W1:Y:S02]  /*3490*/  LDS R4, [R2] ;  /* 0x0000000002047984 */ /* 0x000e640000000800 */
[----:B-1----:R-:W-:-:S10]  /*34a0*/  HFMA2.MMA R5, R4, 1, 1, R9 ;  /* 0x3c003c0004057835 */ /* 0x002fd40000000009 */
[----:B------:R-:W1:Y:S02]  /*34b0*/  ATOMS.CAST.SPIN R5, [R2], R4, R5 ;  /* 0x000000040205738d */ /* 0x000e640001800005 */
[----:B-1----:R-:W-:-:S13]  /*34c0*/  ISETP.EQ.U32.AND P0, PT, R5, 0x1, PT ;  /* 0x000000010500780c */ /* 0x002fda0003f02070 */
[----:B------:R-:W-:Y:S05]  /*34d0*/  @!P0 BRA `(.L_x_1590) ;  /* 0xffffffb000008947 */ /* 0x000fea000383ffff */
[----:B------:R-:W-:Y:S05]  /*34e0*/  BRA `(.L_x_1588) ;  /* 0x0000003000007947 */ /* 0x000fea0003800000 */
.L_x_1589:
[----:B------:R-:W2:Y:S02]  /*34f0*/  LD.E R4, [R2.64+0x4] ;  /* 0x0000040602047980 */ /* 0x000ea4000c101900 */
[----:B-12---:R-:W-:-:S05]  /*3500*/  IMAD.IADD R5, R9, 0x1, R4 ;  /* 0x0000000109057824 */ /* 0x006fca00078e0204 */
[----:B------:R1:W-:Y:S02]  /*3510*/  ST.E [R2.64+0x4], R5 ;  /* 0x0000040502007985 */ /* 0x0003e4000c101906 */
.L_x_1588:
[----:B------:R-:W-:Y:S05]  /*3520*/  BSYNC B0 ;  /* 0x0000000000007941 */ /* 0x000fea0003800000 */
.L_x_1587:
        /* <DEDUP_REMOVED lines=12> */
.L_x_1594:
[----:B0-----:R-:W0:Y:S02]  /*35f0*/  LDS R6, [R4] ;  /* 0x0000000004067984 */ /* 0x001e240000000800 */
[----:B0-----:R-:W-:-:S06]  /*3600*/  HADD2 R7, R6, R43 ;  /* 0x0000002b06077230 */ /* 0x001fcc0000000000 */
[----:B------:R-:W0:Y:S02]  /*3610*/  ATOMS.CAST.SPIN R7, [R4], R6, R7 ;  /* 0x000000060407738d */ /* 0x000e240001800007 */
[----:B0-----:R-:W-:-:S13]  /*3620*/  ISETP.EQ.U32.AND P0, PT, R7, 0x1, PT ;  /* 0x000000010700780c */ /* 0x001fda0003f02070 */
[----:B------:R-:W-:Y:S05]  /*3630*/  @!P0 BRA `(.L_x_1594) ;  /* 0xffffffb000008947 */ /* 0x000fea000383ffff */
[----:B------:R-:W-:Y:S05]  /*3640*/  BRA `(.L_x_1592) ;  /* 0x0000003000007947 */ /* 0x000fea0003800000 */
.L_x_1593:
[----:B------:R-:W2:Y:S02]  /*3650*/  LD.E R4, [R2.64] ;  /* 0x0000000602047980 */ /* 0x000ea4000c101900 */
[----:B--2---:R-:W-:-:S05]  /*3660*/  IMAD.IADD R5, R43, 0x1, R4 ;  /* 0x000000012b057824 */ /* 0x004fca00078e0204 */
[----:B------:R1:W-:Y:S02]  /*3670*/  ST.E [R2.64], R5 ;  /* 0x0000000502007985 */ /* 0x0003e4000c101906 */
.L_x_1592:
[----:B------:R-:W-:Y:S05]  /*3680*/  BSYNC B0 ;  /* 0x0000000000007941 */ /* 0x000fea0003800000 */
.L_x_1591:
[----:B------:R-:W2:Y:S01]  /*3690*/  ATOM.E.ADD.F16x2.RN.STRONG.GPU P0, RZ, [R2.64+0x4], R49 ;  /* 0x0000043102ff798a */ /* 0x000ea2000810e9c6 */
[----:B------:R-:W-:Y:S01]  /*36a0*/  BSSY B0, `(.L_x_1595) ;  /* 0x000000f000007945 */ /* 0x000fe20003800000 */
[----:B--2---:R-:W-:Y:S05]  /*36b0*/  @P0 BRA `(.L_x_1596) ;  /* 0x000000d000000947 */ /* 0x004fea0003800000 */
[----:B------:R-:W2:Y:S02]  /*36c0*/  QSPC.E.S P0, RZ, [R2+0x4] ;  /* 0x0000040002ff73aa */ /* 0x000ea40000000500 */
[----:B--2---:R-:W-:Y:S05]  /*36d0*/  @!P0 BRA `(.L_x_1597) ;  /* 0x0000008000008947 */ /* 0x004fea0003800000 */
[----:B-1----:R-:W-:-:S04]  /*36e0*/  IADD3 R2, R2, 0x4, RZ ;  /* 0x0000000402027810 */ /* 0x002fc80007ffe0ff */
[----:B------:R-:W-:-:S05]  /*36f0*/  LOP3.LUT R2, R2, 0xffffff, RZ, 0xc0, !PT ;  /* 0x00ffffff02027812 */ /* 0x000fca00078ec0ff */
.L_x_1598:
[----:B------:R-:W1:Y:S02]  /*3700*/  LDS R4, [R2] ;  /* 0x0000000002047984 */ /* 0x000e640000000800 */
[----:B-1----:R-:W-:-:S10]  /*3710*/  HFMA2.MMA R5, R4, 1, 1, R49 ;  /* 0x3c003c0004057835 */ /* 0x002fd40000000031 */
[----:B------:R-:W1:Y:S02]  /*3720*/  ATOMS.CAST.SPIN R5, [R2], R4, R5 ;  /* 0x000000040205738d */ /* 0x000e640001800005 */
[----:B-1----:R-:W-:-:S13]  /*3730*/  ISETP.EQ.U32.AND P0, PT, R5, 0x1, PT ;  /* 0x000000010500780c */ /* 0x002fda0003f02070 */
[----:B------:R-:W-:Y:S05]  /*3740*/  @!P0 BRA `(.L_x_1598) ;  /* 0xffffffb000008947 */ /* 0x000fea000383ffff */
[----:B------:R-:W-:Y:S05]  /*3750*/  BRA `(.L_x_1596) ;  /* 0x0000003000007947 */ /* 0x000fea0003800000 */
.L_x_1597:
[----:B------:R-:W2:Y:S02]  /*3760*/  LD.E R4, [R2.64+0x4] ;  /* 0x0000040602047980 */ /* 0x000ea4000c101900 */
[----:B-12---:R-:W-:-:S05]  /*3770*/  IMAD.IADD R5, R49, 0x1, R4 ;  /* 0x0000000131057824 */ /* 0x006fca00078e0204 */
[----:B------:R1:W-:Y:S02]  /*3780*/  ST.E [R2.64+0x4], R5 ;  /* 0x0000040502007985 */ /* 0x0003e4000c101906 */
.L_x_1596:
[----:B------:R-:W-:Y:S05]  /*3790*/  BSYNC B0 ;  /* 0x0000000000007941 */ /* 0x000fea0003800000 */
.L_x_1595:
        /* <DEDUP_REMOVED lines=12> */
.L_x_1602:
[----:B------:R-:W1:Y:S02]  /*3860*/  LDS R4, [R0] ;  /* 0x0000000000047984 */ /* 0x000e640000000800 */
[----:B-1----:R-:W-:-:S06]  /*3870*/  HADD2 R5, R4, R41 ;  /* 0x0000002904057230 */ /* 0x002fcc0000000000 */
[----:B------:R-:W1:Y:S02]  /*3880*/  ATOMS.CAST.SPIN R5, [R0], R4, R5 ;  /* 0x000000040005738d */ /* 0x000e640001800005 */
[----:B-1----:R-:W-:-:S13]  /*3890*/  ISETP.EQ.U32.AND P0, PT, R5, 0x1, PT ;  /* 0x000000010500780c */ /* 0x002fda0003f02070 */
[----:B------:R-:W-:Y:S05]  /*38a0*/  @!P0 BRA `(.L_x_1602) ;  /* 0xffffffb000008947 */ /* 0x000fea000383ffff */
[----:B------:R-:W-:Y:S05]  /*38b0*/  BRA `(.L_x_1600) ;  /* 0x0000003000007947 */ /* 0x000fea0003800000 */
.L_x_1601:
[----:B------:R-:W2:Y:S02]  /*38c0*/  LD.E R0, [R2.64] ;  /* 0x0000000602007980 */ /* 0x000ea4000c101900 */
[----:B--2---:R-:W-:-:S05]  /*38d0*/  IMAD.IADD R5, R41, 0x1, R0 ;  /* 0x0000000129057824 */ /* 0x004fca00078e0200 */
[----:B------:R1:W-:Y:S02]  /*38e0*/  ST.E [R2.64], R5 ;  /* 0x0000000502007985 */ /* 0x0003e4000c101906 */
.L_x_1600:
[----:B------:R-:W-:Y:S05]  /*38f0*/  BSYNC B0 ;  /* 0x0000000000007941 */ /* 0x000fea0003800000 */
.L_x_1599:
[----:B------:R-:W2:Y:S02]  /*3900*/  ATOM.E.ADD.F16x2.RN.STRONG.GPU P0, RZ, [R2.64+0x4], R39 ;  /* 0x0000042702ff798a */ /* 0x000ea4000810e9c6 */
[----:B--2---:R-:W-:Y:S05]  /*3910*/  @P0 EXIT ;  /* 0x000000000000094d */ /* 0x004fea0003800000 */
[----:B------:R-:W2:Y:S02]  /*3920*/  QSPC.E.S P0, RZ, [R2+0x4] ;  /* 0x0000040002ff73aa */ /* 0x000ea40000000500 */
[----:B--2---:R-:W-:Y:S05]  /*3930*/  @!P0 BRA `(.L_x_1603) ;  /* 0x0000008000008947 */ /* 0x004fea0003800000 */
[----:B-1----:R-:W-:-:S04]  /*3940*/  IADD3 R2, R2, 0x4, RZ ;  /* 0x0000000402027810 */ /* 0x002fc80007ffe0ff */
[----:B------:R-:W-:-:S05]  /*3950*/  LOP3.LUT R2, R2, 0xffffff, RZ, 0xc0, !PT ;  /* 0x00ffffff02027812 */ /* 0x000fca00078ec0ff */
.L_x_1604:
[----:B------:R-:W1:Y:S02]  /*3960*/  LDS R4, [R2] ;  /* 0x0000000002047984 */ /* 0x000e640000000800 */
[----:B-1----:R-:W-:-:S10]  /*3970*/  HFMA2.MMA R5, R4, 1, 1, R39 ;  /* 0x3c003c0004057835 */ /* 0x002fd40000000027 */
[----:B------:R-:W1:Y:S02]  /*3980*/  ATOMS.CAST.SPIN R5, [R2], R4, R5 ;  /* 0x000000040205738d */ /* 0x000e640001800005 */
[----:B-1----:R-:W-:-:S13]  /*3990*/  ISETP.EQ.U32.AND P0, PT, R5, 0x1, PT ;  /* 0x000000010500780c */ /* 0x002fda0003f02070 */
[----:B------:R-:W-:Y:S05]  /*39a0*/  @!P0 BRA `(.L_x_1604) ;  /* 0xffffffb000008947 */ /* 0x000fea000383ffff */
[----:B------:R-:W-:Y:S05]  /*39b0*/  EXIT ;  /* 0x000000000000794d */ /* 0x000fea0003800000 */
.L_x_1603:
[----:B------:R-:W2:Y:S02]  /*39c0*/  LD.E R0, [R2.64+0x4] ;  /* 0x0000040602007980 */ /* 0x000ea4000c101900 */
[----:B-12---:R-:W-:-:S05]  /*39d0*/  IMAD.IADD R5, R39, 0x1, R0 ;  /* 0x0000000127057824 */ /* 0x006fca00078e0200 */
[----:B------:R-:W-:Y:S01]  /*39e0*/  ST.E [R2.64+0x4], R5 ;  /* 0x0000040502007985 */ /* 0x000fe2000c101906 */
[----:B------:R-:W-:Y:S05]  /*39f0*/  EXIT ;  /* 0x000000000000794d */ /* 0x000fea0003800000 */
.L_x_1605:
        /* <DEDUP_REMOVED lines=16> */
.L_x_3287:


//--------------------- .text._Z23gemm_half_q_half_kernelILi3ELi6ELb1ELb1ELi64EEvPK6__halfPKjS4_S2_PS0_iiiiPKtS7_iiiiiibS2_i --------------------------
	.section	.text._Z23gemm_half_q_half_kernelILi3ELi6ELb1ELb1ELi64EEvPK6__halfPKjS4_S2_PS0_iiiiPKtS7_iiiiiibS2_i,"ax",@progbits
	.sectioninfo	@"SHI_REGISTERS=101"
	.align	128
        .global         _Z23gemm_half_q_half_kernelILi3ELi6ELb1ELb1ELi64EEvPK6__halfPKjS4_S2_PS0_iiiiPKtS7_iiiiiibS2_i
        .type           _Z23gemm_half_q_half_kernelILi3ELi6ELb1ELb1ELi64EEvPK6__halfPKjS4_S2_PS0_iiiiPKtS7_iiiiiibS2_i,@function
        .size           _Z23gemm_half_q_half_kernelILi3ELi6ELb1ELb1ELi64EEvPK6__halfPKjS4_S2_PS0_iiiiPKtS7_iiiiiibS2_i,(.L_x_3288 - _Z23gemm_half_q_half_kernelILi3ELi6ELb1ELb1ELi64EEvPK6__halfPKjS4_S2_PS0_iiiiPKtS7_iiiiiibS2_i)
        .other          _Z23gemm_half_q_half_kernelILi3ELi6ELb1ELb1ELi64EEvPK6__halfPKjS4_S2_PS0_iiiiPKtS7_iiiiiibS2_i,@"STO_CUDA_ENTRY STV_DEFAULT"
_Z23gemm_half_q_half_kernelILi3ELi6ELb1ELb1ELi64EEvPK6__halfPKjS4_S2_PS0_iiiiPKtS7_iiiiiibS2_i:
.text._Z23gemm_half_q_half_kernelILi3ELi6ELb1ELb1ELi64EEvPK6__halfPKjS4_S2_PS0_iiiiPKtS7_iiiiiibS2_i:
        /* <DEDUP_REMOVED lines=35> */
.L_x_1606:
        /* <DEDUP_REMOVED lines=33> */
.L_x_1611:
        /* <DEDUP_REMOVED lines=17> */
.L_x_1610:
        /* <DEDUP_REMOVED lines=17> */
.L_x_1609:
        /* <DEDUP_REMOVED lines=13> */
.L_x_1613:
        /* <DEDUP_REMOVED lines=17> */
.L_x_1612:
        /* <DEDUP_REMOVED lines=15> */
.L_x_1608:
[----:B------:R-:W-:Y:S05]  /*0930*/  BSYNC B0 ;  /* 0x0000000000007941 */ /* 0x000fea0003800000 */
.L_x_1607:
        /* <DEDUP_REMOVED lines=18> */
.L_x_1616:
        /* <DEDUP_REMOVED lines=11> */
.L_x_1615:
        /* <DEDUP_REMOVED lines=10> */
.L_x_1614:
        /* <DEDUP_REMOVED lines=14> */
.L_x_1618:
        /* <DEDUP_REMOVED lines=43> */
.L_x_1617:
        /* <DEDUP_REMOVED lines=70> */
.L_x_1623:
[----:B------:R-:W-:Y:S01]  /*13a0*/  ISETP.NE.AND P0, PT, R46, R36, PT ;  /* 0x000000242e00720c */ /* 0x000fe20003f05270 */
[----:B------:R-:W-:Y:S01]  /*13b0*/  IMAD.MOV.U32 R37, RZ, RZ, 0x4 ;  /* 0x00000004ff257424 */ /* 0x000fe200078e00ff */
[----:B-----5:R0:W5:Y:S11]  /*13c0*/  LDG.E.128.CONSTANT R12, [R2.64] ;  /* 0x00000006020c7981 */ /* 0x020176000c1e9d00 */
[----:B------:R-:W-:Y:S01]  /*13d0*/  @!P0 IADD3 R44, R44, 0x1, RZ ;  /* 0x000000012c2c8810 */ /* 0x000fe20007ffe0ff */
[----:B------:R-:W-:-:S02]  /*13e0*/  @!P0 IMAD.SHL.U32 R4, R46, 0x2, RZ ;  /* 0x000000022e048824 */ /* 0x000fc400078e00ff */
[----:B------:R-:W-:Y:S02]  /*13f0*/  @!P0 IMAD.MOV.U32 R5, RZ, RZ, 0x2 ;  /* 0x00000002ff058424 */ /* 0x000fe400078e00ff */
[----:B------:R-:W-:Y:S02]  /*1400*/  @!P0 IMAD R16, R44, 0x8, R1 ;  /* 0x000000082c108824 */ /* 0x000fe400078e0201 */
[----:B------:R-:W-:-:S04]  /*1410*/  @!P0 IMAD.WIDE R4, R4, R5, c[0x0][0x198] ;  /* 0x0000660004048625 */ /* 0x000fc800078e0205 */
[----:B------:R-:W2:Y:S01]  /*1420*/  @!P0 LDL.64 R16, [R16] ;  /* 0x0000000010108983 */ /* 0x000ea20000100a00 */
[----:B------:R-:W-:-:S03]  /*1430*/  IMAD.WIDE R6, R37, c[0x0][0x18c], R2 ;  /* 0x0000630025067a25 */ /* 0x000fc600078e0202 */
[----:B------:R-:W3:Y:S04]  /*1440*/  @!P0 LDG.E.U16.CONSTANT R5, [R4.64+0x2] ;  /* 0x0000020604058981 */ /* 0x000ee8000c1e9500 */
        /* <DEDUP_REMOVED lines=41> */
[----:B------:R-:W-:Y:S02]  /*16e0*/  LOP3.LUT R26, R26, 0x10001, RZ, 0xc0, !PT ;  /* 0x000100011a1a7812 */ /* 0x000fe400078ec0ff */
[--C-:B------:R-:W-:Y:S02]  /*16f0*/  SHF.R.U32.HI R35, RZ, 0xe, R11.reuse ;  /* 0x0000000eff237819 */ /* 0x100fe4000001160b */
[C---:B------:R-:W-:Y:S02]  /*1700*/  LOP3.LUT R33, R11.reuse, 0x380038, RZ, 0xc0, !PT ;  /* 0x003800380b217812 */ /* 0x040fe400078ec0ff */
[----:B------:R-:W-:Y:S02]  /*1710*/  SHF.R.U32.HI R10, RZ, 0x6, R11 ;  /* 0x00000006ff0a7819 */ /* 0x000fe4000001160b */
[----:B------:R-:W-:-:S02]  /*1720*/  LOP3.LUT R67, R11, 0x70007, RZ, 0xc0, !PT ;  /* 0x000700070b437812 */ /* 0x000fc400078ec0ff */
[----:B------:R-:W-:Y:S02]  /*1730*/  LOP3.LUT R30, R30, 0x10001, RZ, 0xc0, !PT ;  /* 0x000100011e1e7812 */ /* 0x000fe400078ec0ff */
[----:B------:R-:W-:Y:S02]  /*1740*/  PRMT R11, R49, 0x9910, RZ ;  /* 0x00009910310b7816 */ /* 0x000fe400000000ff */
[----:B------:R-:W-:Y:S02]  /*1750*/  PRMT R16, R32, 0x7610, R16 ;  /* 0x0000761020107816 */ /* 0x000fe40000000010 */
[----:B------:R-:W-:Y:S02]  /*1760*/  LOP3.LUT R21, R18, 0x20002, R21, 0xf8, !PT ;  /* 0x0002000212157812 */ /* 0x000fe400078ef815 */
[----:B------:R-:W-:Y:S02]  /*1770*/  LOP3.LUT R25, R22, 0x20002, R25, 0xf8, !PT ;  /* 0x0002000216197812 */ /* 0x000fe400078ef819 */
[----:B------:R-:W-:-:S02]  /*1780*/  LOP3.LUT R32, R26, 0x20002, R29, 0xf8, !PT ;  /* 0x000200021a207812 */ /* 0x000fc400078ef81d */
[----:B------:R-:W-:Y:S02]  /*1790*/  LOP3.LUT R85, R31, 0x64006400, RZ, 0xfc, !PT ;  /* 0x640064001f557812 */ /* 0x000fe400078efcff */
[----:B------:R-:W-:Y:S02]  /*17a0*/  LOP3.LUT R68, R30, 0x20002, R35, 0xf8, !PT ;  /* 0x000200021e447812 */ /* 0x000fe400078ef823 */
[----:B------:R-:W-:Y:S01]  /*17b0*/  LOP3.LUT R31, R14, 0x380038, RZ, 0xc0, !PT ;  /* 0x003800380e1f7812 */ /* 0x000fe200078ec0ff */
[----:B------:R-:W-:Y:S01]  /*17c0*/  HFMA2 R85, R85, R24.H0_H0, -132, -132 ;  /* 0xd820d82055557431 */ /* 0x000fe20000040018 */
        /* <DEDUP_REMOVED lines=44> */
[C---:B------:R-:W-:Y:S02]  /*1a90*/  LOP3.LUT R26, R5.reuse, 0x380038, RZ, 0xc0, !PT ;  /* 0x00380038051a7812 */ /* 0x040fe400078ec0ff */
[----:B------:R-:W-:Y:S02]  /*1aa0*/  SHF.R.U32.HI R11, RZ, 0x6, R5 ;  /* 0x00000006ff0b7819 */ /* 0x000fe40000011605 */
[----:B------:R-:W-:Y:S02]  /*1ab0*/  LOP3.LUT R62, R5, 0x70007, RZ, 0xc0, !PT ;  /* 0x00070007053e7812 */ /* 0x000fe400078ec0ff */
[----:B------:R-:W-:Y:S02]  /*1ac0*/  SHF.R.U32.HI R58, RZ, 0x6, R6 ;  /* 0x00000006ff3a7819 */ /* 0x000fe40000011606 */
[----:B------:R-:W-:-:S02]  /*1ad0*/  LOP3.LUT R30, R6, 0x380038, RZ, 0xc0, !PT ;  /* 0x00380038061e7812 */ /* 0x000fc400078ec0ff */
[----:B------:R-:W-:Y:S02]  /*1ae0*/  LOP3.LUT R64, R6, 0x70007, RZ, 0xc0, !PT ;  /* 0x0007000706407812 */ /* 0x000fe400078ec0ff */
[C---:B------:R-:W-:Y:S02]  /*1af0*/  LOP3.LUT R34, R7.reuse, 0x380038, RZ, 0xc0, !PT ;  /* 0x0038003807227812 */ /* 0x040fe400078ec0ff */
[----:B------:R-:W-:Y:S02]  /*1b00*/  SHF.R.U32.HI R59, RZ, 0x6, R7 ;  /* 0x00000006ff3b7819 */ /* 0x000fe40000011607 */
[----:B------:R-:W-:Y:S02]  /*1b10*/  LOP3.LUT R66, R7, 0x70007, RZ, 0xc0, !PT ;  /* 0x0007000707427812 */ /* 0x000fe400078ec0ff */
[----:B------:R-:W-:Y:S02]  /*1b20*/  LOP3.LUT R5, R21, 0x40004, R18, 0xf8, !PT ;  /* 0x0004000415057812 */ /* 0x000fe400078ef812 */
[----:B------:R-:W-:-:S02]  /*1b30*/  LOP3.LUT R7, R25, 0x40004, R4, 0xf8, !PT ;  /* 0x0004000419077812 */ /* 0x000fc400078ef804 */
[----:B------:R-:W-:Y:S02]  /*1b40*/  LOP3.LUT R6, R32, 0x40004, R29, 0xf8, !PT ;  /* 0x0004000420067812 */ /* 0x000fe400078ef81d */
[----:B------:R-:W-:Y:S02]  /*1b50*/  LOP3.LUT R21, R19, 0x64006400, RZ, 0xfc, !PT ;  /* 0x6400640013157812 */ /* 0x000fe400078efcff */
[----:B------:R-:W-:Y:S02]  /*1b60*/  LOP3.LUT R4, R68, 0x40004, R35, 0xf8, !PT ;  /* 0x0004000444047812 */ /* 0x000fe400078ef823 */
        /* <DEDUP_REMOVED lines=55> */
[C---:B------:R-:W-:Y:S02]  /*1ee0*/  LOP3.LUT R68, R59.reuse, 0x1c001c0, RZ, 0xc0, !PT ;  /* 0x01c001c03b447812 */ /* 0x040fe400078ec0ff */
        /* <DEDUP_REMOVED lines=146> */
.L_x_1621:
        /* <DEDUP_REMOVED lines=83> */
.L_x_1622:
        /* <DEDUP_REMOVED lines=77> */
.L_x_1620:
[----:B-1----:R-:W-:Y:S01]  /*3210*/  LEA R4, R88, 0x40, 0x6 ;  /* 0x0000004058047811 */ /* 0x002fe200078e30ff */
[----:B------:R-:W-:Y:S01]  /*3220*/  UIADD3 UR4, UR4, 0x40, URZ ;  /* 0x0000004004047890 */ /* 0x000fe2000fffe03f */
[----:B------:R-:W-:Y:S01]  /*3230*/  IADD3 R46, R46, 0x20, RZ ;  /* 0x000000202e2e7810 */ /* 0x000fe20007ffe0ff */
[----:B------:R-:W-:Y:S01]  /*3240*/  IMAD.WIDE R2, R37, c[0x0][0x18c], R2 ;  /* 0x0000630025027a25 */ /* 0x000fe200078e0202 */
[----:B------:R-:W-:Y:S02]  /*3250*/  IMNMX R5, R4, c[0x0][0x190], PT ;  /* 0x0000640004057a17 */ /* 0x000fe40003800200 */
[C---:B------:R-:W-:Y:S02]  /*3260*/  ISETP.GE.AND P0, PT, R46.reuse, c[0x0][0x1b8], PT ;  /* 0x00006e002e007a0c */ /* 0x040fe40003f06270 */
[----:B------:R-:W-:-:S13]  /*3270*/  ISETP.LT.AND P2, PT, R46, R5, PT ;  /* 0x000000052e00720c */ /* 0x000fda0003f41270 */
[----:B------:R-:W-:Y:S05]  /*3280*/  @!P0 BRA P2, `(.L_x_1623) ;  /* 0xffffe11000008947 */ /* 0x000fea000103ffff */
.L_x_1619:
[----:B------:R-:W-:-:S04]  /*3290*/  ISETP.GE.AND P0, PT, R46, R45, PT ;  /* 0x0000002d2e00720c */ /* 0x000fc80003f06270 */
[----:B------:R-:W-:-:S13]  /*32a0*/  ISETP.GE.OR P0, PT, R46, c[0x0][0x1bc], P0 ;  /* 0x00006f002e007a0c */ /* 0x000fda0000706670 */
[----:B------:R-:W-:Y:S05]  /*32b0*/  @P0 BRA `(.L_x_1624) ;  /* 0x000010b000000947 */ /* 0x000fea0003800000 */
[----:B-----5:R-:W-:Y:S01]  /*32c0*/  IMAD.MOV.U32 R13, RZ, RZ, c[0x0][0x18c] ;  /* 0x00006300ff0d7624 */ /* 0x020fe200078e00ff */
[----:B------:R-:W-:-:S04]  /*32d0*/  PRMT R4, R50, 0x9910, RZ ;  /* 0x0000991032047816 */ /* 0x000fc800000000ff */
[----:B------:R-:W-:Y:S02]  /*32e0*/  ISETP.NE.AND P0, PT, R4, RZ, PT ;  /* 0x000000ff0400720c */ /* 0x000fe40003f05270 */
[----:B------:R-:W-:Y:S02]  /*32f0*/  SHF.R.S32.HI R12, RZ, 0x1f, R13 ;  /* 0x0000001fff0c7819 */ /* 0x000fe4000001140d */
[----:B------:R-:W-:Y:S02]  /*3300*/  ISETP.LT.OR P0, PT, R51, 0x3, !P0 ;  /* 0x000000033300780c */ /* 0x000fe40004701670 */
[----:B------:R-:W-:Y:S02]  /*3310*/  SHF.L.U64.HI R12, R13, 0x2, R12 ;  /* 0x000000020d0c7819 */ /* 0x000fe4000001020c */
.L_x_1628:
        /* <DEDUP_REMOVED lines=37> */
[----:B------:R-:W-:Y:S02]  /*3570*/  LOP3.LUT R17, R6, 0x64006400, RZ, 0xfc, !PT ;  /* 0x6400640006117812 */ /* 0x000fe400078efcff */
[----:B------:R-:W-:Y:S01]  /*3580*/  SHF.R.U32.HI R58, RZ, 0x8, R7 ;  /* 0x00000008ff3a7819 */ /* 0x000fe20000011607 */
[-C--:B------:R-:W-:Y:S01]  /*3590*/  HFMA2 R18, R5, R23.reuse.H0_H0, -258, -258 ;  /* 0xdc08dc0805127431 */ /* 0x080fe20000040017 */
[C---:B------:R-:W-:Y:S01]  /*35a0*/  LOP3.LUT R25, R7.reuse, 0x300030, RZ, 0xc0, !PT ;  /* 0x0030003007197812 */ /* 0x040fe200078ec0ff */
        /* <DEDUP_REMOVED lines=123> */
.L_x_1626:
        /* <DEDUP_REMOVED lines=46> */
.L_x_1627:
        /* <DEDUP_REMOVED lines=44> */
.L_x_1625:
[----:B------:R-:W-:Y:S01]  /*4300*/  IADD3 R46, R46, 0x10, RZ ;  /* 0x000000102e2e7810 */ /* 0x000fe20007ffe0ff */
[----:B------:R-:W-:Y:S01]  /*4310*/  UIADD3 UR4, UR4, 0x20, URZ ;  /* 0x0000002004047890 */ /* 0x000fe2000fffe03f */
[----:B------:R-:W-:Y:S02]  /*4320*/  LEA R2, P3, R13, R2, 0x2 ;  /* 0x000000020d027211 */ /* 0x000fe400078610ff */
[C---:B------:R-:W-:Y:S02]  /*4330*/  ISETP.GE.AND P2, PT, R46.reuse, c[0x0][0x1bc], PT ;  /* 0x00006f002e007a0c */ /* 0x040fe40003f46270 */
[----:B------:R-:W-:Y:S01]  /*4340*/  ISETP.LT.AND P4, PT, R46, R45, PT ;  /* 0x0000002d2e00720c */ /* 0x000fe20003f81270 */
[----:B------:R-:W-:-:S12]  /*4350*/  IMAD.X R3, R3, 0x1, R12, P3 ;  /* 0x0000000103037824 */ /* 0x000fd800018e060c */
[----:B------:R-:W-:Y:S05]  /*4360*/  @!P2 BRA P4, `(.L_x_1628) ;  /* 0xffffefb00000a947 */ /* 0x000fea000203ffff */
.L_x_1624:
        /* <DEDUP_REMOVED lines=18> */
.L_x_1632:
[----:B------:R-:W0:Y:S02]  /*4490*/  LDS R6, [R4] ;  /* 0x0000000004067984 */ /* 0x000e240000000800 */
[----:B0-----:R-:W-:-:S06]  /*44a0*/  HADD2 R7, R6, R43 ;  /* 0x0000002b06077230 */ /* 0x001fcc0000000000 */
[----:B------:R-:W0:Y:S02]  /*44b0*/  ATOMS.CAST.SPIN R7, [R4], R6, R7 ;  /* 0x000000060407738d */ /* 0x000e240001800007 */
[----:B0-----:R-:W-:-:S13]  /*44c0*/  ISETP.EQ.U32.AND P0, PT, R7, 0x1, PT ;  /* 0x000000010700780c */ /* 0x001fda0003f02070 */
[----:B------:R-:W-:Y:S05]  /*44d0*/  @!P0 BRA `(.L_x_1632) ;  /* 0xffffffb000008947 */ /* 0x000fea000383ffff */
[----:B------:R-:W-:Y:S05]  /*44e0*/  BRA `(.L_x_1630) ;  /* 0x0000003000007947 */ /* 0x000fea0003800000 */
.L_x_1631:
[----:B------:R-:W2:Y:S02]  /*44f0*/  LD.E R4, [R2.64] ;  /* 0x0000000602047980 */ /* 0x000ea4000c101900 */
[----:B--2---:R-:W-:-:S05]  /*4500*/  IMAD.IADD R5, R43, 0x1, R4 ;  /* 0x000000012b057824 */ /* 0x004fca00078e0204 */
[----:B------:R0:W-:Y:S02]  /*4510*/  ST.E [R2.64], R5 ;  /* 0x0000000502007985 */ /* 0x0001e4000c101906 */
.L_x_1630:
[----:B------:R-:W-:Y:S05]  /*4520*/  BSYNC B0 ;  /* 0x0000000000007941 */ /* 0x000fea0003800000 */
.L_x_1629:
[----:B------:R-:W2:Y:S01]  /*4530*/  ATOM.E.ADD.F16x2.RN.STRONG.GPU P0, RZ, [R2.64+0x4], R49 ;  /* 0x0000043102ff798a */ /* 0x000ea2000810e9c6 */
[----:B------:R-:W-:Y:S01]  /*4540*/  BSSY B0, `(.L_x_1633) ;  /* 0x000000f000007945 */ /* 0x000fe20003800000 */
[----:B--2---:R-:W-:Y:S05]  /*4550*/  @P0 BRA `(.L_x_1634) ;  /* 0x000000d000000947 */ /* 0x004fea0003800000 */
[----:B------:R-:W1:Y:S02]  /*4560*/  QSPC.E.S P0, RZ, [R2+0x4] ;  /* 0x0000040002ff73aa */ /* 0x000e640000000500 */
[----:B-1----:R-:W-:Y:S05]  /*4570*/  @!P0 BRA `(.L_x_1635) ;  /* 0x0000008000008947 */ /* 0x002fea0003800000 */
[----:B0-----:R-:W-:-:S04]  /*4580*/  IADD3 R2, R2, 0x4, RZ ;  /* 0x0000000402027810 */ /* 0x001fc80007ffe0ff */
[----:B------:R-:W-:-:S05]  /*4590*/  LOP3.LUT R2, R2, 0xffffff, RZ, 0xc0, !PT ;  /* 0x00ffffff02027812 */ /* 0x000fca00078ec0ff */
.L_x_1636:
[----:B------:R-:W0:Y:S02]  /*45a0*/  LDS R4, [R2] ;  /* 0x0000000002047984 */ /* 0x000e240000000800 */
[----:B0-----:R-:W-:-:S10]  /*45b0*/  HFMA2.MMA R5, R4, 1, 1, R49 ;  /* 0x3c003c0004057835 */ /* 0x001fd40000000031 */
[----:B------:R-:W0:Y:S02]  /*45c0*/  ATOMS.CAST.SPIN R5, [R2], R4, R5 ;  /* 0x000000040205738d */ /* 0x000e240001800005 */
[----:B0-----:R-:W-:-:S13]  /*45d0*/  ISETP.EQ.U32.AND P0, PT, R5, 0x1, PT ;  /* 0x000000010500780c */ /* 0x001fda0003f02070 */
[----:B------:R-:W-:Y:S05]  /*45e0*/  @!P0 BRA `(.L_x_1636) ;  /* 0xffffffb000008947 */ /* 0x000fea000383ffff */
[----:B------:R-:W-:Y:S05]  /*45f0*/  BRA `(.L_x_1634) ;  /* 0x0000003000007947 */ /* 0x000fea0003800000 */
.L_x_1635:
[----:B------:R-:W2:Y:S02]  /*4600*/  LD.E R4, [R2.64+0x4] ;  /* 0x0000040602047980 */ /* 0x000ea4000c101900 */
[----:B0-2---:R-:W-:-:S05]  /*4610*/  IMAD.IADD R5, R49, 0x1, R4 ;  /* 0x0000000131057824 */ /* 0x005fca00078e0204 */
[----:B------:R0:W-:Y:S02]  /*4620*/  ST.E [R2.64+0x4], R5 ;  /* 0x0000040502007985 */ /* 0x0001e4000c101906 */
.L_x_1634:
[----:B------:R-:W-:Y:S05]  /*4630*/  BSYNC B0 ;  /* 0x0000000000007941 */ /* 0x000fea0003800000 */
.L_x_1633:
        /* <DEDUP_REMOVED lines=12> */
.L_x_1640:
[----:B------:R-:W0:Y:S02]  /*4700*/  LDS R6, [R4] ;  /* 0x0000000004067984 */ /* 0x000e240000000800 */
[----:B0-----:R-:W-:-:S06]  /*4710*/  HADD2 R7, R6, R41 ;  /* 0x0000002906077230 */ /* 0x001fcc0000000000 */
[----:B------:R-:W0:Y:S02]  /*4720*/  ATOMS.CAST.SPIN R7, [R4], R6, R7 ;  /* 0x000000060407738d */ /* 0x000e240001800007 */
[----:B0-----:R-:W-:-:S13]  /*4730*/  ISETP.EQ.U32.AND P0, PT, R7, 0x1, PT ;  /* 0x000000010700780c */ /* 0x001fda0003f02070 */
[----:B------:R-:W-:Y:S05]  /*4740*/  @!P0 BRA `(.L_x_1640) ;  /* 0xffffffb000008947 */ /* 0x000fea000383ffff */
[----:B------:R-:W-:Y:S05]  /*4750*/  BRA `(.L_x_1638) ;  /* 0x0000003000007947 */ /* 0x000fea0003800000 */
.L_x_1639:
[----:B------:R-:W2:Y:S02]  /*4760*/  LD.E R4, [R2.64] ;  /* 0x0000000602047980 */ /* 0x000ea4000c101900 */
[----:B--2---:R-:W-:-:S05]  /*4770*/  IMAD.IADD R5, R41, 0x1, R4 ;  /* 0x0000000129057824 */ /* 0x004fca00078e0204 */
[----:B------:R0:W-:Y:S02]  /*4780*/  ST.E [R2.64], R5 ;  /* 0x0000000502007985 */ /* 0x0001e4000c101906 */
.L_x_1638:
[----:B------:R-:W-:Y:S05]  /*4790*/  BSYNC B0 ;  /* 0x0000000000007941 */ /* 0x000fea0003800000 */
.L_x_1637:
[----:B------:R-:W2:Y:S01]  /*47a0*/  ATOM.E.ADD.F16x2.RN.STRONG.GPU P0, RZ, [R2.64+0x4], R9 ;  /* 0x0000040902ff798a */ /* 0x000ea2000810e9c6 */
[----:B------:R-:W-:Y:S01]  /*47b0*/  BSSY B0, `(.L_x_1641) ;  /* 0x000000f000007945 */ /* 0x000fe20003800000 */
[----:B--2---:R-:W-:Y:S05]  /*47c0*/  @P0 BRA `(.L_x_1642) ;  /* 0x000000d000000947 */ /* 0x004fea0003800000 */
[----:B------:R-:W1:Y:S02]  /*47d0*/  QSPC.E.S P0, RZ, [R2+0x4] ;  /* 0x0000040002ff73aa */ /* 0x000e640000000500 */
[----:B-1----:R-:W-:Y:S05]  /*47e0*/  @!P0 BRA `(.L_x_1643) ;  /* 0x0000008000008947 */ /* 0x002fea0003800000 */
[----:B0-----:R-:W-:-:S04]  /*47f0*/  IADD3 R2, R2, 0x4, RZ ;  /* 0x0000000402027810 */ /* 0x001fc80007ffe0ff */
[----:B------:R-:W-:-:S05]  /*4800*/  LOP3.LUT R2, R2, 0xffffff, RZ, 0xc0, !PT ;  /* 0x00ffffff02027812 */ /* 0x000fca00078ec0ff */
.L_x_1644:
[----:B------:R-:W0:Y:S02]  /*4810*/  LDS R4, [R2] ;  /* 0x0000000002047984 */ /* 0x000e240000000800 */
[----:B0-----:R-:W-:-:S10]  /*4820*/  HFMA2.MMA R5, R4, 1, 1, R9 ;  /* 0x3c003c0004057835 */ /* 0x001fd40000000009 */
[----:B------:R-:W0:Y:S02]  /*4830*/  ATOMS.CAST.SPIN R5, [R2], R4, R5 ;  /* 0x000000040205738d */ /* 0x000e240001800005 */
[----:B0-----:R-:W-:-:S13]  /*4840*/  ISETP.EQ.U32.AND P0, PT, R5, 0x1, PT ;  /* 0x000000010500780c */ /* 0x001fda0003f02070 */
[----:B------:R-:W-:Y:S05]  /*4850*/  @!P0 BRA `(.L_x_1644) ;  /* 0xffffffb000008947 */ /* 0x000fea000383ffff */
[----:B------:R-:W-:Y:S05]  /*4860*/  BRA `(.L_x_1642) ;  /* 0x0000003000007947 */ /* 0x000fea0003800000 */
.L_x_1643:
[----:B------:R-:W2:Y:S02]  /*4870*/  LD.E R4, [R2.64+0x4] ;  /* 0x0000040602047980 */ /* 0x000ea4000c101900 */
[----:B0-2---:R-:W-:-:S05]  /*4880*/  IMAD.IADD R5, R9, 0x1, R4 ;  /* 0x0000000109057824 */ /* 0x005fca00078e0204 */
[----:B------:R0:W-:Y:S02]  /*4890*/  ST.E [R2.64+0x4], R5 ;  /* 0x0000040502007985 */ /* 0x0001e4000c101906 */
.L_x_1642:
[----:B------:R-:W-:Y:S05]  /*48a0*/  BSYNC B0 ;  /* 0x0000000000007941 */ /* 0x000fea0003800000 */
.L_x_1641:
        /* <DEDUP_REMOVED lines=12> */
.L_x_1648:
[----:B------:R-:W0:Y:S02]  /*4970*/  LDS R4, [R0] ;  /* 0x0000000000047984 */ /* 0x000e240000000800 */
[----:B0-----:R-:W-:-:S06]  /*4980*/  HADD2 R5, R4, R39 ;  /* 0x0000002704057230 */ /* 0x001fcc0000000000 */
[----:B------:R-:W0:Y:S02]  /*4990*/  ATOMS.CAST.SPIN R5, [R0], R4, R5 ;  /* 0x000000040005738d */ /* 0x000e240001800005 */
[----:B0-----:R-:W-:-:S13]  /*49a0*/  ISETP.EQ.U32.AND P0, PT, R5, 0x1, PT ;  /* 0x000000010500780c */ /* 0x001fda0003f02070 */
[----:B------:R-:W-:Y:S05]  /*49b0*/  @!P0 BRA `(.L_x_1648) ;  /* 0xffffffb000008947 */ /* 0x000fea000383ffff */
[----:B------:R-:W-:Y:S05]  /*49c0*/  BRA `(.L_x_1646) ;  /* 0x0000003000007947 */ /* 0x000fea0003800000 */
.L_x_1647:
[----:B------:R-:W2:Y:S02]  /*49d0*/  LD.E R0, [R2.64] ;  /* 0x0000000602007980 */ /* 0x000ea4000c101900 */
[----:B--2---:R-:W-:-:S05]  /*49e0*/  IMAD.IADD R5, R39, 0x1, R0 ;  /* 0x0000000127057824 */ /* 0x004fca00078e0200 */
[----:B------:R0:W-:Y:S02]  /*49f0*/  ST.E [R2.64], R5 ;  /* 0x0000000502007985 */ /* 0x0001e4000c101906 */
.L_x_1646:
[----:B------:R-:W-:Y:S05]  /*4a00*/  BSYNC B0 ;  /* 0x0000000000007941 */ /* 0x000fea0003800000 */
.L_x_1645:
[----:B------:R-:W2:Y:S02]  /*4a10*/  ATOM.E.ADD.F16x2.RN.STRONG.GPU P0, RZ, [R2.64+0x4], R7 ;  /* 0x0000040702ff798a */ /* 0x000ea4000810e9c6 */
[----:B--2---:R-:W-:Y:S05]  /*4a20*/  @P0 EXIT ;  /* 0x000000000000094d */ /* 0x004fea0003800000 */
[----:B------:R-:W1:Y:S02]  /*4a30*/  QSPC.E.S P0, RZ, [R2+0x4] ;  /* 0x0000040002ff73aa */ /* 0x000e640000000500 */
[----:B-1----:R-:W-:Y:S05]  /*4a40*/  @!P0 BRA `(.L_x_1649) ;  /* 0x0000008000008947 */ /* 0x002fea0003800000 */
[----:B0-----:R-:W-:-:S04]  /*4a50*/  IADD3 R2, R2, 0x4, RZ ;  /* 0x0000000402027810 */ /* 0x001fc80007ffe0ff */
[----:B------:R-:W-:-:S05]  /*4a60*/  LOP3.LUT R2, R2, 0xffffff, RZ, 0xc0, !PT ;  /* 0x00ffffff02027812 */ /* 0x000fca00078ec0ff */
.L_x_1650:
[----:B------:R-:W0:Y:S02]  /*4a70*/  LDS R4, [R2] ;  /* 0x0000000002047984 */ /* 0x000e240000000800 */
[----:B0-----:R-:W-:-:S10]  /*4a80*/  HFMA2.MMA R5, R4, 1, 1, R7 ;  /* 0x3c003c0004057835 */ /* 0x001fd40000000007 */
[----:B------:R-:W0:Y:S02]  /*4a90*/  ATOMS.CAST.SPIN R5, [R2], R4, R5 ;  /* 0x000000040205738d */ /* 0x000e240001800005 */
[----:B0-----:R-:W-:-:S13]  /*4aa0*/  ISETP.EQ.U32.AND P0, PT, R5, 0x1, PT ;  /* 0x000000010500780c */ /* 0x001fda0003f02070 */
[----:B------:R-:W-:Y:S05]  /*4ab0*/  @!P0 BRA `(.L_x_1650) ;  /* 0xffffffb000008947 */ /* 0x000fea000383ffff */
[----:B------:R-:W-:Y:S05]  /*4ac0*/  EXIT ;  /* 0x000000000000794d */ /* 0x000fea0003800000 */
.L_x_1649:
[----:B------:R-:W2:Y:S02]  /*4ad0*/  LD.E R0, [R2.64+0x4] ;  /* 0x0000040602007980 */ /* 0x000ea4000c101900 */
[----:B0-2---:R-:W-:-:S05]  /*4ae0*/  IMAD.IADD R5, R7, 0x1, R0 ;  /* 0x0000000107057824 */ /* 0x005fca00078e0200 */
[----:B------:R-:W-:Y:S01]  /*4af0*/  ST.E [R2.64+0x4], R5 ;  /* 0x0000040502007985 */ /* 0x000fe2000c101906 */
[----:B------:R-:W-:Y:S05]  /*4b00*/  EXIT ;  /* 0x000000000000794d */ /* 0x000fea0003800000 */
.L_x_1651:
        /* <DEDUP_REMOVED lines=15> */
.L_x_3288:


//--------------------- .text._Z23gemm_half_q_half_kernelILi3ELi2ELb1ELb1ELi64EEvPK6__halfPKjS4_S2_PS0_iiiiPKtS7_iiiiiibS2_i --------------------------
	.section	.text._Z23gemm_half_q_half_kernelILi3ELi2ELb1ELb1ELi64EEvPK6__halfPKjS4_S2_PS0_iiiiPKtS7_iiiiiibS2_i,"ax",@progbits
	.sectioninfo	@"SHI_REGISTERS=66"
	.align	128
        .global         _Z23gemm_half_q_half_kernelILi3ELi2ELb1ELb1ELi64EEvPK6__halfPKjS4_S2_PS0_iiiiPKtS7_iiiiiibS2_i
        .type           _Z23gemm_half_q_half_kernelILi3ELi2ELb1ELb1ELi64EEvPK6__halfPKjS4_S2_PS0_iiiiPKtS7_iiiiiibS2_i,@function
        .size           _Z23gemm_half_q_half_kernelILi3ELi2ELb1ELb1ELi64EEvPK6__halfPKjS4_S2_PS0_iiiiPKtS7_iiiiiibS2_i,(.L_x_3289 - _Z23gemm_half_q_half_kernelILi3ELi2ELb1ELb1ELi64EEvPK6__halfPKjS4_S2_PS0_iiiiPKtS7_iiiiiibS2_i)
        .other          _Z23gemm_half_q_half_kernelILi3ELi2ELb1ELb1ELi64EEvPK6__halfPKjS4_S2_PS0_iiiiPKtS7_iiiiiibS2_i,@"STO_CUDA_ENTRY STV_DEFAULT"
_Z23gemm_half_q_half_kernelILi3ELi2ELb1ELb1ELi64EEvPK6__halfPKjS4_S2_PS0_iiiiPKtS7_iiiiiibS2_i:
.text._Z23gemm_half_q_half_kernelILi3ELi2ELb1ELb1ELi64EEvPK6__halfPKjS4_S2_PS0_iiiiPKtS7_iiiiiibS2_i:
        /* <DEDUP_REMOVED lines=35> */
.L_x_1652:
        /* <DEDUP_REMOVED lines=33> */
.L_x_1657:
        /* <DEDUP_REMOVED lines=17> */
.L_x_1656:
        /* <DEDUP_REMOVED lines=17> */
.L_x_1655:
        /* <DEDUP_REMOVED lines=13> */
.L_x_1659:
        /* <DEDUP_REMOVED lines=17> */
.L_x_1658:
        /* <DEDUP_REMOVED lines=15> */
.L_x_1654:
[----:B------:R-:W-:Y:S05]  /*0930*/  BSYNC B0 ;  /* 0x0000000000007941 */ /* 0x000fea0003800000 */
.L_x_1653:
        /* <DEDUP_REMOVED lines=17> */
[----:B0-----:R-:W-:Y:S02]  /*0a50*/  IADD3 R12, R58, -0x3, RZ ;  /* 0xfffffffd3a0c7810 */ /* 0x001fe40007ffe0ff */
.L_x_1662:
        /* <DEDUP_REMOVED lines=11> */
.L_x_1661:
[----:B-1----:R-:W-:-:S05]  /*0b10*/  IMAD.IADD R6, R58, 0x1, -R3 ;  /* 0x000000013a067824 */ /* 0x002fca00078e0a03 */
[----:B------:R-:W-:-:S13]  /*0b20*/  ISETP.GT.AND P2, PT, R6, 0x1, PT ;  /* 0x000000010600780c */ /* 0x000fda0003f44270 */
[----:B------:R-:W-:Y:S01]  /*0b30*/  @P2 PLOP3.LUT P0, PT, PT, PT, PT, 0x8, 0x0 ;  /* 0x000000000000281c */ /* 0x000fe20003f0e170 */
[----:B0-----:R-:W-:Y:S01]  /*0b40*/  @P2 IMAD.WIDE R6, R17, c[0x0][0x18c], R4 ;  /* 0x0000630011062a25 */ /* 0x001fe200078e0204 */
[----:B------:R-:W-:Y:S01]  /*0b50*/  @P2 IADD3 R3, R3, 0x2, RZ ;  /* 0x0000000203032810 */ /* 0x000fe20007ffe0ff */
[----:B------:R0:W-:Y:S04]  /*0b60*/  @P2 STG.E.64 [R4.64], RZ ;  /* 0x000000ff04002986 */ /* 0x0001e8000c101b06 */
[----:B------:R1:W-:Y:S06]  /*0b70*/  @P2 STG.E.64 [R6.64], RZ ;  /* 0x000000ff06002986 */ /* 0x0003ec000c101b06 */
[----:B------:R-:W-:Y:S01]  /*0b80*/  ISETP.LT.OR P0, PT, R3, R58, P0 ;  /* 0x0000003a0300720c */ /* 0x000fe20000701670 */
[----:B0-----:R-:W-:-:S12]  /*0b90*/  @P2 IMAD.WIDE R4, R17, c[0x0][0x18c], R6 ;  /* 0x0000630011042a25 */ /* 0x001fd800078e0206 */
[----:B------:R1:W-:Y:S02]  /*0ba0*/  @P0 STG.E.64 [R4.64], RZ ;  /* 0x000000ff04000986 */ /* 0x0003e4000c101b06 */
.L_x_1660:
[C---:B------:R-:W-:Y:S01]  /*0bb0*/  ISETP.GT.AND P0, PT, R57.reuse, c[0x0][0x1a8], PT ;  /* 0x00006a0039007a0c */ /* 0x040fe20003f04270 */
[----:B------:R-:W-:Y:S01]  /*0bc0*/  IMAD.SHL.U32 R16, R0, 0x80, RZ ;  /* 0x0000008000107824 */ /* 0x000fe200078e00ff */
[----:B------:R-:W-:Y:S01]  /*0bd0*/  BAR.SYNC.DEFER_BLOCKING 0x0 ;  /* 0x0000000000007b1d */ /* 0x000fe20000010000 */
[C---:B------:R-:W-:Y:S01]  /*0be0*/  ISETP.GT.AND P3, PT, R57.reuse, c[0x0][0x1ac], PT ;  /* 0x00006b0039007a0c */ /* 0x040fe20003f64270 */
[----:B------:R-:W-:Y:S01]  /*0bf0*/  IMAD.MOV.U32 R23, RZ, RZ, 0x2 ;  /* 0x00000002ff177424 */ /* 0x000fe200078e00ff */
[C---:B------:R-:W-:Y:S02]  /*0c00*/  ISETP.GT.AND P5, PT, R57.reuse, c[0x0][0x1b4], PT ;  /* 0x00006d0039007a0c */ /* 0x040fe40003fa4270 */
[C---:B------:R-:W-:Y:S02]  /*0c10*/  ISETP.GT.AND P4, PT, R57.reuse, c[0x0][0x1b0], PT ;  /* 0x00006c0039007a0c */ /* 0x040fe40003f84270 */
[C---:B-1----:R-:W-:Y:S02]  /*0c20*/  IMNMX R4, R57.reuse, c[0x0][0x1a8], PT ;  /* 0x00006a0039047a17 */ /* 0x042fe40003800200 */
[----:B------:R-:W-:-:S02]  /*0c30*/  ISETP.GT.AND P2, PT, R57, c[0x0][0x1b8], PT ;  /* 0x00006e0039007a0c */ /* 0x000fc40003f44270 */
[----:B------:R-:W-:Y:S02]  /*0c40*/  SHF.R.S32.HI R5, RZ, 0x1f, R4 ;  /* 0x0000001fff057819 */ /* 0x000fe40000011404 */
[----:B------:R-:W-:Y:S02]  /*0c50*/  @P0 IMNMX R3, R57, c[0x0][0x1ac], PT ;  /* 0x00006b0039030a17 */ /* 0x000fe40003800200 */
[----:B0-----:R-:W-:Y:S02]  /*0c60*/  LEA.HI R12, R5, R4, RZ, 0x5 ;  /* 0x00000004050c7211 */ /* 0x001fe400078f28ff */
        /* <DEDUP_REMOVED lines=11> */
[----:B------:R-:W-:Y:S02]  /*0d20*/  @P2 IMNMX R4, R57, c[0x0][0x1bc], PT ;  /* 0x00006f0039042a17 */ /* 0x000fe40003800200 */
[----:B------:R-:W-:Y:S02]  /*0d30*/  @P0 SHF.R.S32.HI R5, RZ, 0x5, R5 ;  /* 0x00000005ff050819 */ /* 0x000fe40000011405 */
[----:B------:R-:W-:Y:S01]  /*0d40*/  @P3 LEA.HI R7, R7, R6, RZ, 0x5 ;  /* 0x0000000607073211 */ /* 0x000fe200078f28ff */
[----:B------:R-:W-:Y:S01]  /*0d50*/  IMAD.MOV.U32 R6, RZ, RZ, RZ ;  /* 0x000000ffff067224 */ /* 0x000fe200078e00ff */
[----:B------:R-:W-:Y:S01]  /*0d60*/  @P5 LEA.HI R11, R11, R10, RZ, 0x5 ;  /* 0x0000000a0b0b5211 */ /* 0x000fe200078f28ff */
[----:B------:R-:W-:Y:S01]  /*0d70*/  @P0 IMAD R6, R5, 0x6, RZ ;  /* 0x0000000605060824 */ /* 0x000fe200078e02ff */
[----:B------:R-:W-:Y:S01]  /*0d80*/  @P4 SHF.R.S32.HI R3, RZ, 0x1f, R8 ;  /* 0x0000001fff034819 */ /* 0x000fe20000011408 */
[----:B------:R-:W-:Y:S01]  /*0d90*/  IMAD.MOV.U32 R5, RZ, RZ, RZ ;  /* 0x000000ffff057224 */ /* 0x000fe200078e00ff */
[----:B------:R-:W-:Y:S01]  /*0da0*/  @P2 IADD3 R10, R4, -c[0x0][0x1b8], RZ ;  /* 0x80006e00040a2a10 */ /* 0x000fe20007ffe0ff */
[----:B------:R-:W-:Y:S01]  /*0db0*/  IMAD.MOV.U32 R4, RZ, RZ, RZ ;  /* 0x000000ffff047224 */ /* 0x000fe200078e00ff */
[----:B------:R-:W-:-:S02]  /*0dc0*/  @P3 SHF.R.S32.HI R7, RZ, 0x5, R7 ;  /* 0x00000005ff073819 */ /* 0x000fc40000011407 */
[----:B------:R-:W-:Y:S02]  /*0dd0*/  ISETP.GE.AND P0, PT, R57, R56, PT ;  /* 0x000000383900720c */ /* 0x000fe40003f06270 */
[----:B------:R-:W-:Y:S01]  /*0de0*/  @P4 LEA.HI R9, R3, R8, RZ, 0x5 ;  /* 0x0000000803094211 */ /* 0x000fe200078f28ff */
[----:B------:R-:W-:Y:S01]  /*0df0*/  IMAD.MOV.U32 R3, RZ, RZ, RZ ;  /* 0x000000ffff037224 */ /* 0x000fe200078e00ff */
[----:B------:R-:W-:Y:S01]  /*0e00*/  @P2 SHF.R.S32.HI R17, RZ, 0x1f, R10 ;  /* 0x0000001fff112819 */ /* 0x000fe2000001140a */
[----:B------:R-:W-:Y:S01]  /*0e10*/  @P3 IMAD R3, R7, 0x5, RZ ;  /* 0x0000000507033824 */ /* 0x000fe200078e02ff */
[----:B------:R-:W-:Y:S01]  /*0e20*/  @P4 SHF.R.S32.HI R9, RZ, 0x5, R9 ;  /* 0x00000005ff094819 */ /* 0x000fe20000011409 */
[----:B------:R-:W-:Y:S01]  /*0e30*/  IMAD.MOV.U32 R8, RZ, RZ, RZ ;  /* 0x000000ffff087224 */ /* 0x000fe200078e00ff */
[----:B------:R-:W-:Y:S02]  /*0e40*/  @P2 LEA.HI R17, R17, R10, RZ, 0x5 ;  /* 0x0000000a11112211 */ /* 0x000fe400078f28ff */
[----:B------:R-:W-:Y:S01]  /*0e50*/  SHF.R.S32.HI R7, RZ, 0x5, R12 ;  /* 0x00000005ff077819 */ /* 0x000fe2000001140c */
[----:B------:R-:W-:Y:S01]  /*0e60*/  @P4 IMAD.SHL.U32 R8, R9, 0x4, RZ ;  /* 0x0000000409084824 */ /* 0x000fe200078e00ff */
[----:B------:R-:W-:-:S02]  /*0e70*/  @P2 SHF.R.S32.HI R17, RZ, 0x5, R17 ;  /* 0x00000005ff112819 */ /* 0x000fc40000011411 */
[----:B------:R-:W-:Y:S01]  /*0e80*/  @P5 SHF.R.S32.HI R11, RZ, 0x5, R11 ;  /* 0x00000005ff0b5819 */ /* 0x000fe2000001140b */
[----:B------:R-:W-:Y:S02]  /*0e90*/  IMAD R6, R7, 0x8, R6 ;  /* 0x0000000807067824 */ /* 0x000fe400078e0206 */
[----:B------:R-:W-:Y:S02]  /*0ea0*/  @P2 IMAD.SHL.U32 R5, R17, 0x2, RZ ;  /* 0x0000000211052824 */ /* 0x000fe400078e00ff */
[----:B------:R-:W-:Y:S01]  /*0eb0*/  @P5 IMAD R4, R11, 0x3, RZ ;  /* 0x000000030b045824 */ /* 0x000fe200078e02ff */
[----:B------:R-:W-:Y:S01]  /*0ec0*/  IADD3 R22, R8, R6, R3 ;  /* 0x0000000608167210 */ /* 0x000fe20007ffe003 */
[----:B------:R-:W-:Y:S01]  /*0ed0*/  IMAD.WIDE R16, R16, R23, c[0x0][0x198] ;  /* 0x0000660010107625 */ /* 0x000fe200078e0217 */
[----:B------:R-:W-:Y:S05]  /*0ee0*/  @P0 BRA `(.L_x_1663) ;  /* 0x0000033000000947 */ /* 0x000fea0003800000 */
[----:B------:R0:W5:Y:S01]  /*0ef0*/  LDG.E.U16.CONSTANT R0, [R16.64] ;  /* 0x0000000610007981 */ /* 0x000162000c1e9500 */
[----:B------:R-:W-:Y:S01]  /*0f00*/  SHF.R.S32.HI R6, RZ, 0x1f, R15 ;  /* 0x0000001fff067819 */ /* 0x000fe2000001140f */
[----:B------:R-:W-:-:S02]  /*0f10*/  IMAD.SHL.U32 R3, R15, 0x4, RZ ;  /* 0x000000040f037824 */ /* 0x000fc400078e00ff */
[----:B------:R-:W-:Y:S01]  /*0f20*/  IMAD.MOV.U32 R14, RZ, RZ, RZ ;  /* 0x000000ffff0e7224 */ /* 0x000fe200078e00ff */
[----:B------:R-:W-:Y:S01]  /*0f30*/  LEA.HI R6, R6, R15, RZ, 0x3 ;  /* 0x0000000f06067211 */ /* 0x000fe200078f18ff */
[----:B------:R-:W-:Y:S01]  /*0f40*/  IMAD.MOV.U32 R19, RZ, RZ, R57 ;  /* 0x000000ffff137224 */ /* 0x000fe200078e0039 */
[----:B------:R-:W-:Y:S02]  /*0f50*/  LOP3.LUT R3, R3, 0x10, RZ, 0xc0, !PT ;  /* 0x0000001003037812 */ /* 0x000fe400078ec0ff */
[----:B------:R-:W-:Y:S02]  /*0f60*/  SHF.R.S32.HI R12, RZ, 0x3, R6 ;  /* 0x00000003ff0c7819 */ /* 0x000fe40000011406 */
.L_x_1664:
        /* <DEDUP_REMOVED lines=43> */
.L_x_1663:
[----:B------:R-:W-:Y:S02]  /*1220*/  ISETP.GE.OR P0, PT, R57, c[0x0][0x1bc], P0 ;  /* 0x00006f0039007a0c */ /* 0x000fe40000706670 */
[----:B------:R-:W-:Y:S02]  /*1230*/  IADD3 R0, R5, R22, R4 ;  /* 0x0000001605007210 */ /* 0x000fe40007ffe004 */
[----:B------:R-:W-:Y:S02]  /*1240*/  PRMT R3, RZ, 0x5410, RZ ;  /* 0x00005410ff037816 */ /* 0x000fe400000000ff */
        /* <DEDUP_REMOVED lines=11> */
[----:B------:R-:W-:-:S02]  /*1300*/  PRMT R3, RZ, 0x7610, R3 ;  /* 0x00007610ff037816 */ /* 0x000fc40000000003 */
[----:B------:R-:W-:Y:S02]  /*1310*/  SHF.R.S32.HI R10, RZ, 0x1f, R0 ;  /* 0x0000001fff0a7819 */ /* 0x000fe40000011400 */
[----:B------:R-:W-:Y:S02]  /*1320*/  IADD3 R11, P2, R15, R0, RZ ;  /* 0x000000000f0b7210 */ /* 0x000fe40007f5e0ff */
[----:B------:R-:W-:Y:S02]  /*1330*/  ISETP.NE.AND P0, PT, R9, RZ, PT ;  /* 0x000000ff0900720c */ /* 0x000fe40003f05270 */
[----:B------:R-:W-:Y:S02]  /*1340*/  LEA.HI.X.SX32 R10, R15, R10, 0x1, P2 ;  /* 0x0000000a0f0a7211 */ /* 0x000fe400010f0eff */
[----:B------:R-:W-:Y:S02]  /*1350*/  LEA R0, P2, R11, c[0x0][0x168], 0x2 ;  /* 0x00005a000b007a11 */ /* 0x000fe400078410ff */
[----:B------:R-:W-:-:S02]  /*1360*/  ISETP.LT.OR P0, PT, R13, 0x3, !P0 ;  /* 0x000000030d00780c */ /* 0x000fc40004701670 */
[----:B------:R-:W-:Y:S01]  /*1370*/  LEA.HI.X R9, R11, c[0x0][0x16c], R10, 0x2, P2 ;  /* 0x00005b000b097a11 */ /* 0x000fe200010f140a */
[----:B------:R-:W-:Y:S02]  /*1380*/  IMAD.MOV.U32 R11, RZ, RZ, c[0x0][0x18c] ;  /* 0x00006300ff0b7624 */ /* 0x000fe400078e00ff */
[----:B------:R-:W-:-:S03]  /*1390*/  IMAD.MOV.U32 R10, RZ, RZ, RZ ;  /* 0x000000ffff0a7224 */ /* 0x000fc600078e00ff */
[----:B------:R-:W-:-:S04]  /*13a0*/  SHF.R.S32.HI R14, RZ, 0x1f, R11 ;  /* 0x0000001fff0e7819 */ /* 0x000fc8000001140b */
[----:B------:R-:W-:Y:S02]  /*13b0*/  SHF.L.U64.HI R14, R11, 0x2, R14 ;  /* 0x000000020b0e7819 */ /* 0x000fe4000001020e */
[----:B--2---:R-:W-:Y:S02]  /*13c0*/  PRMT R59, R18, 0x7610, R18 ;  /* 0x00007610123b7816 */ /* 0x004fe40000000012 */
[----:B------:R-:W-:Y:S01]  /*13d0*/  PRMT R60, R19, 0x7610, R19 ;  /* 0x00007610133c7816 */ /* 0x000fe20000000013 */
[----:B---3--:R-:W-:-:S05]  /*13e0*/  IMAD.IADD R12, R57, 0x1, R12 ;  /* 0x00000001390c7824 */ /* 0x008fca00078e020c */
.L_x_1669:
[----:B------:R-:W-:-:S13]  /*13f0*/  ISETP.NE.AND P2, PT, R57, R12, PT ;  /* 0x0000000c3900720c */ /* 0x000fda0003f45270 */
[----:B------:R-:W-:Y:S01]  /*1400*/  @!P2 IADD3 R10, R10, 0x1, RZ ;  /* 0x000000010a0aa810 */ /* 0x000fe20007ffe0ff */
[----:B0-----:R-:W-:Y:S02]  /*1410*/  @!P2 IMAD.SHL.U32 R16, R57, 0x2, RZ ;  /* 0x000000023910a824 */ /* 0x001fe400078e00ff */
        /* <DEDUP_REMOVED lines=33> */
[----:B------:R-:W-:Y:S02]  /*1630*/  SHF.R.U32.HI R18, RZ, 0x8, R19 ;  /* 0x00000008ff127819 */ /* 0x000fe40000011613 */
        /* <DEDUP_REMOVED lines=129> */
.L_x_1667:
        /* <DEDUP_REMOVED lines=46> */
.L_x_1668:
        /* <DEDUP_REMOVED lines=30> */
[----:B------:R-:W-:-:S03]  /*2310*/  HFMA2.MMA R48, R28, R21, R48 ;  /* 0x000000151c307235 */ /* 0x000fc60000000030 */
[----:B------:R-:W-:Y:S01]  /*2320*/  HADD2 R24, R16.H0_H0, R16.H1_H1 ;  /* 0x3000001010187230 */ /* 0x000fe20000000800 */
[-C--:B------:R-:W-:Y:S02]  /*2330*/  HFMA2.MMA R46, R34, R22.reuse, R46 ;  /* 0x00000016222e7235 */ /* 0x080fe4000000002e */
[----:B------:R-:W-:-:S04]  /*2340*/  HFMA2.MMA R48, R36, R22, R48 ;  /* 0x0000001624307235 */ /* 0x000fc80000000030 */
[-C--:B------:R-:W-:Y:S02]  /*2350*/  HFMA2.MMA R46, R42, R23.reuse, R46 ;  /* 0x000000172a2e7235 */ /* 0x080fe4000000002e */
[----:B------:R-:W-:Y:S01]  /*2360*/  HFMA2.MMA R48, R44, R23, R48 ;  /* 0x000000172c307235 */ /* 0x000fe20000000030 */
[----:B------:R-:W-:-:S07]  /*2370*/  HADD2 R23, R47.H0_H0, R47.H1_H1 ;  /* 0x3000002f2f177230 */ /* 0x000fce0000000800 */
[----:B------:R-:W-:Y:S02]  /*2380*/  HADD2 R46, R46.H0_H0, R46.H1_H1 ;  /* 0x3000002e2e2e7230 */ /* 0x000fe40000000800 */
[----:B------:R-:W-:-:S03]  /*2390*/  HADD2 R48, R48.H0_H0, R48.H1_H1 ;  /* 0x3000003030307230 */ /* 0x000fc60000000800 */
[----:B------:R-:W-:Y:S02]  /*23a0*/  PRMT R46, R46, 0x5410, R23 ;  /* 0x000054102e2e7816 */ /* 0x000fe40000000017 */
[----:B------:R-:W-:-:S04]  /*23b0*/  PRMT R48, R48, 0x5410, R24 ;  /* 0x0000541030307816 */ /* 0x000fc80000000018 */
[----:B------:R-:W-:Y:S01]  /*23c0*/  HFMA2.MMA R7, R46, R59, R7 ;  /* 0x0000003b2e077235 */ /* 0x000fe20000000007 */
[----:B------:R-:W-:Y:S02]  /*23d0*/  HFMA2 R8, R48, R60, R8 ;  /* 0x0000003c30087231 */ /* 0x000fe40000000008 */
.L_x_1666:
[----:B------:R-:W-:Y:S01]  /*23e0*/  IADD3 R57, R57, 0x10, RZ ;  /* 0x0000001039397810 */ /* 0x000fe20007ffe0ff */
[----:B------:R-:W-:Y:S01]  /*23f0*/  UIADD3 UR4, UR4, 0x20, URZ ;  /* 0x0000002004047890 */ /* 0x000fe2000fffe03f */
[----:B------:R-:W-:Y:S02]  /*2400*/  LEA R0, P3, R11, R0, 0x2 ;  /* 0x000000000b007211 */ /* 0x000fe400078610ff */
[C---:B------:R-:W-:Y:S02]  /*2410*/  ISETP.GE.AND P2, PT, R57.reuse, c[0x0][0x1bc], PT ;  /* 0x00006f0039007a0c */ /* 0x040fe40003f46270 */
[----:B------:R-:W-:Y:S01]  /*2420*/  ISETP.LT.AND P4, PT, R57, R56, PT ;  /* 0x000000383900720c */ /* 0x000fe20003f81270 */
[----:B------:R-:W-:-:S12]  /*2430*/  IMAD.X R9, R9, 0x1, R14, P3 ;  /* 0x0000000109097824 */ /* 0x000fd800018e060e */
[----:B------:R-:W-:Y:S05]  /*2440*/  @!P2 BRA P4, `(.L_x_1669) ;  /* 0xffffefa00000a947 */ /* 0x000fea000203ffff */
.L_x_1665:
[----:B------:R-:W-:Y:S05]  /*2450*/  @!P1 EXIT ;  /* 0x000000000000994d */ /* 0x000fea0003800000 */
[----:B------:R-:W1:Y:S01]  /*2460*/  S2R R9, SR_CTAID.X ;  /* 0x0000000000097919 */ /* 0x000e620000002500 */
[----:B------:R-:W-:-:S03]  /*2470*/  IMAD.MOV.U32 R15, RZ, RZ, 0x2 ;  /* 0x00000002ff0f7424 */ /* 0x000fc600078e00ff */
[----:B------:R-:W1:Y:S04]  /*2480*/  S2R R10, SR_TID.X ;  /* 0x00000000000a7919 */ /* 0x000e680000002100 */
[----:B------:R-:W2:Y:S01]  /*2490*/  S2R R0, SR_CTAID.Y ;  /* 0x0000000000007919 */ /* 0x000ea20000002600 */
[----:B-1----:R-:W-:-:S04]  /*24a0*/  IMAD R9, R9, 0x40, R10 ;  /* 0x0000004009097824 */ /* 0x002fc800078e020a */
[----:B------:R-:W-:Y:S02]  /*24b0*/  IMAD.SHL.U32 R9, R9, 0x4, RZ ;  /* 0x0000000409097824 */ /* 0x000fe400078e00ff */
[----:B--2---:R-:W-:-:S04]  /*24c0*/  IMAD R0, R0, 0x3, RZ ;  /* 0x0000000300007824 */ /* 0x004fc800078e02ff */
[----:B------:R-:W-:Y:S01]  /*24d0*/  IMAD R0, R0, c[0x0][0x18c], R9 ;  /* 0x0000630000007a24 */ /* 0x000fe200078e0209 */
[----:B------:R-:W-:-:S03]  /*24e0*/  HMUL2 R9, R3, R55.H0_H0 ;  /* 0x2000003703097232 */ /* 0x000fc60000000000 */
        /* <DEDUP_REMOVED lines=8> */
.L_x_1673:
[----:B------:R-:W1:Y:S02]  /*2570*/  LDS R12, [R3] ;  /* 0x00000000030c7984 */ /* 0x000e640000000800 */
[----:B-1----:R-:W-:-:S06]  /*2580*/  HADD2 R13, R12, R9 ;  /* 0x000000090c0d7230 */ /* 0x002fcc0000000000 */
[----:B------:R-:W1:Y:S02]  /*2590*/  ATOMS.CAST.SPIN R13, [R3], R12, R13 ;  /* 0x0000000c030d738d */ /* 0x000e64000180000d */
[----:B-1----:R-:W-:-:S13]  /*25a0*/  ISETP.EQ.U32.AND P0, PT, R13, 0x1, PT ;  /* 0x000000010d00780c */ /* 0x002fda0003f02070 */
[----:B------:R-:W-:Y:S05]  /*25b0*/  @!P0 BRA `(.L_x_1673) ;  /* 0xffffffb000008947 */ /* 0x000fea000383ffff */
[----:B------:R-:W-:Y:S05]  /*25c0*/  BRA `(.L_x_1671) ;  /* 0x0000003000007947 */ /* 0x000fea0003800000 */
.L_x_1672:
[----:B------:R-:W2:Y:S02]  /*25d0*/  LD.E R3, [R10.64] ;  /* 0x000000060a037980 */ /* 0x000ea4000c101900 */
[----:B--2---:R-:W-:-:S05]  /*25e0*/  IMAD.IADD R3, R9, 0x1, R3 ;  /* 0x0000000109037824 */ /* 0x004fca00078e0203 */
[----:B------:R1:W-:Y:S02]  /*25f0*/  ST.E [R10.64], R3 ;  /* 0x000000030a007985 */ /* 0x0003e4000c101906 */
.L_x_1671:
[----:B------:R-:W-:Y:S05]  /*2600*/  BSYNC B0 ;  /* 0x0000000000007941 */ /* 0x000fea0003800000 */
.L_x_1670:
[----:B------:R-:W2:Y:S01]  /*2610*/  ATOM.E.ADD.F16x2.RN.STRONG.GPU P0, RZ, [R10.64+0x4], R55 ;  /* 0x000004370aff798a */ /* 0x000ea2000810e9c6 */
[----:B------:R-:W-:Y:S01]  /*2620*/  BSSY B0, `(.L_x_1674) ;  /* 0x000000f000007945 */ /* 0x000fe20003800000 */
[----:B--2---:R-:W-:Y:S05]  /*2630*/  @P0 BRA `(.L_x_1675) ;  /* 0x000000d000000947 */ /* 0x004fea0003800000 */
[----:B------:R-:W2:Y:S02]  /*2640*/  QSPC.E.S P0, RZ, [R10+0x4] ;  /* 0x000004000aff73aa */ /* 0x000ea40000000500 */
[----:B--2---:R-:W-:Y:S05]  /*2650*/  @!P0 BRA `(.L_x_1676) ;  /* 0x0000008000008947 */ /* 0x004fea0003800000 */
[----:B-1----:R-:W-:-:S04]  /*2660*/  IADD3 R10, R10, 0x4, RZ ;  /* 0x000000040a0a7810 */ /* 0x002fc80007ffe0ff */
[----:B------:R-:W-:-:S05]  /*2670*/  LOP3.LUT R10, R10, 0xffffff, RZ, 0xc0, !PT ;  /* 0x00ffffff0a0a7812 */ /* 0x000fca00078ec0ff */
.L_x_1677:
[----:B------:R-:W1:Y:S02]  /*2680*/  LDS R12, [R10] ;  /* 0x000000000a0c7984 */ /* 0x000e640000000800 */
[----:B-1----:R-:W-:-:S10]  /*2690*/  HFMA2.MMA R13, R12, 1, 1, R55 ;  /* 0x3c003c000c0d7835 */ /* 0x002fd40000000037 */
[----:B------:R-:W1:Y:S02]  /*26a0*/  ATOMS.CAST.SPIN R13, [R10], R12, R13 ;  /* 0x0000000c0a0d738d */ /* 0x000e64000180000d */
[----:B-1----:R-:W-:-:S13]  /*26b0*/  ISETP.EQ.U32.AND P0, PT, R13, 0x1, PT ;  /* 0x000000010d00780c */ /* 0x002fda0003f02070 */
[----:B------:R-:W-:Y:S05]  /*26c0*/  @!P0 BRA `(.L_x_1677) ;  /* 0xffffffb000008947 */ /* 0x000fea000383ffff */
[----:B------:R-:W-:Y:S05]  /*26d0*/  BRA `(.L_x_1675) ;  /* 0x0000003000007947 */ /* 0x000fea0003800000 */
.L_x_1676:
[----:B-1----:R-:W2:Y:S02]  /*26e0*/  LD.E R3, [R10.64+0x4] ;  /* 0x000004060a037980 */ /* 0x002ea4000c101900 */
[----:B--2---:R-:W-:-:S05]  /*26f0*/  IMAD.IADD R3, R55, 0x1, R3 ;  /* 0x0000000137037824 */ /* 0x004fca00078e0203 */
[----:B------:R1:W-:Y:S02]  /*2700*/  ST.E [R10.64+0x4], R3 ;  /* 0x000004030a007985 */ /* 0x0003e4000c101906 */
.L_x_1675:
[----:B------:R-:W-:Y:S05]  /*2710*/  BSYNC B0 ;  /* 0x0000000000007941 */ /* 0x000fea0003800000 */
.L_x_1674:
[----:B------:R-:W-:-:S13]  /*2720*/  ISETP.GE.AND P0, PT, R58, 0x2, PT ;  /* 0x000000023a00780c */ /* 0x000fda0003f06270 */
[----:B------:R-:W-:Y:S05]  /*2730*/  @!P0 EXIT ;  /* 0x000000000000894d */ /* 0x000fea0003800000 */
[----:B------:R-:W-:Y:S01]  /*2740*/  IADD3 R0, R0, c[0x0][0x18c], RZ ;  /* 0x0000630000007a10 */ /* 0x000fe20007ffe0ff */
[----:B-1----:R-:W-:-:S04]  /*2750*/  HMUL2 R3, R5, R2.H0_H0 ;  /* 0x2000000205037232 */ /* 0x002fc80000000000 */
        /* <DEDUP_REMOVED lines=8> */
.L_x_1681:
[----:B------:R-:W1:Y:S02]  /*27e0*/  LDS R10, [R2] ;  /* 0x00000000020a7984 */ /* 0x000e640000000800 */
[----:B-1----:R-:W-:-:S06]  /*27f0*/  HADD2 R11, R10, R3 ;  /* 0x000000030a0b7230 */ /* 0x002fcc0000000000 */
[----:B------:R-:W1:Y:S02]  /*2800*/  ATOMS.CAST.SPIN R11, [R2], R10, R11 ;  /* 0x0000000a020b738d */ /* 0x000e64000180000b */
[----:B-1----:R-:W-:-:S13]  /*2810*/  ISETP.EQ.U32.AND P0, PT, R11, 0x1, PT ;  /* 0x000000010b00780c */ /* 0x002fda0003f02070 */
[----:B------:R-:W-:Y:S05]  /*2820*/  @!P0 BRA `(.L_x_1681) ;  /* 0xffffffb000008947 */ /* 0x000fea000383ffff */
[----:B------:R-:W-:Y:S05]  /*2830*/  BRA `(.L_x_1679) ;  /* 0x0000003000007947 */ /* 0x000fea0003800000 */
.L_x_1680:
[----:B------:R-:W2:Y:S02]  /*2840*/  LD.E R2, [R4.64] ;  /* 0x0000000604027980 */ /* 0x000ea4000c101900 */
[----:B--2---:R-:W-:-:S05]  /*2850*/  IMAD.IADD R3, R3, 0x1, R2 ;  /* 0x0000000103037824 */ /* 0x004fca00078e0202 */
[----:B------:R1:W-:Y:S02]  /*2860*/  ST.E [R4.64], R3 ;  /* 0x0000000304007985 */ /* 0x0003e4000c101906 */
.L_x_1679:
[----:B------:R-:W-:Y:S05]  /*2870*/  BSYNC B0 ;  /* 0x0000000000007941 */ /* 0x000fea0003800000 */
.L_x_1678:
[----:B------:R-:W2:Y:S01]  /*2880*/  ATOM.E.ADD.F16x2.RN.STRONG.GPU P0, RZ, [R4.64+0x4], R9 ;  /* 0x0000040904ff798a */ /* 0x000ea2000810e9c6 */
[----:B------:R-:W-:Y:S01]  /*2890*/  BSSY B0, `(.L_x_1682) ;  /* 0x000000f000007945 */ /* 0x000fe20003800000 */
[----:B--2---:R-:W-:Y:S05]  /*28a0*/  @P0 BRA `(.L_x_1683) ;  /* 0x000000d000000947 */ /* 0x004fea0003800000 */
[----:B------:R-:W2:Y:S02]  /*28b0*/  QSPC.E.S P0, RZ, [R4+0x4] ;  /* 0x0000040004ff73aa */ /* 0x000ea40000000500 */
[----:B--2---:R-:W-:Y:S05]  /*28c0*/  @!P0 BRA `(.L_x_1684) ;  /* 0x0000008000008947 */ /* 0x004fea0003800000 */
[----:B-1----:R-:W-:-:S04]  /*28d0*/  IADD3 R4, R4, 0x4, RZ ;  /* 0x0000000404047810 */ /* 0x002fc80007ffe0ff */
[----:B------:R-:W-:-:S05]  /*28e0*/  LOP3.LUT R4, R4, 0xffffff, RZ, 0xc0, !PT ;  /* 0x00ffffff04047812 */ /* 0x000fca00078ec0ff */
.L_x_1685:
[----:B------:R-:W1:Y:S02]  /*28f0*/  LDS R2, [R4] ;  /* 0x0000000004027984 */ /* 0x000e640000000800 */
[----:B-1----:R-:W-:-:S10]  /*2900*/  HFMA2.MMA R3, R2, 1, 1, R9 ;  /* 0x3c003c0002037835 */ /* 0x002fd40000000009 */
[----:B------:R-:W1:Y:S02]  /*2910*/  ATOMS.CAST.SPIN R3, [R4], R2, R3 ;  /* 0x000000020403738d */ /* 0x000e640001800003 */
[----:B-1----:R-:W-:-:S13]  /*2920*/  ISETP.EQ.U32.AND P0, PT, R3, 0x1, PT ;  /* 0x000000010300780c */ /* 0x002fda0003f02070 */
[----:B------:R-:W-:Y:S05]  /*2930*/  @!P0 BRA `(.L_x_1685) ;  /* 0xffffffb000008947 */ /* 0x000fea000383ffff */
[----:B------:R-:W-:Y:S05]  /*2940*/  BRA `(.L_x_1683) ;  /* 0x0000003000007947 */ /* 0x000fea0003800000 */
.L_x_1684:
[----:B------:R-:W2:Y:S02]  /*2950*/  LD.E R2, [R4.64+0x4] ;  /* 0x0000040604027980 */ /* 0x000ea4000c101900 */
[----:B-12---:R-:W-:-:S05]  /*2960*/  IMAD.IADD R3, R9, 0x1, R2 ;  /* 0x0000000109037824 */ /* 0x006fca00078e0202 */
[----:B------:R1:W-:Y:S02]  /*2970*/  ST.E [R4.64+0x4], R3 ;  /* 0x0000040304007985 */ /* 0x0003e4000c101906 */
.L_x_1683:
[----:B------:R-:W-:Y:S05]  /*2980*/  BSYNC B0 ;  /* 0x0000000000007941 */ /* 0x000fea0003800000 */
.L_x_1682:
[----:B------:R-:W-:-:S13]  /*2990*/  ISETP.NE.AND P0, PT, R58, 0x2, PT ;  /* 0x000000023a00780c */ /* 0x000fda0003f05270 */
        /* <DEDUP_REMOVED lines=11> */
.L_x_1689:
[----:B------:R-:W1:Y:S02]  /*2a50*/  LDS R4, [R0] ;  /* 0x0000000000047984 */ /* 0x000e640000000800 */
[----:B-1----:R-:W-:-:S06]  /*2a60*/  HADD2 R5, R4, R7 ;  /* 0x0000000704057230 */ /* 0x002fcc0000000000 */
[----:B------:R-:W1:Y:S02]  /*2a70*/  ATOMS.CAST.SPIN R5, [R0], R4, R5 ;  /* 0x000000040005738d */ /* 0x000e640001800005 */
[----:B-1----:R-:W-:-:S13]  /*2a80*/  ISETP.EQ.U32.AND P0, PT, R5, 0x1, PT ;  /* 0x000000010500780c */ /* 0x002fda0003f02070 */
[----:B------:R-:W-:Y:S05]  /*2a90*/  @!P0 BRA `(.L_x_1689) ;  /* 0xffffffb000008947 */ /* 0x000fea000383ffff */
[----:B------:R-:W-:Y:S05]  /*2aa0*/  BRA `(.L_x_1687) ;  /* 0x0000003000007947 */ /* 0x000fea0003800000 */
.L_x_1688:
[----:B------:R-:W2:Y:S02]  /*2ab0*/  LD.E R0, [R2.64] ;  /* 0x0000000602007980 */ /* 0x000ea4000c101900 */
[----:B--2---:R-:W-:-:S05]  /*2ac0*/  IMAD.IADD R5, R7, 0x1, R0 ;  /* 0x0000000107057824 */ /* 0x004fca00078e0200 */
[----:B------:R1:W-:Y:S02]  /*2ad0*/  ST.E [R2.64], R5 ;  /* 0x0000000502007985 */ /* 0x0003e4000c101906 */
.L_x_1687:
[----:B------:R-:W-:Y:S05]  /*2ae0*/  BSYNC B0 ;  /* 0x0000000000007941 */ /* 0x000fea0003800000 */
.L_x_1686:
[----:B------:R-:W2:Y:S02]  /*2af0*/  ATOM.E.ADD.F16x2.RN.STRONG.GPU P0, RZ, [R2.64+0x4], R9 ;  /* 0x0000040902ff798a */ /* 0x000ea4000810e9c6 */
[----:B--2---:R-:W-:Y:S05]  /*2b00*/  @P0 EXIT ;  /* 0x000000000000094d */ /* 0x004fea0003800000 */
[----:B------:R-:W2:Y:S02]  /*2b10*/  QSPC.E.S P0, RZ, [R2+0x4] ;  /* 0x0000040002ff73aa */ /* 0x000ea40000000500 */
[----:B--2---:R-:W-:Y:S05]  /*2b20*/  @!P0 BRA `(.L_x_1690) ;  /* 0x0000008000008947 */ /* 0x004fea0003800000 */
[----:B-1----:R-:W-:-:S04]  /*2b30*/  IADD3 R2, R2, 0x4, RZ ;  /* 0x0000000402027810 */ /* 0x002fc80007ffe0ff */
[----:B------:R-:W-:-:S05]  /*2b40*/  LOP3.LUT R2, R2, 0xffffff, RZ, 0xc0, !PT ;  /* 0x00ffffff02027812 */ /* 0x000fca00078ec0ff */
.L_x_1691:
[----:B------:R-:W1:Y:S02]  /*2b50*/  LDS R4, [R2] ;  /* 0x0000000002047984 */ /* 0x000e640000000800 */
[----:B-1----:R-:W-:-:S10]  /*2b60*/  HFMA2.MMA R5, R4, 1, 1, R9 ;  /* 0x3c003c0004057835 */ /* 0x002fd40000000009 */
[----:B------:R-:W1:Y:S02]  /*2b70*/  ATOMS.CAST.SPIN R5, [R2], R4, R5 ;  /* 0x000000040205738d */ /* 0x000e640001800005 */
[----:B-1----:R-:W-:-:S13]  /*2b80*/  ISETP.EQ.U32.AND P0, PT, R5, 0x1, PT ;  /* 0x000000010500780c */ /* 0x002fda0003f02070 */
[----:B------:R-:W-:Y:S05]  /*2b90*/  @!P0 BRA `(.L_x_1691) ;  /* 0xffffffb000008947 */ /* 0x000fea000383ffff */
[----:B------:R-:W-:Y:S05]  /*2ba0*/  EXIT ;  /* 0x000000000000794d */ /* 0x000fea0003800000 */
.L_x_1690:
[----:B------:R-:W2:Y:S02]  /*2bb0*/  LD.E R0, [R2.64+0x4] ;  /* 0x0000040602007980 */ /* 0x000ea4000c101900 */
[----:B-12---:R-:W-:-:S05]  /*2bc0*/  IMAD.IADD R5, R9, 0x1, R0 ;  /* 0x0000000109057824 */ /* 0x006fca00078e0200 */
[----:B------:R-:W-:Y:S01]  /*2bd0*/  ST.E [R2.64+0x4], R5 ;  /* 0x0000040502007985 */ /* 0x000fe2000c101906 */
[----:B------:R-:W-:Y:S05]  /*2be0*/  EXIT ;  /* 0x000000000000794d */ /* 0x000fea0003800000 */
.L_x_1692:
        /* <DEDUP_REMOVED lines=9> */
.L_x_3289:


//--------------------- .text._Z23gemm_half_q_half_kernelILi3ELi32ELb1ELb1ELi32EEvPK6__halfPKjS4_S2_PS0_iiiiPKtS7_iiiiiibS2_i --------------------------
	.section	.text._Z23gemm_half_q_half_kernelILi3ELi32ELb1ELb1ELi32EEvPK6__halfPKjS4_S2_PS0_iiiiPKtS7_iiiiiibS2_i,"ax",@progbits
	.sectioninfo	@"SHI_REGISTERS=64"
	.align	128
        .global         _Z23gemm_half_q_half_kernelILi3ELi32ELb1ELb1ELi32EEvPK6__halfPKjS4_S2_PS0_iiiiPKtS7_iiiiiibS2_i
        .type           _Z23gemm_half_q_half_kernelILi3ELi32ELb1ELb1ELi32EEvPK6__halfPKjS4_S2_PS0_iiiiPKtS7_iiiiiibS2_i,@function
        .size           _Z23gemm_half_q_half_kernelILi3ELi32ELb1ELb1ELi32EEvPK6__halfPKjS4_S2_PS0_iiiiPKtS7_iiiiiibS2_i,(.L_x_3290 - _Z23gemm_half_q_half_kernelILi3ELi32ELb1ELb1ELi32EEvPK6__halfPKjS4_S2_PS0_iiiiPKtS7_iiiiiibS2_i)
        .other          _Z23gemm_half_q_half_kernelILi3ELi32ELb1ELb1ELi32EEvPK6__halfPKjS4_S2_PS0_iiiiPKtS7_iiiiiibS2_i,@"STO_CUDA_ENTRY STV_DEFAULT"
_Z23gemm_half_q_half_kernelILi3ELi32ELb1ELb1ELi32EEvPK6__halfPKjS4_S2_PS0_iiiiPKtS7_iiiiiibS2_i:
.text._Z23gemm_half_q_half_kernelILi3ELi32ELb1ELb1ELi32EEvPK6__halfPKjS4_S2_PS0_iiiiPKtS7_iiiiiibS2_i:
[----:B------:R-:W-:Y:S02]  /*0000*/  IMAD.MOV.U32 R1, RZ, RZ, c[0x0][0x28] ;  /* 0x00000a00ff017624 */ /* 0x000fe400078e00ff */
[----:B------:R-:W0:Y:S01]  /*0010*/  S2R R3, SR_CTAID.Y ;  /* 0x0000000000037919 */ /* 0x000e220000002600 */
[----:B------:R-:W-:Y:S01]  /*0020*/  IMAD.MOV.U32 R6, RZ, RZ, -0x3 ;  /* 0xfffffffdff067424 */ /* 0x000fe200078e00ff */
[----:B------:R-:W-:Y:S01]  /*0030*/  ULDC.64 UR6, c[0x0][0x118] ;  /* 0x0000460000067ab9 */ /* 0x000fe20000000a00 */
[----:B------:R-:W-:Y:S01]  /*0040*/  PRMT R54, RZ, 0x7610, R54 ;  /* 0x00007610ff367816 */ /* 0x000fe20000000036 */
[----:B------:R-:W1:Y:S01]  /*0050*/  S2R R2, SR_TID.X ;  /* 0x0000000000027919 */ /* 0x000e620000002100 */
[----:B------:R-:W-:Y:S02]  /*0060*/  PRMT R53, RZ, 0x7610, R53 ;  /* 0x00007610ff357816 */ /* 0x000fe40000000035 */
[----:B------:R-:W-:Y:S01]  /*0070*/  PRMT R52, RZ, 0x7610, R52 ;  /* 0x00007610ff347816 */ /* 0x000fe20000000034 */
[----:B------:R-:W2:Y:S01]  /*0080*/  S2R R0, SR_CTAID.Z ;  /* 0x0000000000007919 */ /* 0x000ea20000002700 */
        /* <DEDUP_REMOVED lines=25> */
.L_x_1693:
        /* <DEDUP_REMOVED lines=33> */
.L_x_1698:
        /* <DEDUP_REMOVED lines=17> */
.L_x_1697:
        /* <DEDUP_REMOVED lines=17> */
.L_x_1696:
[----:B------:R-:W-:Y:S01]  /*0650*/  IMAD R4, R3, c[0x0][0x190], RZ ;  /* 0x0000640003047a24 */ /* 0x000fe200078e02ff */
[----:B------:R-:W-:Y:S01]  /*0660*/  ISETP.GT.AND P2, PT, R57, 0x3, PT ;  /* 0x000000033900780c */ /* 0x000fe20003f44270 */
[----:B------:R-:W-:Y:S02]  /*0670*/  IMAD.MOV.U32 R16, RZ, RZ, RZ ;  /* 0x000000ffff107224 */ /* 0x000fe400078e00ff */
[----:B------:R-:W-:-:S05]  /*0680*/  IMAD R10, R4, 0x3, RZ ;  /* 0x00000003040a7824 */ /* 0x000fca00078e02ff */
        /* <DEDUP_REMOVED lines=9> */
.L_x_1700:
        /* <DEDUP_REMOVED lines=17> */
.L_x_1699:
        /* <DEDUP_REMOVED lines=15> */
.L_x_1695:
[----:B------:R-:W-:Y:S05]  /*0920*/  BSYNC B0 ;  /* 0x0000000000007941 */ /* 0x000fea0003800000 */
.L_x_1694:
        /* <DEDUP_REMOVED lines=18> */
.L_x_1703:
        /* <DEDUP_REMOVED lines=11> */
.L_x_1702:
        /* <DEDUP_REMOVED lines=10> */
.L_x_1701:
[----:B------:R-:W-:Y:S01]  /*0ba0*/  BAR.SYNC.DEFER_BLOCKING 0x0 ;  /* 0x0000000000007b1d */ /* 0x000fe20000010000 */
[C---:B------:R-:W-:Y:S02]  /*0bb0*/  ISETP.GT.AND P0, PT, R55.reuse, c[0x0][0x1a8], PT ;  /* 0x00006a0037007a0c */ /* 0x040fe40003f04270 */
[C---:B------:R-:W-:Y:S02]  /*0bc0*/  ISETP.GT.AND P2, PT, R55.reuse, c[0x0][0x1b4], PT ;  /* 0x00006d0037007a0c */ /* 0x040fe40003f44270 */
[C---:B-1----:R-:W-:Y:S02]  /*0bd0*/  IMNMX R3, R55.reuse, c[0x0][0x1a8], PT ;  /* 0x00006a0037037a17 */ /* 0x042fe40003800200 */
[C---:B------:R-:W-:Y:S02]  /*0be0*/  ISETP.GT.AND P4, PT, R55.reuse, c[0x0][0x1ac], PT ;  /* 0x00006b0037007a0c */ /* 0x040fe40003f84270 */
        /* <DEDUP_REMOVED lines=9> */
[----:B------:R-:W-:Y:S02]  /*0c80*/  @P0 LEA.HI R3, R3, R2, RZ, 0x5 ;  /* 0x0000000203030211 */ /* 0x000fe400078f28ff */
[----:B------:R-:W-:Y:S02]  /*0c90*/  @P5 IMNMX R5, R55, c[0x0][0x1b4], PT ;  /* 0x00006d0037055a17 */ /* 0x000fe40003800200 */
[----:B------:R-:W-:Y:S02]  /*0ca0*/  @P2 IADD3 R2, R9, -c[0x0][0x1b4], RZ ;  /* 0x80006d0009022a10 */ /* 0x000fe40007ffe0ff */
[----:B------:R-:W-:Y:S02]  /*0cb0*/  @P4 IADD3 R4, R4, -c[0x0][0x1ac], RZ ;  /* 0x80006b0004044a10 */ /* 0x000fe40007ffe0ff */
[----:B------:R-:W-:-:S02]  /*0cc0*/  @P5 IADD3 R8, R5, -c[0x0][0x1b0], RZ ;  /* 0x80006c0005085a10 */ /* 0x000fc40007ffe0ff */
[----:B------:R-:W-:Y:S02]  /*0cd0*/  @P2 SHF.R.S32.HI R11, RZ, 0x1f, R2 ;  /* 0x0000001fff0b2819 */ /* 0x000fe40000011402 */
[----:B------:R-:W-:Y:S02]  /*0ce0*/  @P3 IMNMX R10, R55, c[0x0][0x1bc], PT ;  /* 0x00006f00370a3a17 */ /* 0x000fe40003800200 */
[----:B------:R-:W-:Y:S02]  /*0cf0*/  @P0 SHF.R.S32.HI R3, RZ, 0x5, R3 ;  /* 0x00000005ff030819 */ /* 0x000fe40000011403 */
[----:B------:R-:W-:Y:S02]  /*0d00*/  @P4 SHF.R.S32.HI R5, RZ, 0x1f, R4 ;  /* 0x0000001fff054819 */ /* 0x000fe40000011404 */
[----:B------:R-:W-:Y:S02]  /*0d10*/  @P5 SHF.R.S32.HI R9, RZ, 0x1f, R8 ;  /* 0x0000001fff095819 */ /* 0x000fe40000011408 */
[----:B------:R-:W-:Y:S01]  /*0d20*/  @P2 LEA.HI R11, R11, R2, RZ, 0x5 ;  /* 0x000000020b0b2211 */ /* 0x000fe200078f28ff */
[----:B------:R-:W-:Y:S01]  /*0d30*/  IMAD.MOV.U32 R2, RZ, RZ, RZ ;  /* 0x000000ffff027224 */ /* 0x000fe200078e00ff */
[----:B------:R-:W-:Y:S01]  /*0d40*/  @P3 IADD3 R10, R10, -c[0x0][0x1b8], RZ ;  /* 0x80006e000a0a3a10 */ /* 0x000fe20007ffe0ff */
[----:B------:R-:W-:Y:S01]  /*0d50*/  @P0 IMAD R2, R3, 0x6, RZ ;  /* 0x0000000603020824 */ /* 0x000fe200078e02ff */
[----:B------:R-:W-:-:S02]  /*0d60*/  ISETP.GE.AND P0, PT, R55, R56, PT ;  /* 0x000000383700720c */ /* 0x000fc40003f06270 */
[----:B------:R-:W-:Y:S01]  /*0d70*/  @P4 LEA.HI R5, R5, R4, RZ, 0x5 ;  /* 0x0000000405054211 */ /* 0x000fe200078f28ff */
[----:B------:R-:W-:Y:S01]  /*0d80*/  IMAD.MOV.U32 R4, RZ, RZ, RZ ;  /* 0x000000ffff047224 */ /* 0x000fe200078e00ff */
[----:B------:R-:W-:Y:S01]  /*0d90*/  @P5 LEA.HI R8, R9, R8, RZ, 0x5 ;  /* 0x0000000809085211 */ /* 0x000fe200078f28ff */
[----:B------:R-:W-:Y:S01]  /*0da0*/  IMAD.MOV.U32 R9, RZ, RZ, RZ ;  /* 0x000000ffff097224 */ /* 0x000fe200078e00ff */
[----:B------:R-:W-:Y:S02]  /*0db0*/  @P3 SHF.R.S32.HI R13, RZ, 0x1f, R10 ;  /* 0x0000001fff0d3819 */ /* 0x000fe4000001140a */
[----:B------:R-:W-:Y:S02]  /*0dc0*/  @P4 SHF.R.S32.HI R5, RZ, 0x5, R5 ;  /* 0x00000005ff054819 */ /* 0x000fe40000011405 */
        /* <DEDUP_REMOVED lines=25> */
.L_x_1705:
        /* <DEDUP_REMOVED lines=41> */
.L_x_1704:
[----:B------:R-:W-:Y:S02]  /*11f0*/  ISETP.GE.OR P0, PT, R55, c[0x0][0x1ac], P0 ;  /* 0x00006b0037007a0c */ /* 0x000fe40000706670 */
[----:B------:R-:W-:Y:S02]  /*1200*/  IADD3 R8, R8, R9, R5 ;  /* 0x0000000908087210 */ /* 0x000fe40007ffe005 */
[----:B------:R-:W-:-:S02]  /*1210*/  PRMT R50, RZ, 0x5410, RZ ;  /* 0x00005410ff327816 */ /* 0x000fc400000000ff */
        /* <DEDUP_REMOVED lines=19> */
.L_x_1713:
[----:B-----5:R0:W5:Y:S01]  /*1350*/  LDG.E.128.CONSTANT R8, [R58.64] ;  /* 0x000000063a087981 */ /* 0x020162000c1e9d00 */
[----:B------:R-:W-:Y:S01]  /*1360*/  IMAD.MOV.U32 R51, RZ, RZ, c[0x0][0x18c] ;  /* 0x00006300ff337624 */ /* 0x000fe200078e00ff */
[----:B------:R-:W-:Y:S05]  /*1370*/  @!P1 BRA `(.L_x_1707) ;  /* 0x0000115000009947 */ /* 0x000fea0003800000 */
[----:B------:R-:W-:-:S06]  /*1380*/  IMAD.WIDE R16, R51, 0x4, R58 ;  /* 0x0000000433107825 */ /* 0x000fcc00078e023a */
[----:B------:R-:W-:Y:S02]  /*1390*/  IMAD.WIDE R12, R51, 0x4, R16 ;  /* 0x00000004330c7825 */ /* 0x000fe400078e0210 */
[----:B------:R-:W2:Y:S04]  /*13a0*/  LDG.E.128.CONSTANT R16, [R16.64] ;  /* 0x0000000610107981 */ /* 0x000ea8000c1e9d00 */
[----:B------:R-:W3:Y:S01]  /*13b0*/  LDG.E.128.CONSTANT R12, [R12.64] ;  /* 0x000000060c0c7981 */ /* 0x000ee2000c1e9d00 */
[--C-:B-----5:R-:W-:Y:S02]  /*13c0*/  SHF.R.U32.HI R28, RZ, 0xc, R10.reuse ;  /* 0x0000000cff1c7819 */ /* 0x120fe4000001160a */
[----:B------:R-:W-:Y:S02]  /*13d0*/  LOP3.LUT R21, R10, 0x3f003f, RZ, 0xc0, !PT ;  /* 0x003f003f0a157812 */ /* 0x000fe400078ec0ff */
[----:B------:R-:W-:-:S02]  /*13e0*/  SHF.R.U32.HI R22, RZ, 0x6, R10 ;  /* 0x00000006ff167819 */ /* 0x000fc4000001160a */
[----:B------:R-:W-:Y:S02]  /*13f0*/  SHF.R.U32.HI R10, RZ, 0xc, R11 ;  /* 0x0000000cff0a7819 */ /* 0x000fe4000001160b */
[--C-:B------:R-:W-:Y:S02]  /*1400*/  SHF.R.U32.HI R27, RZ, 0xc, R9.reuse ;  /* 0x0000000cff1b7819 */ /* 0x100fe40000011609 */
[----:B------:R-:W-:Y:S02]  /*1410*/  LOP3.LUT R7, R9, 0x3f003f, RZ, 0xc0, !PT ;  /* 0x003f003f09077812 */ /* 0x000fe400078ec0ff */
[----:B------:R-:W-:Y:S02]  /*1420*/  SHF.R.U32.HI R20, RZ, 0x6, R9 ;  /* 0x00000006ff147819 */ /* 0x000fe40000011609 */
[----:B------:R-:W-:Y:S02]  /*1430*/  PRMT R9, R52, 0x9910, RZ ;  /* 0x0000991034097816 */ /* 0x000fe400000000ff */
[----:B------:R-:W-:-:S02]  /*1440*/  SHF.R.U32.HI R26, RZ, 0xc, R8 ;  /* 0x0000000cff1a7819 */ /* 0x000fc40000011608 */
[----:B------:R-:W-:Y:S02]  /*1450*/  LOP3.LUT R27, R27, 0xf000f, RZ, 0xc0, !PT ;  /* 0x000f000f1b1b7812 */ /* 0x000fe400078ec0ff */
[----:B------:R-:W-:Y:S02]  /*1460*/  ISETP.NE.AND P2, PT, R9, RZ, PT ;  /* 0x000000ff0900720c */ /* 0x000fe40003f45270 */
[----:B------:R-:W-:Y:S02]  /*1470*/  LOP3.LUT R6, R8, 0x3f003f, RZ, 0xc0, !PT ;  /* 0x003f003f08067812 */ /* 0x000fe400078ec0ff */
[----:B------:R-:W-:Y:S02]  /*1480*/  LOP3.LUT R9, R26, 0xf000f, RZ, 0xc0, !PT ;  /* 0x000f000f1a097812 */ /* 0x000fe400078ec0ff */
[----:B------:R-:W-:Y:S02]  /*1490*/  LOP3.LUT R44, R11, 0x3f003f, RZ, 0xc0, !PT ;  /* 0x003f003f0b2c7812 */ /* 0x000fe400078ec0ff */
[----:B------:R-:W-:-:S02]  /*14a0*/  SHF.R.U32.HI R8, RZ, 0x6, R8 ;  /* 0x00000006ff087819 */ /* 0x000fc40000011608 */
[----:B------:R-:W-:Y:S02]  /*14b0*/  SHF.R.U32.HI R11, RZ, 0x6, R11 ;  /* 0x00000006ff0b7819 */ /* 0x000fe4000001160b */
[----:B------:R-:W-:Y:S02]  /*14c0*/  LOP3.LUT R6, R6, 0x64006400, RZ, 0xfc, !PT ;  /* 0x6400640006067812 */ /* 0x000fe400078efcff */
[----:B------:R-:W-:Y:S02]  /*14d0*/  LOP3.LUT R7, R7, 0x64006400, RZ, 0xfc, !PT ;  /* 0x6400640007077812 */ /* 0x000fe400078efcff */
[----:B------:R-:W-:Y:S02]  /*14e0*/  LOP3.LUT R8, R8, 0x3f003f, RZ, 0xc0, !PT ;  /* 0x003f003f08087812 */ /* 0x000fe400078ec0ff */
[----:B------:R-:W-:Y:S01]  /*14f0*/  LOP3.LUT R11, R11, 0x3f003f, RZ, 0xc0, !PT ;  /* 0x003f003f0b0b7812 */ /* 0x000fe200078ec0ff */
[----:B------:R-:W-:Y:S01]  /*1500*/  HADD2 R45, R6, -1056, -1056 ;  /* 0xe420e420062d7430 */ /* 0x000fe20000000000 */
[----:B------:R-:W-:-:S02]  /*1510*/  LOP3.LUT R21, R21, 0x64006400, RZ, 0xfc, !PT ;  /* 0x6400640015157812 */ /* 0x000fc400078efcff */
        /* <DEDUP_REMOVED lines=10> */
[----:B------:R-:W-:Y:S02]  /*15c0*/  SHF.R.U32.HI R34, RZ, 0x8, R14 ;  /* 0x00000008ff227819 */ /* 0x000fe4000001160e */
[----:B------:R-:W-:Y:S02]  /*15d0*/  LOP3.LUT R13, R28, 0xf000f, RZ, 0xc0, !PT ;  /* 0x000f000f1c0d7812 */ /* 0x000fe400078ec0ff */
[----:B------:R-:W-:Y:S02]  /*15e0*/  LOP3.LUT R15, R10, 0xf000f, RZ, 0xc0, !PT ;  /* 0x000f000f0a0f7812 */ /* 0x000fe400078ec0ff */
[----:B------:R-:W-:-:S02]  /*15f0*/  SHF.R.U32.HI R30, RZ, 0x8, R12 ;  /* 0x00000008ff1e7819 */ /* 0x000fc4000001160c */
[--C-:B------:R-:W-:Y:S02]  /*1600*/  SHF.R.U32.HI R37, RZ, 0xa, R12.reuse ;  /* 0x0000000aff257819 */ /* 0x100fe4000001160c */
[----:B------:R-:W-:Y:S02]  /*1610*/  LOP3.LUT R41, R12, 0x3f003f, RZ, 0xc0, !PT ;  /* 0x003f003f0c297812 */ /* 0x000fe400078ec0ff */
[----:B------:R-:W-:Y:S02]  /*1620*/  SHF.R.U32.HI R29, RZ, 0x6, R12 ;  /* 0x00000006ff1d7819 */ /* 0x000fe4000001160c */
[--C-:B------:R-:W-:Y:S02]  /*1630*/  SHF.R.U32.HI R39, RZ, 0xa, R14.reuse ;  /* 0x0000000aff277819 */ /* 0x100fe4000001160e */
[----:B------:R-:W-:Y:S02]  /*1640*/  LOP3.LUT R24, R14, 0x3f003f, RZ, 0xc0, !PT ;  /* 0x003f003f0e187812 */ /* 0x000fe400078ec0ff */
[----:B------:R-:W-:-:S02]  /*1650*/  SHF.R.U32.HI R33, RZ, 0x6, R14 ;  /* 0x00000006ff217819 */ /* 0x000fc4000001160e */
[----:B------:R-:W-:Y:S02]  /*1660*/  LOP3.LUT R34, R13, 0x300030, R34, 0xf8, !PT ;  /* 0x003000300d227812 */ /* 0x000fe400078ef822 */
[----:B------:R-:W-:Y:S02]  /*1670*/  LOP3.LUT R36, R15, 0x300030, R36, 0xf8, !PT ;  /* 0x003000300f247812 */ /* 0x000fe400078ef824 */
[----:B--2---:R-:W-:Y:S02]  /*1680*/  SHF.R.U32.HI R12, RZ, 0xc, R16 ;  /* 0x0000000cff0c7819 */ /* 0x004fe40000011610 */
[----:B------:R-:W-:Y:S02]  /*1690*/  SHF.R.U32.HI R13, RZ, 0xc, R17 ;  /* 0x0000000cff0d7819 */ /* 0x000fe40000011611 */
[----:B------:R-:W-:Y:S02]  /*16a0*/  SHF.R.U32.HI R14, RZ, 0xc, R18 ;  /* 0x0000000cff0e7819 */ /* 0x000fe40000011612 */
[----:B------:R-:W-:-:S02]  /*16b0*/  SHF.R.U32.HI R15, RZ, 0xc, R19 ;  /* 0x0000000cff0f7819 */ /* 0x000fc40000011613 */
[----:B------:R-:W-:Y:S02]  /*16c0*/  LOP3.LUT R32, R27, 0x300030, R32, 0xf8, !PT ;  /* 0x003000301b207812 */ /* 0x000fe400078ef820 */
[----:B------:R-:W-:Y:S02]  /*16d0*/  SHF.R.U32.HI R42, RZ, 0x6, R16 ;  /* 0x00000006ff2a7819 */ /* 0x000fe40000011610 */
[----:B------:R-:W-:Y:S02]  /*16e0*/  SHF.R.U32.HI R26, RZ, 0x6, R17 ;  /* 0x00000006ff1a7819 */ /* 0x000fe40000011611 */
[----:B------:R-:W-:Y:S02]  /*16f0*/  SHF.R.U32.HI R27, RZ, 0x6, R18 ;  /* 0x00000006ff1b7819 */ /* 0x000fe40000011612 */
[----:B------:R-:W-:Y:S02]  /*1700*/  SHF.R.U32.HI R28, RZ, 0x6, R19 ;  /* 0x00000006ff1c7819 */ /* 0x000fe40000011613 */
        /* <DEDUP_REMOVED lines=9> */
[----:B------:R-:W-:Y:S02]  /*17a0*/  LOP3.LUT R37, R12, 0x300030, R37, 0xf8, !PT ;  /* 0x003000300c257812 */ /* 0x000fe400078ef825 */
[----:B------:R-:W-:Y:S02]  /*17b0*/  LOP3.LUT R38, R13, 0x300030, R38, 0xf8, !PT ;  /* 0x003000300d267812 */ /* 0x000fe400078ef826 */
[----:B------:R-:W-:Y:S02]  /*17c0*/  LOP3.LUT R39, R14, 0x300030, R39, 0xf8, !PT ;  /* 0x003000300e277812 */ /* 0x000fe400078ef827 */
[----:B------:R-:W-:-:S02]  /*17d0*/  LOP3.LUT R40, R15, 0x300030, R40, 0xf8, !PT ;  /* 0x003000300f287812 */ /* 0x000fc400078ef828 */
        /* <DEDUP_REMOVED lines=70> */
[----:B------:R-:W1:Y:S01]  /*1c40*/  LDS.128 R8, [UR4] ;  /* 0x00000004ff087984 */ /* 0x000e620008000c00 */
[----:B------:R-:W-:Y:S02]  /*1c50*/  PRMT R4, R4, 0x5410, R3 ;  /* 0x0000541004047816 */ /* 0x000fe40000000003 */
[----:B------:R-:W-:Y:S01]  /*1c60*/  PRMT R2, R2, 0x5410, R0 ;  /* 0x0000541002027816 */ /* 0x000fe20000000000 */
[-C--:B-1----:R-:W-:Y:S02]  /*1c70*/  HFMA2.MMA R12, R45, R8.reuse, RZ ;  /* 0x000000082d0c7235 */ /* 0x082fe400000000ff */
[----:B------:R-:W-:-:S08]  /*1c80*/  HFMA2.MMA R61, R22, R8, RZ ;  /* 0x00000008163d7235 */ /* 0x000fd000000000ff */
[-C--:B------:R-:W-:Y:S02]  /*1c90*/  HFMA2 R12, R44, R9.reuse, R12 ;  /* 0x000000092c0c7231 */ /* 0x080fe4000000000c */
[----:B------:R-:W-:-:S04]  /*1ca0*/  HFMA2 R61, R19, R9, R61 ;  /* 0x00000009133d7231 */ /* 0x000fc8000000003d */
[-C--:B------:R-:W-:Y:S02]  /*1cb0*/  HFMA2.MMA R12, R43, R10.reuse, R12 ;  /* 0x0000000a2b0c7235 */ /* 0x080fe4000000000c */
[----:B------:R-:W-:-:S08]  /*1cc0*/  HFMA2.MMA R61, R16, R10, R61 ;  /* 0x0000000a103d7235 */ /* 0x000fd0000000003d */
[-C--:B------:R-:W-:Y:S02]  /*1cd0*/  HFMA2 R60, R42, R11.reuse, R12 ;  /* 0x0000000b2a3c7231 */ /* 0x080fe4000000000c */
[----:B------:R-:W1:Y:S01]  /*1ce0*/  LDS.128 R12, [UR4+0x10] ;  /* 0x00001004ff0c7984 */ /* 0x000e620008000c00 */
[----:B------:R-:W-:-:S03]  /*1cf0*/  HFMA2 R61, R26, R11, R61 ;  /* 0x0000000b1a3d7231 */ /* 0x000fc6000000003d */
[----:B-1----:R-:W-:-:S03]  /*1d00*/  HFMA2.MMA R60, R41, R12, R60 ;  /* 0x0000000c293c7235 */ /* 0x002fc6000000003c */
        /* <DEDUP_REMOVED lines=31> */
.L_x_1708:
[----:B------:R-:W-:Y:S05]  /*1f00*/  @!P3 BRA `(.L_x_1707) ;  /* 0x000005c00000b947 */ /* 0x000fea0003800000 */
[----:B------:R-:W-:-:S04]  /*1f10*/  PRMT R8, R53, 0x9910, RZ ;  /* 0x0000991035087816 */ /* 0x000fc800000000ff */
[----:B------:R-:W-:-:S13]  /*1f20*/  ISETP.NE.AND P2, PT, R8, RZ, PT ;  /* 0x000000ff0800720c */ /* 0x000fda0003f45270 */
[----:B------:R-:W-:Y:S05]  /*1f30*/  @!P2 BRA `(.L_x_1709) ;  /* 0x000002c00000a947 */ /* 0x000fea0003800000 */
[----:B------:R-:W1:Y:S01]  /*1f40*/  LDS.128 R8, [UR4+0x40] ;  /* 0x00004004ff087984 */ /* 0x000e620008000c00 */
        /* <DEDUP_REMOVED lines=43> */
.L_x_1709:
        /* <DEDUP_REMOVED lines=45> */
.L_x_1707:
        /* <DEDUP_REMOVED lines=27> */
[----:B------:R-:W-:Y:S02]  /*2680*/  LOP3.LUT R39, R12, 0x300030, R39, 0xf8, !PT ;  /* 0x003000300c277812 */ /* 0x000fe400078ef827 */
[----:B------:R-:W-:Y:S02]  /*2690*/  LOP3.LUT R41, R14, 0x300030, R41, 0xf8, !PT ;  /* 0x003000300e297812 */ /* 0x000fe400078ef829 */
[--C-:B------:R-:W-:Y:S02]  /*26a0*/  SHF.R.U32.HI R45, RZ, 0xa, R15.reuse ;  /* 0x0000000aff2d7819 */ /* 0x100fe4000001160f */
[----:B------:R-:W-:Y:S02]  /*26b0*/  LOP3.LUT R29, R15, 0x3f003f, RZ, 0xc0, !PT ;  /* 0x003f003f0f1d7812 */ /* 0x000fe400078ec0ff */
[----:B------:R-:W-:Y:S02]  /*26c0*/  SHF.R.U32.HI R40, RZ, 0x6, R15 ;  /* 0x00000006ff287819 */ /* 0x000fe4000001160f */
[----:B---3--:R-:W-:-:S02]  /*26d0*/  SHF.R.U32.HI R12, RZ, 0xc, R16 ;  /* 0x0000000cff0c7819 */ /* 0x008fc40000011610 */
[----:B------:R-:W-:Y:S02]  /*26e0*/  LOP3.LUT R14, R16, 0x3f003f, RZ, 0xc0, !PT ;  /* 0x003f003f100e7812 */ /* 0x000fe400078ec0ff */
[----:B------:R-:W-:Y:S02]  /*26f0*/  SHF.R.U32.HI R30, RZ, 0x6, R16 ;  /* 0x00000006ff1e7819 */ /* 0x000fe40000011610 */
[----:B------:R-:W-:Y:S02]  /*2700*/  LOP3.LUT R35, R24, 0x300030, R35, 0xf8, !PT ;  /* 0x0030003018237812 */ /* 0x000fe400078ef823 */
[--C-:B------:R-:W-:Y:S02]  /*2710*/  SHF.R.U32.HI R16, RZ, 0xc, R17.reuse ;  /* 0x0000000cff107819 */ /* 0x100fe40000011611 */
[----:B------:R-:W-:Y:S02]  /*2720*/  LOP3.LUT R15, R17, 0x3f003f, RZ, 0xc0, !PT ;  /* 0x003f003f110f7812 */ /* 0x000fe400078ec0ff */
[----:B------:R-:W-:-:S02]  /*2730*/  SHF.R.U32.HI R31, RZ, 0x6, R17 ;  /* 0x00000006ff1f7819 */ /* 0x000fc40000011611 */
[--C-:B------:R-:W-:Y:S02]  /*2740*/  SHF.R.U32.HI R17, RZ, 0xc, R18.reuse ;  /* 0x0000000cff117819 */ /* 0x100fe40000011612 */
[----:B------:R-:W-:Y:S02]  /*2750*/  LOP3.LUT R24, R18, 0x3f003f, RZ, 0xc0, !PT ;  /* 0x003f003f12187812 */ /* 0x000fe400078ec0ff */
[----:B------:R-:W-:Y:S02]  /*2760*/  SHF.R.U32.HI R32, RZ, 0x6, R18 ;  /* 0x00000006ff207819 */ /* 0x000fe40000011612 */
[----:B------:R-:W-:Y:S02]  /*2770*/  SHF.R.U32.HI R22, RZ, 0xc, R9 ;  /* 0x0000000cff167819 */ /* 0x000fe40000011609 */
[----:B------:R-:W-:Y:S02]  /*2780*/  SHF.R.U32.HI R18, RZ, 0xc, R19 ;  /* 0x0000000cff127819 */ /* 0x000fe40000011613 */
[----:B------:R-:W-:-:S02]  /*2790*/  LOP3.LUT R6, R8, 0x3f003f, RZ, 0xc0, !PT ;  /* 0x003f003f08067812 */ /* 0x000fc400078ec0ff */
[----:B------:R-:W-:Y:S02]  /*27a0*/  SHF.R.U32.HI R21, RZ, 0x6, R8 ;  /* 0x00000006ff157819 */ /* 0x000fe40000011608 */
[----:B------:R-:W-:Y:S02]  /*27b0*/  LOP3.LUT R7, R9, 0x3f003f, RZ, 0xc0, !PT ;  /* 0x003f003f09077812 */ /* 0x000fe400078ec0ff */
[--C-:B------:R-:W-:Y:S02]  /*27c0*/  SHF.R.U32.HI R37, RZ, 0x8, R13.reuse ;  /* 0x00000008ff257819 */ /* 0x100fe4000001160d */
[--C-:B------:R-:W-:Y:S02]  /*27d0*/  SHF.R.U32.HI R43, RZ, 0xa, R13.reuse ;  /* 0x0000000aff2b7819 */ /* 0x100fe4000001160d */
[----:B------:R-:W-:Y:S02]  /*27e0*/  LOP3.LUT R27, R13, 0x3f003f, RZ, 0xc0, !PT ;  /* 0x003f003f0d1b7812 */ /* 0x000fe400078ec0ff */
[----:B------:R-:W-:-:S02]  /*27f0*/  SHF.R.U32.HI R36, RZ, 0x6, R13 ;  /* 0x00000006ff247819 */ /* 0x000fc4000001160d */
[----:B------:R-:W-:Y:S02]  /*2800*/  SHF.R.U32.HI R9, RZ, 0x6, R9 ;  /* 0x00000006ff097819 */ /* 0x000fe40000011609 */
[----:B------:R-:W-:Y:S02]  /*2810*/  LOP3.LUT R8, R10, 0x3f003f, RZ, 0xc0, !PT ;  /* 0x003f003f0a087812 */ /* 0x000fe400078ec0ff */
[----:B------:R-:W-:Y:S02]  /*2820*/  LOP3.LUT R13, R12, 0xf000f, RZ, 0xc0, !PT ;  /* 0x000f000f0c0d7812 */ /* 0x000fe400078ec0ff */
        /* <DEDUP_REMOVED lines=8> */
[----:B------:R-:W-:-:S02]  /*28b0*/  LOP3.LUT R42, R13, 0x300030, R42, 0xf8, !PT ;  /* 0x003000300d2a7812 */ /* 0x000fc400078ef82a */
[----:B------:R-:W-:Y:S02]  /*28c0*/  LOP3.LUT R12, R9, 0x3f003f, RZ, 0xc0, !PT ;  /* 0x003f003f090c7812 */ /* 0x000fe400078ec0ff */
[----:B------:R-:W-:Y:S02]  /*28d0*/  LOP3.LUT R43, R16, 0x300030, R43, 0xf8, !PT ;  /* 0x00300030102b7812 */ /* 0x000fe400078ef82b */
[----:B------:R-:W-:Y:S02]  /*28e0*/  LOP3.LUT R13, R10, 0x3f003f, RZ, 0xc0, !PT ;  /* 0x003f003f0a0d7812 */ /* 0x000fe400078ec0ff */
[----:B------:R-:W-:Y:S02]  /*28f0*/  LOP3.LUT R37, R22, 0x300030, R37, 0xf8, !PT ;  /* 0x0030003016257812 */ /* 0x000fe400078ef825 */
[----:B------:R-:W-:Y:S02]  /*2900*/  LOP3.LUT R25, R19, 0x3f003f, RZ, 0xc0, !PT ;  /* 0x003f003f13197812 */ /* 0x000fe400078ec0ff */
        /* <DEDUP_REMOVED lines=121> */
.L_x_1711:
        /* <DEDUP_REMOVED lines=48> */
.L_x_1712:
        /* <DEDUP_REMOVED lines=45> */
.L_x_1710:
        /* <DEDUP_REMOVED lines=8> */
.L_x_1706:
        /* <DEDUP_REMOVED lines=18> */
.L_x_1717:
[----:B------:R-:W0:Y:S02]  /*3810*/  LDS R6, [R4] ;  /* 0x0000000004067984 */ /* 0x000e240000000800 */
[----:B0-----:R-:W-:-:S06]  /*3820*/  HADD2 R7, R6, R5 ;  /* 0x0000000506077230 */ /* 0x001fcc0000000000 */
[----:B------:R-:W0:Y:S02]  /*3830*/  ATOMS.CAST.SPIN R7, [R4], R6, R7 ;  /* 0x000000060407738d */ /* 0x000e240001800007 */
[----:B0-----:R-:W-:-:S13]  /*3840*/  ISETP.EQ.U32.AND P0, PT, R7, 0x1, PT ;  /* 0x000000010700780c */ /* 0x001fda0003f02070 */
[----:B------:R-:W-:Y:S05]  /*3850*/  @!P0 BRA `(.L_x_1717) ;  /* 0xffffffb000008947 */ /* 0x000fea000383ffff */
[----:B------:R-:W-:Y:S05]  /*3860*/  BRA `(.L_x_1715) ;  /* 0x0000003000007947 */ /* 0x000fea0003800000 */
.L_x_1716:
[----:B------:R-:W2:Y:S02]  /*3870*/  LD.E R4, [R2.64] ;  /* 0x0000000602047980 */ /* 0x000ea4000c101900 */
[----:B--2---:R-:W-:-:S05]  /*3880*/  IMAD.IADD R5, R5, 0x1, R4 ;  /* 0x0000000105057824 */ /* 0x004fca00078e0204 */
[----:B------:R0:W-:Y:S02]  /*3890*/  ST.E [R2.64], R5 ;  /* 0x0000000502007985 */ /* 0x0001e4000c101906 */
.L_x_1715:
[----:B------:R-:W-:Y:S05]  /*38a0*/  BSYNC B0 ;  /* 0x0000000000007941 */ /* 0x000fea0003800000 */
.L_x_1714:
[----:B------:R-:W2:Y:S01]  /*38b0*/  ATOM.E.ADD.F16x2.RN.STRONG.GPU P0, RZ, [R2.64+0x4], R9 ;  /* 0x0000040902ff798a */ /* 0x000ea2000810e9c6 */
[----:B------:R-:W-:Y:S01]  /*38c0*/  BSSY B0, `(.L_x_1718) ;  /* 0x000000f000007945 */ /* 0x000fe20003800000 */
[----:B--2---:R-:W-:Y:S05]  /*38d0*/  @P0 BRA `(.L_x_1719) ;  /* 0x000000d000000947 */ /* 0x004fea0003800000 */
[----:B------:R-:W1:Y:S02]  /*38e0*/  QSPC.E.S P0, RZ, [R2+0x4] ;  /* 0x0000040002ff73aa */ /* 0x000e640000000500 */
[----:B-1----:R-:W-:Y:S05]  /*38f0*/  @!P0 BRA `(.L_x_1720) ;  /* 0x0000008000008947 */ /* 0x002fea0003800000 */
[----:B0-----:R-:W-:-:S04]  /*3900*/  IADD3 R2, R2, 0x4, RZ ;  /* 0x0000000402027810 */ /* 0x001fc80007ffe0ff */
[----:B------:R-:W-:-:S05]  /*3910*/  LOP3.LUT R2, R2, 0xffffff, RZ, 0xc0, !PT ;  /* 0x00ffffff02027812 */ /* 0x000fca00078ec0ff */
.L_x_1721:
[----:B------:R-:W0:Y:S02]  /*3920*/  LDS R4, [R2] ;  /* 0x0000000002047984 */ /* 0x000e240000000800 */
[----:B0-----:R-:W-:-:S10]  /*3930*/  HFMA2.MMA R5, R4, 1, 1, R9 ;  /* 0x3c003c0004057835 */ /* 0x001fd40000000009 */
[----:B------:R-:W0:Y:S02]  /*3940*/  ATOMS.CAST.SPIN R5, [R2], R4, R5 ;  /* 0x000000040205738d */ /* 0x000e240001800005 */
[----:B0-----:R-:W-:-:S13]  /*3950*/  ISETP.EQ.U32.AND P0, PT, R5, 0x1, PT ;  /* 0x000000010500780c */ /* 0x001fda0003f02070 */
[----:B------:R-:W-:Y:S05]  /*3960*/  @!P0 BRA `(.L_x_1721) ;  /* 0xffffffb000008947 */ /* 0x000fea000383ffff */
[----:B------:R-:W-:Y:S05]  /*3970*/  BRA `(.L_x_1719) ;  /* 0x0000003000007947 */ /* 0x000fea0003800000 */
.L_x_1720:
[----:B------:R-:W2:Y:S02]  /*3980*/  LD.E R4, [R2.64+0x4] ;  /* 0x0000040602047980 */ /* 0x000ea4000c101900 */
[----:B0-2---:R-:W-:-:S05]  /*3990*/  IMAD.IADD R5, R9, 0x1, R4 ;  /* 0x0000000109057824 */ /* 0x005fca00078e0204 */
[----:B------:R0:W-:Y:S02]  /*39a0*/  ST.E [R2.64+0x4], R5 ;  /* 0x0000040502007985 */ /* 0x0001e4000c101906 */
.L_x_1719:
[----:B------:R-:W-:Y:S05]  /*39b0*/  BSYNC B0 ;  /* 0x0000000000007941 */ /* 0x000fea0003800000 */
.L_x_1718:
        /* <DEDUP_REMOVED lines=12> */
.L_x_1725:
[----:B------:R-:W0:Y:S02]  /*3a80*/  LDS R6, [R4] ;  /* 0x0000000004067984 */ /* 0x000e240000000800 */
[----:B0-----:R-:W-:-:S06]  /*3a90*/  HADD2 R7, R6, R47 ;  /* 0x0000002f06077230 */ /* 0x001fcc0000000000 */
[----:B------:R-:W0:Y:S02]  /*3aa0*/  ATOMS.CAST.SPIN R7, [R4], R6, R7 ;  /* 0x000000060407738d */ /* 0x000e240001800007 */
[----:B0-----:R-:W-:-:S13]  /*3ab0*/  ISETP.EQ.U32.AND P0, PT, R7, 0x1, PT ;  /* 0x000000010700780c */ /* 0x001fda0003f02070 */
[----:B------:R-:W-:Y:S05]  /*3ac0*/  @!P0 BRA `(.L_x_1725) ;  /* 0xffffffb000008947 */ /* 0x000fea000383ffff */
[----:B------:R-:W-:Y:S05]  /*3ad0*/  BRA `(.L_x_1723) ;  /* 0x0000003000007947 */ /* 0x000fea0003800000 */
.L_x_1724:
[----:B------:R-:W2:Y:S02]  /*3ae0*/  LD.E R4, [R2.64] ;  /* 0x0000000602047980 */ /* 0x000ea4000c101900 */
[----:B--2---:R-:W-:-:S05]  /*3af0*/  IMAD.IADD R5, R47, 0x1, R4 ;  /* 0x000000012f057824 */ /* 0x004fca00078e0204 */
[----:B------:R0:W-:Y:S02]  /*3b00*/  ST.E [R2.64], R5 ;  /* 0x0000000502007985 */ /* 0x0001e4000c101906 */
.L_x_1723:
[----:B------:R-:W-:Y:S05]  /*3b10*/  BSYNC B0 ;  /* 0x0000000000007941 */ /* 0x000fea0003800000 */
.L_x_1722:
[----:B------:R-:W2:Y:S01]  /*3b20*/  ATOM.E.ADD.F16x2.RN.STRONG.GPU P0, RZ, [R2.64+0x4], R53 ;  /* 0x0000043502ff798a */ /* 0x000ea2000810e9c6 */
[----:B------:R-:W-:Y:S01]  /*3b30*/  BSSY B0, `(.L_x_1726) ;  /* 0x000000f000007945 */ /* 0x000fe20003800000 */
[----:B--2---:R-:W-:Y:S05]  /*3b40*/  @P0 BRA `(.L_x_1727) ;  /* 0x000000d000000947 */ /* 0x004fea0003800000 */
[----:B------:R-:W1:Y:S02]  /*3b50*/  QSPC.E.S P0, RZ, [R2+0x4] ;  /* 0x0000040002ff73aa */ /* 0x000e640000000500 */
[----:B-1----:R-:W-:Y:S05]  /*3b60*/  @!P0 BRA `(.L_x_1728) ;  /* 0x0000008000008947 */ /* 0x002fea0003800000 */
[----:B0-----:R-:W-:-:S04]  /*3b70*/  IADD3 R2, R2, 0x4, RZ ;  /* 0x0000000402027810 */ /* 0x001fc80007ffe0ff */
[----:B------:R-:W-:-:S05]  /*3b80*/  LOP3.LUT R2, R2, 0xffffff, RZ, 0xc0, !PT ;  /* 0x00ffffff02027812 */ /* 0x000fca00078ec0ff */
.L_x_1729:
[----:B------:R-:W0:Y:S02]  /*3b90*/  LDS R4, [R2] ;  /* 0x0000000002047984 */ /* 0x000e240000000800 */
[----:B0-----:R-:W-:-:S10]  /*3ba0*/  HFMA2.MMA R5, R4, 1, 1, R53 ;  /* 0x3c003c0004057835 */ /* 0x001fd40000000035 */
[----:B------:R-:W0:Y:S02]  /*3bb0*/  ATOMS.CAST.SPIN R5, [R2], R4, R5 ;  /* 0x000000040205738d */ /* 0x000e240001800005 */
[----:B0-----:R-:W-:-:S13]  /*3bc0*/  ISETP.EQ.U32.AND P0, PT, R5, 0x1, PT ;  /* 0x000000010500780c */ /* 0x001fda0003f02070 */
[----:B------:R-:W-:Y:S05]  /*3bd0*/  @!P0 BRA `(.L_x_1729) ;  /* 0xffffffb000008947 */ /* 0x000fea000383ffff */
[----:B------:R-:W-:Y:S05]  /*3be0*/  BRA `(.L_x_1727) ;  /* 0x0000003000007947 */ /* 0x000fea0003800000 */
.L_x_1728:
[----:B------:R-:W2:Y:S02]  /*3bf0*/  LD.E R4, [R2.64+0x4] ;  /* 0x0000040602047980 */ /* 0x000ea4000c101900 */
[----:B0-2---:R-:W-:-:S05]  /*3c00*/  IMAD.IADD R5, R53, 0x1, R4 ;  /* 0x0000000135057824 */ /* 0x005fca00078e0204 */
[----:B------:R0:W-:Y:S02]  /*3c10*/  ST.E [R2.64+0x4], R5 ;  /* 0x0000040502007985 */ /* 0x0001e4000c101906 */
.L_x_1727:
[----:B------:R-:W-:Y:S05]  /*3c20*/  BSYNC B0 ;  /* 0x0000000000007941 */ /* 0x000fea0003800000 */
.L_x_1726:
        /* <DEDUP_REMOVED lines=12> */
.L_x_1733:
[----:B------:R-:W0:Y:S02]  /*3cf0*/  LDS R4, [R0] ;  /* 0x0000000000047984 */ /* 0x000e240000000800 */
[----:B0-----:R-:W-:-:S06]  /*3d00*/  HADD2 R5, R4, R49 ;  /* 0x0000003104057230 */ /* 0x001fcc0000000000 */
[----:B------:R-:W0:Y:S02]  /*3d10*/  ATOMS.CAST.SPIN R5, [R0], R4, R5 ;  /* 0x000000040005738d */ /* 0x000e240001800005 */
[----:B0-----:R-:W-:-:S13]  /*3d20*/  ISETP.EQ.U32.AND P0, PT, R5, 0x1, PT ;  /* 0x000000010500780c */ /* 0x001fda0003f02070 */
[----:B------:R-:W-:Y:S05]  /*3d30*/  @!P0 BRA `(.L_x_1733) ;  /* 0xffffffb000008947 */ /* 0x000fea000383ffff */
[----:B------:R-:W-:Y:S05]  /*3d40*/  BRA `(.L_x_1731) ;  /* 0x0000003000007947 */ /* 0x000fea0003800000 */
.L_x_1732:
[----:B------:R-:W2:Y:S02]  /*3d50*/  LD.E R0, [R2.64] ;  /* 0x0000000602007980 */ /* 0x000ea4000c101900 */
[----:B--2---:R-:W-:-:S05]  /*3d60*/  IMAD.IADD R5, R49, 0x1, R0 ;  /* 0x0000000131057824 */ /* 0x004fca00078e0200 */
[----:B------:R0:W-:Y:S02]  /*3d70*/  ST.E [R2.64], R5 ;  /* 0x0000000502007985 */ /* 0x0001e4000c101906 */
.L_x_1731:
[----:B------:R-:W-:Y:S05]  /*3d80*/  BSYNC B0 ;  /* 0x0000000000007941 */ /* 0x000fea0003800000 */
.L_x_1730:
[----:B------:R-:W2:Y:S02]  /*3d90*/  ATOM.E.ADD.F16x2.RN.STRONG.GPU P0, RZ, [R2.64+0x4], R7 ;  /* 0x0000040702ff798a */ /* 0x000ea4000810e9c6 */
[----:B--2---:R-:W-:Y:S05]  /*3da0*/  @P0 EXIT ;  /* 0x000000000000094d */ /* 0x004fea0003800000 */
[----:B------:R-:W1:Y:S02]  /*3db0*/  QSPC.E.S P0, RZ, [R2+0x4] ;  /* 0x0000040002ff73aa */ /* 0x000e640000000500 */
[----:B-1----:R-:W-:Y:S05]  /*3dc0*/  @!P0 BRA `(.L_x_1734) ;  /* 0x0000008000008947 */ /* 0x002fea0003800000 */
[----:B0-----:R-:W-:-:S04]  /*3dd0*/  IADD3 R2, R2, 0x4, RZ ;  /* 0x0000000402027810 */ /* 0x001fc80007ffe0ff */
[----:B------:R-:W-:-:S05]  /*3de0*/  LOP3.LUT R2, R2, 0xffffff, RZ, 0xc0, !PT ;  /* 0x00ffffff02027812 */ /* 0x000fca00078ec0ff */
.L_x_1735:
[----:B------:R-:W0:Y:S02]  /*3df0*/  LDS R4, [R2] ;  /* 0x0000000002047984 */ /* 0x000e240000000800 */
[----:B0-----:R-:W-:-:S10]  /*3e00*/  HFMA2.MMA R5, R4, 1, 1, R7 ;  /* 0x3c003c0004057835 */ /* 0x001fd40000000007 */
[----:B------:R-:W0:Y:S02]  /*3e10*/  ATOMS.CAST.SPIN R5, [R2], R4, R5 ;  /* 0x000000040205738d */ /* 0x000e240001800005 */
[----:B0-----:R-:W-:-:S13]  /*3e20*/  ISETP.EQ.U32.AND P0, PT, R5, 0x1, PT ;  /* 0x000000010500780c */ /* 0x001fda0003f02070 */
[----:B------:R-:W-:Y:S05]  /*3e30*/  @!P0 BRA `(.L_x_1735) ;  /* 0xffffffb000008947 */ /* 0x000fea000383ffff */
[----:B------:R-:W-:Y:S05]  /*3e40*/  EXIT ;  /* 0x000000000000794d */ /* 0x000fea0003800000 */
.L_x_1734:
[----:B------:R-:W2:Y:S02]  /*3e50*/  LD.E R0, [R2.64+0x4] ;  /* 0x0000040602007980 */ /* 0x000ea4000c101900 */
[----:B0-2---:R-:W-:-:S05]  /*3e60*/  IMAD.IADD R5, R7, 0x1, R0 ;  /* 0x0000000107057824 */ /* 0x005fca00078e0200 */
[----:B------:R-:W-:Y:S01]  /*3e70*/  ST.E [R2.64+0x4], R5 ;  /* 0x0000040502007985 */ /* 0x000fe2000c101906 */
[----:B------:R-:W-:Y:S05]  /*3e80*/  EXIT ;  /* 0x000000000000794d */ /* 0x000fea0003800000 */
.L_x_1736:
        /* <DEDUP_REMOVED lines=15> */
.L_x_3290:


//--------------------- .text._Z23gemm_half_q_half_kernelILi3ELi48ELb1ELb1ELi32EEvPK6__halfPKjS4_S2_PS0_iiiiPKtS7_iiiiiibS2_i --------------------------
	.section	.text._Z23gemm_half_q_half_kernelILi3ELi48ELb1ELb1ELi32EEvPK6__halfPKjS4_S2_PS0_iiiiPKtS7_iiiiiibS2_i,"ax",@progbits
	.sectioninfo	@"SHI_REGISTERS=112"
	.align	128
        .global         _Z23gemm_half_q_half_kernelILi3ELi48ELb1ELb1ELi32EEvPK6__halfPKjS4_S2_PS0_iiiiPKtS7_iiiiiibS2_i
        .type           _Z23gemm_half_q_half_kernelILi3ELi48ELb1ELb1ELi32EEvPK6__halfPKjS4_S2_PS0_iiiiPKtS7_iiiiiibS2_i,@function
        .size           _Z23gemm_half_q_half_kernelILi3ELi48ELb1ELb1ELi32EEvPK6__halfPKjS4_S2_PS0_iiiiPKtS7_iiiiiibS2_i,(.L_x_3291 - _Z23gemm_half_q_half_kernelILi3ELi48ELb1ELb1ELi32EEvPK6__halfPKjS4_S2_PS0_iiiiPKtS7_iiiiiibS2_i)
        .other          _Z23gemm_half_q_half_kernelILi3ELi48ELb1ELb1ELi32EEvPK6__halfPKjS4_S2_PS0_iiiiPKtS7_iiiiiibS2_i,@"STO_CUDA_ENTRY STV_DEFAULT"
_Z23gemm_half_q_half_kernelILi3ELi48ELb1ELb1ELi32EEvPK6__halfPKjS4_S2_PS0_iiiiPKtS7_iiiiiibS2_i:
.text._Z23gemm_half_q_half_kernelILi3ELi48ELb1ELb1ELi32EEvPK6__halfPKjS4_S2_PS0_iiiiPKtS7_iiiiiibS2_i:
        /* <DEDUP_REMOVED lines=34> */
.L_x_1737:
        /* <DEDUP_REMOVED lines=33> */
.L_x_1742:
        /* <DEDUP_REMOVED lines=17> */
.L_x_1741:
        /* <DEDUP_REMOVED lines=17> */
.L_x_1740:
        /* <DEDUP_REMOVED lines=13> */
.L_x_1744:
        /* <DEDUP_REMOVED lines=17> */
.L_x_1743:
        /* <DEDUP_REMOVED lines=15> */
.L_x_1739:
[----:B------:R-:W-:Y:S05]  /*0920*/  BSYNC B0 ;  /* 0x0000000000007941 */ /* 0x000fea0003800000 */
.L_x_1738:
        /* <DEDUP_REMOVED lines=18> */
.L_x_1747:
        /* <DEDUP_REMOVED lines=11> */
.L_x_1746:
        /* <DEDUP_REMOVED lines=10> */
.L_x_1745:
        /* <DEDUP_REMOVED lines=45> */
[----:B------:R-:W-:Y:S02]  /*0e70*/  IADD3 R4, R9, R5, R4 ;  /* 0x0000000509047210 */ /* 0x000fe40007ffe004 */
[----:B------:R-:W-:Y:S02]  /*0e80*/  SHF.R.S32.HI R5, RZ, 0x1f, R3 ;  /* 0x0000001fff057819 */ /* 0x000fe40000011403 */
[----:B------:R-:W-:-:S05]  /*0e90*/  IADD3 R4, R7, R4, R6 ;  /* 0x0000000407047210 */ /* 0x000fca0007ffe006 */
        /* <DEDUP_REMOVED lines=16> */
.L_x_1749:
        /* <DEDUP_REMOVED lines=41> */
.L_x_1748:
        /* <DEDUP_REMOVED lines=8> */
[----:B------:R-:W-:Y:S01]  /*12b0*/  PRMT R26, RZ, 0x5410, RZ ;  /* 0x00005410ff1a7816 */ /* 0x000fe200000000ff */
[----:B------:R-:W-:Y:S05]  /*12c0*/  @P0 BRA `(.L_x_1750) ;  /* 0x0000243000000947 */ /* 0x000fea0003800000 */
[----:B------:R-:W-:Y:S01]  /*12d0*/  PRMT R2, R42, 0x9910, RZ ;  /* 0x000099102a027816 */ /* 0x000fe200000000ff */
[----:B------:R-:W-:Y:S01]  /*12e0*/  ULDC UR5, c[0x0][0x18c] ;  /* 0x0000630000057ab9 */ /* 0x000fe20000000800 */
[----:B------:R-:W-:Y:S01]  /*12f0*/  PRMT R32, RZ, 0x7610, R32 ;  /* 0x00007610ff207816 */ /* 0x000fe20000000020 */
[----:B------:R-:W-:Y:S01]  /*1300*/  USHF.R.S32.HI UR5, URZ, 0x1f, UR5 ;  /* 0x0000001f3f057899 */ /* 0x000fe20008011405 */
[----:B------:R-:W-:Y:S01]  /*1310*/  ISETP.NE.AND P0, PT, R2, RZ, PT ;  /* 0x000000ff0200720c */ /* 0x000fe20003f05270 */
[----:B------:R-:W-:-:S03]  /*1320*/  UMOV UR4, URZ ;  /* 0x0000003f00047c82 */ /* 0x000fc60008000000 */
[----:B------:R-:W-:Y:S02]  /*1330*/  ISETP.LT.OR P0, PT, R0, 0x3, !P0 ;  /* 0x000000030000780c */ /* 0x000fe40004701670 */
.L_x_1757:
[----:B------:R-:W-:-:S05]  /*1340*/  IMAD.MOV.U32 R2, RZ, RZ, R20 ;  /* 0x000000ffff027224 */ /* 0x000fca00078e0014 */
[----:B-----5:R0:W5:Y:S01]  /*1350*/  LDG.E.128.CONSTANT R16, [R2.64] ;  /* 0x0000000602107981 */ /* 0x020162000c1e9d00 */
[----:B------:R-:W-:Y:S01]  /*1360*/  IMAD.MOV.U32 R13, RZ, RZ, c[0x0][0x18c] ;  /* 0x00006300ff0d7624 */ /* 0x000fe200078e00ff */
[----:B------:R-:W-:Y:S05]  /*1370*/  @!P1 BRA `(.L_x_1751) ;  /* 0x0000115000009947 */ /* 0x000fea0003800000 */
[----:B------:R-:W-:-:S06]  /*1380*/  IMAD.WIDE R4, R13, 0x4, R2 ;  /* 0x000000040d047825 */ /* 0x000fcc00078e0202 */
[----:B------:R-:W-:Y:S02]  /*1390*/  IMAD.WIDE R8, R13, 0x4, R4 ;  /* 0x000000040d087825 */ /* 0x000fe400078e0204 */
[----:B------:R-:W2:Y:S04]  /*13a0*/  LDG.E.128.CONSTANT R4, [R4.64] ;  /* 0x0000000604047981 */ /* 0x000ea8000c1e9d00 */
[----:B------:R-:W3:Y:S01]  /*13b0*/  LDG.E.128.CONSTANT R8, [R8.64] ;  /* 0x0000000608087981 */ /* 0x000ee2000c1e9d00 */
[----:B------:R-:W-:Y:S02]  /*13c0*/  PRMT R14, R41, 0x9910, RZ ;  /* 0x00009910290e7816 */ /* 0x000fe400000000ff */
[----:B-----5:R-:W-:Y:S02]  /*13d0*/  SHF.R.U32.HI R12, RZ, 0xc, R16 ;  /* 0x0000000cff0c7819 */ /* 0x020fe40000011610 */
[----:B------:R-:W-:-:S02]  /*13e0*/  SHF.R.U32.HI R43, RZ, 0xc, R18 ;  /* 0x0000000cff2b7819 */ /* 0x000fc40000011612 */
[----:B------:R-:W-:Y:S02]  /*13f0*/  ISETP.NE.AND P2, PT, R14, RZ, PT ;  /* 0x000000ff0e00720c */ /* 0x000fe40003f45270 */
[----:B------:R-:W-:Y:S02]  /*1400*/  LOP3.LUT R24, R18, 0x3f003f, RZ, 0xc0, !PT ;  /* 0x003f003f12187812 */ /* 0x000fe400078ec0ff */
[----:B------:R-:W-:Y:S02]  /*1410*/  SHF.R.U32.HI R44, RZ, 0x6, R18 ;  /* 0x00000006ff2c7819 */ /* 0x000fe40000011612 */
[--C-:B------:R-:W-:Y:S02]  /*1420*/  SHF.R.U32.HI R47, RZ, 0xc, R19.reuse ;  /* 0x0000000cff2f7819 */ /* 0x100fe40000011613 */
[----:B------:R-:W-:Y:S02]  /*1430*/  LOP3.LUT R50, R19, 0x3f003f, RZ, 0xc0, !PT ;  /* 0x003f003f13327812 */ /* 0x000fe400078ec0ff */
[----:B------:R-:W-:-:S02]  /*1440*/  SHF.R.U32.HI R51, RZ, 0x6, R19 ;  /* 0x00000006ff337819 */ /* 0x000fc40000011613 */
[----:B------:R-:W-:Y:S02]  /*1450*/  SHF.R.U32.HI R23, RZ, 0xc, R17 ;  /* 0x0000000cff177819 */ /* 0x000fe40000011611 */
        /* <DEDUP_REMOVED lines=18> */
[----:B---3--:R-:W-:-:S02]  /*1580*/  SHF.R.U32.HI R14, RZ, 0x8, R8 ;  /* 0x00000008ff0e7819 */ /* 0x008fc40000011608 */
[--C-:B------:R-:W-:Y:S02]  /*1590*/  SHF.R.U32.HI R15, RZ, 0xa, R8.reuse ;  /* 0x0000000aff0f7819 */ /* 0x100fe40000011608 */
[----:B------:R-:W-:Y:S02]  /*15a0*/  LOP3.LUT R20, R8, 0x3f003f, RZ, 0xc0, !PT ;  /* 0x003f003f08147812 */ /* 0x000fe400078ec0ff */
[----:B------:R-:W-:Y:S02]  /*15b0*/  SHF.R.U32.HI R21, RZ, 0x6, R8 ;  /* 0x00000006ff157819 */ /* 0x000fe40000011608 */
[--C-:B------:R-:W-:Y:S02]  /*15c0*/  SHF.R.U32.HI R8, RZ, 0x8, R9.reuse ;  /* 0x00000008ff087819 */ /* 0x100fe40000011609 */
[----:B------:R-:W-:Y:S02]  /*15d0*/  SHF.R.U32.HI R18, RZ, 0xa, R9 ;  /* 0x0000000aff127819 */ /* 0x000fe40000011609 */
[----:B------:R-:W-:-:S02]  /*15e0*/  LOP3.LUT R25, R9, 0x3f003f, RZ, 0xc0, !PT ;  /* 0x003f003f09197812 */ /* 0x000fc400078ec0ff */
[----:B------:R-:W-:Y:S02]  /*15f0*/  SHF.R.U32.HI R27, RZ, 0x6, R9 ;  /* 0x00000006ff1b7819 */ /* 0x000fe40000011609 */
[----:B------:R-:W-:Y:S02]  /*1600*/  LOP3.LUT R9, R12, 0xf000f, RZ, 0xc0, !PT ;  /* 0x000f000f0c097812 */ /* 0x000fe400078ec0ff */
[----:B------:R-:W-:Y:S02]  /*1610*/  SHF.R.U32.HI R19, RZ, 0x8, R10 ;  /* 0x00000008ff137819 */ /* 0x000fe4000001160a */
[----:B------:R-:W-:Y:S02]  /*1620*/  LOP3.LUT R12, R43, 0xf000f, RZ, 0xc0, !PT ;  /* 0x000f000f2b0c7812 */ /* 0x000fe400078ec0ff */
[----:B------:R-:W-:Y:S02]  /*1630*/  SHF.R.U32.HI R49, RZ, 0x8, R11 ;  /* 0x00000008ff317819 */ /* 0x000fe4000001160b */
[----:B------:R-:W-:-:S02]  /*1640*/  LOP3.LUT R47, R12, 0x300030, R19, 0xf8, !PT ;  /* 0x003000300c2f7812 */ /* 0x000fc400078ef813 */
[--C-:B------:R-:W-:Y:S02]  /*1650*/  SHF.R.U32.HI R48, RZ, 0xa, R10.reuse ;  /* 0x0000000aff307819 */ /* 0x100fe4000001160a */
[----:B------:R-:W-:Y:S02]  /*1660*/  LOP3.LUT R45, R10, 0x3f003f, RZ, 0xc0, !PT ;  /* 0x003f003f0a2d7812 */ /* 0x000fe400078ec0ff */
[----:B------:R-:W-:Y:S02]  /*1670*/  SHF.R.U32.HI R46, RZ, 0x6, R10 ;  /* 0x00000006ff2e7819 */ /* 0x000fe4000001160a */
[----:B--2---:R-:W-:Y:S02]  /*1680*/  SHF.R.U32.HI R12, RZ, 0xc, R5 ;  /* 0x0000000cff0c7819 */ /* 0x004fe40000011605 */
        /* <DEDUP_REMOVED lines=8> */
[----:B------:R-:W-:Y:S02]  /*1710*/  LOP3.LUT R43, R23, 0x300030, R8, 0xf8, !PT ;  /* 0x00300030172b7812 */ /* 0x000fe400078ef808 */
[----:B------:R-:W-:Y:S02]  /*1720*/  LOP3.LUT R52, R7, 0x3f003f, RZ, 0xc0, !PT ;  /* 0x003f003f07347812 */ /* 0x000fe400078ec0ff */
[----:B------:R-:W-:Y:S02]  /*1730*/  SHF.R.U32.HI R53, RZ, 0x6, R7 ;  /* 0x00000006ff357819 */ /* 0x000fe40000011607 */
[----:B------:R-:W-:Y:S02]  /*1740*/  LOP3.LUT R11, R5, 0x3f003f, RZ, 0xc0, !PT ;  /* 0x003f003f050b7812 */ /* 0x000fe400078ec0ff */
[----:B------:R-:W-:Y:S02]  /*1750*/  SHF.R.U32.HI R23, RZ, 0x6, R6 ;  /* 0x00000006ff177819 */ /* 0x000fe40000011606 */
        /* <DEDUP_REMOVED lines=13> */
[----:B------:R-:W-:Y:S02]  /*1830*/  LOP3.LUT R53, R53, 0x3f003f, RZ, 0xc0, !PT ;  /* 0x003f003f35357812 */ /* 0x000fe400078ec0ff */
        /* <DEDUP_REMOVED lines=108> */
.L_x_1752:
        /* <DEDUP_REMOVED lines=48> */
.L_x_1753:
        /* <DEDUP_REMOVED lines=45> */
.L_x_1751:
        /* <DEDUP_REMOVED lines=13> */
[--C-:B------:R-:W-:Y:S02]  /*25a0*/  SHF.R.U32.HI R22, RZ, 0xc, R17.reuse ;  /* 0x0000000cff167819 */ /* 0x100fe40000011611 */
        /* <DEDUP_REMOVED lines=11> */
[----:B------:R-:W-:Y:S02]  /*2660*/  SHF.R.U32.HI R18, RZ, 0x6, R8 ;  /* 0x00000006ff127819 */ /* 0x000fe40000011608 */
[--C-:B------:R-:W-:Y:S02]  /*2670*/  SHF.R.U32.HI R8, RZ, 0x8, R9.reuse ;  /* 0x00000008ff087819 */ /* 0x100fe40000011609 */
[----:B------:R-:W-:-:S02]  /*2680*/  SHF.R.U32.HI R24, RZ, 0xa, R9 ;  /* 0x0000000aff187819 */ /* 0x000fc40000011609 */
[----:B------:R-:W-:Y:S02]  /*2690*/  LOP3.LUT R19, R9, 0x3f003f, RZ, 0xc0, !PT ;  /* 0x003f003f09137812 */ /* 0x000fe400078ec0ff */
[----:B------:R-:W-:Y:S02]  /*26a0*/  SHF.R.U32.HI R23, RZ, 0x6, R9 ;  /* 0x00000006ff177819 */ /* 0x000fe40000011609 */
[----:B------:R-:W-:Y:S02]  /*26b0*/  LOP3.LUT R9, R12, 0xf000f, RZ, 0xc0, !PT ;  /* 0x000f000f0c097812 */ /* 0x000fe400078ec0ff */
[----:B------:R-:W-:Y:S02]  /*26c0*/  SHF.R.U32.HI R43, RZ, 0x8, R10 ;  /* 0x00000008ff2b7819 */ /* 0x000fe4000001160a */
        /* <DEDUP_REMOVED lines=8> */
[----:B------:R-:W-:Y:S02]  /*2750*/  LOP3.LUT R11, R22, 0xf000f, RZ, 0xc0, !PT ;  /* 0x000f000f160b7812 */ /* 0x000fe400078ec0ff */
[----:B------:R-:W-:Y:S02]  /*2760*/  LOP3.LUT R45, R45, 0xf000f, RZ, 0xc0, !PT ;  /* 0x000f000f2d2d7812 */ /* 0x000fe400078ec0ff */
[----:B------:R-:W-:Y:S02]  /*2770*/  LOP3.LUT R10, R9, 0x300030, R14, 0xf8, !PT ;  /* 0x00300030090a7812 */ /* 0x000fe400078ef80e */
[----:B------:R-:W-:Y:S02]  /*2780*/  LOP3.LUT R49, R12, 0x300030, R43, 0xf8, !PT ;  /* 0x003000300c317812 */ /* 0x000fe400078ef82b */
[----:B---3--:R-:W-:Y:S02]  /*2790*/  SHF.R.U32.HI R9, RZ, 0xc, R4 ;  /* 0x0000000cff097819 */ /* 0x008fe40000011604 */
[----:B------:R-:W-:-:S02]  /*27a0*/  SHF.R.U32.HI R12, RZ, 0xc, R5 ;  /* 0x0000000cff0c7819 */ /* 0x000fc40000011605 */
[----:B------:R-:W-:Y:S02]  /*27b0*/  SHF.R.U32.HI R43, RZ, 0xc, R7 ;  /* 0x0000000cff2b7819 */ /* 0x000fe40000011607 */
[----:B------:R-:W-:Y:S02]  /*27c0*/  LOP3.LUT R27, R11, 0x300030, R8, 0xf8, !PT ;  /* 0x003000300b1b7812 */ /* 0x000fe400078ef808 */
[----:B------:R-:W-:Y:S02]  /*27d0*/  LOP3.LUT R57, R45, 0x300030, R50, 0xf8, !PT ;  /* 0x003000302d397812 */ /* 0x000fe400078ef832 */
        /* <DEDUP_REMOVED lines=9> */
[----:B------:R-:W-:Y:S02]  /*2870*/  LOP3.LUT R52, R52, 0x3f003f, RZ, 0xc0, !PT ;  /* 0x003f003f34347812 */ /* 0x000fe400078ec0ff */
[----:B------:R-:W-:Y:S02]  /*2880*/  LOP3.LUT R0, R16, 0x3f003f, RZ, 0xc0, !PT ;  /* 0x003f003f10007812 */ /* 0x000fe400078ec0ff */
[----:B------:R-:W-:Y:S02]  /*2890*/  SHF.R.U32.HI R5, RZ, 0x6, R5 ;  /* 0x00000006ff057819 */ /* 0x000fe40000011605 */
[----:B------:R-:W-:Y:S02]  /*28a0*/  LOP3.LUT R9, R43, 0xf000f, RZ, 0xc0, !PT ;  /* 0x000f000f2b097812 */ /* 0x000fe400078ec0ff */
[----:B------:R-:W-:Y:S02]  /*28b0*/  SHF.R.U32.HI R16, RZ, 0x6, R16 ;  /* 0x00000006ff107819 */ /* 0x000fe40000011610 */
[----:B------:R-:W-:-:S02]  /*28c0*/  SHF.R.U32.HI R4, RZ, 0x6, R4 ;  /* 0x00000006ff047819 */ /* 0x000fc40000011604 */
[----:B------:R-:W-:Y:S02]  /*28d0*/  LOP3.LUT R14, R14, 0xf000f, RZ, 0xc0, !PT ;  /* 0x000f000f0e0e7812 */ /* 0x000fe400078ec0ff */
[----:B------:R-:W-:Y:S02]  /*28e0*/  LOP3.LUT R8, R8, 0x64006400, RZ, 0xfc, !PT ;  /* 0x6400640008087812 */ /* 0x000fe400078efcff */
[----:B------:R-:W-:Y:S02]  /*28f0*/  LOP3.LUT R43, R7, 0x300030, R24, 0xf8, !PT ;  /* 0x00300030072b7812 */ /* 0x000fe400078ef818 */
        /* <DEDUP_REMOVED lines=122> */
.L_x_1755:
        /* <DEDUP_REMOVED lines=48> */
.L_x_1756:
        /* <DEDUP_REMOVED lines=45> */
.L_x_1754:
[----:B------:R-:W-:Y:S01]  /*3670*/  IADD3 R38, R38, 0x20, RZ ;  /* 0x0000002026267810 */ /* 0x000fe20007ffe0ff */
[----:B------:R-:W-:Y:S01]  /*3680*/  UIMAD UR8, UR5, 0x18, URZ ;  /* 0x00000018050878a4 */ /* 0x000fe2000f8e023f */
[----:B0-----:R-:W-:Y:S01]  /*3690*/  IMAD.WIDE.U32 R2, R13, 0x18, R2 ;  /* 0x000000180d027825 */ /* 0x001fe200078e0002 */
[----:B------:R-:W-:Y:S01]  /*36a0*/  UIADD3 UR4, UR4, 0x40, URZ ;  /* 0x0000004004047890 */ /* 0x000fe2000fffe03f */
[C---:B------:R-:W-:Y:S02]  /*36b0*/  ISETP.GE.AND P2, PT, R38.reuse, c[0x0][0x1ac], PT ;  /* 0x00006b0026007a0c */ /* 0x040fe40003f46270 */
[----:B------:R-:W-:Y:S01]  /*36c0*/  ISETP.LT.AND P3, PT, R38, R37, PT ;  /* 0x000000252600720c */ /* 0x000fe20003f61270 */
[----:B------:R-:W-:Y:S01]  /*36d0*/  IMAD.MOV.U32 R20, RZ, RZ, R2 ;  /* 0x000000ffff147224 */ /* 0x000fe200078e0002 */
[----:B------:R-:W-:-:S11]  /*36e0*/  IADD3 R3, R3, UR8, RZ ;  /* 0x0000000803037c10 */ /* 0x000fd6000fffe0ff */
[----:B------:R-:W-:Y:S05]  /*36f0*/  @!P2 BRA P3, `(.L_x_1757) ;  /* 0xffffdc400000a947 */ /* 0x000fea000183ffff */
.L_x_1750:
        /* <DEDUP_REMOVED lines=9> */
.L_x_1762:
[----:B------:R-:W-:Y:S02]  /*3790*/  IMAD.MOV.U32 R27, RZ, RZ, c[0x0][0x18c] ;  /* 0x00006300ff1b7624 */ /* 0x000fe400078e00ff */
[----:B------:R-:W-:-:S04]  /*37a0*/  IMAD.MOV.U32 R21, RZ, RZ, R3 ;  /* 0x000000ffff157224 */ /* 0x000fc800078e0003 */
[C---:B-----5:R-:W-:Y:S02]  /*37b0*/  IMAD.WIDE R16, R27.reuse, 0x4, R20 ;  /* 0x000000041b107825 */ /* 0x060fe400078e0214 */
[----:B------:R-:W5:Y:S04]  /*37c0*/  LDG.E.128.CONSTANT R20, [R20.64] ;  /* 0x0000000614147981 */ /* 0x000f68000c1e9d00 */
[C---:B------:R-:W-:Y:S02]  /*37d0*/  IMAD.WIDE R12, R27.reuse, 0x4, R16 ;  /* 0x000000041b0c7825 */ /* 0x040fe400078e0210 */
[----:B------:R-:W5:Y:S04]  /*37e0*/  LDG.E.128.CONSTANT R16, [R16.64] ;  /* 0x0000000610107981 */ /* 0x000f68000c1e9d00 */
[----:B0-----:R-:W-:-:S02]  /*37f0*/  IMAD.WIDE R4, R27, 0x4, R12 ;  /* 0x000000041b047825 */ /* 0x001fc400078e020c */
[----:B------:R-:W5:Y:S04]  /*3800*/  LDG.E.128.CONSTANT R12, [R12.64] ;  /* 0x000000060c0c7981 */ /* 0x000f68000c1e9d00 */
[----:B------:R0:W5:Y:S01]  /*3810*/  LDG.E.128.CONSTANT R8, [R4.64] ;  /* 0x0000000604087981 */ /* 0x000162000c1e9d00 */
[----:B------:R-:W-:Y:S01]  /*3820*/  IMAD.WIDE R2, R27, 0x4, R4 ;  /* 0x000000041b027825 */ /* 0x000fe200078e0204 */
        /* <DEDUP_REMOVED lines=9> */
[----:B------:R-:W-:Y:S02]  /*38c0*/  SHF.R.U32.HI R12, RZ, 0xc, R8 ;  /* 0x0000000cff0c7819 */ /* 0x000fe40000011608 */
[----:B------:R-:W-:-:S02]  /*38d0*/  LOP3.LUT R80, R8, 0x3e003e0, RZ, 0xc0, !PT ;  /* 0x03e003e008507812 */ /* 0x000fc400078ec0ff */
[----:B------:R-:W-:Y:S02]  /*38e0*/  LOP3.LUT R78, R8, 0x1f001f, RZ, 0xc0, !PT ;  /* 0x001f001f084e7812 */ /* 0x000fe400078ec0ff */
[----:B------:R-:W-:Y:S02]  /*38f0*/  SHF.R.U32.HI R79, RZ, 0xa, R8 ;  /* 0x0000000aff4f7819 */ /* 0x000fe40000011608 */
[C---:B------:R-:W-:Y:S02]  /*3900*/  LOP3.LUT R24, R21.reuse, 0x3e003e0, RZ, 0xc0, !PT ;  /* 0x03e003e015187812 */ /* 0x040fe400078ec0ff */
[----:B------:R-:W-:Y:S02]  /*3910*/  LOP3.LUT R49, R21, 0x1f001f, RZ, 0xc0, !PT ;  /* 0x001f001f15317812 */ /* 0x000fe400078ec0ff */
[----:B------:R-:W-:Y:S02]  /*3920*/  SHF.R.U32.HI R50, RZ, 0xa, R21 ;  /* 0x0000000aff327819 */ /* 0x000fe40000011615 */
[----:B------:R-:W-:-:S02]  /*3930*/  SHF.R.U32.HI R81, RZ, 0xe, R16 ;  /* 0x0000000eff517819 */ /* 0x000fc40000011610 */
[----:B------:R-:W-:Y:S02]  /*3940*/  LOP3.LUT R8, R0, 0x10001, RZ, 0xc0, !PT ;  /* 0x0001000100087812 */ /* 0x000fe400078ec0ff */
        /* <DEDUP_REMOVED lines=10> */
[----:B------:R-:W-:-:S02]  /*39f0*/  SHF.R.U32.HI R13, RZ, 0xc, R9 ;  /* 0x0000000cff0d7819 */ /* 0x000fc40000011609 */
[C---:B------:R-:W-:Y:S02]  /*3a00*/  LOP3.LUT R71, R9.reuse, 0x3e003e0, RZ, 0xc0, !PT ;  /* 0x03e003e009477812 */ /* 0x040fe400078ec0ff */
[----:B------:R-:W-:Y:S02]  /*3a10*/  LOP3.LUT R75, R9, 0x1f001f, RZ, 0xc0, !PT ;  /* 0x001f001f094b7812 */ /* 0x000fe400078ec0ff */
[----:B------:R-:W-:Y:S02]  /*3a20*/  SHF.R.U32.HI R74, RZ, 0xa, R9 ;  /* 0x0000000aff4a7819 */ /* 0x000fe40000011609 */
[----:B------:R-:W-:Y:S02]  /*3a30*/  LOP3.LUT R83, R83, 0x10001, RZ, 0xc0, !PT ;  /* 0x0001000153537812 */ /* 0x000fe400078ec0ff */
[----:B------:R-:W-:Y:S02]  /*3a40*/  LOP3.LUT R86, R86, 0x10001, RZ, 0xc0, !PT ;  /* 0x0001000156567812 */ /* 0x000fe400078ec0ff */
[----:B------:R-:W-:-:S02]  /*3a50*/  SHF.R.U32.HI R9, RZ, 0xc, R10 ;  /* 0x0000000cff097819 */ /* 0x000fc4000001160a */
[C---:B------:R-:W-:Y:S02]  /*3a60*/  LOP3.LUT R67, R10.reuse, 0x3e003e0, RZ, 0xc0, !PT ;  /* 0x03e003e00a437812 */ /* 0x040fe400078ec0ff */
[----:B------:R-:W-:Y:S02]  /*3a70*/  LOP3.LUT R62, R10, 0x1f001f, RZ, 0xc0, !PT ;  /* 0x001f001f0a3e7812 */ /* 0x000fe400078ec0ff */
[----:B------:R-:W-:Y:S01]  /*3a80*/  SHF.R.U32.HI R63, RZ, 0xa, R10 ;  /* 0x0000000aff3f7819 */ /* 0x000fe2000001160a */
[----:B------:R-:W-:Y:S01]  /*3a90*/  IMAD.MOV.U32 R10, RZ, RZ, 0x2800 ;  /* 0x00002800ff0a7424 */ /* 0x000fe200078e00ff */
[----:B------:R-:W-:Y:S02]  /*3aa0*/  LOP3.LUT R81, R8, 0x20002, R81, 0xf8, !PT ;  /* 0x0002000208517812 */ /* 0x000fe400078ef851 */
[C---:B------:R-:W-:Y:S02]  /*3ab0*/  LOP3.LUT R25, R20.reuse, 0x3e003e0, RZ, 0xc0, !PT ;  /* 0x03e003e014197812 */ /* 0x040fe400078ec0ff */
[----:B------:R-:W-:-:S02]  /*3ac0*/  LOP3.LUT R60, R20, 0x1f001f, RZ, 0xc0, !PT ;  /* 0x001f001f143c7812 */ /* 0x000fc400078ec0ff */
[----:B------:R-:W-:Y:S02]  /*3ad0*/  SHF.R.U32.HI R59, RZ, 0xa, R20 ;  /* 0x0000000aff3b7819 */ /* 0x000fe40000011614 */
[C---:B------:R-:W-:Y:S02]  /*3ae0*/  LOP3.LUT R20, R22.reuse, 0x3e003e0, RZ, 0xc0, !PT ;  /* 0x03e003e016147812 */ /* 0x040fe400078ec0ff */
[----:B------:R-:W-:Y:S02]  /*3af0*/  LOP3.LUT R45, R22, 0x1f001f, RZ, 0xc0, !PT ;  /* 0x001f001f162d7812 */ /* 0x000fe400078ec0ff */
[----:B------:R-:W-:Y:S02]  /*3b00*/  SHF.R.U32.HI R46, RZ, 0xa, R22 ;  /* 0x0000000aff2e7819 */ /* 0x000fe40000011616 */
[----:B------:R-:W-:Y:S02]  /*3b10*/  SHF.R.U32.HI R90, RZ, 0xe, R19 ;  /* 0x0000000eff5a7819 */ /* 0x000fe40000011613 */
[----:B------:R-:W-:-:S02]  /*3b20*/  PRMT R8, R41, 0x9910, RZ ;  /* 0x0000991029087816 */ /* 0x000fc400000000ff */
[----:B------:R-:W-:Y:S02]  /*3b30*/  LOP3.LUT R89, R89, 0x10001, RZ, 0xc0, !PT ;  /* 0x0001000159597812 */ /* 0x000fe400078ec0ff */
[C---:B------:R-:W-:Y:S02]  /*3b40*/  LOP3.LUT R22, R17.reuse, 0x3e003e0, RZ, 0xc0, !PT ;  /* 0x03e003e011167812 */ /* 0x040fe400078ec0ff */
[----:B------:R-:W-:Y:S02]  /*3b50*/  LOP3.LUT R58, R17, 0x1f001f, RZ, 0xc0, !PT ;  /* 0x001f001f113a7812 */ /* 0x000fe400078ec0ff */
[----:B------:R-:W-:Y:S02]  /*3b60*/  SHF.R.U32.HI R56, RZ, 0xa, R17 ;  /* 0x0000000aff387819 */ /* 0x000fe40000011611 */
[----:B------:R-:W-:Y:S02]  /*3b70*/  SHF.R.U32.HI R88, RZ, 0xd, R14 ;  /* 0x0000000dff587819 */ /* 0x000fe4000001160e */
[----:B------:R-:W-:-:S02]  /*3b80*/  LOP3.LUT R84, R83, 0x20002, R84, 0xf8, !PT ;  /* 0x0002000253547812 */ /* 0x000fc400078ef854 */
[----:B------:R-:W-:Y:S02]  /*3b90*/  LOP3.LUT R87, R86, 0x20002, R87, 0xf8, !PT ;  /* 0x0002000256577812 */ /* 0x000fe400078ef857 */
[C---:B------:R-:W-:Y:S02]  /*3ba0*/  LOP3.LUT R17, R19.reuse, 0x3e003e0, RZ, 0xc0, !PT ;  /* 0x03e003e013117812 */ /* 0x040fe400078ec0ff */
[----:B------:R-:W-:Y:S02]  /*3bb0*/  LOP3.LUT R47, R19, 0x1f001f, RZ, 0xc0, !PT ;  /* 0x001f001f132f7812 */ /* 0x000fe400078ec0ff */
[----:B------:R-:W-:Y:S02]  /*3bc0*/  SHF.R.U32.HI R48, RZ, 0xa, R19 ;  /* 0x0000000aff307819 */ /* 0x000fe40000011613 */
[----:B------:R-:W-:Y:S02]  /*3bd0*/  LOP3.LUT R81, R81, 0x40004, R82, 0xf8, !PT ;  /* 0x0004000451517812 */ /* 0x000fe400078ef852 */
[----:B------:R-:W-:-:S02]  /*3be0*/  LOP3.LUT R19, R14, 0x3e003e0, RZ, 0xc0, !PT ;  /* 0x03e003e00e137812 */ /* 0x000fc400078ec0ff */
[----:B------:R-:W-:Y:S02]  /*3bf0*/  LOP3.LUT R55, R14, 0x1f001f, RZ, 0xc0, !PT ;  /* 0x001f001f0e377812 */ /* 0x000fe400078ec0ff */
[----:B------:R-:W-:Y:S02]  /*3c00*/  SHF.R.U32.HI R57, RZ, 0xa, R14 ;  /* 0x0000000aff397819 */ /* 0x000fe4000001160e */
[----:B------:R-:W-:Y:S02]  /*3c10*/  SHF.R.U32.HI R14, RZ, 0xd, R15 ;  /* 0x0000000dff0e7819 */ /* 0x000fe4000001160f */
[----:B------:R-:W-:Y:S02]  /*3c20*/  PRMT R0, R10, 0x7610, R0 ;  /* 0x000076100a007816 */ /* 0x000fe40000000000 */
[----:B------:R-:W-:Y:S02]  /*3c30*/  LOP3.LUT R89, R89, 0x20002, R90, 0xf8, !PT ;  /* 0x0002000259597812 */ /* 0x000fe400078ef85a */
[----:B------:R-:W-:-:S02]  /*3c40*/  ISETP.NE.AND P2, PT, R8, RZ, PT ;  /* 0x000000ff0800720c */ /* 0x000fc40003f45270 */
        /* <DEDUP_REMOVED lines=12> */
[----:B------:R-:W-:Y:S02]  /*3d10*/  SHF.R.U32.HI R15, RZ, 0xc, R11 ;  /* 0x0000000cff0f7819 */ /* 0x000fe4000001160b */
[----:B------:R-:W-:Y:S02]  /*3d20*/  LOP3.LUT R14, R89, 0x40004, R14, 0xf8, !PT ;  /* 0x00040004590e7812 */ /* 0x000fe400078ef80e */
[----:B------:R-:W-:Y:S02]  /*3d30*/  LOP3.LUT R92, R10, 0x80008, R9, 0xf8, !PT ;  /* 0x000800080a5c7812 */ /* 0x000fe400078ef809 */
[----:B------:R-:W-:Y:S02]  /*3d40*/  LOP3.LUT R88, R8, 0x80008, R13, 0xf8, !PT ;  /* 0x0008000808587812 */ /* 0x000fe400078ef80d */
[----:B------:R-:W-:Y:S02]  /*3d50*/  LOP3.LUT R96, R14, 0x80008, R15, 0xf8, !PT ;  /* 0x000800080e607812 */ /* 0x000fe400078ef80f */
        /* <DEDUP_REMOVED lines=49> */
[----:B------:R-:W-:Y:S02]  /*4070*/  ISETP.GE.AND P3, PT, R39, 0x2, PT ;  /* 0x000000022700780c */ /* 0x000fe40003f66270 */
[----:B--2---:R-:W-:-:S02]  /*4080*/  SHF.R.U32.HI R81, RZ, 0xb, R4 ;  /* 0x0000000bff517819 */ /* 0x004fc40000011604 */
[C---:B------:R-:W-:Y:S02]  /*4090*/  LOP3.LUT R82, R4.reuse, 0x3e003e0, RZ, 0xc0, !PT ;  /* 0x03e003e004527812 */ /* 0x040fe400078ec0ff */
[----:B------:R-:W-:Y:S02]  /*40a0*/  LOP3.LUT R9, R4, 0x1f001f, RZ, 0xc0, !PT ;  /* 0x001f001f04097812 */ /* 0x000fe400078ec0ff */
[----:B------:R-:W-:Y:S02]  /*40b0*/  SHF.R.U32.HI R10, RZ, 0xa, R4 ;  /* 0x0000000aff0a7819 */ /* 0x000fe40000011604 */
[----:B------:R-:W-:Y:S02]  /*40c0*/  SHF.R.U32.HI R85, RZ, 0xb, R6 ;  /* 0x0000000bff557819 */ /* 0x000fe40000011606 */
[----:B------:R-:W-:Y:S02]  /*40d0*/  LOP3.LUT R4, R84, 0x100010, R81, 0xf8, !PT ;  /* 0x0010001054047812 */ /* 0x000fe400078ef851 */
[----:B------:R-:W-:-:S02]  /*40e0*/  SHF.R.U32.HI R83, RZ, 0xb, R5 ;  /* 0x0000000bff537819 */ /* 0x000fc40000011605 */
[----:B------:R-:W-:Y:S02]  /*40f0*/  SHF.R.U32.HI R87, RZ, 0xb, R7 ;  /* 0x0000000bff577819 */ /* 0x000fe40000011607 */
[----:B------:R-:W-:Y:S01]  /*4100*/  LOP3.LUT R81, R70, 0x64006400, RZ, 0xfc, !PT ;  /* 0x6400640046517812 */ /* 0x000fe200078efcff */
[-C--:B------:R-:W-:Y:S01]  /*4110*/  HFMA2 R70, R91, R0.reuse.H0_H0, -48, -48 ;  /* 0xd200d2005b467431 */ /* 0x080fe20000040000 */
[C---:B------:R-:W-:Y:S01]  /*4120*/  LOP3.LUT R90, R6.reuse, 0x3e003e0, RZ, 0xc0, !PT ;  /* 0x03e003e0065a7812 */ /* 0x040fe200078ec0ff */
[----:B------:R-:W-:Y:S01]  /*4130*/  HADD2 R91, R60, -1040, -1040 ;  /* 0xe410e4103c5b7430 */ /* 0x000fe20000000000 */
[----:B------:R-:W-:Y:S01]  /*4140*/  LOP3.LUT R12, R6, 0x1f001f, RZ, 0xc0, !PT ;  /* 0x001f001f060c7812 */ /* 0x000fe200078ec0ff */
[-C--:B------:R-:W-:Y:S01]  /*4150*/  HFMA2 R67, R81, R0.reuse.H0_H0, -48, -48 ;  /* 0xd200d20051437431 */ /* 0x080fe20000040000 */
[----:B------:R-:W-:Y:S02]  /*4160*/  SHF.R.U32.HI R13, RZ, 0xa, R6 ;  /* 0x0000000aff0d7819 */ /* 0x000fe40000011606 */
[----:B------:R-:W-:Y:S01]  /*4170*/  LOP3.LUT R6, R92, 0x100010, R85, 0xf8, !PT ;  /* 0x001000105c067812 */ /* 0x000fe200078ef855 */
[----:B------:R-:W-:Y:S01]  /*4180*/  HFMA2 R92, R101, R0.H0_H0, -48, -48 ;  /* 0xd200d200655c7431 */ /* 0x000fe20000040000 */
[----:B------:R-:W-:-:S02]  /*4190*/  LOP3.LUT R86, R5, 0x3e003e0, RZ, 0xc0, !PT ;  /* 0x03e003e005567812 */ /* 0x000fc400078ec0ff */
[----:B------:R-:W-:Y:S02]  /*41a0*/  LOP3.LUT R8, R5, 0x1f001f, RZ, 0xc0, !PT ;  /* 0x001f001f05087812 */ /* 0x000fe400078ec0ff */
[----:B------:R-:W-:Y:S02]  /*41b0*/  SHF.R.U32.HI R11, RZ, 0xa, R5 ;  /* 0x0000000aff0b7819 */ /* 0x000fe40000011605 */
[C---:B------:R-:W-:Y:S02]  /*41c0*/  LOP3.LUT R94, R7.reuse, 0x3e003e0, RZ, 0xc0, !PT ;  /* 0x03e003e0075e7812 */ /* 0x040fe400078ec0ff */
[----:B------:R-:W-:Y:S02]  /*41d0*/  LOP3.LUT R14, R7, 0x1f001f, RZ, 0xc0, !PT ;  /* 0x001f001f070e7812 */ /* 0x000fe400078ec0ff */
[----:B------:R-:W-:Y:S02]  /*41e0*/  SHF.R.U32.HI R15, RZ, 0xa, R7 ;  /* 0x0000000aff0f7819 */ /* 0x000fe40000011607 */
[----:B------:R-:W-:Y:S01]  /*41f0*/  LOP3.LUT R85, R24, 0x64006400, RZ, 0xfc, !PT ;  /* 0x6400640018557812 */ /* 0x000fe200078efcff */
[-C--:B------:R-:W-:Y:S01]  /*4200*/  HFMA2 R24, R23, R0.reuse.H0_H0, -48, -48 ;  /* 0xd200d20017187431 */ /* 0x080fe20000040000 */
[----:B------:R-:W-:Y:S01]  /*4210*/  LOP3.LUT R5, R88, 0x100010, R83, 0xf8, !PT ;  /* 0x0010001058057812 */ /* 0x000fe200078ef853 */
[-C--:B------:R-:W-:Y:S01]  /*4220*/  HFMA2 R23, R71, R0.reuse.H0_H0, -48, -48 ;  /* 0xd200d20047177431 */ /* 0x080fe20000040000 */
[----:B------:R-:W-:Y:S01]  /*4230*/  LOP3.LUT R7, R96, 0x100010, R87, 0xf8, !PT ;  /* 0x0010001060077812 */ /* 0x000fe200078ef857 */
[----:B------:R-:W-:Y:S01]  /*4240*/  HFMA2 R71, R103, R0.H0_H0, -48, -48 ;  /* 0xd200d20067477431 */ /* 0x000fe20000040000 */
[----:B------:R-:W-:Y:S01]  /*4250*/  LOP3.LUT R83, R80, 0x64006400, RZ, 0xfc, !PT ;  /* 0x6400640050537812 */ /* 0x000fe200078efcff */
[----:B------:R-:W-:Y:S01]  /*4260*/  HADD2 R88, R58, -1040, -1040 ;  /* 0xe410e4103a587430 */ /* 0x000fe20000000000 */
[----:B------:R-:W-:-:S02]  /*4270*/  LOP3.LUT R96, R47, 0x64006400, RZ, 0xfc, !PT ;  /* 0x640064002f607812 */ /* 0x000fc400078efcff */
[----:B------:R-:W-:Y:S01]  /*4280*/  LOP3.LUT R17, R82, 0x64006400, RZ, 0xfc, !PT ;  /* 0x6400640052117812 */ /* 0x000fe200078efcff */
[-C--:B------:R-:W-:Y:S01]  /*4290*/  HFMA2 R25, R83, R0.reuse.H0_H0, -48, -48 ;  /* 0xd200d20053197431 */ /* 0x080fe20000040000 */
[----:B------:R-:W-:Y:S02]  /*42a0*/  LOP3.LUT R84, R50, 0x1f001f, RZ, 0xc0, !PT ;  /* 0x001f001f32547812 */ /* 0x000fe400078ec0ff */
[----:B------:R-:W-:Y:S01]  /*42b0*/  LOP3.LUT R81, R48, 0x1f001f, RZ, 0xc0, !PT ;  /* 0x001f001f30517812 */ /* 0x000fe200078ec0ff */
[-C--:B------:R-:W-:Y:S01]  /*42c0*/  HFMA2 R18, R17, R0.reuse.H0_H0, -48, -48 ;  /* 0xd200d20011127431 */ /* 0x080fe20000040000 */
[----:B------:R-:W-:Y:S01]  /*42d0*/  LOP3.LUT R47, R73, 0x64006400, RZ, 0xfc, !PT ;  /* 0x64006400492f7812 */ /* 0x000fe200078efcff */
[----:B------:R-:W-:Y:S01]  /*42e0*/  HADD2 R73, R65, -1040, -1040 ;  /* 0xe410e41041497430 */ /* 0x000fe20000000000 */
        /* <DEDUP_REMOVED lines=162> */
.L_x_1760:
        /* <DEDUP_REMOVED lines=82> */
.L_x_1761:
        /* <DEDUP_REMOVED lines=79> */
.L_x_1759:
[----:B------:R-:W-:Y:S01]  /*5720*/  IADD3 R38, R38, 0x20, RZ ;  /* 0x0000002026267810 */ /* 0x000fe20007ffe0ff */
[----:B------:R-:W-:Y:S01]  /*5730*/  IMAD.WIDE R2, R27, 0x4, R2 ;  /* 0x000000041b027825 */ /* 0x000fe200078e0202 */
[----:B------:R-:W-:Y:S02]  /*5740*/  UIADD3 UR4, UR4, 0x40, URZ ;  /* 0x0000004004047890 */ /* 0x000fe4000fffe03f */
[C---:B------:R-:W-:Y:S01]  /*5750*/  ISETP.GE.AND P2, PT, R38.reuse, c[0x0][0x1b0], PT ;  /* 0x00006c0026007a0c */ /* 0x040fe20003f46270 */
[----:B-----5:R-:W-:Y:S01]  /*5760*/  IMAD.MOV.U32 R20, RZ, RZ, R2 ;  /* 0x000000ffff147224 */ /* 0x020fe200078e0002 */
[----:B------:R-:W-:-:S13]  /*5770*/  ISETP.LT.AND P3, PT, R38, R37, PT ;  /* 0x000000252600720c */ /* 0x000fda0003f61270 */
[----:B------:R-:W-:Y:S05]  /*5780*/  @!P2 BRA P3, `(.L_x_1762) ;  /* 0xffffe0000000a947 */ /* 0x000fea000183ffff */
.L_x_1758:
[----:B------:R-:W-:Y:S05]  /*5790*/  @!P1 EXIT ;  /* 0x000000000000994d */ /* 0x000fea0003800000 */
[----:B------:R-:W1:Y:S01]  /*57a0*/  S2R R3, SR_CTAID.X ;  /* 0x0000000000037919 */ /* 0x000e620000002500 */
[----:B------:R-:W-:Y:S01]  /*57b0*/  IMAD.MOV.U32 R9, RZ, RZ, 0x2 ;  /* 0x00000002ff097424 */ /* 0x000fe200078e00ff */
[----:B0-----:R-:W-:Y:S02]  /*57c0*/  HMUL2 R5, R32, R41.H0_H0 ;  /* 0x2000002920057232 */ /* 0x001fe40000000000 */
        /* <DEDUP_REMOVED lines=14> */
.L_x_1766:
[----:B------:R-:W0:Y:S02]  /*58b0*/  LDS R6, [R4] ;  /* 0x0000000004067984 */ /* 0x000e240000000800 */
[----:B0-----:R-:W-:-:S06]  /*58c0*/  HADD2 R7, R6, R5 ;  /* 0x0000000506077230 */ /* 0x001fcc0000000000 */
[----:B------:R-:W0:Y:S02]  /*58d0*/  ATOMS.CAST.SPIN R7, [R4], R6, R7 ;  /* 0x000000060407738d */ /* 0x000e240001800007 */
[----:B0-----:R-:W-:-:S13]  /*58e0*/  ISETP.EQ.U32.AND P0, PT, R7, 0x1, PT ;  /* 0x000000010700780c */ /* 0x001fda0003f02070 */
[----:B------:R-:W-:Y:S05]  /*58f0*/  @!P0 BRA `(.L_x_1766) ;  /* 0xffffffb000008947 */ /* 0x000fea000383ffff */
[----:B------:R-:W-:Y:S05]  /*5900*/  BRA `(.L_x_1764) ;  /* 0x0000003000007947 */ /* 0x000fea0003800000 */
.L_x_1765:
[----:B------:R-:W2:Y:S02]  /*5910*/  LD.E R4, [R2.64] ;  /* 0x0000000602047980 */ /* 0x000ea4000c101900 */
[----:B--2---:R-:W-:-:S05]  /*5920*/  IMAD.IADD R5, R5, 0x1, R4 ;  /* 0x0000000105057824 */ /* 0x004fca00078e0204 */
[----:B------:R0:W-:Y:S02]  /*5930*/  ST.E [R2.64], R5 ;  /* 0x0000000502007985 */ /* 0x0001e4000c101906 */
.L_x_1764:
[----:B------:R-:W-:Y:S05]  /*5940*/  BSYNC B0 ;  /* 0x0000000000007941 */ /* 0x000fea0003800000 */
.L_x_1763:
[----:B------:R-:W2:Y:S01]  /*5950*/  ATOM.E.ADD.F16x2.RN.STRONG.GPU P0, RZ, [R2.64+0x4], R31 ;  /* 0x0000041f02ff798a */ /* 0x000ea2000810e9c6 */
[----:B------:R-:W-:Y:S01]  /*5960*/  BSSY B0, `(.L_x_1767) ;  /* 0x000000f000007945 */ /* 0x000fe20003800000 */
[----:B--2---:R-:W-:Y:S05]  /*5970*/  @P0 BRA `(.L_x_1768) ;  /* 0x000000d000000947 */ /* 0x004fea0003800000 */
[----:B------:R-:W1:Y:S02]  /*5980*/  QSPC.E.S P0, RZ, [R2+0x4] ;  /* 0x0000040002ff73aa */ /* 0x000e640000000500 */
[----:B-1----:R-:W-:Y:S05]  /*5990*/  @!P0 BRA `(.L_x_1769) ;  /* 0x0000008000008947 */ /* 0x002fea0003800000 */
[----:B0-----:R-:W-:-:S04]  /*59a0*/  IADD3 R2, R2, 0x4, RZ ;  /* 0x0000000402027810 */ /* 0x001fc80007ffe0ff */
[----:B------:R-:W-:-:S05]  /*59b0*/  LOP3.LUT R2, R2, 0xffffff, RZ, 0xc0, !PT ;  /* 0x00ffffff02027812 */ /* 0x000fca00078ec0ff */
.L_x_1770:
[----:B------:R-:W0:Y:S02]  /*59c0*/  LDS R4, [R2] ;  /* 0x0000000002047984 */ /* 0x000e240000000800 */
[----:B0-----:R-:W-:-:S10]  /*59d0*/  HFMA2.MMA R5, R4, 1, 1, R31 ;  /* 0x3c003c0004057835 */ /* 0x001fd4000000001f */
[----:B------:R-:W0:Y:S02]  /*59e0*/  ATOMS.CAST.SPIN R5, [R2], R4, R5 ;  /* 0x000000040205738d */ /* 0x000e240001800005 */
[----:B0-----:R-:W-:-:S13]  /*59f0*/  ISETP.EQ.U32.AND P0, PT, R5, 0x1, PT ;  /* 0x000000010500780c */ /* 0x001fda0003f02070 */
[----:B------:R-:W-:Y:S05]  /*5a00*/  @!P0 BRA `(.L_x_1770) ;  /* 0xffffffb000008947 */ /* 0x000fea000383ffff */
[----:B------:R-:W-:Y:S05]  /*5a10*/  BRA `(.L_x_1768) ;  /* 0x0000003000007947 */ /* 0x000fea0003800000 */
.L_x_1769:
[----:B------:R-:W2:Y:S02]  /*5a20*/  LD.E R4, [R2.64+0x4] ;  /* 0x0000040602047980 */ /* 0x000ea4000c101900 */
[----:B0-2---:R-:W-:-:S05]  /*5a30*/  IMAD.IADD R5, R31, 0x1, R4 ;  /* 0x000000011f057824 */ /* 0x005fca00078e0204 */
[----:B------:R0:W-:Y:S02]  /*5a40*/  ST.E [R2.64+0x4], R5 ;  /* 0x0000040502007985 */ /* 0x0001e4000c101906 */
.L_x_1768:
[----:B------:R-:W-:Y:S05]  /*5a50*/  BSYNC B0 ;  /* 0x0000000000007941 */ /* 0x000fea0003800000 */
.L_x_1767:
        /* <DEDUP_REMOVED lines=12> */
.L_x_1774:
[----:B------:R-:W0:Y:S02]  /*5b20*/  LDS R6, [R4] ;  /* 0x0000000004067984 */ /* 0x000e240000000800 */
[----:B0-----:R-:W-:-:S06]  /*5b30*/  HADD2 R7, R6, R5 ;  /* 0x0000000506077230 */ /* 0x001fcc0000000000 */
[----:B------:R-:W0:Y:S02]  /*5b40*/  ATOMS.CAST.SPIN R7, [R4], R6, R7 ;  /* 0x000000060407738d */ /* 0x000e240001800007 */
[----:B0-----:R-:W-:-:S13]  /*5b50*/  ISETP.EQ.U32.AND P0, PT, R7, 0x1, PT ;  /* 0x000000010700780c */ /* 0x001fda0003f02070 */
[----:B------:R-:W-:Y:S05]  /*5b60*/  @!P0 BRA `(.L_x_1774) ;  /* 0xffffffb000008947 */ /* 0x000fea000383ffff */
[----:B------:R-:W-:Y:S05]  /*5b70*/  BRA `(.L_x_1772) ;  /* 0x0000003000007947 */ /* 0x000fea0003800000 */
.L_x_1773:
[----:B------:R-:W2:Y:S02]  /*5b80*/  LD.E R4, [R2.64] ;  /* 0x0000000602047980 */ /* 0x000ea4000c101900 */
[----:B--2---:R-:W-:-:S05]  /*5b90*/  IMAD.IADD R5, R5, 0x1, R4 ;  /* 0x0000000105057824 */ /* 0x004fca00078e0204 */
[----:B------:R0:W-:Y:S02]  /*5ba0*/  ST.E [R2.64], R5 ;  /* 0x0000000502007985 */ /* 0x0001e4000c101906 */
.L_x_1772:
[----:B------:R-:W-:Y:S05]  /*5bb0*/  BSYNC B0 ;  /* 0x0000000000007941 */ /* 0x000fea0003800000 */
.L_x_1771:
[----:B------:R-:W2:Y:S01]  /*5bc0*/  ATOM.E.ADD.F16x2.RN.STRONG.GPU P0, RZ, [R2.64+0x4], R29 ;  /* 0x0000041d02ff798a */ /* 0x000ea2000810e9c6 */
[----:B------:R-:W-:Y:S01]  /*5bd0*/  BSSY B0, `(.L_x_1775) ;  /* 0x000000f000007945 */ /* 0x000fe20003800000 */
[----:B--2---:R-:W-:Y:S05]  /*5be0*/  @P0 BRA `(.L_x_1776) ;  /* 0x000000d000000947 */ /* 0x004fea0003800000 */
[----:B------:R-:W1:Y:S02]  /*5bf0*/  QSPC.E.S P0, RZ, [R2+0x4] ;  /* 0x0000040002ff73aa */ /* 0x000e640000000500 */
[----:B-1----:R-:W-:Y:S05]  /*5c00*/  @!P0 BRA `(.L_x_1777) ;  /* 0x0000008000008947 */ /* 0x002fea0003800000 */
[----:B0-----:R-:W-:-:S04]  /*5c10*/  IADD3 R2, R2, 0x4, RZ ;  /* 0x0000000402027810 */ /* 0x001fc80007ffe0ff */
[----:B------:R-:W-:-:S05]  /*5c20*/  LOP3.LUT R2, R2, 0xffffff, RZ, 0xc0, !PT ;  /* 0x00ffffff02027812 */ /* 0x000fca00078ec0ff */
.L_x_1778:
[----:B------:R-:W0:Y:S02]  /*5c30*/  LDS R4, [R2] ;  /* 0x0000000002047984 */ /* 0x000e240000000800 */
[----:B0-----:R-:W-:-:S10]  /*5c40*/  HFMA2.MMA R5, R4, 1, 1, R29 ;  /* 0x3c003c0004057835 */ /* 0x001fd4000000001d */
[----:B------:R-:W0:Y:S02]  /*5c50*/  ATOMS.CAST.SPIN R5, [R2], R4, R5 ;  /* 0x000000040205738d */ /* 0x000e240001800005 */
[----:B0-----:R-:W-:-:S13]  /*5c60*/  ISETP.EQ.U32.AND P0, PT, R5, 0x1, PT ;  /* 0x000000010500780c */ /* 0x001fda0003f02070 */
[----:B------:R-:W-:Y:S05]  /*5c70*/  @!P0 BRA `(.L_x_1778) ;  /* 0xffffffb000008947 */ /* 0x000fea000383ffff */
[----:B------:R-:W-:Y:S05]  /*5c80*/  BRA `(.L_x_1776) ;  /* 0x0000003000007947 */ /* 0x000fea0003800000 */
.L_x_1777:
[----:B------:R-:W2:Y:S02]  /*5c90*/  LD.E R4, [R2.64+0x4] ;  /* 0x0000040602047980 */ /* 0x000ea4000c101900 */
[----:B0-2---:R-:W-:-:S05]  /*5ca0*/  IMAD.IADD R5, R29, 0x1, R4 ;  /* 0x000000011d057824 */ /* 0x005fca00078e0204 */
[----:B------:R0:W-:Y:S02]  /*5cb0*/  ST.E [R2.64+0x4], R5 ;  /* 0x0000040502007985 */ /* 0x0001e4000c101906 */
.L_x_1776:
[----:B------:R-:W-:Y:S05]  /*5cc0*/  BSYNC B0 ;  /* 0x0000000000007941 */ /* 0x000fea0003800000 */
.L_x_1775:
        /* <DEDUP_REMOVED lines=12> */
.L_x_1782:
[----:B------:R-:W0:Y:S02]  /*5d90*/  LDS R4, [R0] ;  /* 0x0000000000047984 */ /* 0x000e240000000800 */
[----:B0-----:R-:W-:-:S06]  /*5da0*/  HADD2 R5, R4, R7 ;  /* 0x0000000704057230 */ /* 0x001fcc0000000000 */
[----:B------:R-:W0:Y:S02]  /*5db0*/  ATOMS.CAST.SPIN R5, [R0], R4, R5 ;  /* 0x000000040005738d */ /* 0x000e240001800005 */
[----:B0-----:R-:W-:-:S13]  /*5dc0*/  ISETP.EQ.U32.AND P0, PT, R5, 0x1, PT ;  /* 0x000000010500780c */ /* 0x001fda0003f02070 */
[----:B------:R-:W-:Y:S05]  /*5dd0*/  @!P0 BRA `(.L_x_1782) ;  /* 0xffffffb000008947 */ /* 0x000fea000383ffff */
[----:B------:R-:W-:Y:S05]  /*5de0*/  BRA `(.L_x_1780) ;  /* 0x0000003000007947 */ /* 0x000fea0003800000 */
.L_x_1781:
[----:B------:R-:W2:Y:S02]  /*5df0*/  LD.E R0, [R2.64] ;  /* 0x0000000602007980 */ /* 0x000ea4000c101900 */
[----:B--2---:R-:W-:-:S05]  /*5e00*/  IMAD.IADD R5, R7, 0x1, R0 ;  /* 0x0000000107057824 */ /* 0x004fca00078e0200 */
[----:B------:R0:W-:Y:S02]  /*5e10*/  ST.E [R2.64], R5 ;  /* 0x0000000502007985 */ /* 0x0001e4000c101906 */
.L_x_1780:
[----:B------:R-:W-:Y:S05]  /*5e20*/  BSYNC B0 ;  /* 0x0000000000007941 */ /* 0x000fea0003800000 */
.L_x_1779:
[----:B------:R-:W2:Y:S02]  /*5e30*/  ATOM.E.ADD.F16x2.RN.STRONG.GPU P0, RZ, [R2.64+0x4], R9 ;  /* 0x0000040902ff798a */ /* 0x000ea4000810e9c6 */
[----:B--2---:R-:W-:Y:S05]  /*5e40*/  @P0 EXIT ;  /* 0x000000000000094d */ /* 0x004fea0003800000 */
[----:B------:R-:W1:Y:S02]  /*5e50*/  QSPC.E.S P0, RZ, [R2+0x4] ;  /* 0x0000040002ff73aa */ /* 0x000e640000000500 */
[----:B-1----:R-:W-:Y:S05]  /*5e60*/  @!P0 BRA `(.L_x_1783) ;  /* 0x0000008000008947 */ /* 0x002fea0003800000 */
[----:B0-----:R-:W-:-:S04]  /*5e70*/  IADD3 R2, R2, 0x4, RZ ;  /* 0x0000000402027810 */ /* 0x001fc80007ffe0ff */
[----:B------:R-:W-:-:S05]  /*5e80*/  LOP3.LUT R2, R2, 0xffffff, RZ, 0xc0, !PT ;  /* 0x00ffffff02027812 */ /* 0x000fca00078ec0ff */
.L_x_1784:
[----:B------:R-:W0:Y:S02]  /*5e90*/  LDS R4, [R2] ;  /* 0x0000000002047984 */ /* 0x000e240000000800 */
[----:B0-----:R-:W-:-:S10]  /*5ea0*/  HFMA2.MMA R5, R4, 1, 1, R9 ;  /* 0x3c003c0004057835 */ /* 0x001fd40000000009 */
[----:B------:R-:W0:Y:S02]  /*5eb0*/  ATOMS.CAST.SPIN R5, [R2], R4, R5 ;  /* 0x000000040205738d */ /* 0x000e240001800005 */
[----:B0-----:R-:W-:-:S13]  /*5ec0*/  ISETP.EQ.U32.AND P0, PT, R5, 0x1, PT ;  /* 0x000000010500780c */ /* 0x001fda0003f02070 */
[----:B------:R-:W-:Y:S05]  /*5ed0*/  @!P0 BRA `(.L_x_1784) ;  /* 0xffffffb000008947 */ /* 0x000fea000383ffff */
[----:B------:R-:W-:Y:S05]  /*5ee0*/  EXIT ;  /* 0x000000000000794d */ /* 0x000fea0003800000 */
.L_x_1783:
[----:B------:R-:W2:Y:S02]  /*5ef0*/  LD.E R0, [R2.64+0x4] ;  /* 0x0000040602007980 */ /* 0x000ea4000c101900 */
[----:B0-2---:R-:W-:-:S05]  /*5f00*/  IMAD.IADD R5, R9, 0x1, R0 ;  /* 0x0000000109057824 */ /* 0x005fca00078e0200 */
[----:B------:R-:W-:Y:S01]  /*5f10*/  ST.E [R2.64+0x4], R5 ;  /* 0x0000040502007985 */ /* 0x000fe2000c101906 */
[----:B------:R-:W-:Y:S05]  /*5f20*/  EXIT ;  /* 0x000000000000794d */ /* 0x000fea0003800000 */
.L_x_1785:
        /* <DEDUP_REMOVED lines=13> */
.L_x_3291:


//--------------------- .text._Z23gemm_half_q_half_kernelILi3ELi16ELb1ELb1ELi32EEvPK6__halfPKjS4_S2_PS0_iiiiPKtS7_iiiiiibS2_i --------------------------
	.section	.text._Z23gemm_half_q_half_kernelILi3ELi16ELb1ELb1ELi32EEvPK6__halfPKjS4_S2_PS0_iiiiPKtS7_iiiiiibS2_i,"ax",@progbits
	.sectioninfo	@"SHI_REGISTERS=112"
	.align	128
        .global         _Z23gemm_half_q_half_kernelILi3ELi16ELb1ELb1ELi32EEvPK6__halfPKjS4_S2_PS0_iiiiPKtS7_iiiiiibS2_i
        .type           _Z23gemm_half_q_half_kernelILi3ELi16ELb1ELb1ELi32EEvPK6__halfPKjS4_S2_PS0_iiiiPKtS7_iiiiiibS2_i,@function
        .size           _Z23gemm_half_q_half_kernelILi3ELi16ELb1ELb1ELi32EEvPK6__halfPKjS4_S2_PS0_iiiiPKtS7_iiiiiibS2_i,(.L_x_3292 - _Z23gemm_half_q_half_kernelILi3ELi16ELb1ELb1ELi32EEvPK6__halfPKjS4_S2_PS0_iiiiPKtS7_iiiiiibS2_i)
        .other          _Z23gemm_half_q_half_kernelILi3ELi16ELb1ELb1ELi32EEvPK6__halfPKjS4_S2_PS0_iiiiPKtS7_iiiiiibS2_i,@"STO_CUDA_ENTRY STV_DEFAULT"
_Z23gemm_half_q_half_kernelILi3ELi16ELb1ELb1ELi32EEvPK6__halfPKjS4_S2_PS0_iiiiPKtS7_iiiiiibS2_i:
.text._Z23gemm_half_q_half_kernelILi3ELi16ELb1ELb1ELi32EEvPK6__halfPKjS4_S2_PS0_iiiiPKtS7_iiiiiibS2_i:
        /* <DEDUP_REMOVED lines=34> */
.L_x_1786:
        /* <DEDUP_REMOVED lines=33> */
.L_x_1791:
        /* <DEDUP_REMOVED lines=17> */
.L_x_1790:
        /* <DEDUP_REMOVED lines=17> */
.L_x_1789:
        /* <DEDUP_REMOVED lines=13> */
.L_x_1793:
        /* <DEDUP_REMOVED lines=17> */
.L_x_1792:
        /* <DEDUP_REMOVED lines=15> */
.L_x_1788:
[----:B------:R-:W-:Y:S05]  /*0920*/  BSYNC B0 ;  /* 0x0000000000007941 */ /* 0x000fea0003800000 */
.L_x_1787:
        /* <DEDUP_REMOVED lines=18> */
.L_x_1796:
        /* <DEDUP_REMOVED lines=11> */
.L_x_1795:
        /* <DEDUP_REMOVED lines=10> */
.L_x_1794:
        /* <DEDUP_REMOVED lines=59> */
.L_x_1798:
        /* <DEDUP_REMOVED lines=41> */
.L_x_1797:
[----:B------:R-:W-:Y:S02]  /*11e0*/  ISETP.GE.OR P0, PT, R38, c[0x0][0x1b0], P0 ;  /* 0x00006c0026007a0c */ /* 0x000fe40000706670 */
[----:B------:R-:W-:Y:S02]  /*11f0*/  PRMT R32, RZ, 0x5410, RZ ;  /* 0x00005410ff207816 */ /* 0x000fe400000000ff */
[----:B------:R-:W-:-:S02]  /*1200*/  IADD3 R3, R18, R19, R17 ;  /* 0x0000001312037210 */ /* 0x000fc40007ffe011 */
        /* <DEDUP_REMOVED lines=8> */
[----:B------:R-:W-:Y:S01]  /*1290*/  UMOV UR4, URZ ;  /* 0x0000003f00047c82 */ /* 0x000fe20008000000 */
[----:B------:R-:W-:-:S02]  /*12a0*/  PRMT R32, RZ, 0x7610, R32 ;  /* 0x00007610ff207816 */ /* 0x000fc40000000020 */
[----:B------:R-:W-:Y:S02]  /*12b0*/  IADD3 R21, P2, R2, R3, RZ ;  /* 0x0000000302157210 */ /* 0x000fe40007f5e0ff */
[----:B------:R-:W-:Y:S02]  /*12c0*/  SHF.R.S32.HI R3, RZ, 0x1f, R3 ;  /* 0x0000001fff037819 */ /* 0x000fe40000011403 */
[----:B------:R-:W-:Y:S02]  /*12d0*/  ISETP.NE.AND P0, PT, R4, RZ, PT ;  /* 0x000000ff0400720c */ /* 0x000fe40003f05270 */
[----:B------:R-:W-:Y:S02]  /*12e0*/  LEA R20, P3, R21, c[0x0][0x168], 0x2 ;  /* 0x00005a0015147a11 */ /* 0x000fe400078610ff */
[----:B------:R-:W-:Y:S02]  /*12f0*/  LEA.HI.X.SX32 R2, R2, R3, 0x1, P2 ;  /* 0x0000000302027211 */ /* 0x000fe400010f0eff */
[----:B------:R-:W-:-:S02]  /*1300*/  ISETP.LT.OR P0, PT, R0, 0x3, !P0 ;  /* 0x000000030000780c */ /* 0x000fc40004701670 */
[----:B------:R-:W-:Y:S02]  /*1310*/  LEA.HI.X R21, R21, c[0x0][0x16c], R2, 0x2, P3 ;  /* 0x00005b0015157a11 */ /* 0x000fe400018f1402 */
.L_x_1803:
        /* <DEDUP_REMOVED lines=343> */
.L_x_1801:
        /* <DEDUP_REMOVED lines=82> */
.L_x_1802:
        /* <DEDUP_REMOVED lines=79> */
.L_x_1800:
        /* <DEDUP_REMOVED lines=8> */
.L_x_1799:
        /* <DEDUP_REMOVED lines=18> */
.L_x_1807:
[----:B------:R-:W0:Y:S02]  /*3440*/  LDS R6, [R4] ;  /* 0x0000000004067984 */ /* 0x000e240000000800 */
[----:B0-----:R-:W-:-:S06]  /*3450*/  HADD2 R7, R6, R5 ;  /* 0x0000000506077230 */ /* 0x001fcc0000000000 */
[----:B------:R-:W0:Y:S02]  /*3460*/  ATOMS.CAST.SPIN R7, [R4], R6, R7 ;  /* 0x000000060407738d */ /* 0x000e240001800007 */
[----:B0-----:R-:W-:-:S13]  /*3470*/  ISETP.EQ.U32.AND P0, PT, R7, 0x1, PT ;  /* 0x000000010700780c */ /* 0x001fda0003f02070 */
[----:B------:R-:W-:Y:S05]  /*3480*/  @!P0 BRA `(.L_x_1807) ;  /* 0xffffffb000008947 */ /* 0x000fea000383ffff */
[----:B------:R-:W-:Y:S05]  /*3490*/  BRA `(.L_x_1805) ;  /* 0x0000003000007947 */ /* 0x000fea0003800000 */
.L_x_1806:
[----:B------:R-:W2:Y:S02]  /*34a0*/  LD.E R4, [R2.64] ;  /* 0x0000000602047980 */ /* 0x000ea4000c101900 */
[----:B--2---:R-:W-:-:S05]  /*34b0*/  IMAD.IADD R5, R5, 0x1, R4 ;  /* 0x0000000105057824 */ /* 0x004fca00078e0204 */
[----:B------:R0:W-:Y:S02]  /*34c0*/  ST.E [R2.64], R5 ;  /* 0x0000000502007985 */ /* 0x0001e4000c101906 */
.L_x_1805:
[----:B------:R-:W-:Y:S05]  /*34d0*/  BSYNC B0 ;  /* 0x0000000000007941 */ /* 0x000fea0003800000 */
.L_x_1804:
[----:B------:R-:W2:Y:S01]  /*34e0*/  ATOM.E.ADD.F16x2.RN.STRONG.GPU P0, RZ, [R2.64+0x4], R31 ;  /* 0x0000041f02ff798a */ /* 0x000ea2000810e9c6 */
[----:B------:R-:W-:Y:S01]  /*34f0*/  BSSY B0, `(.L_x_1808) ;  /* 0x000000f000007945 */ /* 0x000fe20003800000 */
[----:B--2---:R-:W-:Y:S05]  /*3500*/  @P0 BRA `(.L_x_1809) ;  /* 0x000000d000000947 */ /* 0x004fea0003800000 */
[----:B------:R-:W1:Y:S02]  /*3510*/  QSPC.E.S P0, RZ, [R2+0x4] ;  /* 0x0000040002ff73aa */ /* 0x000e640000000500 */
[----:B-1----:R-:W-:Y:S05]  /*3520*/  @!P0 BRA `(.L_x_1810) ;  /* 0x0000008000008947 */ /* 0x002fea0003800000 */
[----:B0-----:R-:W-:-:S04]  /*3530*/  IADD3 R2, R2, 0x4, RZ ;  /* 0x0000000402027810 */ /* 0x001fc80007ffe0ff */
[----:B------:R-:W-:-:S05]  /*3540*/  LOP3.LUT R2, R2, 0xffffff, RZ, 0xc0, !PT ;  /* 0x00ffffff02027812 */ /* 0x000fca00078ec0ff */
.L_x_1811:
[----:B------:R-:W0:Y:S02]  /*3550*/  LDS R4, [R2] ;  /* 0x0000000002047984 */ /* 0x000e240000000800 */
[----:B0-----:R-:W-:-:S10]  /*3560*/  HFMA2.MMA R5, R4, 1, 1, R31 ;  /* 0x3c003c0004057835 */ /* 0x001fd4000000001f */
[----:B------:R-:W0:Y:S02]  /*3570*/  ATOMS.CAST.SPIN R5, [R2], R4, R5 ;  /* 0x000000040205738d */ /* 0x000e240001800005 */
[----:B0-----:R-:W-:-:S13]  /*3580*/  ISETP.EQ.U32.AND P0, PT, R5, 0x1, PT ;  /* 0x000000010500780c */ /* 0x001fda0003f02070 */
[----:B------:R-:W-:Y:S05]  /*3590*/  @!P0 BRA `(.L_x_1811) ;  /* 0xffffffb000008947 */ /* 0x000fea000383ffff */
[----:B------:R-:W-:Y:S05]  /*35a0*/  BRA `(.L_x_1809) ;  /* 0x0000003000007947 */ /* 0x000fea0003800000 */
.L_x_1810:
[----:B------:R-:W2:Y:S02]  /*35b0*/  LD.E R4, [R2.64+0x4] ;  /* 0x0000040602047980 */ /* 0x000ea4000c101900 */
[----:B0-2---:R-:W-:-:S05]  /*35c0*/  IMAD.IADD R5, R31, 0x1, R4 ;  /* 0x000000011f057824 */ /* 0x005fca00078e0204 */
[----:B------:R0:W-:Y:S02]  /*35d0*/  ST.E [R2.64+0x4], R5 ;  /* 0x0000040502007985 */ /* 0x0001e4000c101906 */
.L_x_1809:
[----:B------:R-:W-:Y:S05]  /*35e0*/  BSYNC B0 ;  /* 0x0000000000007941 */ /* 0x000fea0003800000 */
.L_x_1808:
        /* <DEDUP_REMOVED lines=12> */
.L_x_1815:
[----:B------:R-:W0:Y:S02]  /*36b0*/  LDS R6, [R4] ;  /* 0x0000000004067984 */ /* 0x000e240000000800 */
[----:B0-----:R-:W-:-:S06]  /*36c0*/  HADD2 R7, R6, R5 ;  /* 0x0000000506077230 */ /* 0x001fcc0000000000 */
[----:B------:R-:W0:Y:S02]  /*36d0*/  ATOMS.CAST.SPIN R7, [R4], R6, R7 ;  /* 0x000000060407738d */ /* 0x000e240001800007 */
[----:B0-----:R-:W-:-:S13]  /*36e0*/  ISETP.EQ.U32.AND P0, PT, R7, 0x1, PT ;  /* 0x000000010700780c */ /* 0x001fda0003f02070 */
[----:B------:R-:W-:Y:S05]  /*36f0*/  @!P0 BRA `(.L_x_1815) ;  /* 0xffffffb000008947 */ /* 0x000fea000383ffff */
[----:B------:R-:W-:Y:S05]  /*3700*/  BRA `(.L_x_1813) ;  /* 0x0000003000007947 */ /* 0x000fea0003800000 */
.L_x_1814:
[----:B------:R-:W2:Y:S02]  /*3710*/  LD.E R4, [R2.64] ;  /* 0x0000000602047980 */ /* 0x000ea4000c101900 */
[----:B--2---:R-:W-:-:S05]  /*3720*/  IMAD.IADD R5, R5, 0x1, R4 ;  /* 0x0000000105057824 */ /* 0x004fca00078e0204 */
[----:B------:R0:W-:Y:S02]  /*3730*/  ST.E [R2.64], R5 ;  /* 0x0000000502007985 */ /* 0x0001e4000c101906 */
.L_x_1813:
[----:B------:R-:W-:Y:S05]  /*3740*/  BSYNC B0 ;  /* 0x0000000000007941 */ /* 0x000fea0003800000 */
.L_x_1812:
[----:B------:R-:W2:Y:S01]  /*3750*/  ATOM.E.ADD.F16x2.RN.STRONG.GPU P0, RZ, [R2.64+0x4], R29 ;  /* 0x0000041d02ff798a */ /* 0x000ea2000810e9c6 */
[----:B------:R-:W-:Y:S01]  /*3760*/  BSSY B0, `(.L_x_1816) ;  /* 0x000000f000007945 */ /* 0x000fe20003800000 */
[----:B--2---:R-:W-:Y:S05]  /*3770*/  @P0 BRA `(.L_x_1817) ;  /* 0x000000d000000947 */ /* 0x004fea0003800000 */
[----:B------:R-:W1:Y:S02]  /*3780*/  QSPC.E.S P0, RZ, [R2+0x4] ;  /* 0x0000040002ff73aa */ /* 0x000e640000000500 */
[----:B-1----:R-:W-:Y:S05]  /*3790*/  @!P0 BRA `(.L_x_1818) ;  /* 0x0000008000008947 */ /* 0x002fea0003800000 */
[----:B0-----:R-:W-:-:S04]  /*37a0*/  IADD3 R2, R2, 0x4, RZ ;  /* 0x0000000402027810 */ /* 0x001fc80007ffe0ff */
[----:B------:R-:W-:-:S05]  /*37b0*/  LOP3.LUT R2, R2, 0xffffff, RZ, 0xc0, !PT ;  /* 0x00ffffff02027812 */ /* 0x000fca00078ec0ff */
.L_x_1819:
[----:B------:R-:W0:Y:S02]  /*37c0*/  LDS R4, [R2] ;  /* 0x0000000002047984 */ /* 0x000e240000000800 */
[----:B0-----:R-:W-:-:S10]  /*37d0*/  HFMA2.MMA R5, R4, 1, 1, R29 ;  /* 0x3c003c0004057835 */ /* 0x001fd4000000001d */
[----:B------:R-:W0:Y:S02]  /*37e0*/  ATOMS.CAST.SPIN R5, [R2], R4, R5 ;  /* 0x000000040205738d */ /* 0x000e240001800005 */
[----:B0-----:R-:W-:-:S13]  /*37f0*/  ISETP.EQ.U32.AND P0, PT, R5, 0x1, PT ;  /* 0x000000010500780c */ /* 0x001fda0003f02070 */
[----:B------:R-:W-:Y:S05]  /*3800*/  @!P0 BRA `(.L_x_1819) ;  /* 0xffffffb000008947 */ /* 0x000fea000383ffff */
[----:B------:R-:W-:Y:S05]  /*3810*/  BRA `(.L_x_1817) ;  /* 0x0000003000007947 */ /* 0x000fea0003800000 */
.L_x_1818:
[----:B------:R-:W2:Y:S02]  /*3820*/  LD.E R4, [R2.64+0x4] ;  /* 0x0000040602047980 */ /* 0x000ea4000c101900 */
[----:B0-2---:R-:W-:-:S05]  /*3830*/  IMAD.IADD R5, R29, 0x1, R4 ;  /* 0x000000011d057824 */ /* 0x005fca00078e0204 */
[----:B------:R0:W-:Y:S02]  /*3840*/  ST.E [R2.64+0x4], R5 ;  /* 0x0000040502007985 */ /* 0x0001e4000c101906 */
.L_x_1817:
[----:B------:R-:W-:Y:S05]  /*3850*/  BSYNC B0 ;  /* 0x0000000000007941 */ /* 0x000fea0003800000 */
.L_x_1816:
        /* <DEDUP_REMOVED lines=12> */
.L_x_1823:
[----:B------:R-:W0:Y:S02]  /*3920*/  LDS R4, [R0] ;  /* 0x0000000000047984 */ /* 0x000e240000000800 */
[----:B0-----:R-:W-:-:S06]  /*3930*/  HADD2 R5, R4, R7 ;  /* 0x0000000704057230 */ /* 0x001fcc0000000000 */
[----:B------:R-:W0:Y:S02]  /*3940*/  ATOMS.CAST.SPIN R5, [R0], R4, R5 ;  /* 0x000000040005738d */ /* 0x000e240001800005 */
[----:B0-----:R-:W-:-:S13]  /*3950*/  ISETP.EQ.U32.AND P0, PT, R5, 0x1, PT ;  /* 0x000000010500780c */ /* 0x001fda0003f02070 */
[----:B------:R-:W-:Y:S05]  /*3960*/  @!P0 BRA `(.L_x_1823) ;  /* 0xffffffb000008947 */ /* 0x000fea000383ffff */
[----:B------:R-:W-:Y:S05]  /*3970*/  BRA `(.L_x_1821) ;  /* 0x0000003000007947 */ /* 0x000fea0003800000 */
.L_x_1822:
[----:B------:R-:W2:Y:S02]  /*3980*/  LD.E R0, [R2.64] ;  /* 0x0000000602007980 */ /* 0x000ea4000c101900 */
[----:B--2---:R-:W-:-:S05]  /*3990*/  IMAD.IADD R5, R7, 0x1, R0 ;  /* 0x0000000107057824 */ /* 0x004fca00078e0200 */
[----:B------:R0:W-:Y:S02]  /*39a0*/  ST.E [R2.64], R5 ;  /* 0x0000000502007985 */ /* 0x0001e4000c101906 */
.L_x_1821:
[----:B------:R-:W-:Y:S05]  /*39b0*/  BSYNC B0 ;  /* 0x0000000000007941 */ /* 0x000fea0003800000 */
.L_x_1820:
[----:B------:R-:W2:Y:S02]  /*39c0*/  ATOM.E.ADD.F16x2.RN.STRONG.GPU P0, RZ, [R2.64+0x4], R9 ;  /* 0x0000040902ff798a */ /* 0x000ea4000810e9c6 */
[----:B--2---:R-:W-:Y:S05]  /*39d0*/  @P0 EXIT ;  /* 0x000000000000094d */ /* 0x004fea0003800000 */
[----:B------:R-:W1:Y:S02]  /*39e0*/  QSPC.E.S P0, RZ, [R2+0x4] ;  /* 0x0000040002ff73aa */ /* 0x000e640000000500 */
[----:B-1----:R-:W-:Y:S05]  /*39f0*/  @!P0 BRA `(.L_x_1824) ;  /* 0x0000008000008947 */ /* 0x002fea0003800000 */
[----:B0-----:R-:W-:-:S04]  /*3a00*/  IADD3 R2, R2, 0x4, RZ ;  /* 0x0000000402027810 */ /* 0x001fc80007ffe0ff */
[----:B------:R-:W-:-:S05]  /*3a10*/  LOP3.LUT R2, R2, 0xffffff, RZ, 0xc0, !PT ;  /* 0x00ffffff02027812 */ /* 0x000fca00078ec0ff */
.L_x_1825:
[----:B------:R-:W0:Y:S02]  /*3a20*/  LDS R4, [R2] ;  /* 0x0000000002047984 */ /* 0x000e240000000800 */
[----:B0-----:R-:W-:-:S10]  /*3a30*/  HFMA2.MMA R5, R4, 1, 1, R9 ;  /* 0x3c003c0004057835 */ /* 0x001fd40000000009 */
[----:B------:R-:W0:Y:S02]  /*3a40*/  ATOMS.CAST.SPIN R5, [R2], R4, R5 ;  /* 0x000000040205738d */ /* 0x000e240001800005 */
[----:B0-----:R-:W-:-:S13]  /*3a50*/  ISETP.EQ.U32.AND P0, PT, R5, 0x1, PT ;  /* 0x000000010500780c */ /* 0x001fda0003f02070 */
[----:B------:R-:W-:Y:S05]  /*3a60*/  @!P0 BRA `(.L_x_1825) ;  /* 0xffffffb000008947 */ /* 0x000fea000383ffff */
[----:B------:R-:W-:Y:S05]  /*3a70*/  EXIT ;  /* 0x000000000000794d */ /* 0x000fea0003800000 */
.L_x_1824:
[----:B------:R-:W2:Y:S02]  /*3a80*/  LD.E R0, [R2.64+0x4] ;  /* 0x0000040602007980 */ /* 0x000ea4000c101900 */
[----:B0-2---:R-:W-:-:S05]  /*3a90*/  IMAD.IADD R5, R9, 0x1, R0 ;  /* 0x0000000109057824 */ /* 0x005fca00078e0200 */
[----:B------:R-:W-:Y:S01]  /*3aa0*/  ST.E [R2.64+0x4], R5 ;  /* 0x0000040502007985 */ /* 0x000fe2000c101906 */
[----:B------:R-:W-:Y:S05]  /*3ab0*/  EXIT ;  /* 0x000000000000794d */ /* 0x000fea0003800000 */
.L_x_1826:
        /* <DEDUP_REMOVED lines=12> */
.L_x_3292:


//--------------------- .text._Z23gemm_half_q_half_kernelILi3ELi24ELb1ELb1ELi32EEvPK6__halfPKjS4_S2_PS0_iiiiPKtS7_iiiiiibS2_i --------------------------
	.section	.text._Z23gemm_half_q_half_kernelILi3ELi24ELb1ELb1ELi32EEvPK6__halfPKjS4_S2_PS0_iiiiPKtS7_iiiiiibS2_i,"ax",@progbits
	.sectioninfo	@"SHI_REGISTERS=118"
	.align	128
        .global         _Z23gemm_half_q_half_kernelILi3ELi24ELb1ELb1ELi32EEvPK6__halfPKjS4_S2_PS0_iiiiPKtS7_iiiiiibS2_i
        .type           _Z23gemm_half_q_half_kernelILi3ELi24ELb1ELb1ELi32EEvPK6__halfPKjS4_S2_PS0_iiiiPKtS7_iiiiiibS2_i,@function
        .size           _Z23gemm_half_q_half_kernelILi3ELi24ELb1ELb1ELi32EEvPK6__halfPKjS4_S2_PS0_iiiiPKtS7_iiiiiibS2_i,(.L_x_3293 - _Z23gemm_half_q_half_kernelILi3ELi24ELb1ELb1ELi32EEvPK6__halfPKjS4_S2_PS0_iiiiPKtS7_iiiiiibS2_i)
        .other          _Z23gemm_half_q_half_kernelILi3ELi24ELb1ELb1ELi32EEvPK6__halfPKjS4_S2_PS0_iiiiPKtS7_iiiiiibS2_i,@"STO_CUDA_ENTRY STV_DEFAULT"
_Z23gemm_half_q_half_kernelILi3ELi24ELb1ELb1ELi32EEvPK6__halfPKjS4_S2_PS0_iiiiPKtS7_iiiiiibS2_i:
.text._Z23gemm_half_q_half_kernelILi3ELi24ELb1ELb1ELi32EEvPK6__halfPKjS4_S2_PS0_iiiiPKtS7_iiiiiibS2_i:
        /* <DEDUP_REMOVED lines=34> */
.L_x_1827:
        /* <DEDUP_REMOVED lines=33> */
.L_x_1832:
        /* <DEDUP_REMOVED lines=17> */
.L_x_1831:
        /* <DEDUP_REMOVED lines=17> */
.L_x_1830:
        /* <DEDUP_REMOVED lines=13> */
.L_x_1834:
        /* <DEDUP_REMOVED lines=17> */
.L_x_1833:
        /* <DEDUP_REMOVED lines=15> */
.L_x_1829:
[----:B------:R-:W-:Y:S05]  /*0920*/  BSYNC B0 ;  /* 0x0000000000007941 */ /* 0x000fea0003800000 */
.L_x_1828:
        /* <DEDUP_REMOVED lines=18> */
.L_x_1837:
        /* <DEDUP_REMOVED lines=11> */
.L_x_1836:
        /* <DEDUP_REMOVED lines=10> */
.L_x_1835:
        /* <DEDUP_REMOVED lines=64> */
.L_x_1839:
        /* <DEDUP_REMOVED lines=41> */
.L_x_1838:
        /* <DEDUP_REMOVED lines=10> */
[----:B------:R-:W-:Y:S01]  /*12d0*/  PRMT R33, RZ, 0x7610, R33 ;  /* 0x00007610ff217816 */ /* 0x000fe20000000021 */
[----:B------:R-:W-:-:S02]  /*12e0*/  UMOV UR4, URZ ;  /* 0x0000003f00047c82 */ /* 0x000fc40008000000 */
.L_x_1844:
        /* <DEDUP_REMOVED lines=35> */
[----:B------:R-:W-:Y:S02]  /*1520*/  LOP3.LUT R8, R60, 0x10001, RZ, 0xc0, !PT ;  /* 0x000100013c087812 */ /* 0x000fe400078ec0ff */
        /* <DEDUP_REMOVED lines=9> */
[--C-:B------:R-:W-:Y:S02]  /*15c0*/  SHF.R.U32.HI R90, RZ, 0xd, R14.reuse ;  /* 0x0000000dff5a7819 */ /* 0x100fe4000001160e */
[C---:B------:R-:W-:Y:S02]  /*15d0*/  LOP3.LUT R19, R14.reuse, 0x3e003e0, RZ, 0xc0, !PT ;  /* 0x03e003e00e137812 */ /* 0x040fe400078ec0ff */
[----:B------:R-:W-:Y:S02]  /*15e0*/  LOP3.LUT R58, R14, 0x1f001f, RZ, 0xc0, !PT ;  /* 0x001f001f0e3a7812 */ /* 0x000fe400078ec0ff */
[----:B------:R-:W-:Y:S02]  /*15f0*/  SHF.R.U32.HI R57, RZ, 0xa, R14 ;  /* 0x0000000aff397819 */ /* 0x000fe4000001160e */
[----:B------:R-:W-:-:S02]  /*1600*/  SHF.R.U32.HI R14, RZ, 0xd, R15 ;  /* 0x0000000dff0e7819 */ /* 0x000fc4000001160f */
[----:B------:R-:W-:Y:S02]  /*1610*/  LOP3.LUT R83, R8, 0x20002, R83, 0xf8, !PT ;  /* 0x0002000208537812 */ /* 0x000fe400078ef853 */
[----:B------:R-:W-:Y:S02]  /*1620*/  LOP3.LUT R87, R87, 0x10001, RZ, 0xc0, !PT ;  /* 0x0001000157577812 */ /* 0x000fe400078ec0ff */
[----:B------:R-:W-:Y:S02]  /*1630*/  LOP3.LUT R91, R91, 0x20002, R92, 0xf8, !PT ;  /* 0x000200025b5b7812 */ /* 0x000fe400078ef85c */
        /* <DEDUP_REMOVED lines=8> */
[----:B------:R-:W-:-:S02]  /*16c0*/  LOP3.LUT R85, R84, 0x20002, R85, 0xf8, !PT ;  /* 0x0002000254557812 */ /* 0x000fc400078ef855 */
[--C-:B------:R-:W-:Y:S02]  /*16d0*/  SHF.R.U32.HI R9, RZ, 0xc, R10.reuse ;  /* 0x0000000cff097819 */ /* 0x100fe4000001160a */
[C---:B------:R-:W-:Y:S02]  /*16e0*/  LOP3.LUT R68, R10.reuse, 0x3e003e0, RZ, 0xc0, !PT ;  /* 0x03e003e00a447812 */ /* 0x040fe400078ec0ff */
[----:B------:R-:W-:Y:S02]  /*16f0*/  LOP3.LUT R66, R10, 0x1f001f, RZ, 0xc0, !PT ;  /* 0x001f001f0a427812 */ /* 0x000fe400078ec0ff */
[----:B------:R-:W-:Y:S02]  /*1700*/  SHF.R.U32.HI R67, RZ, 0xa, R10 ;  /* 0x0000000aff437819 */ /* 0x000fe4000001160a */
[----:B------:R-:W-:Y:S02]  /*1710*/  SHF.R.U32.HI R10, RZ, 0xc, R11 ;  /* 0x0000000cff0a7819 */ /* 0x000fe4000001160b */
[----:B------:R-:W-:-:S02]  /*1720*/  PRMT R8, R42, 0x9910, RZ ;  /* 0x000099102a087816 */ /* 0x000fc400000000ff */
[----:B------:R-:W-:Y:S02]  /*1730*/  LOP3.LUT R87, R87, 0x20002, R88, 0xf8, !PT ;  /* 0x0002000257577812 */ /* 0x000fe400078ef858 */
[----:B------:R-:W-:Y:S02]  /*1740*/  LOP3.LUT R83, R83, 0x40004, R82, 0xf8, !PT ;  /* 0x0004000453537812 */ /* 0x000fe400078ef852 */
[----:B------:R-:W-:Y:S02]  /*1750*/  LOP3.LUT R91, R91, 0x40004, R14, 0xf8, !PT ;  /* 0x000400045b5b7812 */ /* 0x000fe400078ef80e */
[----:B------:R-:W-:Y:S02]  /*1760*/  LOP3.LUT R86, R85, 0x40004, R86, 0xf8, !PT ;  /* 0x0004000455567812 */ /* 0x000fe400078ef856 */
[----:B------:R-:W-:Y:S02]  /*1770*/  ISETP.NE.AND P0, PT, R8, RZ, PT ;  /* 0x000000ff0800720c */ /* 0x000fe40003f05270 */
[----:B------:R-:W-:-:S02]  /*1780*/  LOP3.LUT R90, R87, 0x40004, R90, 0xf8, !PT ;  /* 0x00040004575a7812 */ /* 0x000fc400078ef85a */
[----:B------:R-:W-:Y:S02]  /*1790*/  LOP3.LUT R84, R83, 0x80008, R12, 0xf8, !PT ;  /* 0x0008000853547812 */ /* 0x000fe400078ef80c */
[----:B------:R-:W-:Y:S02]  /*17a0*/  LOP3.LUT R94, R91, 0x80008, R10, 0xf8, !PT ;  /* 0x000800085b5e7812 */ /* 0x000fe400078ef80a */
[----:B------:R-:W-:Y:S02]  /*17b0*/  LOP3.LUT R85, R86, 0x80008, R13, 0xf8, !PT ;  /* 0x0008000856557812 */ /* 0x000fe400078ef80d */
[----:B------:R-:W-:Y:S02]  /*17c0*/  LOP3.LUT R70, R16, 0x3e003e0, RZ, 0xc0, !PT ;  /* 0x03e003e010467812 */ /* 0x000fe400078ec0ff */
[C---:B------:R-:W-:Y:S02]  /*17d0*/  LOP3.LUT R69, R11.reuse, 0x3e003e0, RZ, 0xc0, !PT ;  /* 0x03e003e00b457812 */ /* 0x040fe400078ec0ff */
[----:B------:R-:W-:-:S02]  /*17e0*/  LOP3.LUT R60, R11, 0x1f001f, RZ, 0xc0, !PT ;  /* 0x001f001f0b3c7812 */ /* 0x000fc400078ec0ff */
[----:B------:R-:W-:Y:S02]  /*17f0*/  SHF.R.U32.HI R63, RZ, 0xa, R11 ;  /* 0x0000000aff3f7819 */ /* 0x000fe4000001160b */
[----:B------:R-:W-:Y:S02]  /*1800*/  LOP3.LUT R90, R90, 0x80008, R9, 0xf8, !PT ;  /* 0x000800085a5a7812 */ /* 0x000fe400078ef809 */
[----:B------:R-:W-:Y:S02]  /*1810*/  SHF.R.U32.HI R53, RZ, 0xa, R21 ;  /* 0x0000000aff357819 */ /* 0x000fe40000011615 */
[C---:B------:R-:W-:Y:S02]  /*1820*/  LOP3.LUT R24, R21.reuse, 0x3e003e0, RZ, 0xc0, !PT ;  /* 0x03e003e015187812 */ /* 0x040fe400078ec0ff */
[----:B------:R-:W-:Y:S02]  /*1830*/  LOP3.LUT R51, R21, 0x1f001f, RZ, 0xc0, !PT ;  /* 0x001f001f15337812 */ /* 0x000fe400078ec0ff */
[----:B------:R-:W-:-:S02]  /*1840*/  LOP3.LUT R73, R16, 0x1f001f, RZ, 0xc0, !PT ;  /* 0x001f001f10497812 */ /* 0x000fc400078ec0ff */
[----:B------:R-:W-:Y:S01]  /*1850*/  SHF.R.U32.HI R74, RZ, 0xa, R16 ;  /* 0x0000000aff4a7819 */ /* 0x000fe20000011610 */
[----:B------:R-:W-:Y:S01]  /*1860*/  IMAD.MOV.U32 R16, RZ, RZ, 0x2800 ;  /* 0x00002800ff107424 */ /* 0x000fe200078e00ff */
        /* <DEDUP_REMOVED lines=50> */
[----:B------:R-:W-:Y:S01]  /*1b90*/  HFMA2 R72, R109, R16.H0_H0, -48, -48 ;  /* 0xd200d2006d487431 */ /* 0x000fe20000040010 */
[----:B------:R-:W-:-:S02]  /*1ba0*/  LOP3.LUT R62, R62, 0x64006400, RZ, 0xfc, !PT ;  /* 0x640064003e3e7812 */ /* 0x000fc400078efcff */
[----:B------:R-:W-:Y:S01]  /*1bb0*/  LOP3.LUT R56, R56, 0x64006400, RZ, 0xfc, !PT ;  /* 0x6400640038387812 */ /* 0x000fe200078efcff */
[----:B------:R-:W-:Y:S01]  /*1bc0*/  HFMA2 R20, R113, R16.H0_H0, -48, -48 ;  /* 0xd200d20071147431 */ /* 0x000fe20000040010 */
[----:B------:R-:W-:Y:S01]  /*1bd0*/  LOP3.LUT R64, R64, 0x64006400, RZ, 0xfc, !PT ;  /* 0x6400640040407812 */ /* 0x000fe200078efcff */
[----:B------:R-:W-:Y:S01]  /*1be0*/  HADD2 R93, R62, -1040, -1040 ;  /* 0xe410e4103e5d7430 */ /* 0x000fe20000000000 */
[----:B------:R-:W-:Y:S02]  /*1bf0*/  LOP3.LUT R58, R58, 0x64006400, RZ, 0xfc, !PT ;  /* 0x640064003a3a7812 */ /* 0x000fe400078efcff */
[----:B------:R-:W-:Y:S02]  /*1c00*/  LOP3.LUT R66, R66, 0x64006400, RZ, 0xfc, !PT ;  /* 0x6400640042427812 */ /* 0x000fe400078efcff */
[----:B------:R-:W-:Y:S02]  /*1c10*/  LOP3.LUT R59, R63, 0x64006400, RZ, 0xfc, !PT ;  /* 0x640064003f3b7812 */ /* 0x000fe400078efcff */
[----:B------:R-:W-:-:S02]  /*1c20*/  ISETP.GE.AND P2, PT, R40, 0x2, PT ;  /* 0x000000022800780c */ /* 0x000fc40003f46270 */
[--C-:B--2---:R-:W-:Y:S02]  /*1c30*/  SHF.R.U32.HI R83, RZ, 0xb, R4.reuse ;  /* 0x0000000bff537819 */ /* 0x104fe40000011604 */
        /* <DEDUP_REMOVED lines=12> */
[----:B------:R-:W-:Y:S02]  /*1d00*/  LOP3.LUT R6, R85, 0x100010, R4, 0xf8, !PT ;  /* 0x0010001055067812 */ /* 0x000fe400078ef804 */
[--C-:B------:R-:W-:Y:S02]  /*1d10*/  SHF.R.U32.HI R91, RZ, 0xb, R7.reuse ;  /* 0x0000000bff5b7819 */ /* 0x100fe40000011607 */
[----:B------:R-:W-:Y:S02]  /*1d20*/  LOP3.LUT R83, R70, 0x64006400, RZ, 0xfc, !PT ;  /* 0x6400640046537812 */ /* 0x000fe400078efcff */
[----:B------:R-:W-:Y:S02]  /*1d30*/  LOP3.LUT R85, R71, 0x64006400, RZ, 0xfc, !PT ;  /* 0x6400640047557812 */ /* 0x000fe400078efcff */
[----:B------:R-:W-:Y:S01]  /*1d40*/  SHF.R.U32.HI R15, RZ, 0xa, R7 ;  /* 0x0000000aff0f7819 */ /* 0x000fe20000011607 */
[-C--:B------:R-:W-:Y:S01]  /*1d50*/  HFMA2 R71, R83, R16.reuse.H0_H0, -48, -48 ;  /* 0xd200d20053477431 */ /* 0x080fe20000040010 */
[C---:B------:R-:W-:Y:S01]  /*1d60*/  LOP3.LUT R92, R7.reuse, 0x3e003e0, RZ, 0xc0, !PT ;  /* 0x03e003e0075c7812 */ /* 0x040fe200078ec0ff */
[----:B------:R-:W-:Y:S01]  /*1d70*/  HFMA2 R70, R85, R16.H0_H0, -48, -48 ;  /* 0xd200d20055467431 */ /* 0x000fe20000040010 */
[----:B------:R-:W-:-:S02]  /*1d80*/  LOP3.LUT R14, R7, 0x1f001f, RZ, 0xc0, !PT ;  /* 0x001f001f070e7812 */ /* 0x000fc400078ec0ff */
[----:B------:R-:W-:Y:S01]  /*1d90*/  LOP3.LUT R4, R90, 0x100010, R87, 0xf8, !PT ;  /* 0x001000105a047812 */ /* 0x000fe200078ef857 */
[----:B------:R-:W-:Y:S01]  /*1da0*/  HADD2 R90, R56, -1040, -1040 ;  /* 0xe410e410385a7430 */ /* 0x000fe20000000000 */
[----:B------:R-:W-:Y:S02]  /*1db0*/  LOP3.LUT R107, R88, 0x64006400, RZ, 0xfc, !PT ;  /* 0x64006400586b7812 */ /* 0x000fe400078efcff */
[----:B------:R-:W-:Y:S01]  /*1dc0*/  LOP3.LUT R7, R94, 0x100010, R91, 0xf8, !PT ;  /* 0x001000105e077812 */ /* 0x000fe200078ef85b */
        /* <DEDUP_REMOVED lines=168> */
.L_x_1842:
        /* <DEDUP_REMOVED lines=85> */
.L_x_1843:
        /* <DEDUP_REMOVED lines=79> */
.L_x_1841:
        /* <DEDUP_REMOVED lines=8> */
.L_x_1840:
        /* <DEDUP_REMOVED lines=10> */
.L_x_1858:
[----:B0-----:R-:W-:Y:S05]  /*33b0*/  @!P1 BRA `(.L_x_1846) ;  /* 0x00004fc000009947 */ /* 0x001fea0003800000 */
[----:B0-----:R-:W2:Y:S01]  /*33c0*/  LDG.E.128.CONSTANT R4, [R20.64] ;  /* 0x0000000614047981 */ /* 0x001ea2000c1e9d00 */
        /* <DEDUP_REMOVED lines=143> */
.L_x_1847:
        /* <DEDUP_REMOVED lines=90> */
.L_x_1849:
        /* <DEDUP_REMOVED lines=87> */
.L_x_1848:
        /* <DEDUP_REMOVED lines=142> */
.L_x_1850:
        /* <DEDUP_REMOVED lines=90> */
.L_x_1852:
        /* <DEDUP_REMOVED lines=87> */
.L_x_1851:
        /* <DEDUP_REMOVED lines=141> */
.L_x_1853:
        /* <DEDUP_REMOVED lines=90> */
.L_x_1855:
        /* <DEDUP_REMOVED lines=87> */
.L_x_1854:
[----:B------:R-:W-:-:S05]  /*6fa0*/  IMAD.WIDE R2, R9, c[0x0][0x18c], R2 ;  /* 0x0000630009027a25 */ /* 0x000fca00078e0202 */
        /* <DEDUP_REMOVED lines=8> */
[----:B------:R-:W-:Y:S02]  /*7030*/  LOP3.LUT R9, R6, 0xf000f0, RZ, 0xc0, !PT ;  /* 0x00f000f006097812 */ /* 0x000fe400078ec0ff */
[----:B------:R-:W-:Y:S02]  /*7040*/  LOP3.LUT R23, R2, 0x64006400, RZ, 0xfc, !PT ;  /* 0x6400640002177812 */ /* 0x000fe400078efcff */
[----:B------:R-:W-:Y:S02]  /*7050*/  SHF.R.U32.HI R22, RZ, 0x8, R7 ;  /* 0x00000008ff167819 */ /* 0x000fe40000011607 */
[----:B------:R-:W-:-:S02]  /*7060*/  LOP3.LUT R5, R4, 0x64006400, RZ, 0xfc, !PT ;  /* 0x6400640004057812 */ /* 0x000fc400078efcff */
[----:B------:R-:W-:Y:S02]  /*7070*/  LOP3.LUT R2, R12, 0xf000f0, RZ, 0xc0, !PT ;  /* 0x00f000f00c027812 */ /* 0x000fe400078ec0ff */
[----:B------:R-:W-:Y:S01]  /*7080*/  LOP3.LUT R4, R14, 0xf000f0, RZ, 0xc0, !PT ;  /* 0x00f000f00e047812 */ /* 0x000fe200078ec0ff */
[----:B------:R-:W-:Y:S01]  /*7090*/  HFMA2 R5, R5, R0.H0_H0, -72, -72 ;  /* 0xd480d48005057431 */ /* 0x000fe20000040000 */
[----:B------:R-:W-:Y:S02]  /*70a0*/  SHF.R.U32.HI R17, RZ, 0x8, R6 ;  /* 0x00000008ff117819 */ /* 0x000fe40000011606 */
[----:B------:R-:W-:Y:S02]  /*70b0*/  LOP3.LUT R18, R7, 0xf000f, RZ, 0xc0, !PT ;  /* 0x000f000f07127812 */ /* 0x000fe400078ec0ff */
[----:B------:R-:W-:Y:S02]  /*70c0*/  LOP3.LUT R3, R8, 0x64006400, RZ, 0xfc, !PT ;  /* 0x6400640008037812 */ /* 0x000fe400078efcff */
        /* <DEDUP_REMOVED lines=122> */
.L_x_1856:
        /* <DEDUP_REMOVED lines=90> */
.L_x_1857:
        /* <DEDUP_REMOVED lines=87> */
.L_x_1846:
[----:B------:R-:W-:Y:S01]  /*8380*/  IADD3 R39, R39, 0x20, RZ ;  /* 0x0000002027277810 */ /* 0x000fe20007ffe0ff */
[----:B------:R-:W-:Y:S01]  /*8390*/  IMAD.MOV.U32 R3, RZ, RZ, c[0x0][0x18c] ;  /* 0x00006300ff037624 */ /* 0x000fe200078e00ff */
[----:B------:R-:W-:Y:S02]  /*83a0*/  UIADD3 UR4, UR4, 0x40, URZ ;  /* 0x0000004004047890 */ /* 0x000fe4000fffe03f */
[----:B------:R-:W-:Y:S01]  /*83b0*/  ISETP.GE.AND P2, PT, R39, c[0x0][0x1b4], PT ;  /* 0x00006d0027007a0c */ /* 0x000fe20003f46270 */
[----:B------:R-:W-:Y:S01]  /*83c0*/  IMAD.WIDE R20, R3, 0x10, R20 ;  /* 0x0000001003147825 */ /* 0x000fe200078e0214 */
[----:B------:R-:W-:-:S13]  /*83d0*/  ISETP.LT.AND P3, PT, R39, R38, PT ;  /* 0x000000262700720c */ /* 0x000fda0003f61270 */
[----:B------:R-:W-:Y:S05]  /*83e0*/  @!P2 BRA P3, `(.L_x_1858) ;  /* 0xffffafc00000a947 */ /* 0x000fea000183ffff */
.L_x_1845:
[----:B------:R-:W-:Y:S05]  /*83f0*/  @!P1 EXIT ;  /* 0x000000000000994d */ /* 0x000fea0003800000 */
[----:B------:R-:W1:Y:S01]  /*8400*/  S2R R3, SR_CTAID.X ;  /* 0x0000000000037919 */ /* 0x000e620000002500 */
        /* <DEDUP_REMOVED lines=15> */
[----:B0-----:R-:W-:-:S05]  /*8500*/  LOP3.LUT R4, R2, 0xffffff, RZ, 0xc0, !PT ;  /* 0x00ffffff02047812 */ /* 0x001fca00078ec0ff */
.L_x_1862:
[----:B------:R-:W0:Y:S02]  /*8510*/  LDS R6, [R4] ;  /* 0x0000000004067984 */ /* 0x000e240000000800 */
[----:B0-----:R-:W-:-:S10]  /*8520*/  HFMA2.MMA R7, R6, 1, 1, R33 ;  /* 0x3c003c0006077835 */ /* 0x001fd40000000021 */
[----:B------:R-:W0:Y:S02]  /*8530*/  ATOMS.CAST.SPIN R7, [R4], R6, R7 ;  /* 0x000000060407738d */ /* 0x000e240001800007 */
[----:B0-----:R-:W-:-:S13]  /*8540*/  ISETP.EQ.U32.AND P0, PT, R7, 0x1, PT ;  /* 0x000000010700780c */ /* 0x001fda0003f02070 */
[----:B------:R-:W-:Y:S05]  /*8550*/  @!P0 BRA `(.L_x_1862) ;  /* 0xffffffb000008947 */ /* 0x000fea000383ffff */
[----:B------:R-:W-:Y:S05]  /*8560*/  BRA `(.L_x_1860) ;  /* 0x0000003000007947 */ /* 0x000fea0003800000 */
.L_x_1861:
[----:B0-----:R-:W2:Y:S02]  /*8570*/  LD.E R4, [R2.64] ;  /* 0x0000000602047980 */ /* 0x001ea4000c101900 */
[----:B--2---:R-:W-:-:S05]  /*8580*/  IMAD.IADD R5, R33, 0x1, R4 ;  /* 0x0000000121057824 */ /* 0x004fca00078e0204 */
[----:B------:R0:W-:Y:S02]  /*8590*/  ST.E [R2.64], R5 ;  /* 0x0000000502007985 */ /* 0x0001e4000c101906 */
.L_x_1860:
[----:B------:R-:W-:Y:S05]  /*85a0*/  BSYNC B0 ;  /* 0x0000000000007941 */ /* 0x000fea0003800000 */
.L_x_1859:
[----:B------:R-:W2:Y:S01]  /*85b0*/  ATOM.E.ADD.F16x2.RN.STRONG.GPU P0, RZ, [R2.64+0x4], R9 ;  /* 0x0000040902ff798a */ /* 0x000ea2000810e9c6 */
[----:B------:R-:W-:Y:S01]  /*85c0*/  BSSY B0, `(.L_x_1863) ;  /* 0x000000f000007945 */ /* 0x000fe20003800000 */
[----:B--2---:R-:W-:Y:S05]  /*85d0*/  @P0 BRA `(.L_x_1864) ;  /* 0x000000d000000947 */ /* 0x004fea0003800000 */
[----:B------:R-:W1:Y:S02]  /*85e0*/  QSPC.E.S P0, RZ, [R2+0x4] ;  /* 0x0000040002ff73aa */ /* 0x000e640000000500 */
[----:B-1----:R-:W-:Y:S05]  /*85f0*/  @!P0 BRA `(.L_x_1865) ;  /* 0x0000008000008947 */ /* 0x002fea0003800000 */
[----:B0-----:R-:W-:-:S04]  /*8600*/  IADD3 R2, R2, 0x4, RZ ;  /* 0x0000000402027810 */ /* 0x001fc80007ffe0ff */
[----:B------:R-:W-:-:S05]  /*8610*/  LOP3.LUT R2, R2, 0xffffff, RZ, 0xc0, !PT ;  /* 0x00ffffff02027812 */ /* 0x000fca00078ec0ff */
.L_x_1866:
[----:B------:R-:W0:Y:S02]  /*8620*/  LDS R4, [R2] ;  /* 0x0000000002047984 */ /* 0x000e240000000800 */
[----:B0-----:R-:W-:-:S06]  /*8630*/  HADD2 R5, R4, R9 ;  /* 0x0000000904057230 */ /* 0x001fcc0000000000 */
[----:B------:R-:W0:Y:S02]  /*8640*/  ATOMS.CAST.SPIN R5, [R2], R4, R5 ;  /* 0x000000040205738d */ /* 0x000e240001800005 */
[----:B0-----:R-:W-:-:S13]  /*8650*/  ISETP.EQ.U32.AND P0, PT, R5, 0x1, PT ;  /* 0x000000010500780c */ /* 0x001fda0003f02070 */
[----:B------:R-:W-:Y:S05]  /*8660*/  @!P0 BRA `(.L_x_1866) ;  /* 0xffffffb000008947 */ /* 0x000fea000383ffff */
[----:B------:R-:W-:Y:S05]  /*8670*/  BRA `(.L_x_1864) ;  /* 0x0000003000007947 */ /* 0x000fea0003800000 */
.L_x_1865:
[----:B0-----:R-:W2:Y:S02]  /*8680*/  LD.E R4, [R2.64+0x4] ;  /* 0x0000040602047980 */ /* 0x001ea4000c101900 */
[----:B--2---:R-:W-:-:S05]  /*8690*/  IMAD.IADD R5, R9, 0x1, R4 ;  /* 0x0000000109057824 */ /* 0x004fca00078e0204 */
[----:B------:R0:W-:Y:S02]  /*86a0*/  ST.E [R2.64+0x4], R5 ;  /* 0x0000040502007985 */ /* 0x0001e4000c101906 */
.L_x_1864:
[----:B------:R-:W-:Y:S05]  /*86b0*/  BSYNC B0 ;  /* 0x0000000000007941 */ /* 0x000fea0003800000 */
.L_x_1863:
        /* <DEDUP_REMOVED lines=12> */
.L_x_1870:
[----:B------:R-:W0:Y:S02]  /*8780*/  LDS R6, [R4] ;  /* 0x0000000004067984 */ /* 0x000e240000000800 */
[----:B0-----:R-:W-:-:S10]  /*8790*/  HFMA2.MMA R7, R6, 1, 1, R31 ;  /* 0x3c003c0006077835 */ /* 0x001fd4000000001f */
[----:B------:R-:W0:Y:S02]  /*87a0*/  ATOMS.CAST.SPIN R7, [R4], R6, R7 ;  /* 0x000000060407738d */ /* 0x000e240001800007 */
[----:B0-----:R-:W-:-:S13]  /*87b0*/  ISETP.EQ.U32.AND P0, PT, R7, 0x1, PT ;  /* 0x000000010700780c */ /* 0x001fda0003f02070 */
[----:B------:R-:W-:Y:S05]  /*87c0*/  @!P0 BRA `(.L_x_1870) ;  /* 0xffffffb000008947 */ /* 0x000fea000383ffff */
[----:B------:R-:W-:Y:S05]  /*87d0*/  BRA `(.L_x_1868) ;  /* 0x0000003000007947 */ /* 0x000fea0003800000 */
.L_x_1869:
[----:B------:R-:W2:Y:S02]  /*87e0*/  LD.E R4, [R2.64] ;  /* 0x0000000602047980 */ /* 0x000ea4000c101900 */
[----:B--2---:R-:W-:-:S05]  /*87f0*/  IMAD.IADD R5, R31, 0x1, R4 ;  /* 0x000000011f057824 */ /* 0x004fca00078e0204 */
[----:B------:R0:W-:Y:S02]  /*8800*/  ST.E [R2.64], R5 ;  /* 0x0000000502007985 */ /* 0x0001e4000c101906 */
.L_x_1868:
[----:B------:R-:W-:Y:S05]  /*8810*/  BSYNC B0 ;  /* 0x0000000000007941 */ /* 0x000fea0003800000 */
.L_x_1867:
[----:B------:R-:W2:Y:S01]  /*8820*/  ATOM.E.ADD.F16x2.RN.STRONG.GPU P0, RZ, [R2.64+0x4], R41 ;  /* 0x0000042902ff798a */ /* 0x000ea2000810e9c6 */
[----:B------:R-:W-:Y:S01]  /*8830*/  BSSY B0, `(.L_x_1871) ;  /* 0x000000f000007945 */ /* 0x000fe20003800000 */
[----:B--2---:R-:W-:Y:S05]  /*8840*/  @P0 BRA `(.L_x_1872) ;  /* 0x000000d000000947 */ /* 0x004fea0003800000 */
[----:B------:R-:W1:Y:S02]  /*8850*/  QSPC.E.S P0, RZ, [R2+0x4] ;  /* 0x0000040002ff73aa */ /* 0x000e640000000500 */
[----:B-1----:R-:W-:Y:S05]  /*8860*/  @!P0 BRA `(.L_x_1873) ;  /* 0x0000008000008947 */ /* 0x002fea0003800000 */
[----:B0-----:R-:W-:-:S04]  /*8870*/  IADD3 R2, R2, 0x4, RZ ;  /* 0x0000000402027810 */ /* 0x001fc80007ffe0ff */
[----:B------:R-:W-:-:S05]  /*8880*/  LOP3.LUT R2, R2, 0xffffff, RZ, 0xc0, !PT ;  /* 0x00ffffff02027812 */ /* 0x000fca00078ec0ff */
.L_x_1874:
[----:B------:R-:W0:Y:S02]  /*8890*/  LDS R4, [R2] ;  /* 0x0000000002047984 */ /* 0x000e240000000800 */
[----:B0-----:R-:W-:-:S06]  /*88a0*/  HADD2 R5, R4, R41 ;  /* 0x0000002904057230 */ /* 0x001fcc0000000000 */
[----:B------:R-:W0:Y:S02]  /*88b0*/  ATOMS.CAST.SPIN R5, [R2], R4, R5 ;  /* 0x000000040205738d */ /* 0x000e240001800005 */
[----:B0-----:R-:W-:-:S13]  /*88c0*/  ISETP.EQ.U32.AND P0, PT, R5, 0x1, PT ;  /* 0x000000010500780c */ /* 0x001fda0003f02070 */
[----:B------:R-:W-:Y:S05]  /*88d0*/  @!P0 BRA `(.L_x_1874) ;  /* 0xffffffb000008947 */ /* 0x000fea000383ffff */
[----:B------:R-:W-:Y:S05]  /*88e0*/  BRA `(.L_x_1872) ;  /* 0x0000003000007947 */ /* 0x000fea0003800000 */
.L_x_1873:
[----:B------:R-:W2:Y:S02]  /*88f0*/  LD.E R4, [R2.64+0x4] ;  /* 0x0000040602047980 */ /* 0x000ea4000c101900 */
[----:B0-2---:R-:W-:-:S05]  /*8900*/  IMAD.IADD R5, R41, 0x1, R4 ;  /* 0x0000000129057824 */ /* 0x005fca00078e0204 */
[----:B------:R0:W-:Y:S02]  /*8910*/  ST.E [R2.64+0x4], R5 ;  /* 0x0000040502007985 */ /* 0x0001e4000c101906 */
.L_x_1872:
[----:B------:R-:W-:Y:S05]  /*8920*/  BSYNC B0 ;  /* 0x0000000000007941 */ /* 0x000fea0003800000 */
.L_x_1871:
        /* <DEDUP_REMOVED lines=12> */
.L_x_1878:
[----:B------:R-:W0:Y:S02]  /*89f0*/  LDS R4, [R0] ;  /* 0x0000000000047984 */ /* 0x000e240000000800 */
[----:B0-----:R-:W-:-:S10]  /*8a00*/  HFMA2.MMA R5, R4, 1, 1, R29 ;  /* 0x3c003c0004057835 */ /* 0x001fd4000000001d */
[----:B------:R-:W0:Y:S02]  /*8a10*/  ATOMS.CAST.SPIN R5, [R0], R4, R5 ;  /* 0x000000040005738d */ /* 0x000e240001800005 */
[----:B0-----:R-:W-:-:S13]  /*8a20*/  ISETP.EQ.U32.AND P0, PT, R5, 0x1, PT ;  /* 0x000000010500780c */ /* 0x001fda0003f02070 */
[----:B------:R-:W-:Y:S05]  /*8a30*/  @!P0 BRA `(.L_x_1878) ;  /* 0xffffffb000008947 */ /* 0x000fea000383ffff */
[----:B------:R-:W-:Y:S05]  /*8a40*/  BRA `(.L_x_1876) ;  /* 0x0000003000007947 */ /* 0x000fea0003800000 */
.L_x_1877:
[----:B------:R-:W2:Y:S02]  /*8a50*/  LD.E R0, [R2.64] ;  /* 0x0000000602007980 */ /* 0x000ea4000c101900 */
[----:B--2---:R-:W-:-:S05]  /*8a60*/  IMAD.IADD R5, R29, 0x1, R0 ;  /* 0x000000011d057824 */ /* 0x004fca00078e0200 */
[----:B------:R0:W-:Y:S02]  /*8a70*/  ST.E [R2.64], R5 ;  /* 0x0000000502007985 */ /* 0x0001e4000c101906 */
.L_x_1876:
[----:B------:R-:W-:Y:S05]  /*8a80*/  BSYNC B0 ;  /* 0x0000000000007941 */ /* 0x000fea0003800000 */
.L_x_1875:
[----:B------:R-:W2:Y:S02]  /*8a90*/  ATOM.E.ADD.F16x2.RN.STRONG.GPU P0, RZ, [R2.64+0x4], R43 ;  /* 0x0000042b02ff798a */ /* 0x000ea4000810e9c6 */
[----:B--2---:R-:W-:Y:S05]  /*8aa0*/  @P0 EXIT ;  /* 0x000000000000094d */ /* 0x004fea0003800000 */
[----:B------:R-:W1:Y:S02]  /*8ab0*/  QSPC.E.S P0, RZ, [R2+0x4] ;  /* 0x0000040002ff73aa */ /* 0x000e640000000500 */
[----:B-1----:R-:W-:Y:S05]  /*8ac0*/  @!P0 BRA `(.L_x_1879) ;  /* 0x0000008000008947 */ /* 0x002fea0003800000 */
[----:B0-----:R-:W-:-:S04]  /*8ad0*/  IADD3 R2, R2, 0x4, RZ ;  /* 0x0000000402027810 */ /* 0x001fc80007ffe0ff */
[----:B------:R-:W-:-:S05]  /*8ae0*/  LOP3.LUT R2, R2, 0xffffff, RZ, 0xc0, !PT ;  /* 0x00ffffff02027812 */ /* 0x000fca00078ec0ff */
.L_x_1880:
[----:B------:R-:W0:Y:S02]  /*8af0*/  LDS R4, [R2] ;  /* 0x0000000002047984 */ /* 0x000e240000000800 */
[----:B0-----:R-:W-:-:S06]  /*8b00*/  HADD2 R5, R4, R43 ;  /* 0x0000002b04057230 */ /* 0x001fcc0000000000 */
[----:B------:R-:W0:Y:S02]  /*8b10*/  ATOMS.CAST.SPIN R5, [R2], R4, R5 ;  /* 0x000000040205738d */ /* 0x000e240001800005 */
[----:B0-----:R-:W-:-:S13]  /*8b20*/  ISETP.EQ.U32.AND P0, PT, R5, 0x1, PT ;  /* 0x000000010500780c */ /* 0x001fda0003f02070 */
[----:B------:R-:W-:Y:S05]  /*8b30*/  @!P0 BRA `(.L_x_1880) ;  /* 0xffffffb000008947 */ /* 0x000fea000383ffff */
[----:B------:R-:W-:Y:S05]  /*8b40*/  EXIT ;  /* 0x000000000000794d */ /* 0x000fea0003800000 */
.L_x_1879:
[----:B------:R-:W2:Y:S02]  /*8b50*/  LD.E R0, [R2.64+0x4] ;  /* 0x0000040602007980 */ /* 0x000ea4000c101900 */
[----:B0-2---:R-:W-:-:S05]  /*8b60*/  IMAD.IADD R5, R43, 0x1, R0 ;  /* 0x000000012b057824 */ /* 0x005fca00078e0200 */
[----:B------:R-:W-:Y:S01]  /*8b70*/  ST.E [R2.64+0x4], R5 ;  /* 0x0000040502007985 */ /* 0x000fe2000c101906 */
[----:B------:R-:W-:Y:S05]  /*8b80*/  EXIT ;  /* 0x000000000000794d */ /* 0x000fea0003800000 */
.L_x_1881:
        /* <DEDUP_REMOVED lines=15> */
.L_x_3293:


//--------------------- .text._Z23gemm_half_q_half_kernelILi3ELi8ELb1ELb1ELi32EEvPK6__halfPKjS4_S2_PS0_iiiiPKtS7_iiiiiibS2_i --------------------------
	.section	.text._Z23gemm_half_q_half_kernelILi3ELi8ELb1ELb1ELi32EEvPK6__halfPKjS4_S2_PS0_iiiiPKtS7_iiiiiibS2_i,"ax",@progbits
	.sectioninfo	@"SHI_REGISTERS=55"
	.align	128
        .global         _Z23gemm_half_q_half_kernelILi3ELi8ELb1ELb1ELi32EEvPK6__halfPKjS4_S2_PS0_iiiiPKtS7_iiiiiibS2_i
        .type           _Z23gemm_half_q_half_kernelILi3ELi8ELb1ELb1ELi32EEvPK6__halfPKjS4_S2_PS0_iiiiPKtS7_iiiiiibS2_i,@function
        .size           _Z23gemm_half_q_half_kernelILi3ELi8ELb1ELb1ELi32EEvPK6__halfPKjS4_S2_PS0_iiiiPKtS7_iiiiiibS2_i,(.L_x_3294 - _Z23gemm_half_q_half_kernelILi3ELi8ELb1ELb1ELi32EEvPK6__halfPKjS4_S2_PS0_iiiiPKtS7_iiiiiibS2_i)
        .other          _Z23gemm_half_q_half_kernelILi3ELi8ELb1ELb1ELi32EEvPK6__halfPKjS4_S2_PS0_iiiiPKtS7_iiiiiibS2_i,@"STO_CUDA_ENTRY STV_DEFAULT"
_Z23gemm_half_q_half_kernelILi3ELi8ELb1ELb1ELi32EEvPK6__halfPKjS4_S2_PS0_iiiiPKtS7_iiiiiibS2_i:
.text._Z23gemm_half_q_half_kernelILi3ELi8ELb1ELb1ELi32EEvPK6__halfPKjS4_S2_PS0_iiiiPKtS7_iiiiiibS2_i:
[----:B------:R-:W-:Y:S02]  /*0000*/  MOV R1, c[0x0][0x28] ;  /* 0x00000a0000017a02 */ /* 0x000fe40000000f00 */
[----:B------:R-:W0:Y:S01]  /*0010*/  S2R R4, SR_CTAID.Y ;  /* 0x0000000000047919 */ /* 0x000e220000002600 */
[----:B------:R-:W-:Y:S01]  /*0020*/  MOV R3, 0xfffffffd ;  /* 0xfffffffd00037802 */ /* 0x000fe20000000f00 */
[----:B------:R-:W-:Y:S01]  /*0030*/  ULDC.64 UR6, c[0x0][0x118] ;  /* 0x0000460000067ab9 */ /* 0x000fe20000000a00 */
[----:B------:R-:W-:Y:S01]  /*0040*/  PRMT R8, RZ, 0x7610, R8 ;  /* 0x00007610ff087816 */ /* 0x000fe20000000008 */
[----:B------:R-:W1:Y:S01]  /*0050*/  S2R R5, SR_TID.X ;  /* 0x0000000000057919 */ /* 0x000e620000002100 */
        /* <DEDUP_REMOVED lines=8> */
[----:B-1----:R-:W-:Y:S02]  /*00e0*/  MOV R6, c[0x0][0x1c8] ;  /* 0x0000720000067a02 */ /* 0x002fe40000000f00 */
        /* <DEDUP_REMOVED lines=19> */
.L_x_1882:
[----:B-1----:R-:W1:Y:S01]  /*0220*/  S2R R6, SR_CTAID.X ;  /* 0x0000000000067919 */ /* 0x002e620000002500 */
[----:B------:R-:W-:Y:S02]  /*0230*/  PRMT R2, R15, 0x9910, RZ ;  /* 0x000099100f027816 */ /* 0x000fe400000000ff */
[----:B0-----:R-:W-:Y:S02]  /*0240*/  SHF.L.U32 R12, R3, 0x5, RZ ;  /* 0x00000005030c7819 */ /* 0x001fe400000006ff */
[----:B------:R-:W-:Y:S02]  /*0250*/  ISETP.NE.AND P0, PT, R2, RZ, PT ;  /* 0x000000ff0200720c */ /* 0x000fe40003f05270 */
[----:B------:R-:W-:-:S04]  /*0260*/  IADD3 R13, R12, 0x20, RZ ;  /* 0x000000200c0d7810 */ /* 0x000fc80007ffe0ff */
[----:B------:R-:W-:-:S07]  /*0270*/  IMNMX R13, R13, c[0x0][0x190], PT ;  /* 0x000064000d0d7a17 */ /* 0x000fce0003800200 */
[----:B------:R-:W-:Y:S05]  /*0280*/  @!P0 EXIT ;  /* 0x000000000000894d */ /* 0x000fea0003800000 */
[-C--:B------:R-:W-:Y:S01]  /*0290*/  IADD3 R14, R12, R5.reuse, RZ ;  /* 0x000000050c0e7210 */ /* 0x080fe20007ffe0ff */
[----:B------:R-:W-:Y:S01]  /*02a0*/  BSSY B0, `(.L_x_1883) ;  /* 0x0000068000007945 */ /* 0x000fe20003800000 */
[----:B-1----:R-:W-:Y:S02]  /*02b0*/  LEA R2, R6, R5, 0x5 ;  /* 0x0000000506027211 */ /* 0x002fe400078e28ff */
        /* <DEDUP_REMOVED lines=16> */
[----:B------:R-:W-:Y:S02]  /*03c0*/  LEA R14, P0, R15, c[0x0][0x160], 0x1 ;  /* 0x000058000f0e7a11 */ /* 0x000fe400078008ff */
[----:B------:R-:W-:Y:S02]  /*03d0*/  SHF.L.U32 R7, R5, 0x1, RZ ;  /* 0x0000000105077819 */ /* 0x000fe400000006ff */
[----:B------:R-:W-:Y:S02]  /*03e0*/  LEA.HI.X R15, R15, c[0x0][0x164], R18, 0x1, P0 ;  /* 0x000059000f0f7a11 */ /* 0x000fe400000f0c12 */
[----:B------:R-:W-:Y:S01]  /*03f0*/  PLOP3.LUT P0, PT, PT, PT, PT, 0x80, 0x0 ;  /* 0x000000000000781c */ /* 0x000fe20003f0f070 */
[----:B------:R-:W-:Y:S05]  /*0400*/  @!P2 BRA `(.L_x_1886) ;  /* 0x000001300000a947 */ /* 0x000fea0003800000 */
[----:B------:R-:W-:Y:S02]  /*0410*/  PLOP3.LUT P0, PT, PT, PT, PT, 0x8, 0x0 ;  /* 0x000000000000781c */ /* 0x000fe40003f0e170 */
[----:B------:R-:W-:-:S05]  /*0420*/  IADD3 R23, R11, -0x3, RZ ;  /* 0xfffffffd0b177810 */ /* 0x000fca0007ffe0ff */
.L_x_1887:
        /* <DEDUP_REMOVED lines=17> */
.L_x_1886:
        /* <DEDUP_REMOVED lines=17> */
.L_x_1885:
        /* <DEDUP_REMOVED lines=13> */
.L_x_1889:
        /* <DEDUP_REMOVED lines=17> */
.L_x_1888:
[----:B------:R-:W-:-:S04]  /*0830*/  IADD3 R16, R11, -R22, RZ ;  /* 0x800000160b107210 */ /* 0x000fc80007ffe0ff */
[----:B------:R-:W-:-:S13]  /*0840*/  ISETP.GT.AND P2, PT, R16, 0x1, PT ;  /* 0x000000011000780c */ /* 0x000fda0003f44270 */
[----:B------:R-:W-:Y:S01]  /*0850*/  @P2 PLOP3.LUT P0, PT, PT, PT, PT, 0x8, 0x0 ;  /* 0x000000000000281c */ /* 0x000fe20003f0e170 */
[----:B------:R0:W2:Y:S01]  /*0860*/  @P2 LDG.E.U16.CONSTANT R20, [R14.64] ;  /* 0x000000060e142981 */ /* 0x0000a2000c1e9500 */
[----:B------:R-:W-:Y:S02]  /*0870*/  @P2 IADD3 R22, R22, 0x2, RZ ;  /* 0x0000000216162810 */ /* 0x000fe40007ffe0ff */
[----:B------:R-:W-:-:S05]  /*0880*/  @P2 MOV R19, c[0x0][0x190] ;  /* 0x0000640000132a02 */ /* 0x000fca0000000f00 */
[----:B------:R-:W-:-:S04]  /*0890*/  @P2 IMAD.WIDE R16, R19, 0x2, R14 ;  /* 0x0000000213102825 */ /* 0x000fc800078e020e */
[----:B------:R-:W-:Y:S02]  /*08a0*/  ISETP.LT.OR P0, PT, R22, R11, P0 ;  /* 0x0000000b1600720c */ /* 0x000fe40000701670 */
[----:B------:R-:W3:Y:S01]  /*08b0*/  @P2 LDG.E.U16.CONSTANT R22, [R16.64] ;  /* 0x0000000610162981 */ /* 0x000ee2000c1e9500 */
[----:B0-----:R-:W-:-:S10]  /*08c0*/  @P2 IMAD.WIDE R14, R19, 0x2, R16 ;  /* 0x00000002130e2825 */ /* 0x001fd400078e0210 */
[----:B------:R-:W4:Y:S04]  /*08d0*/  @P0 LDG.E.U16.CONSTANT R18, [R14.64] ;  /* 0x000000060e120981 */ /* 0x000f28000c1e9500 */
[----:B--2---:R-:W-:Y:S04]  /*08e0*/  @P2 STS.U16 [R7], R20 ;  /* 0x0000001407002388 */ /* 0x004fe80000000400 */
[----:B---3--:R0:W-:Y:S02]  /*08f0*/  @P2 STS.U16 [R7+0x40], R22 ;  /* 0x0000401607002388 */ /* 0x0081e40000000400 */
[----:B0-----:R-:W-:-:S05]  /*0900*/  @P2 IADD3 R7, R7, 0x80, RZ ;  /* 0x0000008007072810 */ /* 0x001fca0007ffe0ff */
[----:B----4-:R0:W-:Y:S02]  /*0910*/  @P0 STS.U16 [R7], R18 ;  /* 0x0000001207000388 */ /* 0x0101e40000000400 */
.L_x_1884:
[----:B------:R-:W-:Y:S05]  /*0920*/  BSYNC B0 ;  /* 0x0000000000007941 */ /* 0x000fea0003800000 */
.L_x_1883:
        /* <DEDUP_REMOVED lines=19> */
.L_x_1892:
        /* <DEDUP_REMOVED lines=11> */
.L_x_1891:
        /* <DEDUP_REMOVED lines=10> */
.L_x_1890:
        /* <DEDUP_REMOVED lines=11> */
[----:B------:R-:W-:Y:S02]  /*0c60*/  @P4 IMNMX R6, R12, c[0x0][0x1b0], PT ;  /* 0x00006c000c064a17 */ /* 0x000fe40003800200 */
[----:B------:R-:W-:-:S02]  /*0c70*/  @P0 SHF.R.S32.HI R5, RZ, 0x1f, R4 ;  /* 0x0000001fff050819 */ /* 0x000fc40000011404 */
[----:B------:R-:W-:Y:S02]  /*0c80*/  @P5 IMNMX R7, R12, c[0x0][0x1b4], PT ;  /* 0x00006d000c075a17 */ /* 0x000fe40003800200 */
[----:B------:R-:W-:Y:S02]  /*0c90*/  @P4 IADD3 R6, R6, -c[0x0][0x1ac], RZ ;  /* 0x80006b0006064a10 */ /* 0x000fe40007ffe0ff */
[----:B------:R-:W-:Y:S02]  /*0ca0*/  @P0 LEA.HI R5, R5, R4, RZ, 0x5 ;  /* 0x0000000405050211 */ /* 0x000fe400078f28ff */
[----:B------:R-:W-:Y:S02]  /*0cb0*/  @P5 IADD3 R14, R7, -c[0x0][0x1b0], RZ ;  /* 0x80006c00070e5a10 */ /* 0x000fe40007ffe0ff */
[----:B------:R-:W-:Y:S02]  /*0cc0*/  @P4 SHF.R.S32.HI R7, RZ, 0x1f, R6 ;  /* 0x0000001fff074819 */ /* 0x000fe40000011406 */
[----:B------:R-:W-:-:S02]  /*0cd0*/  @P2 IMNMX R15, R12, c[0x0][0x1b8], PT ;  /* 0x00006e000c0f2a17 */ /* 0x000fc40003800200 */
[----:B------:R-:W-:Y:S02]  /*0ce0*/  @P0 SHF.R.S32.HI R5, RZ, 0x5, R5 ;  /* 0x00000005ff050819 */ /* 0x000fe40000011405 */
[----:B------:R-:W-:Y:S02]  /*0cf0*/  @P3 IMNMX R18, R12, c[0x0][0x1bc], PT ;  /* 0x00006f000c123a17 */ /* 0x000fe40003800200 */
[----:B------:R-:W-:Y:S02]  /*0d00*/  @P4 LEA.HI R4, R7, R6, RZ, 0x5 ;  /* 0x0000000607044211 */ /* 0x000fe400078f28ff */
[----:B------:R-:W-:Y:S01]  /*0d10*/  CS2R R6, SRZ ;  /* 0x0000000000067805 */ /* 0x000fe2000001ff00 */
[----:B------:R-:W-:Y:S01]  /*0d20*/  @P2 IADD3 R16, R15, -c[0x0][0x1b4], RZ ;  /* 0x80006d000f102a10 */ /* 0x000fe20007ffe0ff */
[----:B------:R-:W-:Y:S01]  /*0d30*/  @P0 IMAD R7, R5, 0x6, RZ ;  /* 0x0000000605070824 */ /* 0x000fe200078e02ff */
[----:B------:R-:W-:Y:S02]  /*0d40*/  @P5 SHF.R.S32.HI R15, RZ, 0x1f, R14 ;  /* 0x0000001fff0f5819 */ /* 0x000fe4000001140e */
[----:B------:R-:W-:-:S02]  /*0d50*/  @P3 IADD3 R18, R18, -c[0x0][0x1b8], RZ ;  /* 0x80006e0012123a10 */ /* 0x000fc40007ffe0ff */
[----:B------:R-:W-:Y:S02]  /*0d60*/  ISETP.GE.AND P0, PT, R12, R13, PT ;  /* 0x0000000d0c00720c */ /* 0x000fe40003f06270 */
[----:B------:R-:W-:Y:S02]  /*0d70*/  @P2 SHF.R.S32.HI R17, RZ, 0x1f, R16 ;  /* 0x0000001fff112819 */ /* 0x000fe40000011410 */
[----:B------:R-:W-:Y:S02]  /*0d80*/  @P5 LEA.HI R14, R15, R14, RZ, 0x5 ;  /* 0x0000000e0f0e5211 */ /* 0x000fe400078f28ff */
[----:B------:R-:W-:Y:S02]  /*0d90*/  @P3 SHF.R.S32.HI R19, RZ, 0x1f, R18 ;  /* 0x0000001fff133819 */ /* 0x000fe40000011412 */
[----:B------:R-:W-:Y:S02]  /*0da0*/  @P2 LEA.HI R17, R17, R16, RZ, 0x5 ;  /* 0x0000001011112211 */ /* 0x000fe400078f28ff */
[----:B------:R-:W-:-:S02]  /*0db0*/  @P4 SHF.R.S32.HI R4, RZ, 0x5, R4 ;  /* 0x00000005ff044819 */ /* 0x000fc40000011404 */
[----:B------:R-:W-:Y:S02]  /*0dc0*/  @P5 SHF.R.S32.HI R14, RZ, 0x5, R14 ;  /* 0x00000005ff0e5819 */ /* 0x000fe4000001140e */
[----:B------:R-:W-:Y:S02]  /*0dd0*/  @P3 LEA.HI R19, R19, R18, RZ, 0x5 ;  /* 0x0000001213133211 */ /* 0x000fe400078f28ff */
[----:B------:R-:W-:Y:S02]  /*0de0*/  SHF.R.S32.HI R20, RZ, 0x5, R20 ;  /* 0x00000005ff147819 */ /* 0x000fe40000011414 */
[----:B------:R-:W-:Y:S02]  /*0df0*/  MOV R15, RZ ;  /* 0x000000ff000f7202 */ /* 0x000fe40000000f00 */
[----:B------:R-:W-:Y:S02]  /*0e00*/  @P4 LEA R6, R4, R4, 0x2 ;  /* 0x0000000404064211 */ /* 0x000fe400078e10ff */
[----:B------:R-:W-:Y:S01]  /*0e10*/  @P5 SHF.L.U32 R15, R14, 0x2, RZ ;  /* 0x000000020e0f5819 */ /* 0x000fe200000006ff */
[----:B------:R-:W-:Y:S01]  /*0e20*/  CS2R R4, SRZ ;  /* 0x0000000000047805 */ /* 0x000fe2000001ff00 */
[----:B------:R-:W-:-:S02]  /*0e30*/  @P2 SHF.R.S32.HI R17, RZ, 0x5, R17 ;  /* 0x00000005ff112819 */ /* 0x000fc40000011411 */
[----:B------:R-:W-:Y:S02]  /*0e40*/  @P3 SHF.R.S32.HI R19, RZ, 0x5, R19 ;  /* 0x00000005ff133819 */ /* 0x000fe40000011413 */
[----:B------:R-:W-:Y:S02]  /*0e50*/  LEA R7, R20, R7, 0x3 ;  /* 0x0000000714077211 */ /* 0x000fe400078e18ff */
[----:B------:R-:W-:Y:S02]  /*0e60*/  @P2 LEA R4, R17, R17, 0x1 ;  /* 0x0000001111042211 */ /* 0x000fe400078e08ff */
[----:B------:R-:W-:Y:S02]  /*0e70*/  @P3 SHF.L.U32 R5, R19, 0x1, RZ ;  /* 0x0000000113053819 */ /* 0x000fe400000006ff */
[----:B------:R-:W-:Y:S01]  /*0e80*/  IADD3 R6, R15, R7, R6 ;  /* 0x000000070f067210 */ /* 0x000fe20007ffe006 */
[----:B------:R-:W-:Y:S05]  /*0e90*/  @P0 BRA `(.L_x_1893) ;  /* 0x0000034000000947 */ /* 0x000fea0003800000 */
[----:B------:R-:W-:Y:S01]  /*0ea0*/  SHF.L.U32 R18, R3, 0x6, RZ ;  /* 0x0000000603127819 */ /* 0x000fe200000006ff */
[----:B------:R-:W-:-:S10]  /*0eb0*/  HFMA2.MMA R3, -RZ, RZ, 0, 1.1920928955078125e-07 ;  /* 0x00000002ff037435 */ /* 0x000fd400000001ff */
        /* <DEDUP_REMOVED lines=9> */
.L_x_1894:
[----:B-----5:R-:W-:-:S05]  /*0f50*/  IADD3 R20, R7, R14, RZ ;  /* 0x0000000e07147210 */ /* 0x020fca0007ffe0ff */
[----:B------:R-:W-:-:S05]  /*0f60*/  IMAD R18, R20, c[0x0][0x18c], RZ ;  /* 0x0000630014127a24 */ /* 0x000fca00078e02ff */
[----:B------:R-:W-:-:S04]  /*0f70*/  SHF.R.S32.HI R19, RZ, 0x1f, R18 ;  /* 0x0000001fff137819 */ /* 0x000fc80000011412 */
[----:B------:R-:W-:Y:S02]  /*0f80*/  LEA.HI R18, R19, R18, RZ, 0x3 ;  /* 0x0000001213127211 */ /* 0x000fe400078f18ff */
[----:B------:R-:W-:Y:S02]  /*0f90*/  MOV R19, 0x4 ;  /* 0x0000000400137802 */ /* 0x000fe40000000f00 */
        /* <DEDUP_REMOVED lines=36> */
.L_x_1893:
        /* <DEDUP_REMOVED lines=24> */
.L_x_1908:
        /* <DEDUP_REMOVED lines=16> */
[----:B------:R-:W-:Y:S02]  /*1460*/  LOP3.LUT R5, R25, 0x64006400, RZ, 0xfc, !PT ;  /* 0x6400640019057812 */ /* 0x000fe400078efcff */
[C---:B------:R-:W-:Y:S02]  /*1470*/  LOP3.LUT R30, R6.reuse, 0xf000f, RZ, 0xc0, !PT ;  /* 0x000f000f061e7812 */ /* 0x040fe400078ec0ff */
        /* <DEDUP_REMOVED lines=32> */
[----:B------:R-:W-:-:S02]  /*1680*/  HFMA2 R36, R37, R0.H0_H0, -72, -72 ;  /* 0xd480d48025247431 */ /* 0x000fc40000040000 */
[-C--:B------:R-:W-:Y:S02]  /*1690*/  HFMA2 R32, R41, R0.reuse.H0_H0, -72, -72 ;  /* 0xd480d48029207431 */ /* 0x080fe40000040000 */
[----:B------:R-:W-:Y:S02]  /*16a0*/  HADD2 R33, R6, -1032, -1032 ;  /* 0xe408e40806217430 */ /* 0x000fe40000000000 */
[----:B------:R-:W-:Y:S02]  /*16b0*/  HFMA2 R34, R7, R0.H0_H0, -72, -72 ;  /* 0xd480d48007227431 */ /* 0x000fe40000040000 */
[----:B------:R-:W-:Y:S02]  /*16c0*/  HADD2 R35, R35, -1032, -1032 ;  /* 0xe408e40823237430 */ /* 0x000fe40000000000 */
[----:B------:R-:W-:Y:S02]  /*16d0*/  HADD2 R37, R4, -1032, -1032 ;  /* 0xe408e40804257430 */ /* 0x000fe40000000000 */
[----:B------:R-:W-:-:S02]  /*16e0*/  HADD2 R39, R40, -1032, -1032 ;  /* 0xe408e40828277430 */ /* 0x000fc40000000000 */
[----:B------:R-:W-:Y:S01]  /*16f0*/  HFMA2 R25, R43, R0.H0_H0, -72, -72 ;  /* 0xd480d4802b197431 */ /* 0x000fe20000040000 */
[----:B------:R-:W-:Y:S05]  /*1700*/  @!P2 BRA `(.L_x_1897) ;  /* 0x000005600000a947 */ /* 0x000fea0003800000 */
[----:B------:R-:W0:Y:S01]  /*1710*/  LDS.64 R4, [UR4] ;  /* 0x00000004ff047984 */ /* 0x000e220008000a00 */
[--C-:B------:R-:W-:Y:S02]  /*1720*/  HADD2.F32 R40, -RZ, R24.reuse.H0_H0 ;  /* 0x20000018ff287230 */ /* 0x100fe40000004100 */
[----:B------:R-:W-:Y:S01]  /*1730*/  HADD2.F32 R41, -RZ, R24.H1_H1 ;  /* 0x30000018ff297230 */ /* 0x000fe20000004100 */
[----:B------:R-:W1:Y:S01]  /*1740*/  LDS.64 R6, [UR4+0x8] ;  /* 0x00000804ff067984 */ /* 0x000e620008000a00 */
[----:B------:R-:W-:Y:S02]  /*1750*/  HADD2.F32 R42, -RZ, R27.H0_H0 ;  /* 0x2000001bff2a7230 */ /* 0x000fe40000004100 */
[----:B------:R-:W-:Y:S02]  /*1760*/  HADD2.F32 R46, -RZ, R29.H0_H0 ;  /* 0x2000001dff2e7230 */ /* 0x000fe40000004100 */
[----:B------:R-:W-:-:S02]  /*1770*/  HADD2.F32 R48, -RZ, R31.H0_H0 ;  /* 0x2000001fff307230 */ /* 0x000fc40000004100 */
[----:B------:R-:W-:Y:S02]  /*1780*/  HADD2.F32 R47, -RZ, R31.H1_H1 ;  /* 0x3000001fff2f7230 */ /* 0x000fe40000004100 */
[--C-:B0-----:R-:W-:Y:S02]  /*1790*/  HADD2.F32 R43, -RZ, R4.reuse.H0_H0 ;  /* 0x20000004ff2b7230 */ /* 0x101fe40000004100 */
[----:B------:R-:W-:-:S03]  /*17a0*/  HADD2.F32 R4, -RZ, R4.H1_H1 ;  /* 0x30000004ff047230 */ /* 0x000fc60000004100 */
[----:B------:R-:W-:Y:S02]  /*17b0*/  FFMA.FTZ R40, R40, R43, RZ ;  /* 0x0000002b28287223 */ /* 0x000fe400000100ff */
[----:B------:R-:W-:Y:S01]  /*17c0*/  FFMA.FTZ R44, R43, R42, RZ ;  /* 0x0000002a2b2c7223 */ /* 0x000fe200000100ff */
[----:B------:R-:W-:Y:S01]  /*17d0*/  HADD2.F32 R42, -RZ, R26.H0_H0 ;  /* 0x2000001aff2a7230 */ /* 0x000fe20000004100 */
[----:B------:R-:W-:Y:S01]  /*17e0*/  FFMA.FTZ R45, R41, R4, R40 ;  /* 0x00000004292d7223 */ /* 0x000fe20000010028 */
[----:B------:R-:W-:Y:S01]  /*17f0*/  HADD2.F32 R40, -RZ, R5.H0_H0 ;  /* 0x20000005ff287230 */ /* 0x000fe20000004100 */
[C---:B------:R-:W-:Y:S01]  /*1800*/  FFMA.FTZ R46, R43.reuse, R46, RZ ;  /* 0x0000002e2b2e7223 */ /* 0x040fe200000100ff */
[----:B------:R-:W-:Y:S01]  /*1810*/  HADD2.F32 R41, -RZ, R27.H1_H1 ;  /* 0x3000001bff297230 */ /* 0x000fe20000004100 */
[----:B------:R-:W-:Y:S01]  /*1820*/  FFMA.FTZ R48, R43, R48, RZ ;  /* 0x000000302b307223 */ /* 0x000fe200000100ff */
        /* <DEDUP_REMOVED lines=19> */
[----:B------:R-:W-:Y:S01]  /*1960*/  FFMA.FTZ R41, R5, R47, R44 ;  /* 0x0000002f05297223 */ /* 0x000fe2000001002c */
[----:B------:R-:W-:-:S02]  /*1970*/  HADD2.F32 R48, -RZ, R32.H1_H1 ;  /* 0x30000020ff307230 */ /* 0x000fc40000004100 */
        /* <DEDUP_REMOVED lines=12> */
[C---:B------:R-:W-:Y:S01]  /*1a40*/  FFMA.FTZ R45, R6.reuse, R45, R41 ;  /* 0x0000002d062d7223 */ /* 0x040fe20000010029 */
        /* <DEDUP_REMOVED lines=19> */
[C---:B------:R-:W-:Y:S02]  /*1b80*/  FFMA.FTZ R41, R7.reuse, R40, R41 ;  /* 0x0000002807297223 */ /* 0x040fe40000010029 */
[C---:B------:R-:W-:Y:S02]  /*1b90*/  FFMA.FTZ R42, R7.reuse, R42, R45 ;  /* 0x0000002a072a7223 */ /* 0x040fe4000001002d */
        /* <DEDUP_REMOVED lines=13> */
.L_x_1897:
        /* <DEDUP_REMOVED lines=12> */
[----:B------:R-:W-:Y:S02]  /*1d30*/  HADD2.F32 R46, -RZ, R31.H1_H1 ;  /* 0x3000001fff2e7230 */ /* 0x000fe40000004100 */
[----:B------:R-:W-:Y:S02]  /*1d40*/  HADD2.F32 R42, -RZ, R26.H0_H0 ;  /* 0x2000001aff2a7230 */ /* 0x000fe40000004100 */
[----:B------:R-:W-:Y:S02]  /*1d50*/  HADD2.F32 R48, -RZ, R32.H1_H1 ;  /* 0x30000020ff307230 */ /* 0x000fe40000004100 */
[--C-:B0-----:R-:W-:Y:S02]  /*1d60*/  HADD2.F32 R40, -RZ, R4.reuse.H0_H0 ;  /* 0x20000004ff287230 */ /* 0x101fe40000004100 */
[----:B------:R-:W-:-:S03]  /*1d70*/  HADD2.F32 R4, -RZ, R4.H1_H1 ;  /* 0x30000004ff047230 */ /* 0x000fc60000004100 */
[-C--:B------:R-:W-:Y:S02]  /*1d80*/  FFMA.FTZ R41, R41, R40.reuse, RZ ;  /* 0x0000002829297223 */ /* 0x080fe400000100ff */
[----:B------:R-:W-:Y:S02]  /*1d90*/  FFMA.FTZ R43, R43, R40, RZ ;  /* 0x000000282b2b7223 */ /* 0x000fe400000100ff */
[----:B------:R-:W-:Y:S01]  /*1da0*/  FFMA.FTZ R45, R45, R4, R41 ;  /* 0x000000042d2d7223 */ /* 0x000fe20000010029 */
[----:B------:R-:W-:Y:S01]  /*1db0*/  HADD2.F32 R41, -RZ, R27.H1_H1 ;  /* 0x3000001bff297230 */ /* 0x000fe20000004100 */
[-C--:B------:R-:W-:Y:S02]  /*1dc0*/  FFMA.FTZ R47, R47, R40.reuse, RZ ;  /* 0x000000282f2f7223 */ /* 0x080fe400000100ff */
[----:B------:R-:W-:Y:S01]  /*1dd0*/  FFMA.FTZ R49, R49, R40, RZ ;  /* 0x0000002831317223 */ /* 0x000fe200000100ff */
[--C-:B------:R-:W-:Y:S01]  /*1de0*/  HADD2.F32 R40, -RZ, R5.reuse.H0_H0 ;  /* 0x20000005ff287230 */ /* 0x100fe20000004100 */
        /* <DEDUP_REMOVED lines=18> */
[--C-:B-1----:R-:W-:Y:S01]  /*1f10*/  HADD2.F32 R4, -RZ, R6.reuse.H0_H0 ;  /* 0x20000006ff047230 */ /* 0x102fe20000004100 */
[-C--:B------:R-:W-:Y:S01]  /*1f20*/  FFMA.FTZ R45, R45, R5.reuse, R42 ;  /* 0x000000052d2d7223 */ /* 0x080fe2000001002a */
        /* <DEDUP_REMOVED lines=8> */
[----:B------:R-:W-:-:S02]  /*1fb0*/  HADD2.F32 R47, -RZ, R39.H0_H0 ;  /* 0x20000027ff2f7230 */ /* 0x000fc40000004100 */
[----:B------:R-:W-:Y:S01]  /*1fc0*/  HADD2.F32 R42, -RZ, R35.H1_H1 ;  /* 0x30000023ff2a7230 */ /* 0x000fe20000004100 */
[----:B------:R-:W-:Y:S01]  /*1fd0*/  FFMA.FTZ R41, R46, R6, R41 ;  /* 0x000000062e297223 */ /* 0x000fe20000010029 */
[----:B------:R-:W-:Y:S01]  /*1fe0*/  HADD2.F32 R46, -RZ, R39.H1_H1 ;  /* 0x30000027ff2e7230 */ /* 0x000fe20000004100 */
        /* <DEDUP_REMOVED lines=17> */
[-C--:B------:R-:W-:Y:S01]  /*2100*/  FFMA.FTZ R6, R41, R7.reuse, R6 ;  /* 0x0000000729067223 */ /* 0x080fe20000010006 */
[----:B------:R-:W-:Y:S01]  /*2110*/  HADD2.F32 R46, -RZ, R25.H1_H1 ;  /* 0x30000019ff2e7230 */ /* 0x000fe20000004100 */
        /* <DEDUP_REMOVED lines=15> */
.L_x_1899:
[----:B------:R-:W-:Y:S05]  /*2210*/  @P0 BRA `(.L_x_1898) ;  /* 0x0000056000000947 */ /* 0x000fea0003800000 */
[----:B------:R-:W0:Y:S01]  /*2220*/  LDS.64 R4, [UR4+0x80] ;  /* 0x00008004ff047984 */ /* 0x000e220008000a00 */
[--C-:B------:R-:W-:Y:S02]  /*2230*/  HADD2.F32 R42, -RZ, R24.reuse.H0_H0 ;  /* 0x20000018ff2a7230 */ /* 0x100fe40000004100 */
[----:B------:R-:W-:Y:S01]  /*2240*/  HADD2.F32 R44, -RZ, R27.H0_H0 ;  /* 0x2000001bff2c7230 */ /* 0x000fe20000004100 */
[----:B------:R-:W1:Y:S01]  /*2250*/  LDS.64 R6, [UR4+0x88] ;  /* 0x00008804ff067984 */ /* 0x000e620008000a00 */
[----:B------:R-:W-:Y:S02]  /*2260*/  HADD2.F32 R24, -RZ, R24.H1_H1 ;  /* 0x30000018ff187230 */ /* 0x000fe40000004100 */
[----:B------:R-:W-:Y:S02]  /*2270*/  HADD2.F32 R48, -RZ, R29.H0_H0 ;  /* 0x2000001dff307230 */ /* 0x000fe40000004100 */
[----:B------:R-:W-:-:S02]  /*2280*/  HADD2.F32 R46, -RZ, R27.H1_H1 ;  /* 0x3000001bff2e7230 */ /* 0x000fc40000004100 */
[--C-:B------:R-:W-:Y:S02]  /*2290*/  HADD2.F32 R50, -RZ, R31.reuse.H0_H0 ;  /* 0x2000001fff327230 */ /* 0x100fe40000004100 */
        /* <DEDUP_REMOVED lines=14> */
[----:B------:R-:W-:-:S02]  /*2380*/  FFMA.FTZ R43, R46, R40, R43 ;  /* 0x000000282e2b7223 */ /* 0x000fc4000001002b */
        /* <DEDUP_REMOVED lines=42> */
[--C-:B------:R-:W-:Y:S02]  /*2630*/  HADD2.F32 R28, -RZ, R25.reuse.H0_H0 ;  /* 0x20000019ff1c7230 */ /* 0x100fe40000004100 */
        /* <DEDUP_REMOVED lines=20> */
.L_x_1898:
[----:B------:R-:W-:-:S05]  /*2780*/  MOV R27, 0x4 ;  /* 0x00000004001b7802 */ /* 0x000fca0000000f00 */
[----:B------:R-:W-:-:S05]  /*2790*/  IMAD.WIDE R24, R27, c[0x0][0x18c], R2 ;  /* 0x000063001b187a25 */ /* 0x000fca00078e0202 */
[----:B------:R-:W2:Y:S02]  /*27a0*/  LDG.E.128.CONSTANT R4, [R24.64] ;  /* 0x0000000618047981 */ /* 0x000ea4000c1e9d00 */
[----:B--2---:R-:W-:Y:S02]  /*27b0*/  LOP3.LUT R30, R5, 0xf000f0, RZ, 0xc0, !PT ;  /* 0x00f000f0051e7812 */ /* 0x004fe400078ec0ff */
[----:B------:R-:W-:Y:S02]  /*27c0*/  SHF.R.U32.HI R31, RZ, 0x8, R5 ;  /* 0x00000008ff1f7819 */ /* 0x000fe40000011605 */
        /* <DEDUP_REMOVED lines=8> */
[----:B------:R-:W-:-:S02]  /*2850*/  LOP3.LUT R7, R30, 0x64006400, RZ, 0xfc, !PT ;  /* 0x640064001e077812 */ /* 0x000fc400078efcff */
[----:B------:R-:W-:Y:S02]  /*2860*/  SHF.R.U32.HI R4, RZ, 0x8, R4 ;  /* 0x00000008ff047819 */ /* 0x000fe40000011604 */
[C---:B------:R-:W-:Y:S02]  /*2870*/  LOP3.LUT R30, R31.reuse, 0xf000f, RZ, 0xc0, !PT ;  /* 0x000f000f1f1e7812 */ /* 0x040fe400078ec0ff */
[----:B------:R-:W-:Y:S02]  /*2880*/  LOP3.LUT R32, R31, 0xf000f0, RZ, 0xc0, !PT ;  /* 0x00f000f01f207812 */ /* 0x000fe400078ec0ff */
[----:B------:R-:W-:Y:S02]  /*2890*/  LOP3.LUT R31, R33, 0x64006400, RZ, 0xfc, !PT ;  /* 0x64006400211f7812 */ /* 0x000fe400078efcff */
[----:B------:R-:W-:Y:S02]  /*28a0*/  LOP3.LUT R29, R5, 0xf000f, RZ, 0xc0, !PT ;  /* 0x000f000f051d7812 */ /* 0x000fe400078ec0ff */
[----:B------:R-:W-:Y:S01]  /*28b0*/  LOP3.LUT R33, R34, 0x64006400, RZ, 0xfc, !PT ;  /* 0x6400640022217812 */ /* 0x000fe200078efcff */
[----:B------:R-:W-:Y:S01]  /*28c0*/  HADD2 R31, R31, -1032, -1032 ;  /* 0xe408e4081f1f7430 */ /* 0x000fe20000000000 */
[----:B------:R-:W-:-:S02]  /*28d0*/  LOP3.LUT R5, R28, 0x64006400, RZ, 0xfc, !PT ;  /* 0x640064001c057812 */ /* 0x000fc400078efcff */
[C---:B------:R-:W-:Y:S02]  /*28e0*/  LOP3.LUT R34, R35.reuse, 0xf000f, RZ, 0xc0, !PT ;  /* 0x000f000f23227812 */ /* 0x040fe400078ec0ff */
[C---:B------:R-:W-:Y:S02]  /*28f0*/  LOP3.LUT R6, R4.reuse, 0xf000f, RZ, 0xc0, !PT ;  /* 0x000f000f04067812 */ /* 0x040fe400078ec0ff */
[----:B------:R-:W-:Y:S02]  /*2900*/  LOP3.LUT R28, R4, 0xf000f0, RZ, 0xc0, !PT ;  /* 0x00f000f0041c7812 */ /* 0x000fe400078ec0ff */
[----:B------:R-:W-:Y:S02]  /*2910*/  LOP3.LUT R36, R35, 0xf000f0, RZ, 0xc0, !PT ;  /* 0x00f000f023247812 */ /* 0x000fe400078ec0ff */
[C---:B------:R-:W-:Y:S02]  /*2920*/  LOP3.LUT R40, R39.reuse, 0xf000f, RZ, 0xc0, !PT ;  /* 0x000f000f27287812 */ /* 0x040fe400078ec0ff */
        /* <DEDUP_REMOVED lines=21> */
[----:B------:R-:W-:Y:S02]  /*2a80*/  HADD2 R36, R6, -1032, -1032 ;  /* 0xe408e40806247430 */ /* 0x000fe40000000000 */
[-C--:B------:R-:W-:Y:S02]  /*2a90*/  HFMA2 R37, R37, R0.reuse.H0_H0, -72, -72 ;  /* 0xd480d48025257431 */ /* 0x080fe40000040000 */
[----:B------:R-:W-:Y:S02]  /*2aa0*/  HADD2 R38, R38, -1032, -1032 ;  /* 0xe408e40826267430 */ /* 0x000fe40000000000 */
[-C--:B------:R-:W-:Y:S02]  /*2ab0*/  HFMA2 R39, R39, R0.reuse.H0_H0, -72, -72 ;  /* 0xd480d48027277431 */ /* 0x080fe40000040000 */
[----:B------:R-:W-:Y:S02]  /*2ac0*/  HFMA2 R41, R41, R0.H0_H0, -72, -72 ;  /* 0xd480d48029297431 */ /* 0x000fe40000040000 */
[----:B------:R-:W-:-:S02]  /*2ad0*/  HADD2 R42, R42, -1032, -1032 ;  /* 0xe408e4082a2a7430 */ /* 0x000fc40000000000 */
[----:B------:R-:W-:Y:S01]  /*2ae0*/  HFMA2 R34, R43, R0.H0_H0, -72, -72 ;  /* 0xd480d4802b227431 */ /* 0x000fe20000040000 */
[----:B------:R-:W-:Y:S05]  /*2af0*/  @!P2 BRA `(.L_x_1900) ;  /* 0x000005600000a947 */ /* 0x000fea0003800000 */
        /* <DEDUP_REMOVED lines=8> */
[----:B------:R-:W-:Y:S02]  /*2b80*/  HADD2.F32 R50, -RZ, R39.H0_H0 ;  /* 0x20000027ff327230 */ /* 0x000fe40000004100 */
[----:B------:R-:W-:Y:S02]  /*2b90*/  HADD2.F32 R52, -RZ, R33.H0_H0 ;  /* 0x20000021ff347230 */ /* 0x000fe40000004100 */
[--C-:B0-----:R-:W-:Y:S02]  /*2ba0*/  HADD2.F32 R43, -RZ, R4.reuse.H0_H0 ;  /* 0x20000004ff2b7230 */ /* 0x101fe40000004100 */
[----:B------:R-:W-:-:S03]  /*2bb0*/  HADD2.F32 R4, -RZ, R4.H1_H1 ;  /* 0x30000004ff047230 */ /* 0x000fc60000004100 */
[----:B------:R-:W-:Y:S02]  /*2bc0*/  FFMA.FTZ R44, R44, R43, RZ ;  /* 0x0000002b2c2c7223 */ /* 0x000fe400000100ff */
[----:B------:R-:W-:Y:S02]  /*2bd0*/  FFMA.FTZ R46, R43, R46, RZ ;  /* 0x0000002e2b2e7223 */ /* 0x000fe400000100ff */
[----:B------:R-:W-:Y:S01]  /*2be0*/  FFMA.FTZ R45, R45, R4, R44 ;  /* 0x000000042d2d7223 */ /* 0x000fe2000001002c */
[--C-:B------:R-:W-:Y:S01]  /*2bf0*/  HADD2.F32 R44, -RZ, R5.reuse.H0_H0 ;  /* 0x20000005ff2c7230 */ /* 0x100fe20000004100 */
        /* <DEDUP_REMOVED lines=18> */
[----:B------:R-:W-:Y:S01]  /*2d20*/  HADD2.F32 R46, -RZ, R7.H0_H0 ;  /* 0x20000007ff2e7230 */ /* 0x000fe20000004100 */
        /* <DEDUP_REMOVED lines=19> */
[--C-:B------:R-:W-:Y:S02]  /*2e60*/  HADD2.F32 R4, -RZ, R32.reuse.H0_H0 ;  /* 0x20000020ff047230 */ /* 0x100fe40000004100 */
[--C-:B------:R-:W-:Y:S01]  /*2e70*/  HADD2.F32 R50, -RZ, R35.reuse.H0_H0 ;  /* 0x20000023ff327230 */ /* 0x100fe20000004100 */
        /* <DEDUP_REMOVED lines=30> */
.L_x_1900:
        /* <DEDUP_REMOVED lines=28> */
[----:B-1----:R-:W-:Y:S01]  /*3220*/  HADD2.F32 R45, -RZ, R6.H0_H0 ;  /* 0x20000006ff2d7230 */ /* 0x002fe20000004100 */
        /* <DEDUP_REMOVED lines=30> */
[--C-:B------:R-:W-:Y:S02]  /*3410*/  HADD2.F32 R4, -RZ, R32.reuse.H0_H0 ;  /* 0x20000020ff047230 */ /* 0x100fe40000004100 */
        /* <DEDUP_REMOVED lines=30> */
.L_x_1902:
[----:B------:R-:W-:Y:S05]  /*3600*/  @P0 BRA `(.L_x_1901) ;  /* 0x0000056000000947 */ /* 0x000fea0003800000 */
[----:B------:R-:W0:Y:S01]  /*3610*/  LDS.64 R4, [UR4+0x90] ;  /* 0x00009004ff047984 */ /* 0x000e220008000a00 */
[----:B------:R-:W-:Y:S02]  /*3620*/  HADD2.F32 R46, -RZ, R29.H0_H0 ;  /* 0x2000001dff2e7230 */ /* 0x000fe40000004100 */
[--C-:B------:R-:W-:Y:S01]  /*3630*/  HADD2.F32 R44, -RZ, R26.reuse.H0_H0 ;  /* 0x2000001aff2c7230 */ /* 0x100fe20000004100 */
[----:B------:R-:W1:Y:S01]  /*3640*/  LDS.64 R6, [UR4+0x98] ;  /* 0x00009804ff067984 */ /* 0x000e620008000a00 */
[----:B------:R-:W-:Y:S02]  /*3650*/  HADD2.F32 R47, -RZ, R26.H1_H1 ;  /* 0x3000001aff2f7230 */ /* 0x000fe40000004100 */
[----:B------:R-:W-:Y:S02]  /*3660*/  HADD2.F32 R48, -RZ, R31.H0_H0 ;  /* 0x2000001fff307230 */ /* 0x000fe40000004100 */
[----:B------:R-:W-:Y:S02]  /*3670*/  HADD2.F32 R29, -RZ, R29.H1_H1 ;  /* 0x3000001dff1d7230 */ /* 0x000fe40000004100 */
        /* <DEDUP_REMOVED lines=10> */
[-C--:B------:R-:W-:Y:S01]  /*3720*/  FFMA.FTZ R49, R29, R26.reuse, R49 ;  /* 0x0000001a1d317223 */ /* 0x080fe20000010031 */
[----:B------:R-:W-:Y:S01]  /*3730*/  HADD2.F32 R29, -RZ, R28.H0_H0 ;  /* 0x2000001cff1d7230 */ /* 0x000fe20000004100 */
[----:B------:R-:W-:Y:S02]  /*3740*/  FFMA.FTZ R43, R50, R43, RZ ;  /* 0x0000002b322b7223 */ /* 0x000fe400000100ff */
[-C--:B------:R-:W-:Y:S01]  /*3750*/  FFMA.FTZ R47, R47, R26.reuse, R44 ;  /* 0x0000001a2f2f7223 */ /* 0x080fe2000001002c */
[----:B------:R-:W-:Y:S01]  /*3760*/  HADD2.F32 R44, -RZ, R30.H0_H0 ;  /* 0x2000001eff2c7230 */ /* 0x000fe20000004100 */
[-C--:B------:R-:W-:Y:S01]  /*3770*/  FFMA.FTZ R45, R31, R26.reuse, R45 ;  /* 0x0000001a1f2d7223 */ /* 0x080fe2000001002d */
[----:B------:R-:W-:Y:S01]  /*3780*/  HADD2.F32 R31, -RZ, R32.H0_H0 ;  /* 0x20000020ff1f7230 */ /* 0x000fe20000004100 */
        /* <DEDUP_REMOVED lines=62> */
.L_x_1901:
        /* <DEDUP_REMOVED lines=141> */
.L_x_1903:
        /* <DEDUP_REMOVED lines=90> */
.L_x_1905:
        /* <DEDUP_REMOVED lines=87> */
.L_x_1904:
[----:B------:R-:W-:-:S05]  /*4f50*/  IMAD.WIDE R24, R27, c[0x0][0x18c], R24 ;  /* 0x000063001b187a25 */ /* 0x000fca00078e0218 */
[----:B------:R-:W2:Y:S02]  /*4f60*/  LDG.E.128.CONSTANT R4, [R24.64] ;  /* 0x0000000618047981 */ /* 0x000ea4000c1e9d00 */
[----:B--2---:R-:W-:Y:S02]  /*4f70*/  LOP3.LUT R24, R7, 0xf000f0, RZ, 0xc0, !PT ;  /* 0x00f000f007187812 */ /* 0x004fe400078ec0ff */
[----:B------:R-:W-:Y:S02]  /*4f80*/  SHF.R.U32.HI R33, RZ, 0x8, R4 ;  /* 0x00000008ff217819 */ /* 0x000fe40000011604 */
[----:B------:R-:W-:Y:S02]  /*4f90*/  LOP3.LUT R26, R4, 0xf000f0, RZ, 0xc0, !PT ;  /* 0x00f000f0041a7812 */ /* 0x000fe400078ec0ff */
[----:B------:R-:W-:Y:S02]  /*4fa0*/  LOP3.LUT R43, R24, 0x64006400, RZ, 0xfc, !PT ;  /* 0x64006400182b7812 */ /* 0x000fe400078efcff */
[----:B------:R-:W-:-:S02]  /*4fb0*/  LOP3.LUT R34, R4, 0xf000f, RZ, 0xc0, !PT ;  /* 0x000f000f04227812 */ /* 0x000fc400078ec0ff */
[C---:B------:R-:W-:Y:S02]  /*4fc0*/  LOP3.LUT R32, R5.reuse, 0xf000f, RZ, 0xc0, !PT ;  /* 0x000f000f05207812 */ /* 0x040fe400078ec0ff */
[----:B------:R-:W-:Y:S02]  /*4fd0*/  LOP3.LUT R27, R5, 0xf000f0, RZ, 0xc0, !PT ;  /* 0x00f000f0051b7812 */ /* 0x000fe400078ec0ff */
[----:B------:R-:W-:Y:S02]  /*4fe0*/  SHF.R.U32.HI R31, RZ, 0x8, R5 ;  /* 0x00000008ff1f7819 */ /* 0x000fe40000011605 */
[----:B------:R-:W-:Y:S02]  /*4ff0*/  LOP3.LUT R24, R33, 0xf000f0, RZ, 0xc0, !PT ;  /* 0x00f000f021187812 */ /* 0x000fe400078ec0ff */
[C---:B------:R-:W-:Y:S02]  /*5000*/  LOP3.LUT R5, R6.reuse, 0xf000f, RZ, 0xc0, !PT ;  /* 0x000f000f06057812 */ /* 0x040fe400078ec0ff */
        /* <DEDUP_REMOVED lines=48> */
[----:B------:R-:W-:Y:S02]  /*5310*/  HADD2.F32 R48, -RZ, R35.H0_H0 ;  /* 0x20000023ff307230 */ /* 0x000fe40000004100 */
[----:B------:R-:W-:Y:S02]  /*5320*/  HADD2.F32 R42, -RZ, R32.H1_H1 ;  /* 0x30000020ff2a7230 */ /* 0x000fe40000004100 */
[--C-:B0-----:R-:W-:Y:S02]  /*5330*/  HADD2.F32 R41, -RZ, R4.reuse.H0_H0 ;  /* 0x20000004ff297230 */ /* 0x101fe40000004100 */
[----:B------:R-:W-:Y:S02]  /*5340*/  HADD2.F32 R39, -RZ, R4.H1_H1 ;  /* 0x30000004ff277230 */ /* 0x000fe40000004100 */
[--C-:B------:R-:W-:Y:S01]  /*5350*/  HADD2.F32 R4, -RZ, R5.reuse.H0_H0 ;  /* 0x20000005ff047230 */ /* 0x100fe20000004100 */
[----:B------:R-:W-:Y:S01]  /*5360*/  FFMA.FTZ R40, R40, R41, RZ ;  /* 0x0000002928287223 */ /* 0x000fe200000100ff */
[----:B------:R-:W-:Y:S01]  /*5370*/  HADD2.F32 R5, -RZ, R5.H1_H1 ;  /* 0x30000005ff057230 */ /* 0x000fe20000004100 */
[----:B------:R-:W-:-:S02]  /*5380*/  FFMA.FTZ R44, R41, R44, RZ ;  /* 0x0000002c292c7223 */ /* 0x000fc400000100ff */
[C---:B------:R-:W-:Y:S02]  /*5390*/  FFMA.FTZ R46, R41.reuse, R46, RZ ;  /* 0x0000002e292e7223 */ /* 0x040fe400000100ff */
[----:B------:R-:W-:Y:S01]  /*53a0*/  FFMA.FTZ R47, R41, R48, RZ ;  /* 0x00000030292f7223 */ /* 0x000fe200000100ff */
[----:B------:R-:W-:Y:S01]  /*53b0*/  HADD2.F32 R48, -RZ, R35.H1_H1 ;  /* 0x30000023ff307230 */ /* 0x000fe20000004100 */
[----:B------:R-:W-:Y:S01]  /*53c0*/  FFMA.FTZ R41, R42, R39, R40 ;  /* 0x000000272a297223 */ /* 0x000fe20000010028 */
[----:B------:R-:W-:Y:S02]  /*53d0*/  HADD2.F32 R40, -RZ, R33.H1_H1 ;  /* 0x30000021ff287230 */ /* 0x000fe40000004100 */
[----:B------:R-:W-:Y:S01]  /*53e0*/  HADD2.F32 R42, -RZ, R34.H1_H1 ;  /* 0x30000022ff2a7230 */ /* 0x000fe20000004100 */
[C---:B------:R-:W-:Y:S01]  /*53f0*/  FFMA.FTZ R47, R39.reuse, R48, R47 ;  /* 0x00000030272f7223 */ /* 0x040fe2000001002f */
[----:B------:R-:W-:Y:S01]  /*5400*/  HADD2.F32 R48, -RZ, R27.H1_H1 ;  /* 0x3000001bff307230 */ /* 0x000fe20000004100 */
        /* <DEDUP_REMOVED lines=8> */
[----:B------:R-:W-:Y:S01]  /*5490*/  HADD2.F32 R42, -RZ, R30.H1_H1 ;  /* 0x3000001eff2a7230 */ /* 0x000fe20000004100 */
[C---:B------:R-:W-:Y:S01]  /*54a0*/  FFMA.FTZ R45, R4.reuse, R44, R45 ;  /* 0x0000002c042d7223 */ /* 0x040fe2000001002d */
[----:B------:R-:W-:Y:S01]  /*54b0*/  HADD2.F32 R44, -RZ, R37.H0_H0 ;  /* 0x20000025ff2c7230 */ /* 0x000fe20000004100 */
[----:B------:R-:W-:Y:S01]  /*54c0*/  FFMA.FTZ R47, R4, R46, R47 ;  /* 0x0000002e042f7223 */ /* 0x000fe2000001002f */
[----:B-1----:R-:W-:Y:S01]  /*54d0*/  HADD2.F32 R4, -RZ, R6.H0_H0 ;  /* 0x20000006ff047230 */ /* 0x002fe20000004100 */
        /* <DEDUP_REMOVED lines=14> */
[----:B------:R-:W-:Y:S01]  /*55c0*/  HADD2.F32 R43, -RZ, R37.H1_H1 ;  /* 0x30000025ff2b7230 */ /* 0x000fe20000004100 */
[C---:B------:R-:W-:Y:S01]  /*55d0*/  FFMA.FTZ R40, R4.reuse, R40, R39 ;  /* 0x0000002804287223 */ /* 0x040fe20000010027 */
[----:B------:R-:W-:Y:S01]  /*55e0*/  HADD2.F32 R41, -RZ, R38.H1_H1 ;  /* 0x30000026ff297230 */ /* 0x000fe20000004100 */
[----:B------:R-:W-:Y:S01]  /*55f0*/  FFMA.FTZ R47, R4, R45, R47 ;  /* 0x0000002d042f7223 */ /* 0x000fe2000001002f */
[----:B------:R-:W-:Y:S01]  /*5600*/  HADD2.F32 R5, -RZ, R7.H0_H0 ;  /* 0x20000007ff057230 */ /* 0x000fe20000004100 */
[C---:B------:R-:W-:Y:S01]  /*5610*/  FFMA.FTZ R44, R6.reuse, R43, R44 ;  /* 0x0000002b062c7223 */ /* 0x040fe2000001002c */
[----:B------:R-:W-:Y:S01]  /*5620*/  HADD2.F32 R45, -RZ, R31.H1_H1 ;  /* 0x3000001fff2d7230 */ /* 0x000fe20000004100 */
[----:B------:R-:W-:Y:S01]  /*5630*/  FFMA.FTZ R40, R6, R41, R40 ;  /* 0x0000002906287223 */ /* 0x000fe20000010028 */
[----:B------:R-:W-:-:S02]  /*5640*/  HADD2.F32 R4, -RZ, R26.H0_H0 ;  /* 0x2000001aff047230 */ /* 0x000fc40000004100 */
        /* <DEDUP_REMOVED lines=29> */
.L_x_1906:
        /* <DEDUP_REMOVED lines=12> */
[--C-:B0-----:R-:W-:Y:S02]  /*58e0*/  HADD2.F32 R40, -RZ, R4.reuse.H0_H0 ;  /* 0x20000004ff287230 */ /* 0x101fe40000004100 */
[----:B------:R-:W-:-:S03]  /*58f0*/  HADD2.F32 R39, -RZ, R4.H1_H1 ;  /* 0x30000004ff277230 */ /* 0x000fc60000004100 */
[-C--:B------:R-:W-:Y:S02]  /*5900*/  FFMA.FTZ R4, R41, R40.reuse, RZ ;  /* 0x0000002829047223 */ /* 0x080fe400000100ff */
[-C--:B------:R-:W-:Y:S01]  /*5910*/  FFMA.FTZ R42, R45, R40.reuse, RZ ;  /* 0x000000282d2a7223 */ /* 0x080fe200000100ff */
[----:B------:R-:W-:Y:S01]  /*5920*/  HADD2.F32 R45, -RZ, R34.H1_H1 ;  /* 0x30000022ff2d7230 */ /* 0x000fe20000004100 */
[-C--:B------:R-:W-:Y:S01]  /*5930*/  FFMA.FTZ R41, R43, R39.reuse, R4 ;  /* 0x000000272b297223 */ /* 0x080fe20000010004 */
        /* <DEDUP_REMOVED lines=19> */
[----:B------:R-:W-:Y:S01]  /*5a70*/  FFMA.FTZ R42, R47, R5, R42 ;  /* 0x000000052f2a7223 */ /* 0x000fe2000001002a */
[----:B------:R-:W-:-:S02]  /*5a80*/  HADD2.F32 R47, -RZ, R27.H1_H1 ;  /* 0x3000001bff2f7230 */ /* 0x000fc40000004100 */
[----:B------:R-:W-:Y:S01]  /*5a90*/  HADD2.F32 R41, -RZ, R36.H0_H0 ;  /* 0x20000024ff297230 */ /* 0x000fe20000004100 */
[-C--:B------:R-:W-:Y:S01]  /*5aa0*/  FFMA.FTZ R4, R4, R5.reuse, R40 ;  /* 0x0000000504047223 */ /* 0x080fe20000010028 */
[----:B-1----:R-:W-:Y:S01]  /*5ab0*/  HADD2.F32 R39, -RZ, R6.H0_H0 ;  /* 0x20000006ff277230 */ /* 0x002fe20000004100 */
        /* <DEDUP_REMOVED lines=48> */
.L_x_1907:
        /* <DEDUP_REMOVED lines=16> */
[-C--:B------:R-:W-:Y:S01]  /*5ec0*/  FFMA.FTZ R33, R43, R39.reuse, R32 ;  /* 0x000000272b217223 */ /* 0x080fe20000010020 */
[----:B------:R-:W-:Y:S01]  /*5ed0*/  HADD2.F32 R32, -RZ, R30.H0_H0 ;  /* 0x2000001eff207230 */ /* 0x000fe20000004100 */
[-C--:B------:R-:W-:Y:S01]  /*5ee0*/  FFMA.FTZ R44, R47, R40.reuse, RZ ;  /* 0x000000282f2c7223 */ /* 0x080fe200000100ff */
[----:B------:R-:W-:Y:S01]  /*5ef0*/  HADD2.F32 R43, -RZ, R35.H1_H1 ;  /* 0x30000023ff2b7230 */ /* 0x000fe20000004100 */
[----:B------:R-:W-:Y:S01]  /*5f00*/  FFMA.FTZ R40, R49, R40, RZ ;  /* 0x0000002831287223 */ /* 0x000fe200000100ff */
[----:B------:R-:W-:Y:S01]  /*5f10*/  HADD2.F32 R5, -RZ, R5.H1_H1 ;  /* 0x30000005ff057230 */ /* 0x000fe20000004100 */
[-C--:B------:R-:W-:Y:S01]  /*5f20*/  FFMA.FTZ R35, R46, R39.reuse, R42 ;  /* 0x000000272e237223 */ /* 0x080fe2000001002a */
[----:B------:R-:W-:Y:S01]  /*5f30*/  HADD2.F32 R29, -RZ, R29.H1_H1 ;  /* 0x3000001dff1d7230 */ /* 0x000fe20000004100 */
[----:B------:R-:W-:-:S02]  /*5f40*/  FFMA.FTZ R41, R41, R39, R44 ;  /* 0x0000002729297223 */ /* 0x000fc4000001002c */
[-C--:B------:R-:W-:Y:S01]  /*5f50*/  FFMA.FTZ R32, R32, R4.reuse, R33 ;  /* 0x0000000420207223 */ /* 0x080fe20000010021 */
[----:B------:R-:W-:Y:S01]  /*5f60*/  HADD2.F32 R33, -RZ, R30.H1_H1 ;  /* 0x3000001eff217230 */ /* 0x000fe20000004100 */
[----:B------:R-:W-:Y:S01]  /*5f70*/  FFMA.FTZ R39, R43, R39, R40 ;  /* 0x000000272b277223 */ /* 0x000fe20000010028 */
[--C-:B------:R-:W-:Y:S01]  /*5f80*/  HADD2.F32 R40, -RZ, R28.reuse.H0_H0 ;  /* 0x2000001cff287230 */ /* 0x100fe20000004100 */
[-C--:B------:R-:W-:Y:S01]  /*5f90*/  FFMA.FTZ R34, R34, R4.reuse, R35 ;  /* 0x0000000422227223 */ /* 0x080fe20000010023 */
        /* <DEDUP_REMOVED lines=57> */
.L_x_1896:
[----:B------:R-:W-:Y:S01]  /*6330*/  IADD3 R12, R12, 0x20, RZ ;  /* 0x000000200c0c7810 */ /* 0x000fe20007ffe0ff */
[----:B------:R-:W-:Y:S01]  /*6340*/  UIADD3 UR4, UR4, 0x40, URZ ;  /* 0x0000004004047890 */ /* 0x000fe2000fffe03f */
[----:B------:R-:W-:Y:S02]  /*6350*/  MOV R5, c[0x0][0x18c] ;  /* 0x0000630000057a02 */ /* 0x000fe40000000f00 */
[C---:B------:R-:W-:Y:S02]  /*6360*/  ISETP.GE.AND P2, PT, R12.reuse, c[0x0][0x1b4], PT ;  /* 0x00006d000c007a0c */ /* 0x040fe40003f46270 */
[----:B------:R-:W-:Y:S01]  /*6370*/  ISETP.LT.AND P3, PT, R12, R13, PT ;  /* 0x0000000d0c00720c */ /* 0x000fe20003f61270 */
[----:B------:R-:W-:-:S12]  /*6380*/  IMAD.WIDE R2, R5, 0x10, R2 ;  /* 0x0000001005027825 */ /* 0x000fd800078e0202 */
[----:B------:R-:W-:Y:S05]  /*6390*/  @!P2 BRA P3, `(.L_x_1908) ;  /* 0xffffafc00000a947 */ /* 0x000fea000183ffff */
.L_x_1895:
        /* <DEDUP_REMOVED lines=18> */
.L_x_1912:
[----:B------:R-:W0:Y:S02]  /*64c0*/  LDS R6, [R4] ;  /* 0x0000000004067984 */ /* 0x000e240000000800 */
[----:B0-----:R-:W-:-:S10]  /*64d0*/  HFMA2.MMA R7, R6, 1, 1, R23 ;  /* 0x3c003c0006077835 */ /* 0x001fd40000000017 */
[----:B------:R-:W0:Y:S02]  /*64e0*/  ATOMS.CAST.SPIN R7, [R4], R6, R7 ;  /* 0x000000060407738d */ /* 0x000e240001800007 */
[----:B0-----:R-:W-:-:S13]  /*64f0*/  ISETP.EQ.U32.AND P0, PT, R7, 0x1, PT ;  /* 0x000000010700780c */ /* 0x001fda0003f02070 */
[----:B------:R-:W-:Y:S05]  /*6500*/  @!P0 BRA `(.L_x_1912) ;  /* 0xffffffb000008947 */ /* 0x000fea000383ffff */
[----:B------:R-:W-:Y:S05]  /*6510*/  BRA `(.L_x_1910) ;  /* 0x0000003000007947 */ /* 0x000fea0003800000 */
.L_x_1911:
[----:B------:R-:W2:Y:S02]  /*6520*/  LD.E R4, [R2.64] ;  /* 0x0000000602047980 */ /* 0x000ea4000c101900 */
[----:B--2---:R-:W-:-:S05]  /*6530*/  IADD3 R7, R23, R4, RZ ;  /* 0x0000000417077210 */ /* 0x004fca0007ffe0ff */
[----:B------:R0:W-:Y:S02]  /*6540*/  ST.E [R2.64], R7 ;  /* 0x0000000702007985 */ /* 0x0001e4000c101906 */
.L_x_1910:
[----:B------:R-:W-:Y:S05]  /*6550*/  BSYNC B0 ;  /* 0x0000000000007941 */ /* 0x000fea0003800000 */
.L_x_1909:
[----:B------:R-:W2:Y:S01]  /*6560*/  ATOM.E.ADD.F16x2.RN.STRONG.GPU P0, RZ, [R2.64+0x4], R13 ;  /* 0x0000040d02ff798a */ /* 0x000ea2000810e9c6 */
[----:B------:R-:W-:Y:S01]  /*6570*/  BSSY B0, `(.L_x_1913) ;  /* 0x000000f000007945 */ /* 0x000fe20003800000 */
[----:B--2---:R-:W-:Y:S05]  /*6580*/  @P0 BRA `(.L_x_1914) ;  /* 0x000000d000000947 */ /* 0x004fea0003800000 */
[----:B------:R-:W1:Y:S02]  /*6590*/  QSPC.E.S P0, RZ, [R2+0x4] ;  /* 0x0000040002ff73aa */ /* 0x000e640000000500 */
[----:B-1----:R-:W-:Y:S05]  /*65a0*/  @!P0 BRA `(.L_x_1915) ;  /* 0x0000008000008947 */ /* 0x002fea0003800000 */
[----:B0-----:R-:W-:-:S04]  /*65b0*/  IADD3 R2, R2, 0x4, RZ ;  /* 0x0000000402027810 */ /* 0x001fc80007ffe0ff */
[----:B------:R-:W-:-:S05]  /*65c0*/  LOP3.LUT R2, R2, 0xffffff, RZ, 0xc0, !PT ;  /* 0x00ffffff02027812 */ /* 0x000fca00078ec0ff */
.L_x_1916:
[----:B------:R-:W0:Y:S02]  /*65d0*/  LDS R6, [R2] ;  /* 0x0000000002067984 */ /* 0x000e240000000800 */
[----:B0-----:R-:W-:-:S06]  /*65e0*/  HADD2 R7, R6, R13 ;  /* 0x0000000d06077230 */ /* 0x001fcc0000000000 */
[----:B------:R-:W0:Y:S02]  /*65f0*/  ATOMS.CAST.SPIN R7, [R2], R6, R7 ;  /* 0x000000060207738d */ /* 0x000e240001800007 */
[----:B0-----:R-:W-:-:S13]  /*6600*/  ISETP.EQ.U32.AND P0, PT, R7, 0x1, PT ;  /* 0x000000010700780c */ /* 0x001fda0003f02070 */
[----:B------:R-:W-:Y:S05]  /*6610*/  @!P0 BRA `(.L_x_1916) ;  /* 0xffffffb000008947 */ /* 0x000fea000383ffff */
[----:B------:R-:W-:Y:S05]  /*6620*/  BRA `(.L_x_1914) ;  /* 0x0000003000007947 */ /* 0x000fea0003800000 */
.L_x_1915:
[----:B------:R-:W2:Y:S02]  /*6630*/  LD.E R4, [R2.64+0x4] ;  /* 0x0000040602047980 */ /* 0x000ea4000c101900 */
[----:B0-2---:R-:W-:-:S05]  /*6640*/  IADD3 R7, R13, R4, RZ ;  /* 0x000000040d077210 */ /* 0x005fca0007ffe0ff */
[----:B------:R0:W-:Y:S02]  /*6650*/  ST.E [R2.64+0x4], R7 ;  /* 0x0000040702007985 */ /* 0x0001e4000c101906 */
.L_x_1914:
[----:B------:R-:W-:Y:S05]  /*6660*/  BSYNC B0 ;  /* 0x0000000000007941 */ /* 0x000fea0003800000 */
.L_x_1913:
        /* <DEDUP_REMOVED lines=12> */
.L_x_1920:
[----:B------:R-:W0:Y:S02]  /*6730*/  LDS R6, [R4] ;  /* 0x0000000004067984 */ /* 0x000e240000000800 */
[----:B0-----:R-:W-:-:S10]  /*6740*/  HFMA2.MMA R7, R6, 1, 1, R17 ;  /* 0x3c003c0006077835 */ /* 0x001fd40000000011 */
[----:B------:R-:W0:Y:S02]  /*6750*/  ATOMS.CAST.SPIN R7, [R4], R6, R7 ;  /* 0x000000060407738d */ /* 0x000e240001800007 */
[----:B0-----:R-:W-:-:S13]  /*6760*/  ISETP.EQ.U32.AND P0, PT, R7, 0x1, PT ;  /* 0x000000010700780c */ /* 0x001fda0003f02070 */
[----:B------:R-:W-:Y:S05]  /*6770*/  @!P0 BRA `(.L_x_1920) ;  /* 0xffffffb000008947 */ /* 0x000fea000383ffff */
[----:B------:R-:W-:Y:S05]  /*6780*/  BRA `(.L_x_1918) ;  /* 0x0000003000007947 */ /* 0x000fea0003800000 */
.L_x_1919:
[----:B------:R-:W2:Y:S02]  /*6790*/  LD.E R4, [R2.64] ;  /* 0x0000000602047980 */ /* 0x000ea4000c101900 */
[----:B--2---:R-:W-:-:S05]  /*67a0*/  IADD3 R7, R17, R4, RZ ;  /* 0x0000000411077210 */ /* 0x004fca0007ffe0ff */
[----:B------:R0:W-:Y:S02]  /*67b0*/  ST.E [R2.64], R7 ;  /* 0x0000000702007985 */ /* 0x0001e4000c101906 */
.L_x_1918:
[----:B------:R-:W-:Y:S05]  /*67c0*/  BSYNC B0 ;  /* 0x0000000000007941 */ /* 0x000fea0003800000 */
.L_x_1917:
[----:B------:R-:W2:Y:S01]  /*67d0*/  ATOM.E.ADD.F16x2.RN.STRONG.GPU P0, RZ, [R2.64+0x4], R9 ;  /* 0x0000040902ff798a */ /* 0x000ea2000810e9c6 */
[----:B------:R-:W-:Y:S01]  /*67e0*/  BSSY B0, `(.L_x_1921) ;  /* 0x000000f000007945 */ /* 0x000fe20003800000 */
[----:B--2---:R-:W-:Y:S05]  /*67f0*/  @P0 BRA `(.L_x_1922) ;  /* 0x000000d000000947 */ /* 0x004fea0003800000 */
[----:B------:R-:W1:Y:S02]  /*6800*/  QSPC.E.S P0, RZ, [R2+0x4] ;  /* 0x0000040002ff73aa */ /* 0x000e640000000500 */
[----:B-1----:R-:W-:Y:S05]  /*6810*/  @!P0 BRA `(.L_x_1923) ;  /* 0x0000008000008947 */ /* 0x002fea0003800000 */
[----:B0-----:R-:W-:-:S04]  /*6820*/  IADD3 R2, R2, 0x4, RZ ;  /* 0x0000000402027810 */ /* 0x001fc80007ffe0ff */
[----:B------:R-:W-:-:S05]  /*6830*/  LOP3.LUT R2, R2, 0xffffff, RZ, 0xc0, !PT ;  /* 0x00ffffff02027812 */ /* 0x000fca00078ec0ff */
.L_x_1924:
[----:B------:R-:W0:Y:S02]  /*6840*/  LDS R6, [R2] ;  /* 0x0000000002067984 */ /* 0x000e240000000800 */
[----:B0-----:R-:W-:-:S06]  /*6850*/  HADD2 R7, R6, R9 ;  /* 0x0000000906077230 */ /* 0x001fcc0000000000 */
[----:B------:R-:W0:Y:S02]  /*6860*/  ATOMS.CAST.SPIN R7, [R2], R6, R7 ;  /* 0x000000060207738d */ /* 0x000e240001800007 */
[----:B0-----:R-:W-:-:S13]  /*6870*/  ISETP.EQ.U32.AND P0, PT, R7, 0x1, PT ;  /* 0x000000010700780c */ /* 0x001fda0003f02070 */
[----:B------:R-:W-:Y:S05]  /*6880*/  @!P0 BRA `(.L_x_1924) ;  /* 0xffffffb000008947 */ /* 0x000fea000383ffff */
[----:B------:R-:W-:Y:S05]  /*6890*/  BRA `(.L_x_1922) ;  /* 0x0000003000007947 */ /* 0x000fea0003800000 */
.L_x_1923:
[----:B------:R-:W2:Y:S02]  /*68a0*/  LD.E R4, [R2.64+0x4] ;  /* 0x0000040602047980 */ /* 0x000ea4000c101900 */
[----:B0-2---:R-:W-:-:S05]  /*68b0*/  IADD3 R7, R9, R4, RZ ;  /* 0x0000000409077210 */ /* 0x005fca0007ffe0ff */
[----:B------:R0:W-:Y:S02]  /*68c0*/  ST.E [R2.64+0x4], R7 ;  /* 0x0000040702007985 */ /* 0x0001e4000c101906 */
.L_x_1922:
[----:B------:R-:W-:Y:S05]  /*68d0*/  BSYNC B0 ;  /* 0x0000000000007941 */ /* 0x000fea0003800000 */
.L_x_1921:
        /* <DEDUP_REMOVED lines=12> */
.L_x_1928:
[----:B------:R-:W0:Y:S02]  /*69a0*/  LDS R4, [R0] ;  /* 0x0000000000047984 */ /* 0x000e240000000800 */
[----:B0-----:R-:W-:-:S10]  /*69b0*/  HFMA2.MMA R5, R4, 1, 1, R15 ;  /* 0x3c003c0004057835 */ /* 0x001fd4000000000f */
[----:B------:R-:W0:Y:S02]  /*69c0*/  ATOMS.CAST.SPIN R5, [R0], R4, R5 ;  /* 0x000000040005738d */ /* 0x000e240001800005 */
[----:B0-----:R-:W-:-:S13]  /*69d0*/  ISETP.EQ.U32.AND P0, PT, R5, 0x1, PT ;  /* 0x000000010500780c */ /* 0x001fda0003f02070 */
[----:B------:R-:W-:Y:S05]  /*69e0*/  @!P0 BRA `(.L_x_1928) ;  /* 0xffffffb000008947 */ /* 0x000fea000383ffff */
[----:B------:R-:W-:Y:S05]  /*69f0*/  BRA `(.L_x_1926) ;  /* 0x0000003000007947 */ /* 0x000fea0003800000 */
.L_x_1927:
[----:B------:R-:W2:Y:S02]  /*6a00*/  LD.E R0, [R2.64] ;  /* 0x0000000602007980 */ /* 0x000ea4000c101900 */
[----:B--2---:R-:W-:-:S05]  /*6a10*/  IADD3 R5, R15, R0, RZ ;  /* 0x000000000f057210 */ /* 0x004fca0007ffe0ff */
[----:B------:R0:W-:Y:S02]  /*6a20*/  ST.E [R2.64], R5 ;  /* 0x0000000502007985 */ /* 0x0001e4000c101906 */
.L_x_1926:
[----:B------:R-:W-:Y:S05]  /*6a30*/  BSYNC B0 ;  /* 0x0000000000007941 */ /* 0x000fea0003800000 */
.L_x_1925:
[----:B------:R-:W2:Y:S02]  /*6a40*/  ATOM.E.ADD.F16x2.RN.STRONG.GPU P0, RZ, [R2.64+0x4], R7 ;  /* 0x0000040702ff798a */ /* 0x000ea4000810e9c6 */
[----:B--2---:R-:W-:Y:S05]  /*6a50*/  @P0 EXIT ;  /* 0x000000000000094d */ /* 0x004fea0003800000 */
[----:B------:R-:W1:Y:S02]  /*6a60*/  QSPC.E.S P0, RZ, [R2+0x4] ;  /* 0x0000040002ff73aa */ /* 0x000e640000000500 */
[----:B-1----:R-:W-:Y:S05]  /*6a70*/  @!P0 BRA `(.L_x_1929) ;  /* 0x0000008000008947 */ /* 0x002fea0003800000 */
[----:B0-----:R-:W-:-:S04]  /*6a80*/  IADD3 R2, R2, 0x4, RZ ;  /* 0x0000000402027810 */ /* 0x001fc80007ffe0ff */
[----:B------:R-:W-:-:S05]  /*6a90*/  LOP3.LUT R2, R2, 0xffffff, RZ, 0xc0, !PT ;  /* 0x00ffffff02027812 */ /* 0x000fca00078ec0ff */
.L_x_1930:
[----:B------:R-:W0:Y:S02]  /*6aa0*/  LDS R4, [R2] ;  /* 0x0000000002047984 */ /* 0x000e240000000800 */
[----:B0-----:R-:W-:-:S06]  /*6ab0*/  HADD2 R5, R4, R7 ;  /* 0x0000000704057230 */ /* 0x001fcc0000000000 */
[----:B------:R-:W0:Y:S02]  /*6ac0*/  ATOMS.CAST.SPIN R5, [R2], R4, R5 ;  /* 0x000000040205738d */ /* 0x000e240001800005 */
[----:B0-----:R-:W-:-:S13]  /*6ad0*/  ISETP.EQ.U32.AND P0, PT, R5, 0x1, PT ;  /* 0x000000010500780c */ /* 0x001fda0003f02070 */
[----:B------:R-:W-:Y:S05]  /*6ae0*/  @!P0 BRA `(.L_x_1930) ;  /* 0xffffffb000008947 */ /* 0x000fea000383ffff */
[----:B------:R-:W-:Y:S05]  /*6af0*/  EXIT ;  /* 0x000000000000794d */ /* 0x000fea0003800000 */
.L_x_1929:
[----:B------:R-:W2:Y:S02]  /*6b00*/  LD.E R0, [R2.64+0x4] ;  /* 0x0000040602007980 */ /* 0x000ea4000c101900 */
[----:B0-2---:R-:W-:-:S05]  /*6b10*/  IADD3 R5, R7, R0, RZ ;  /* 0x0000000007057210 */ /* 0x005fca0007ffe0ff */
[----:B------:R-:W-:Y:S01]  /*6b20*/  ST.E [R2.64+0x4], R5 ;  /* 0x0000040502007985 */ /* 0x000fe2000c101906 */
[----:B------:R-:W-:Y:S05]  /*6b30*/  EXIT ;  /* 0x000000000000794d */ /* 0x000fea0003800000 */
.L_x_1931:
        /* <DEDUP_REMOVED lines=12> */
.L_x_3294:


//--------------------- .text._Z23gemm_half_q_half_kernelILi3ELi12ELb1ELb1ELi32EEvPK6__halfPKjS4_S2_PS0_iiiiPKtS7_iiiiiibS2_i --------------------------
	.section	.text._Z23gemm_half_q_half_kernelILi3ELi12ELb1ELb1ELi32EEvPK6__halfPKjS4_S2_PS0_iiiiPKtS7_iiiiiibS2_i,"ax",@progbits
	.sectioninfo	@"SHI_REGISTERS=100"
	.align	128
        .global         _Z23gemm_half_q_half_kernelILi3ELi12ELb1ELb1ELi32EEvPK6__halfPKjS4_S2_PS0_iiiiPKtS7_iiiiiibS2_i
        .type           _Z23gemm_half_q_half_kernelILi3ELi12ELb1ELb1ELi32EEvPK6__halfPKjS4_S2_PS0_iiiiPKtS7_iiiiiibS2_i,@function
        .size           _Z23gemm_half_q_half_kernelILi3ELi12ELb1ELb1ELi32EEvPK6__halfPKjS4_S2_PS0_iiiiPKtS7_iiiiiibS2_i,(.L_x_3295 - _Z23gemm_half_q_half_kernelILi3ELi12ELb1ELb1ELi32EEvPK6__halfPKjS4_S2_PS0_iiiiPKtS7_iiiiiibS2_i)
        .other          _Z23gemm_half_q_half_kernelILi3ELi12ELb1ELb1ELi32EEvPK6__halfPKjS4_S2_PS0_iiiiPKtS7_iiiiiibS2_i,@"STO_CUDA_ENTRY STV_DEFAULT"
_Z23gemm_half_q_half_kernelILi3ELi12ELb1ELb1ELi32EEvPK6__halfPKjS4_S2_PS0_iiiiPKtS7_iiiiiibS2_i:
.text._Z23gemm_half_q_half_kernelILi3ELi12ELb1ELb1ELi32EEvPK6__halfPKjS4_S2_PS0_iiiiPKtS7_iiiiiibS2_i:
        /* <DEDUP_REMOVED lines=34> */
.L_x_1932:
        /* <DEDUP_REMOVED lines=33> */
.L_x_1937:
        /* <DEDUP_REMOVED lines=17> */
.L_x_1936:
        /* <DEDUP_REMOVED lines=17> */
.L_x_1935:
        /* <DEDUP_REMOVED lines=13> */
.L_x_1939:
        /* <DEDUP_REMOVED lines=17> */
.L_x_1938:
        /* <DEDUP_REMOVED lines=15> */
.L_x_1934:
[----:B------:R-:W-:Y:S05]  /*0920*/  BSYNC B0 ;  /* 0x0000000000007941 */ /* 0x000fea0003800000 */
.L_x_1933:
        /* <DEDUP_REMOVED lines=8> */
[----:B------:R-:W-:Y:S01]  /*09b0*/  IMAD.SHL.U32 R4, R16, 0x80, RZ ;  /* 0x0000008010047824 */ /* 0x000fe200078e00ff */
[----:B------:R-:W-:Y:S01]  /*09c0*/  PLOP3.LUT P0, PT, PT, PT, PT, 0x80, 0x0 ;  /* 0x000000000000781c */ /* 0x000fe20003f0f070 */
[----:B0-----:R-:W-:Y:S02]  /*09d0*/  IMAD R5, R13, c[0x0][0x18c], RZ ;  /* 0x000063000d057a24 */ /* 0x001fe400078e02ff */
        /* <DEDUP_REMOVED lines=8> */
.L_x_1942:
        /* <DEDUP_REMOVED lines=11> */
.L_x_1941:
        /* <DEDUP_REMOVED lines=10> */
.L_x_1940:
[----:B------:R-:W-:Y:S01]  /*0bb0*/  BAR.SYNC.DEFER_BLOCKING 0x0 ;  /* 0x0000000000007b1d */ /* 0x000fe20000010000 */
[C---:B------:R-:W-:Y:S02]  /*0bc0*/  ISETP.GT.AND P0, PT, R26.reuse, c[0x0][0x1a8], PT ;  /* 0x00006a001a007a0c */ /* 0x040fe40003f04270 */
[C---:B------:R-:W-:Y:S02]  /*0bd0*/  ISETP.GT.AND P3, PT, R26.reuse, c[0x0][0x1b0], PT ;  /* 0x00006c001a007a0c */ /* 0x040fe40003f64270 */
[C---:B------:R-:W-:Y:S02]  /*0be0*/  ISETP.GT.AND P2, PT, R26.reuse, c[0x0][0x1ac], PT ;  /* 0x00006b001a007a0c */ /* 0x040fe40003f44270 */
[C---:B01----:R-:W-:Y:S02]  /*0bf0*/  IMNMX R5, R26.reuse, c[0x0][0x1a8], PT ;  /* 0x00006a001a057a17 */ /* 0x043fe40003800200 */
        /* <DEDUP_REMOVED lines=59> */
.L_x_1944:
        /* <DEDUP_REMOVED lines=41> */
.L_x_1943:
[----:B------:R-:W-:Y:S01]  /*1240*/  ISETP.GE.OR P0, PT, R26, c[0x0][0x1b4], P0 ;  /* 0x00006d001a007a0c */ /* 0x000fe20000706670 */
[----:B------:R-:W-:Y:S01]  /*1250*/  UMOV UR4, URZ ;  /* 0x0000003f00047c82 */ /* 0x000fe20008000000 */
[----:B------:R-:W-:Y:S01]  /*1260*/  LEA.HI.X R5, R16, c[0x0][0x16c], R17, 0x2, P3 ;  /* 0x00005b0010057a11 */ /* 0x000fe200018f1411 */
[----:B------:R-:W-:Y:S01]  /*1270*/  IMAD.MOV.U32 R4, RZ, RZ, R31 ;  /* 0x000000ffff047224 */ /* 0x000fe200078e001f */
[----:B------:R-:W-:-:S02]  /*1280*/  PRMT R20, RZ, 0x5410, RZ ;  /* 0x00005410ff147816 */ /* 0x000fc400000000ff */
[----:B------:R-:W-:Y:S02]  /*1290*/  PRMT R19, RZ, 0x5410, RZ ;  /* 0x00005410ff137816 */ /* 0x000fe400000000ff */
[----:B------:R-:W-:Y:S02]  /*12a0*/  PRMT R18, RZ, 0x5410, RZ ;  /* 0x00005410ff127816 */ /* 0x000fe400000000ff */
[----:B------:R-:W-:Y:S02]  /*12b0*/  PRMT R17, RZ, 0x5410, RZ ;  /* 0x00005410ff117816 */ /* 0x000fe400000000ff */
[----:B------:R-:W-:Y:S02]  /*12c0*/  PRMT R16, RZ, 0x5410, RZ ;  /* 0x00005410ff107816 */ /* 0x000fe400000000ff */
[----:B------:R-:W-:Y:S01]  /*12d0*/  PRMT R0, RZ, 0x5410, RZ ;  /* 0x00005410ff007816 */ /* 0x000fe200000000ff */
[----:B------:R-:W-:Y:S05]  /*12e0*/  @P0 BRA `(.L_x_1945) ;  /* 0x000050d000000947 */ /* 0x000fea0003800000 */
[----:B------:R-:W-:Y:S01]  /*12f0*/  PRMT R3, R30, 0x9910, RZ ;  /* 0x000099101e037816 */ /* 0x000fe200000000ff */
[----:B------:R-:W-:Y:S01]  /*1300*/  HADD2.F32 R8, -RZ, R24.H0_H0 ;  /* 0x20000018ff087230 */ /* 0x000fe20000004100 */
[----:B------:R-:W-:Y:S01]  /*1310*/  PRMT R20, RZ, 0x7610, R20 ;  /* 0x00007610ff147816 */ /* 0x000fe20000000014 */
[----:B------:R-:W-:Y:S01]  /*1320*/  HADD2.F32 R7, -RZ, R23.H0_H0 ;  /* 0x20000017ff077230 */ /* 0x000fe20000004100 */
[----:B------:R-:W-:Y:S01]  /*1330*/  ISETP.NE.AND P0, PT, R3, RZ, PT ;  /* 0x000000ff0300720c */ /* 0x000fe20003f05270 */
[----:B------:R-:W-:Y:S01]  /*1340*/  HADD2.F32 R6, -RZ, R22.H0_H0 ;  /* 0x20000016ff067230 */ /* 0x000fe20000004100 */
[----:B------:R-:W-:Y:S01]  /*1350*/  UMOV UR4, URZ ;  /* 0x0000003f00047c82 */ /* 0x000fe20008000000 */
[----:B------:R-:W-:Y:S01]  /*1360*/  HADD2.F32 R3, -RZ, R21.H0_H0 ;  /* 0x20000015ff037230 */ /* 0x000fe20000004100 */
[----:B------:R-:W-:-:S08]  /*1370*/  ISETP.LT.OR P0, PT, R2, 0x3, !P0 ;  /* 0x000000030200780c */ /* 0x000fd00004701670 */
.L_x_1958:
        /* <DEDUP_REMOVED lines=25> */
[C---:B------:R-:W-:Y:S02]  /*1510*/  LOP3.LUT R32, R36.reuse, 0xf000f, RZ, 0xc0, !PT ;  /* 0x000f000f24207812 */ /* 0x040fe400078ec0ff */
        /* <DEDUP_REMOVED lines=53> */
[--C-:B------:R-:W-:Y:S01]  /*1870*/  HADD2.F32 R48, -RZ, R31.reuse.H1_H1 ;  /* 0x3000001fff307230 */ /* 0x100fe20000004100 */
[----:B------:R-:W-:Y:S01]  /*1880*/  FFMA.FTZ R42, R43, R44, R42 ;  /* 0x0000002c2b2a7223 */ /* 0x000fe2000001002a */
[----:B------:R-:W-:Y:S01]  /*1890*/  HADD2.F32 R43, -RZ, R12.H0_H0 ;  /* 0x2000000cff2b7230 */ /* 0x000fe20000004100 */
[C---:B------:R-:W-:Y:S01]  /*18a0*/  FFMA.FTZ R51, R44.reuse, R51, R50 ;  /* 0x000000332c337223 */ /* 0x040fe20000010032 */
[----:B------:R-:W-:Y:S01]  /*18b0*/  HADD2.F32 R50, -RZ, R40.H0_H0 ;  /* 0x20000028ff327230 */ /* 0x000fe20000004100 */
[----:B------:R-:W-:Y:S01]  /*18c0*/  FFMA.FTZ R53, R44, R53, R52 ;  /* 0x000000352c357223 */ /* 0x000fe20000010034 */
[----:B------:R-:W-:Y:S01]  /*18d0*/  HADD2.F32 R44, -RZ, R31.H0_H0 ;  /* 0x2000001fff2c7230 */ /* 0x000fe20000004100 */
[C---:B------:R-:W-:Y:S01]  /*18e0*/  FFMA.FTZ R45, R46.reuse, R45, R49 ;  /* 0x0000002d2e2d7223 */ /* 0x040fe20000010031 */
[--C-:B------:R-:W-:Y:S01]  /*18f0*/  HADD2.F32 R49, -RZ, R33.reuse.H0_H0 ;  /* 0x20000021ff317230 */ /* 0x100fe20000004100 */
        /* <DEDUP_REMOVED lines=57> */
.L_x_1947:
        /* <DEDUP_REMOVED lines=90> */
.L_x_1949:
        /* <DEDUP_REMOVED lines=11> */
[--C-:B------:R-:W-:Y:S01]  /*22e0*/  HADD2.F32 R46, -RZ, R43.reuse.H0_H0 ;  /* 0x2000002bff2e7230 */ /* 0x100fe20000004100 */
[-C--:B------:R-:W-:Y:S01]  /*22f0*/  FFMA.FTZ R9, R45, R44.reuse, RZ ;  /* 0x0000002c2d097223 */ /* 0x080fe200000100ff */
[----:B------:R-:W-:Y:S01]  /*2300*/  HADD2.F32 R43, -RZ, R43.H1_H1 ;  /* 0x3000002bff2b7230 */ /* 0x000fe20000004100 */
[----:B------:R-:W-:Y:S02]  /*2310*/  FFMA.FTZ R13, R47, R44, RZ ;  /* 0x0000002c2f0d7223 */ /* 0x000fe400000100ff */
[----:B------:R-:W-:Y:S01]  /*2320*/  FFMA.FTZ R9, R48, R42, R9 ;  /* 0x0000002a30097223 */ /* 0x000fe20000010009 */
[----:B------:R-:W-:Y:S01]  /*2330*/  HADD2.F32 R48, -RZ, R32.H1_H1 ;  /* 0x30000020ff307230 */ /* 0x000fe20000004100 */
[-C--:B------:R-:W-:Y:S01]  /*2340*/  FFMA.FTZ R45, R51, R44.reuse, RZ ;  /* 0x0000002c332d7223 */ /* 0x080fe200000100ff */
[----:B------:R-:W-:Y:S01]  /*2350*/  HADD2.F32 R32, -RZ, R12.H0_H0 ;  /* 0x2000000cff207230 */ /* 0x000fe20000004100 */
[----:B------:R-:W-:Y:S01]  /*2360*/  FFMA.FTZ R47, R53, R44, RZ ;  /* 0x0000002c352f7223 */ /* 0x000fe200000100ff */
[----:B------:R-:W-:Y:S01]  /*2370*/  HADD2.F32 R44, -RZ, R15.H1_H1 ;  /* 0x3000000fff2c7230 */ /* 0x000fe20000004100 */
[----:B------:R-:W-:Y:S01]  /*2380*/  FFMA.FTZ R13, R49, R42, R13 ;  /* 0x0000002a310d7223 */ /* 0x000fe2000001000d */
[----:B------:R-:W-:Y:S01]  /*2390*/  HADD2.F32 R15, -RZ, R14.H0_H0 ;  /* 0x2000000eff0f7230 */ /* 0x000fe20000004100 */
[----:B------:R-:W-:Y:S01]  /*23a0*/  FFMA.FTZ R32, R32, R46, R9 ;  /* 0x0000002e20207223 */ /* 0x000fe20000010009 */
[----:B------:R-:W-:Y:S01]  /*23b0*/  HADD2.F32 R9, -RZ, R12.H1_H1 ;  /* 0x3000000cff097230 */ /* 0x000fe20000004100 */
        /* <DEDUP_REMOVED lines=62> */
.L_x_1948:
        /* <DEDUP_REMOVED lines=142> */
.L_x_1950:
        /* <DEDUP_REMOVED lines=90> */
.L_x_1952:
        /* <DEDUP_REMOVED lines=18> */
[--C-:B------:R-:W-:Y:S01]  /*3740*/  HADD2.F32 R14, -RZ, R15.reuse.H0_H0 ;  /* 0x2000000fff0e7230 */ /* 0x100fe20000004100 */
[-C--:B------:R-:W-:Y:S01]  /*3750*/  FFMA.FTZ R51, R54, R45.reuse, RZ ;  /* 0x0000002d36337223 */ /* 0x080fe200000100ff */
[--C-:B------:R-:W-:Y:S01]  /*3760*/  HADD2.F32 R33, -RZ, R32.reuse.H0_H0 ;  /* 0x20000020ff217230 */ /* 0x100fe20000004100 */
[----:B------:R-:W-:Y:S01]  /*3770*/  FFMA.FTZ R45, R56, R45, RZ ;  /* 0x0000002d382d7223 */ /* 0x000fe200000100ff */
[----:B------:R-:W-:Y:S01]  /*3780*/  HADD2.F32 R15, -RZ, R15.H1_H1 ;  /* 0x3000000fff0f7230 */ /* 0x000fe20000004100 */
[----:B------:R-:W-:Y:S01]  /*3790*/  FFMA.FTZ R49, R53, R46, R49 ;  /* 0x0000002e35317223 */ /* 0x000fe20000010031 */
[----:B------:R-:W-:Y:S01]  /*37a0*/  HADD2.F32 R32, -RZ, R32.H1_H1 ;  /* 0x30000020ff207230 */ /* 0x000fe20000004100 */
[----:B------:R-:W-:Y:S01]  /*37b0*/  FFMA.FTZ R14, R14, R48, R31 ;  /* 0x000000300e0e7223 */ /* 0x000fe2000001001f */
[----:B------:R-:W-:Y:S01]  /*37c0*/  HADD2.F32 R31, -RZ, R36.H0_H0 ;  /* 0x20000024ff1f7230 */ /* 0x000fe20000004100 */
[-C--:B------:R-:W-:Y:S01]  /*37d0*/  FFMA.FTZ R51, R50, R46.reuse, R51 ;  /* 0x0000002e32337223 */ /* 0x080fe20000010033 */
[--C-:B------:R-:W-:Y:S01]  /*37e0*/  HADD2.F32 R50, -RZ, R34.reuse.H0_H0 ;  /* 0x20000022ff327230 */ /* 0x100fe20000004100 */
        /* <DEDUP_REMOVED lines=9> */
[--C-:B------:R-:W-:Y:S01]  /*3880*/  HADD2.F32 R31, -RZ, R13.reuse.H1_H1 ;  /* 0x3000000dff1f7230 */ /* 0x100fe20000004100 */
[----:B------:R-:W-:Y:S01]  /*3890*/  FFMA.FTZ R46, R32, R47, R46 ;  /* 0x0000002f202e7223 */ /* 0x000fe2000001002e */
[----:B------:R-:W-:Y:S01]  /*38a0*/  HADD2.F32 R32, -RZ, R13.H0_H0 ;  /* 0x2000000dff207230 */ /* 0x000fe20000004100 */
        /* <DEDUP_REMOVED lines=46> */
.L_x_1951:
        /* <DEDUP_REMOVED lines=141> */
.L_x_1953:
        /* <DEDUP_REMOVED lines=90> */
.L_x_1955:
        /* <DEDUP_REMOVED lines=87> */
.L_x_1954:
[----:B------:R-:W-:-:S06]  /*4f70*/  IMAD.WIDE R12, R9, c[0x0][0x18c], R10 ;  /* 0x00006300090c7a25 */ /* 0x000fcc00078e020a */
[----:B------:R-:W2:Y:S02]  /*4f80*/  LDG.E.128.CONSTANT R12, [R12.64] ;  /* 0x000000060c0c7981 */ /* 0x000ea4000c1e9d00 */
[C---:B--2---:R-:W-:Y:S02]  /*4f90*/  LOP3.LUT R10, R12.reuse, 0xf000f, RZ, 0xc0, !PT ;  /* 0x000f000f0c0a7812 */ /* 0x044fe400078ec0ff */
[----:B------:R-:W-:Y:S02]  /*4fa0*/  LOP3.LUT R9, R12, 0xf000f0, RZ, 0xc0, !PT ;  /* 0x00f000f00c097812 */ /* 0x000fe400078ec0ff */
[----:B------:R-:W-:Y:S02]  /*4fb0*/  SHF.R.U32.HI R11, RZ, 0x8, R12 ;  /* 0x00000008ff0b7819 */ /* 0x000fe4000001160c */
[----:B------:R-:W-:Y:S02]  /*4fc0*/  SHF.R.U32.HI R35, RZ, 0x8, R13 ;  /* 0x00000008ff237819 */ /* 0x000fe4000001160d */
[----:B------:R-:W-:-:S02]  /*4fd0*/  LOP3.LUT R32, R14, 0xf000f0, RZ, 0xc0, !PT ;  /* 0x00f000f00e207812 */ /* 0x000fc400078ec0ff */
[----:B------:R-:W-:Y:S02]  /*4fe0*/  LOP3.LUT R12, R15, 0xf000f0, RZ, 0xc0, !PT ;  /* 0x00f000f00f0c7812 */ /* 0x000fe400078ec0ff */
[C---:B------:R-:W-:Y:S02]  /*4ff0*/  LOP3.LUT R33, R13.reuse, 0xf000f, RZ, 0xc0, !PT ;  /* 0x000f000f0d217812 */ /* 0x040fe400078ec0ff */
[----:B------:R-:W-:Y:S02]  /*5000*/  SHF.R.U32.HI R38, RZ, 0x8, R14 ;  /* 0x00000008ff267819 */ /* 0x000fe4000001160e */
[----:B------:R-:W-:Y:S02]  /*5010*/  SHF.R.U32.HI R42, RZ, 0x8, R15 ;  /* 0x00000008ff2a7819 */ /* 0x000fe4000001160f */
        /* <DEDUP_REMOVED lines=130> */
.L_x_1956:
        /* <DEDUP_REMOVED lines=90> */
.L_x_1957:
[----:B------:R-:W-:Y:S05]  /*5de0*/  @P0 BRA `(.L_x_1946) ;  /* 0x0000056000000947 */ /* 0x000fea0003800000 */
[----:B------:R-:W0:Y:S01]  /*5df0*/  LDS.64 R42, [UR4+0xb0] ;  /* 0x0000b004ff2a7984 */ /* 0x000e220008000a00 */
[--C-:B------:R-:W-:Y:S02]  /*5e00*/  HADD2.F32 R50, -RZ, R34.reuse.H0_H0 ;  /* 0x20000022ff327230 */ /* 0x100fe40000004100 */
[----:B------:R-:W-:Y:S01]  /*5e10*/  HADD2.F32 R46, -RZ, R33.H0_H0 ;  /* 0x20000021ff2e7230 */ /* 0x000fe20000004100 */
[----:B------:R-:W1:Y:S01]  /*5e20*/  LDS.64 R10, [UR4+0xb8] ;  /* 0x0000b804ff0a7984 */ /* 0x000e620008000a00 */
        /* <DEDUP_REMOVED lines=15> */
[--C-:B------:R-:W-:Y:S01]  /*5f20*/  HADD2.F32 R34, -RZ, R9.reuse.H0_H0 ;  /* 0x20000009ff227230 */ /* 0x100fe20000004100 */
[----:B------:R-:W-:Y:S01]  /*5f30*/  FFMA.FTZ R41, R54, R41, RZ ;  /* 0x0000002936297223 */ /* 0x000fe200000100ff */
[----:B------:R-:W-:Y:S01]  /*5f40*/  HADD2.F32 R9, -RZ, R9.H1_H1 ;  /* 0x30000009ff097230 */ /* 0x000fe20000004100 */
[-C--:B------:R-:W-:Y:S01]  /*5f50*/  FFMA.FTZ R33, R48, R42.reuse, R33 ;  /* 0x0000002a30217223 */ /* 0x080fe20000010021 */
[----:B------:R-:W-:Y:S01]  /*5f60*/  HADD2.F32 R12, -RZ, R12.H1_H1 ;  /* 0x3000000cff0c7230 */ /* 0x000fe20000004100 */
[-C--:B------:R-:W-:Y:S01]  /*5f70*/  FFMA.FTZ R47, R35, R42.reuse, R47 ;  /* 0x0000002a232f7223 */ /* 0x080fe2000001002f */
[----:B------:R-:W-:Y:S01]  /*5f80*/  HADD2.F32 R35, -RZ, R39.H0_H0 ;  /* 0x20000027ff237230 */ /* 0x000fe20000004100 */
        /* <DEDUP_REMOVED lines=60> */
.L_x_1946:
[----:B------:R-:W-:Y:S01]  /*6350*/  IADD3 R26, R26, 0x20, RZ ;  /* 0x000000201a1a7810 */ /* 0x000fe20007ffe0ff */
[----:B------:R-:W-:Y:S01]  /*6360*/  IMAD.MOV.U32 R9, RZ, RZ, c[0x0][0x18c] ;  /* 0x00006300ff097624 */ /* 0x000fe200078e00ff */
[----:B------:R-:W-:Y:S02]  /*6370*/  UIADD3 UR4, UR4, 0x40, URZ ;  /* 0x0000004004047890 */ /* 0x000fe4000fffe03f */
[C---:B------:R-:W-:Y:S01]  /*6380*/  ISETP.GE.AND P2, PT, R26.reuse, c[0x0][0x1b4], PT ;  /* 0x00006d001a007a0c */ /* 0x040fe20003f46270 */
[----:B------:R-:W-:Y:S01]  /*6390*/  IMAD.WIDE R4, R9, 0x10, R4 ;  /* 0x0000001009047825 */ /* 0x000fe200078e0204 */
[----:B------:R-:W-:-:S13]  /*63a0*/  ISETP.LT.AND P3, PT, R26, R25, PT ;  /* 0x000000191a00720c */ /* 0x000fda0003f61270 */
[----:B------:R-:W-:Y:S05]  /*63b0*/  @!P2 BRA P3, `(.L_x_1958) ;  /* 0xffffafc00000a947 */ /* 0x000fea000183ffff */
.L_x_1945:
        /* <DEDUP_REMOVED lines=9> */
.L_x_1963:
[----:B------:R-:W-:Y:S01]  /*6450*/  IMAD.MOV.U32 R31, RZ, RZ, c[0x0][0x18c] ;  /* 0x00006300ff1f7624 */ /* 0x000fe200078e00ff */
[----:B-----5:R0:W5:Y:S03]  /*6460*/  LDG.E.128.CONSTANT R12, [R4.64] ;  /* 0x00000006040c7981 */ /* 0x020166000c1e9d00 */
[----:B------:R-:W-:-:S05]  /*6470*/  IMAD.WIDE R6, R31, 0x4, R4 ;  /* 0x000000041f067825 */ /* 0x000fca00078e0204 */
[----:B------:R0:W5:Y:S01]  /*6480*/  LDG.E.128.CONSTANT R8, [R6.64] ;  /* 0x0000000606087981 */ /* 0x000162000c1e9d00 */
[----:B------:R-:W-:Y:S01]  /*6490*/  IMAD.WIDE R2, R31, 0x4, R6 ;  /* 0x000000041f027825 */ /* 0x000fe200078e0206 */
[----:B------:R-:W-:Y:S05]  /*64a0*/  @!P1 BRA `(.L_x_1960) ;  /* 0x00001d7000009947 */ /* 0x000fea0003800000 */
[----:B0-----:R-:W2:Y:S01]  /*64b0*/  LDG.E.128.CONSTANT R4, [R2.64] ;  /* 0x0000000602047981 */ /* 0x001ea2000c1e9d00 */
        /* <DEDUP_REMOVED lines=35> */
[----:B------:R-:W-:Y:S02]  /*66f0*/  PRMT R32, R39, 0x7610, R32 ;  /* 0x0000761027207816 */ /* 0x000fe40000000020 */
[----:B------:R-:W-:-:S02]  /*6700*/  PRMT R11, R29, 0x9910, RZ ;  /* 0x000099101d0b7816 */ /* 0x000fc400000000ff */
[----:B------:R-:W-:Y:S02]  /*6710*/  LOP3.LUT R38, R38, 0x10001, RZ, 0xc0, !PT ;  /* 0x0001000126267812 */ /* 0x000fe400078ec0ff */
[----:B------:R-:W-:Y:S02]  /*6720*/  LOP3.LUT R44, R44, 0x10001, RZ, 0xc0, !PT ;  /* 0x000100012c2c7812 */ /* 0x000fe400078ec0ff */
[----:B------:R-:W-:Y:S02]  /*6730*/  LOP3.LUT R39, R34, 0x20002, R37, 0xf8, !PT ;  /* 0x0002000222277812 */ /* 0x000fe400078ef825 */
[----:B------:R-:W-:Y:S02]  /*6740*/  LOP3.LUT R48, R48, 0x10001, RZ, 0xc0, !PT ;  /* 0x0001000130307812 */ /* 0x000fe400078ec0ff */
[----:B------:R-:W-:Y:S02]  /*6750*/  LOP3.LUT R43, R38, 0x20002, R43, 0xf8, !PT ;  /* 0x00020002262b7812 */ /* 0x000fe400078ef82b */
[----:B------:R-:W-:-:S02]  /*6760*/  LOP3.LUT R47, R44, 0x20002, R47, 0xf8, !PT ;  /* 0x000200022c2f7812 */ /* 0x000fc400078ef82f */
[----:B------:R-:W-:Y:S02]  /*6770*/  ISETP.NE.AND P2, PT, R11, RZ, PT ;  /* 0x000000ff0b00720c */ /* 0x000fe40003f45270 */
[----:B------:R-:W-:Y:S02]  /*6780*/  LOP3.LUT R68, R48, 0x20002, R49, 0xf8, !PT ;  /* 0x0002000230447812 */ /* 0x000fe400078ef831 */
        /* <DEDUP_REMOVED lines=22> */
[----:B------:R-:W-:Y:S01]  /*68f0*/  LOP3.LUT R53, R53, 0x64006400, RZ, 0xfc, !PT ;  /* 0x6400640035357812 */ /* 0x000fe200078efcff */
[----:B------:R-:W-:Y:S01]  /*6900*/  HADD2 R78, R58, -1028, -1028 ;  /* 0xe404e4043a4e7430 */ /* 0x000fe20000000000 */
[----:B------:R-:W-:Y:S02]  /*6910*/  LOP3.LUT R54, R54, 0x64006400, RZ, 0xfc, !PT ;  /* 0x6400640036367812 */ /* 0x000fe400078efcff */
[----:B------:R-:W-:Y:S01]  /*6920*/  LOP3.LUT R80, R67, 0x64006400, RZ, 0xfc, !PT ;  /* 0x6400640043507812 */ /* 0x000fe200078efcff */
[----:B------:R-:W-:Y:S01]  /*6930*/  HADD2 R67, R64, -1028, -1028 ;  /* 0xe404e40440437430 */ /* 0x000fe20000000000 */
[----:B------:R-:W-:Y:S01]  /*6940*/  ISETP.GE.AND P3, PT, R27, 0x2, PT ;  /* 0x000000021b00780c */ /* 0x000fe20003f66270 */
[----:B------:R-:W-:Y:S02]  /*6950*/  HADD2 R94, R53, -1028, -1028 ;  /* 0xe404e404355e7430 */ /* 0x000fe40000000000 */
[----:B------:R-:W-:Y:S01]  /*6960*/  HADD2 R80, R80, -1028, -1028 ;  /* 0xe404e40450507430 */ /* 0x000fe20000000000 */
[----:B--2---:R-:W-:-:S02]  /*6970*/  SHF.R.U32.HI R34, RZ, 0xd, R4 ;  /* 0x0000000dff227819 */ /* 0x004fc40000011604 */
        /* <DEDUP_REMOVED lines=8> */
[----:B------:R-:W-:Y:S02]  /*6a00*/  LOP3.LUT R5, R39, 0x40004, R34, 0xf8, !PT ;  /* 0x0004000427057812 */ /* 0x000fe400078ef822 */
[----:B------:R-:W-:Y:S02]  /*6a10*/  LOP3.LUT R39, R36, 0x64006400, RZ, 0xfc, !PT ;  /* 0x6400640024277812 */ /* 0x000fe400078efcff */
[C---:B------:R-:W-:Y:S02]  /*6a20*/  LOP3.LUT R48, R6.reuse, 0x380038, RZ, 0xc0, !PT ;  /* 0x0038003806307812 */ /* 0x040fe400078ec0ff */
[----:B------:R-:W-:Y:S01]  /*6a30*/  SHF.R.U32.HI R60, RZ, 0x6, R6 ;  /* 0x00000006ff3c7819 */ /* 0x000fe20000011606 */
[----:B------:R-:W-:Y:S01]  /*6a40*/  HFMA2 R86, R39, R40.H0_H0, -132, -132 ;  /* 0xd820d82027567431 */ /* 0x000fe20000040028 */
[----:B------:R-:W-:-:S02]  /*6a50*/  LOP3.LUT R65, R6, 0x70007, RZ, 0xc0, !PT ;  /* 0x0007000706417812 */ /* 0x000fc400078ec0ff */
[----:B------:R-:W-:Y:S02]  /*6a60*/  LOP3.LUT R36, R15, 0x380038, RZ, 0xc0, !PT ;  /* 0x003800380f247812 */ /* 0x000fe400078ec0ff */
[----:B------:R-:W-:Y:S02]  /*6a70*/  SHF.R.U32.HI R49, RZ, 0xd, R7 ;  /* 0x0000000dff317819 */ /* 0x000fe40000011607 */
[----:B------:R-:W-:Y:S02]  /*6a80*/  LOP3.LUT R6, R47, 0x40004, R38, 0xf8, !PT ;  /* 0x000400042f067812 */ /* 0x000fe400078ef826 */
[----:B------:R-:W-:Y:S02]  /*6a90*/  LOP3.LUT R34, R52, 0x380038, RZ, 0xc0, !PT ;  /* 0x0038003834227812 */ /* 0x000fe400078ec0ff */
[----:B------:R-:W-:Y:S02]  /*6aa0*/  LOP3.LUT R38, R12, 0x380038, RZ, 0xc0, !PT ;  /* 0x003800380c267812 */ /* 0x000fe400078ec0ff */
[----:B------:R-:W-:-:S02]  /*6ab0*/  LOP3.LUT R70, R7, 0x380038, RZ, 0xc0, !PT ;  /* 0x0038003807467812 */ /* 0x000fc400078ec0ff */
[----:B------:R-:W-:Y:S02]  /*6ac0*/  SHF.R.U32.HI R61, RZ, 0x6, R7 ;  /* 0x00000006ff3d7819 */ /* 0x000fe40000011607 */
[----:B------:R-:W-:Y:S02]  /*6ad0*/  LOP3.LUT R66, R7, 0x70007, RZ, 0xc0, !PT ;  /* 0x0007000707427812 */ /* 0x000fe400078ec0ff */
[----:B------:R-:W-:Y:S02]  /*6ae0*/  LOP3.LUT R7, R43, 0x40004, R4, 0xf8, !PT ;  /* 0x000400042b077812 */ /* 0x000fe400078ef804 */
[----:B------:R-:W-:Y:S02]  /*6af0*/  LOP3.LUT R51, R36, 0x64006400, RZ, 0xfc, !PT ;  /* 0x6400640024337812 */ /* 0x000fe400078efcff */
[----:B------:R-:W-:Y:S02]  /*6b00*/  LOP3.LUT R4, R68, 0x40004, R49, 0xf8, !PT ;  /* 0x0004000444047812 */ /* 0x000fe400078ef831 */
[----:B------:R-:W-:Y:S01]  /*6b10*/  LOP3.LUT R43, R41, 0x64006400, RZ, 0xfc, !PT ;  /* 0x64006400292b7812 */ /* 0x000fe200078efcff */
[----:B------:R-:W-:Y:S01]  /*6b20*/  HFMA2 R51, R51, R40.H0_H0, -132, -132 ;  /* 0xd820d82033337431 */ /* 0x000fe20000040028 */
        /* <DEDUP_REMOVED lines=206> */
.L_x_1961:
        /* <DEDUP_REMOVED lines=82> */
.L_x_1962:
        /* <DEDUP_REMOVED lines=79> */
.L_x_1960:
[----:B------:R-:W-:Y:S01]  /*8220*/  IADD3 R26, R26, 0x20, RZ ;  /* 0x000000201a1a7810 */ /* 0x000fe20007ffe0ff */
[----:B------:R-:W-:Y:S01]  /*8230*/  UIADD3 UR4, UR4, 0x40, URZ ;  /* 0x0000004004047890 */ /* 0x000fe2000fffe03f */
[----:B0-----:R-:W-:Y:S02]  /*8240*/  IMAD.WIDE R4, R31, 0x4, R2 ;  /* 0x000000041f047825 */ /* 0x001fe400078e0202 */
[C---:B------:R-:W-:Y:S02]  /*8250*/  ISETP.GE.AND P2, PT, R26.reuse, c[0x0][0x1b8], PT ;  /* 0x00006e001a007a0c */ /* 0x040fe40003f46270 */
[----:B------:R-:W-:-:S13]  /*8260*/  ISETP.LT.AND P3, PT, R26, R25, PT ;  /* 0x000000191a00720c */ /* 0x000fda0003f61270 */
[----:B------:R-:W-:Y:S05]  /*8270*/  @!P2 BRA P3, `(.L_x_1963) ;  /* 0xffffe1d00000a947 */ /* 0x000fea000183ffff */
.L_x_1959:
        /* <DEDUP_REMOVED lines=18> */
.L_x_1967:
[----:B------:R-:W0:Y:S02]  /*83a0*/  LDS R6, [R5] ;  /* 0x0000000005067984 */ /* 0x000e240000000800 */
[----:B0-----:R-:W-:-:S06]  /*83b0*/  HADD2 R7, R6, R9 ;  /* 0x0000000906077230 */ /* 0x001fcc0000000000 */
[----:B------:R-:W0:Y:S02]  /*83c0*/  ATOMS.CAST.SPIN R7, [R5], R6, R7 ;  /* 0x000000060507738d */ /* 0x000e240001800007 */
[----:B0-----:R-:W-:-:S13]  /*83d0*/  ISETP.EQ.U32.AND P0, PT, R7, 0x1, PT ;  /* 0x000000010700780c */ /* 0x001fda0003f02070 */
[----:B------:R-:W-:Y:S05]  /*83e0*/  @!P0 BRA `(.L_x_1967) ;  /* 0xffffffb000008947 */ /* 0x000fea000383ffff */
[----:B------:R-:W-:Y:S05]  /*83f0*/  BRA `(.L_x_1965) ;  /* 0x0000003000007947 */ /* 0x000fea0003800000 */
.L_x_1966:
[----:B------:R-:W2:Y:S02]  /*8400*/  LD.E R5, [R2.64] ;  /* 0x0000000602057980 */ /* 0x000ea4000c101900 */
[----:B--2---:R-:W-:-:S05]  /*8410*/  IMAD.IADD R5, R9, 0x1, R5 ;  /* 0x0000000109057824 */ /* 0x004fca00078e0205 */
[----:B------:R0:W-:Y:S02]  /*8420*/  ST.E [R2.64], R5 ;  /* 0x0000000502007985 */ /* 0x0001e4000c101906 */
.L_x_1965:
[----:B------:R-:W-:Y:S05]  /*8430*/  BSYNC B0 ;  /* 0x0000000000007941 */ /* 0x000fea0003800000 */
.L_x_1964:
[----:B------:R-:W2:Y:S01]  /*8440*/  ATOM.E.ADD.F16x2.RN.STRONG.GPU P0, RZ, [R2.64+0x4], R19 ;  /* 0x0000041302ff798a */ /* 0x000ea2000810e9c6 */
[----:B------:R-:W-:Y:S01]  /*8450*/  BSSY B0, `(.L_x_1968) ;  /* 0x000000f000007945 */ /* 0x000fe20003800000 */
[----:B--2---:R-:W-:Y:S05]  /*8460*/  @P0 BRA `(.L_x_1969) ;  /* 0x000000d000000947 */ /* 0x004fea0003800000 */
[----:B------:R-:W1:Y:S02]  /*8470*/  QSPC.E.S P0, RZ, [R2+0x4] ;  /* 0x0000040002ff73aa */ /* 0x000e640000000500 */
[----:B-1----:R-:W-:Y:S05]  /*8480*/  @!P0 BRA `(.L_x_1970) ;  /* 0x0000008000008947 */ /* 0x002fea0003800000 */
[----:B0-----:R-:W-:-:S04]  /*8490*/  IADD3 R2, R2, 0x4, RZ ;  /* 0x0000000402027810 */ /* 0x001fc80007ffe0ff */
[----:B------:R-:W-:-:S05]  /*84a0*/  LOP3.LUT R2, R2, 0xffffff, RZ, 0xc0, !PT ;  /* 0x00ffffff02027812 */ /* 0x000fca00078ec0ff */
.L_x_1971:
[----:B------:R-:W0:Y:S02]  /*84b0*/  LDS R6, [R2] ;  /* 0x0000000002067984 */ /* 0x000e240000000800 */
[----:B0-----:R-:W-:-:S10]  /*84c0*/  HFMA2.MMA R7, R6, 1, 1, R19 ;  /* 0x3c003c0006077835 */ /* 0x001fd40000000013 */
[----:B------:R-:W0:Y:S02]  /*84d0*/  ATOMS.CAST.SPIN R7, [R2], R6, R7 ;  /* 0x000000060207738d */ /* 0x000e240001800007 */
[----:B0-----:R-:W-:-:S13]  /*84e0*/  ISETP.EQ.U32.AND P0, PT, R7, 0x1, PT ;  /* 0x000000010700780c */ /* 0x001fda0003f02070 */
[----:B------:R-:W-:Y:S05]  /*84f0*/  @!P0 BRA `(.L_x_1971) ;  /* 0xffffffb000008947 */ /* 0x000fea000383ffff */
[----:B------:R-:W-:Y:S05]  /*8500*/  BRA `(.L_x_1969) ;  /* 0x0000003000007947 */ /* 0x000fea0003800000 */
.L_x_1970:
[----:B0-----:R-:W2:Y:S02]  /*8510*/  LD.E R5, [R2.64+0x4] ;  /* 0x0000040602057980 */ /* 0x001ea4000c101900 */
[----:B--2---:R-:W-:-:S05]  /*8520*/  IMAD.IADD R5, R19, 0x1, R5 ;  /* 0x0000000113057824 */ /* 0x004fca00078e0205 */
[----:B------:R0:W-:Y:S02]  /*8530*/  ST.E [R2.64+0x4], R5 ;  /* 0x0000040502007985 */ /* 0x0001e4000c101906 */
.L_x_1969:
[----:B------:R-:W-:Y:S05]  /*8540*/  BSYNC B0 ;  /* 0x0000000000007941 */ /* 0x000fea0003800000 */
.L_x_1968:
        /* <DEDUP_REMOVED lines=12> */
.L_x_1975:
[----:B------:R-:W0:Y:S02]  /*8610*/  LDS R6, [R5] ;  /* 0x0000000005067984 */ /* 0x000e240000000800 */
[----:B0-----:R-:W-:-:S06]  /*8620*/  HADD2 R7, R6, R9 ;  /* 0x0000000906077230 */ /* 0x001fcc0000000000 */
[----:B------:R-:W0:Y:S02]  /*8630*/  ATOMS.CAST.SPIN R7, [R5], R6, R7 ;  /* 0x000000060507738d */ /* 0x000e240001800007 */
[----:B0-----:R-:W-:-:S13]  /*8640*/  ISETP.EQ.U32.AND P0, PT, R7, 0x1, PT ;  /* 0x000000010700780c */ /* 0x001fda0003f02070 */
[----:B------:R-:W-:Y:S05]  /*8650*/  @!P0 BRA `(.L_x_1975) ;  /* 0xffffffb000008947 */ /* 0x000fea000383ffff */
[----:B------:R-:W-:Y:S05]  /*8660*/  BRA `(.L_x_1973) ;  /* 0x0000003000007947 */ /* 0x000fea0003800000 */
.L_x_1974:
[----:B------:R-:W2:Y:S02]  /*8670*/  LD.E R5, [R2.64] ;  /* 0x0000000602057980 */ /* 0x000ea4000c101900 */
[----:B--2---:R-:W-:-:S05]  /*8680*/  IMAD.IADD R5, R9, 0x1, R5 ;  /* 0x0000000109057824 */ /* 0x004fca00078e0205 */
[----:B------:R0:W-:Y:S02]  /*8690*/  ST.E [R2.64], R5 ;  /* 0x0000000502007985 */ /* 0x0001e4000c101906 */
.L_x_1973:
[----:B------:R-:W-:Y:S05]  /*86a0*/  BSYNC B0 ;  /* 0x0000000000007941 */ /* 0x000fea0003800000 */
.L_x_1972:
[----:B------:R-:W2:Y:S01]  /*86b0*/  ATOM.E.ADD.F16x2.RN.STRONG.GPU P0, RZ, [R2.64+0x4], R17 ;  /* 0x0000041102ff798a */ /* 0x000ea2000810e9c6 */
[----:B------:R-:W-:Y:S01]  /*86c0*/  BSSY B0, `(.L_x_1976) ;  /* 0x000000f000007945 */ /* 0x000fe20003800000 */
[----:B--2---:R-:W-:Y:S05]  /*86d0*/  @P0 BRA `(.L_x_1977) ;  /* 0x000000d000000947 */ /* 0x004fea0003800000 */
[----:B------:R-:W1:Y:S02]  /*86e0*/  QSPC.E.S P0, RZ, [R2+0x4] ;  /* 0x0000040002ff73aa */ /* 0x000e640000000500 */
[----:B-1----:R-:W-:Y:S05]  /*86f0*/  @!P0 BRA `(.L_x_1978) ;  /* 0x0000008000008947 */ /* 0x002fea0003800000 */
[----:B0-----:R-:W-:-:S04]  /*8700*/  IADD3 R2, R2, 0x4, RZ ;  /* 0x0000000402027810 */ /* 0x001fc80007ffe0ff */
[----:B------:R-:W-:-:S05]  /*8710*/  LOP3.LUT R2, R2, 0xffffff, RZ, 0xc0, !PT ;  /* 0x00ffffff02027812 */ /* 0x000fca00078ec0ff */
.L_x_1979:
[----:B------:R-:W0:Y:S02]  /*8720*/  LDS R6, [R2] ;  /* 0x0000000002067984 */ /* 0x000e240000000800 */
[----:B0-----:R-:W-:-:S10]  /*8730*/  HFMA2.MMA R7, R6, 1, 1, R17 ;  /* 0x3c003c0006077835 */ /* 0x001fd40000000011 */
[----:B------:R-:W0:Y:S02]  /*8740*/  ATOMS.CAST.SPIN R7, [R2], R6, R7 ;  /* 0x000000060207738d */ /* 0x000e240001800007 */
[----:B0-----:R-:W-:-:S13]  /*8750*/  ISETP.EQ.U32.AND P0, PT, R7, 0x1, PT ;  /* 0x000000010700780c */ /* 0x001fda0003f02070 */
[----:B------:R-:W-:Y:S05]  /*8760*/  @!P0 BRA `(.L_x_1979) ;  /* 0xffffffb000008947 */ /* 0x000fea000383ffff */
[----:B------:R-:W-:Y:S05]  /*8770*/  BRA `(.L_x_1977) ;  /* 0x0000003000007947 */ /* 0x000fea0003800000 */
.L_x_1978:
[----:B0-----:R-:W2:Y:S02]  /*8780*/  LD.E R5, [R2.64+0x4] ;  /* 0x0000040602057980 */ /* 0x001ea4000c101900 */
[----:B--2---:R-:W-:-:S05]  /*8790*/  IMAD.IADD R5, R17, 0x1, R5 ;  /* 0x0000000111057824 */ /* 0x004fca00078e0205 */
[----:B------:R0:W-:Y:S02]  /*87a0*/  ST.E [R2.64+0x4], R5 ;  /* 0x0000040502007985 */ /* 0x0001e4000c101906 */
.L_x_1977:
[----:B------:R-:W-:Y:S05]  /*87b0*/  BSYNC B0 ;  /* 0x0000000000007941 */ /* 0x000fea0003800000 */
.L_x_1976:
        /* <DEDUP_REMOVED lines=12> */
.L_x_1983:
[----:B------:R-:W0:Y:S02]  /*8880*/  LDS R4, [R0] ;  /* 0x0000000000047984 */ /* 0x000e240000000800 */
[----:B0-----:R-:W-:-:S06]  /*8890*/  HADD2 R5, R4, R7 ;  /* 0x0000000704057230 */ /* 0x001fcc0000000000 */
[----:B------:R-:W0:Y:S02]  /*88a0*/  ATOMS.CAST.SPIN R5, [R0], R4, R5 ;  /* 0x000000040005738d */ /* 0x000e240001800005 */
[----:B0-----:R-:W-:-:S13]  /*88b0*/  ISETP.EQ.U32.AND P0, PT, R5, 0x1, PT ;  /* 0x000000010500780c */ /* 0x001fda0003f02070 */
[----:B------:R-:W-:Y:S05]  /*88c0*/  @!P0 BRA `(.L_x_1983) ;  /* 0xffffffb000008947 */ /* 0x000fea000383ffff */
[----:B------:R-:W-:Y:S05]  /*88d0*/  BRA `(.L_x_1981) ;  /* 0x0000003000007947 */ /* 0x000fea0003800000 */
.L_x_1982:
[----:B------:R-:W2:Y:S02]  /*88e0*/  LD.E R0, [R2.64] ;  /* 0x0000000602007980 */ /* 0x000ea4000c101900 */
[----:B--2---:R-:W-:-:S05]  /*88f0*/  IMAD.IADD R5, R7, 0x1, R0 ;  /* 0x0000000107057824 */ /* 0x004fca00078e0200 */
[----:B------:R0:W-:Y:S02]  /*8900*/  ST.E [R2.64], R5 ;  /* 0x0000000502007985 */ /* 0x0001e4000c101906 */
.L_x_1981:
[----:B------:R-:W-:Y:S05]  /*8910*/  BSYNC B0 ;  /* 0x0000000000007941 */ /* 0x000fea0003800000 */
.L_x_1980:
[----:B------:R-:W2:Y:S02]  /*8920*/  ATOM.E.ADD.F16x2.RN.STRONG.GPU P0, RZ, [R2.64+0x4], R9 ;  /* 0x0000040902ff798a */ /* 0x000ea4000810e9c6 */
[----:B--2---:R-:W-:Y:S05]  /*8930*/  @P0 EXIT ;  /* 0x000000000000094d */ /* 0x004fea0003800000 */
[----:B------:R-:W1:Y:S02]  /*8940*/  QSPC.E.S P0, RZ, [R2+0x4] ;  /* 0x0000040002ff73aa */ /* 0x000e640000000500 */
[----:B-1----:R-:W-:Y:S05]  /*8950*/  @!P0 BRA `(.L_x_1984) ;  /* 0x0000008000008947 */ /* 0x002fea0003800000 */
[----:B0-----:R-:W-:-:S04]  /*8960*/  IADD3 R2, R2, 0x4, RZ ;  /* 0x0000000402027810 */ /* 0x001fc80007ffe0ff */
[----:B------:R-:W-:-:S05]  /*8970*/  LOP3.LUT R2, R2, 0xffffff, RZ, 0xc0, !PT ;  /* 0x00ffffff02027812 */ /* 0x000fca00078ec0ff */
.L_x_1985:
[----:B------:R-:W0:Y:S02]  /*8980*/  LDS R4, [R2] ;  /* 0x0000000002047984 */ /* 0x000e240000000800 */
[----:B0-----:R-:W-:-:S10]  /*8990*/  HFMA2.MMA R5, R4, 1, 1, R9 ;  /* 0x3c003c0004057835 */ /* 0x001fd40000000009 */
[----:B------:R-:W0:Y:S02]  /*89a0*/  ATOMS.CAST.SPIN R5, [R2], R4, R5 ;  /* 0x000000040205738d */ /* 0x000e240001800005 */
[----:B0-----:R-:W-:-:S13]  /*89b0*/  ISETP.EQ.U32.AND P0, PT, R5, 0x1, PT ;  /* 0x000000010500780c */ /* 0x001fda0003f02070 */
[----:B------:R-:W-:Y:S05]  /*89c0*/  @!P0 BRA `(.L_x_1985) ;  /* 0xffffffb000008947 */ /* 0x000fea000383ffff */
[----:B------:R-:W-:Y:S05]  /*89d0*/  EXIT ;  /* 0x000000000000794d */ /* 0x000fea0003800000 */
.L_x_1984:
[----:B------:R-:W2:Y:S02]  /*89e0*/  LD.E R0, [R2.64+0x4] ;  /* 0x0000040602007980 */ /* 0x000ea4000c101900 */
[----:B0-2---:R-:W-:-:S05]  /*89f0*/  IMAD.IADD R5, R9, 0x1, R0 ;  /* 0x0000000109057824 */ /* 0x005fca00078e0200 */
[----:B------:R-:W-:Y:S01]  /*8a00*/  ST.E [R2.64+0x4], R5 ;  /* 0x0000040502007985 */ /* 0x000fe2000c101906 */
[----:B------:R-:W-:Y:S05]  /*8a10*/  EXIT ;  /* 0x000000000000794d */ /* 0x000fea0003800000 */
.L_x_1986:
        /* <DEDUP_REMOVED lines=14> */
.L_x_3295:


//--------------------- .text._Z23gemm_half_q_half_kernelILi3ELi14ELb1ELb1ELi32EEvPK6__halfPKjS4_S2_PS0_iiiiPKtS7_iiiiiibS2_i --------------------------
	.section	.text._Z23gemm_half_q_half_kernelILi3ELi14ELb1ELb1ELi32EEvPK6__halfPKjS4_S2_PS0_iiiiPKtS7_iiiiiibS2_i,"ax",@progbits
	.sectioninfo	@"SHI_REGISTERS=99"
	.align	128
        .global         _Z23gemm_half_q_half_kernelILi3ELi14ELb1ELb1ELi32EEvPK6__halfPKjS4_S2_PS0_iiiiPKtS7_iiiiiibS2_i
        .type           _Z23gemm_half_q_half_kernelILi3ELi14ELb1ELb1ELi32EEvPK6__halfPKjS4_S2_PS0_iiiiPKtS7_iiiiiibS2_i,@function
        .size           _Z23gemm_half_q_half_kernelILi3ELi14ELb1ELb1ELi32EEvPK6__halfPKjS4_S2_PS0_iiiiPKtS7_iiiiiibS2_i,(.L_x_3296 - _Z23gemm_half_q_half_kernelILi3ELi14ELb1ELb1ELi32EEvPK6__halfPKjS4_S2_PS0_iiiiPKtS7_iiiiiibS2_i)
        .other          _Z23gemm_half_q_half_kernelILi3ELi14ELb1ELb1ELi32EEvPK6__halfPKjS4_S2_PS0_iiiiPKtS7_iiiiiibS2_i,@"STO_CUDA_ENTRY STV_DEFAULT"
_Z23gemm_half_q_half_kernelILi3ELi14ELb1ELb1ELi32EEvPK6__halfPKjS4_S2_PS0_iiiiPKtS7_iiiiiibS2_i:
.text._Z23gemm_half_q_half_kernelILi3ELi14ELb1ELb1ELi32EEvPK6__halfPKjS4_S2_PS0_iiiiPKtS7_iiiiiibS2_i:
        /* <DEDUP_REMOVED lines=34> */
.L_x_1987:
        /* <DEDUP_REMOVED lines=27> */
.L_x_1992:
        /* <DEDUP_REMOVED lines=36> */
.L_x_1991:
        /* <DEDUP_REMOVED lines=22> */
.L_x_1993:
        /* <DEDUP_REMOVED lines=12> */
.L_x_1990:
[----:B------:R-:W-:Y:S01]  /*0830*/  ISETP.GT.AND P2, PT, R27, 0x3, PT ;  /* 0x000000031b00780c */ /* 0x000fe20003f44270 */
[----:B------:R-:W-:Y:S01]  /*0840*/  IMAD.SHL.U32 R20, R11, 0x2, RZ ;  /* 0x000000020b147824 */ /* 0x000fe200078e00ff */
[----:B------:R-:W-:Y:S01]  /*0850*/  PLOP3.LUT P0, PT, PT, PT, PT, 0x80, 0x0 ;  /* 0x000000000000781c */ /* 0x000fe20003f0f070 */
[----:B------:R-:W-:-:S10]  /*0860*/  IMAD.MOV.U32 R15, RZ, RZ, RZ ;  /* 0x000000ffff0f7224 */ /* 0x000fd400078e00ff */
[----:B------:R-:W-:Y:S05]  /*0870*/  @!P2 BRA `(.L_x_1994) ;  /* 0x000002600000a947 */ /* 0x000fea0003800000 */
[----:B------:R-:W-:Y:S02]  /*0880*/  PLOP3.LUT P0, PT, PT, PT, PT, 0x8, 0x0 ;  /* 0x000000000000781c */ /* 0x000fe40003f0e170 */
[----:B------:R-:W-:Y:S02]  /*0890*/  IADD3 R22, R27, -0x3, RZ ;  /* 0xfffffffd1b167810 */ /* 0x000fe40007ffe0ff */
.L_x_1995:
        /* <DEDUP_REMOVED lines=19> */
[C---:B------:R-:W-:Y:S02]  /*09d0*/  LEA R6, P2, R16.reuse, c[0x0][0x160], 0x1 ;  /* 0x0000580010067a11 */ /* 0x040fe400078408ff */
        /* <DEDUP_REMOVED lines=16> */
.L_x_1994:
        /* <DEDUP_REMOVED lines=11> */
[C---:B------:R-:W-:Y:S02]  /*0b90*/  LEA R4, P0, R10.reuse, c[0x0][0x160], 0x1 ;  /* 0x000058000a047a11 */ /* 0x040fe400078008ff */
        /* <DEDUP_REMOVED lines=10> */
.L_x_1996:
        /* <DEDUP_REMOVED lines=11> */
.L_x_1989:
[----:B------:R-:W-:Y:S05]  /*0cf0*/  BSYNC B0 ;  /* 0x0000000000007941 */ /* 0x000fea0003800000 */
.L_x_1988:
        /* <DEDUP_REMOVED lines=14> */
.L_x_1999:
        /* <DEDUP_REMOVED lines=19> */
.L_x_1998:
        /* <DEDUP_REMOVED lines=14> */
.L_x_2000:
[----:B------:R-:W-:-:S13]  /*0ff0*/  ISETP.LT.OR P0, PT, R15, R27, P0 ;  /* 0x0000001b0f00720c */ /* 0x000fda0000701670 */
[----:B------:R-:W-:Y:S02]  /*1000*/  @P0 IMAD R2, R2, 0x3, R15 ;  /* 0x0000000302020824 */ /* 0x000fe400078e020f */
[----:B0-----:R-:W-:Y:S02]  /*1010*/  @P0 IMAD.MOV.U32 R5, RZ, RZ, 0x2 ;  /* 0x00000002ff050424 */ /* 0x001fe400078e00ff */
[----:B------:R-:W-:-:S04]  /*1020*/  @P0 IMAD R2, R2, c[0x0][0x18c], R3 ;  /* 0x0000630002020a24 */ /* 0x000fc800078e0203 */
[----:B------:R-:W-:-:S05]  /*1030*/  @P0 IMAD.WIDE R4, R2, R5, c[0x0][0x180] ;  /* 0x0000600002040625 */ /* 0x000fca00078e0205 */
[----:B------:R0:W-:Y:S02]  /*1040*/  @P0 STG.E.64 [R4.64], RZ ;  /* 0x000000ff04000986 */ /* 0x0001e4000c101b08 */
.L_x_1997:
[----:B------:R-:W-:Y:S01]  /*1050*/  BAR.SYNC.DEFER_BLOCKING 0x0 ;  /* 0x0000000000007b1d */ /* 0x000fe20000010000 */
[C---:B------:R-:W-:Y:S02]  /*1060*/  ISETP.GT.AND P0, PT, R26.reuse, c[0x0][0x1a8], PT ;  /* 0x00006a001a007a0c */ /* 0x040fe40003f04270 */
[C---:B------:R-:W-:Y:S02]  /*1070*/  ISETP.GT.AND P2, PT, R26.reuse, c[0x0][0x1ac], PT ;  /* 0x00006b001a007a0c */ /* 0x040fe40003f44270 */
[C---:B------:R-:W-:Y:S02]  /*1080*/  ISETP.GT.AND P4, PT, R26.reuse, c[0x0][0x1b4], PT ;  /* 0x00006d001a007a0c */ /* 0x040fe40003f84270 */
[C---:B0-----:R-:W-:Y:S02]  /*1090*/  IMNMX R4, R26.reuse, c[0x0][0x1a8], PT ;  /* 0x00006a001a047a17 */ /* 0x041fe40003800200 */
        /* <DEDUP_REMOVED lines=38> */
[----:B------:R-:W-:Y:S01]  /*1300*/  ISETP.GE.AND P0, PT, R26, R25, PT ;  /* 0x000000191a00720c */ /* 0x000fe20003f06270 */
[----:B------:R-:W-:-:S02]  /*1310*/  IMAD.MOV.U32 R6, RZ, RZ, RZ ;  /* 0x000000ffff067224 */ /* 0x000fc400078e00ff */
[----:B------:R-:W-:Y:S01]  /*1320*/  @P4 IMAD R5, R13, 0x3, RZ ;  /* 0x000000030d054824 */ /* 0x000fe200078e02ff */
[----:B------:R-:W-:Y:S01]  /*1330*/  IADD3 R2, R11, R4, R2 ;  /* 0x000000040b027210 */ /* 0x000fe20007ffe002 */
[----:B------:R-:W-:-:S05]  /*1340*/  @P5 IMAD.SHL.U32 R6, R15, 0x2, RZ ;  /* 0x000000020f065824 */ /* 0x000fca00078e00ff */
        /* <DEDUP_REMOVED lines=8> */
[----:B-----5:R-:W-:-:S04]  /*13d0*/  IMAD.MOV.U32 R19, RZ, RZ, 0x2 ;  /* 0x00000002ff137424 */ /* 0x020fc800078e00ff */
        /* <DEDUP_REMOVED lines=9> */
.L_x_2002:
        /* <DEDUP_REMOVED lines=41> */
.L_x_2001:
[----:B------:R-:W-:Y:S01]  /*1700*/  ISETP.GE.OR P0, PT, R26, c[0x0][0x1b4], P0 ;  /* 0x00006d001a007a0c */ /* 0x000fe20000706670 */
[----:B------:R-:W-:Y:S01]  /*1710*/  UMOV UR4, URZ ;  /* 0x0000003f00047c82 */ /* 0x000fe20008000000 */
[----:B------:R-:W-:Y:S02]  /*1720*/  LEA.HI.X R3, R17, c[0x0][0x16c], R18, 0x2, P3 ;  /* 0x00005b0011037a11 */ /* 0x000fe400018f1412 */
[----:B------:R-:W-:-:S02]  /*1730*/  PRMT R20, RZ, 0x5410, RZ ;  /* 0x00005410ff147816 */ /* 0x000fc400000000ff */
[----:B-----5:R-:W-:Y:S02]  /*1740*/  PRMT R19, RZ, 0x5410, RZ ;  /* 0x00005410ff137816 */ /* 0x020fe400000000ff */
[----:B------:R-:W-:Y:S02]  /*1750*/  PRMT R18, RZ, 0x5410, RZ ;  /* 0x00005410ff127816 */ /* 0x000fe400000000ff */
[----:B------:R-:W-:Y:S02]  /*1760*/  PRMT R17, RZ, 0x5410, RZ ;  /* 0x00005410ff117816 */ /* 0x000fe400000000ff */
[----:B------:R-:W-:Y:S02]  /*1770*/  PRMT R16, RZ, 0x5410, RZ ;  /* 0x00005410ff107816 */ /* 0x000fe400000000ff */
[----:B------:R-:W-:Y:S01]  /*1780*/  PRMT R0, RZ, 0x5410, RZ ;  /* 0x00005410ff007816 */ /* 0x000fe200000000ff */
[----:B------:R-:W-:Y:S05]  /*1790*/  @P0 BRA `(.L_x_2003) ;  /* 0x000051b000000947 */ /* 0x000fea0003800000 */
[----:B------:R-:W-:Y:S01]  /*17a0*/  HADD2.F32 R8, -RZ, R24.H0_H0 ;  /* 0x20000018ff087230 */ /* 0x000fe20000004100 */
[----:B------:R-:W-:Y:S01]  /*17b0*/  PRMT R20, RZ, 0x7610, R20 ;  /* 0x00007610ff147816 */ /* 0x000fe20000000014 */
[----:B------:R-:W-:Y:S01]  /*17c0*/  HADD2.F32 R7, -RZ, R23.H0_H0 ;  /* 0x20000017ff077230 */ /* 0x000fe20000004100 */
[----:B------:R-:W-:Y:S01]  /*17d0*/  UMOV UR4, URZ ;  /* 0x0000003f00047c82 */ /* 0x000fe20008000000 */
[----:B------:R-:W-:-:S02]  /*17e0*/  HADD2.F32 R6, -RZ, R22.H0_H0 ;  /* 0x20000016ff067230 */ /* 0x000fc40000004100 */
[----:B------:R-:W-:Y:S02]  /*17f0*/  HADD2.F32 R5, -RZ, R21.H0_H0 ;  /* 0x20000015ff057230 */ /* 0x000fe40000004100 */
.L_x_2016:
[----:B------:R-:W-:Y:S05]  /*1800*/  @!P1 BRA `(.L_x_2004) ;  /* 0x0000508000009947 */ /* 0x000fea0003800000 */
[----:B------:R-:W2:Y:S01]  /*1810*/  LDG.E.128.CONSTANT R12, [R2.64] ;  /* 0x00000008020c7981 */ /* 0x000ea2000c1e9d00 */
[----:B------:R-:W-:Y:S01]  /*1820*/  PRMT R11, R29, 0x9910, RZ ;  /* 0x000099101d0b7816 */ /* 0x000fe200000000ff */
[----:B------:R-:W-:Y:S01]  /*1830*/  IMAD.MOV.U32 R4, RZ, RZ, 0x2c00 ;  /* 0x00002c00ff047424 */ /* 0x000fe200078e00ff */
[----:B------:R-:W-:Y:S02]  /*1840*/  ISETP.GE.AND P2, PT, R27, 0x2, PT ;  /* 0x000000021b00780c */ /* 0x000fe40003f46270 */
[----:B------:R-:W-:Y:S02]  /*1850*/  ISETP.NE.AND P3, PT, R11, RZ, PT ;  /* 0x000000ff0b00720c */ /* 0x000fe40003f65270 */
[C---:B--2---:R-:W-:Y:S02]  /*1860*/  LOP3.LUT R10, R12.reuse, 0xf000f, RZ, 0xc0, !PT ;  /* 0x000f000f0c0a7812 */ /* 0x044fe400078ec0ff */
[----:B------:R-:W-:Y:S02]  /*1870*/  LOP3.LUT R11, R12, 0xf000f0, RZ, 0xc0, !PT ;  /* 0x00f000f00c0b7812 */ /* 0x000fe400078ec0ff */
[----:B------:R-:W-:-:S02]  /*1880*/  SHF.R.U32.HI R12, RZ, 0x8, R12 ;  /* 0x00000008ff0c7819 */ /* 0x000fc4000001160c */
[C---:B------:R-:W-:Y:S02]  /*1890*/  LOP3.LUT R31, R13.reuse, 0xf000f, RZ, 0xc0, !PT ;  /* 0x000f000f0d1f7812 */ /* 0x040fe400078ec0ff */
[----:B------:R-:W-:Y:S02]  /*18a0*/  SHF.R.U32.HI R33, RZ, 0x8, R13 ;  /* 0x00000008ff217819 */ /* 0x000fe4000001160d */
[----:B------:R-:W-:Y:S02]  /*18b0*/  LOP3.LUT R32, R13, 0xf000f0, RZ, 0xc0, !PT ;  /* 0x00f000f00d207812 */ /* 0x000fe400078ec0ff */
[C---:B------:R-:W-:Y:S02]  /*18c0*/  LOP3.LUT R34, R14.reuse, 0xf000f, RZ, 0xc0, !PT ;  /* 0x000f000f0e227812 */ /* 0x040fe400078ec0ff */
[----:B------:R-:W-:Y:S02]  /*18d0*/  LOP3.LUT R35, R14, 0xf000f0, RZ, 0xc0, !PT ;  /* 0x00f000f00e237812 */ /* 0x000fe400078ec0ff */
[----:B------:R-:W-:-:S02]  /*18e0*/  SHF.R.U32.HI R36, RZ, 0x8, R14 ;  /* 0x00000008ff247819 */ /* 0x000fc4000001160e */
[C---:B------:R-:W-:Y:S02]  /*18f0*/  LOP3.LUT R37, R15.reuse, 0xf000f, RZ, 0xc0, !PT ;  /* 0x000f000f0f257812 */ /* 0x040fe400078ec0ff */
[C---:B------:R-:W-:Y:S02]  /*1900*/  LOP3.LUT R13, R12.reuse, 0xf000f, RZ, 0xc0, !PT ;  /* 0x000f000f0c0d7812 */ /* 0x040fe400078ec0ff */
[----:B------:R-:W-:Y:S02]  /*1910*/  LOP3.LUT R38, R15, 0xf000f0, RZ, 0xc0, !PT ;  /* 0x00f000f00f267812 */ /* 0x000fe400078ec0ff */
[----:B------:R-:W-:Y:S02]  /*1920*/  SHF.R.U32.HI R39, RZ, 0x8, R15 ;  /* 0x00000008ff277819 */ /* 0x000fe4000001160f */
[----:B------:R-:W-:Y:S02]  /*1930*/  LOP3.LUT R12, R12, 0xf000f0, RZ, 0xc0, !PT ;  /* 0x00f000f00c0c7812 */ /* 0x000fe400078ec0ff */
[----:B------:R-:W-:-:S02]  /*1940*/  LOP3.LUT R14, R31, 0x64006400, RZ, 0xfc, !PT ;  /* 0x640064001f0e7812 */ /* 0x000fc400078efcff */
[C---:B------:R-:W-:Y:S02]  /*1950*/  LOP3.LUT R31, R33.reuse, 0xf000f, RZ, 0xc0, !PT ;  /* 0x000f000f211f7812 */ /* 0x040fe400078ec0ff */
[----:B------:R-:W-:Y:S01]  /*1960*/  LOP3.LUT R15, R32, 0x64006400, RZ, 0xfc, !PT ;  /* 0x64006400200f7812 */ /* 0x000fe200078efcff */
[----:B------:R-:W-:Y:S01]  /*1970*/  HADD2 R14, R14, -1032, -1032 ;  /* 0xe408e4080e0e7430 */ /* 0x000fe20000000000 */
[----:B------:R-:W-:Y:S02]  /*1980*/  LOP3.LUT R33, R33, 0xf000f0, RZ, 0xc0, !PT ;  /* 0x00f000f021217812 */ /* 0x000fe400078ec0ff */
[C---:B------:R-:W-:Y:S01]  /*1990*/  LOP3.LUT R32, R36.reuse, 0xf000f, RZ, 0xc0, !PT ;  /* 0x000f000f24207812 */ /* 0x040fe200078ec0ff */
[----:B------:R-:W-:Y:S01]  /*19a0*/  HFMA2 R15, R15, R4.H0_H0, -72, -72 ;  /* 0xd480d4800f0f7431 */ /* 0x000fe20000040004 */
        /* <DEDUP_REMOVED lines=118> */
.L_x_2005:
        /* <DEDUP_REMOVED lines=93> */
.L_x_2007:
        /* <DEDUP_REMOVED lines=87> */
.L_x_2006:
        /* <DEDUP_REMOVED lines=142> */
.L_x_2008:
        /* <DEDUP_REMOVED lines=93> */
.L_x_2010:
        /* <DEDUP_REMOVED lines=87> */
.L_x_2009:
        /* <DEDUP_REMOVED lines=141> */
.L_x_2011:
        /* <DEDUP_REMOVED lines=93> */
.L_x_2013:
        /* <DEDUP_REMOVED lines=87> */
.L_x_2012:
[----:B------:R-:W-:-:S06]  /*5480*/  IMAD.WIDE R12, R31, c[0x0][0x18c], R10 ;  /* 0x000063001f0c7a25 */ /* 0x000fcc00078e020a */
[----:B------:R-:W2:Y:S02]  /*5490*/  LDG.E.128.CONSTANT R12, [R12.64] ;  /* 0x000000080c0c7981 */ /* 0x000ea4000c1e9d00 */
[C---:B--2---:R-:W-:Y:S02]  /*54a0*/  LOP3.LUT R10, R12.reuse, 0xf000f, RZ, 0xc0, !PT ;  /* 0x000f000f0c0a7812 */ /* 0x044fe400078ec0ff */
[----:B------:R-:W-:Y:S02]  /*54b0*/  LOP3.LUT R11, R12, 0xf000f0, RZ, 0xc0, !PT ;  /* 0x00f000f00c0b7812 */ /* 0x000fe400078ec0ff */
[----:B------:R-:W-:Y:S02]  /*54c0*/  SHF.R.U32.HI R34, RZ, 0x8, R12 ;  /* 0x00000008ff227819 */ /* 0x000fe4000001160c */
[----:B------:R-:W-:Y:S02]  /*54d0*/  SHF.R.U32.HI R36, RZ, 0x8, R13 ;  /* 0x00000008ff247819 */ /* 0x000fe4000001160d */
[----:B------:R-:W-:-:S02]  /*54e0*/  LOP3.LUT R32, R14, 0xf000f0, RZ, 0xc0, !PT ;  /* 0x00f000f00e207812 */ /* 0x000fc400078ec0ff */
[C---:B------:R-:W-:Y:S02]  /*54f0*/  LOP3.LUT R12, R15.reuse, 0xf000f0, RZ, 0xc0, !PT ;  /* 0x00f000f00f0c7812 */ /* 0x040fe400078ec0ff */
[----:B------:R-:W-:Y:S02]  /*5500*/  SHF.R.U32.HI R38, RZ, 0x8, R14 ;  /* 0x00000008ff267819 */ /* 0x000fe4000001160e */
        /* <DEDUP_REMOVED lines=132> */
.L_x_2014:
        /* <DEDUP_REMOVED lines=57> */
[--C-:B------:R-:W-:Y:S01]  /*60e0*/  HADD2.F32 R52, -RZ, R41.reuse.H0_H0 ;  /* 0x20000029ff347230 */ /* 0x100fe20000004100 */
[-C--:B------:R-:W-:Y:S01]  /*60f0*/  FFMA.FTZ R47, R51, R10.reuse, R47 ;  /* 0x0000000a332f7223 */ /* 0x080fe2000001002f */
[----:B------:R-:W-:Y:S01]  /*6100*/  HADD2.F32 R48, -RZ, R40.H1_H1 ;  /* 0x30000028ff307230 */ /* 0x000fe20000004100 */
[-C--:B------:R-:W-:Y:S01]  /*6110*/  FFMA.FTZ R11, R42, R10.reuse, R11 ;  /* 0x0000000a2a0b7223 */ /* 0x080fe2000001000b */
[----:B------:R-:W-:Y:S01]  /*6120*/  HADD2.F32 R51, -RZ, R41.H1_H1 ;  /* 0x30000029ff337230 */ /* 0x000fe20000004100 */
[----:B------:R-:W-:Y:S01]  /*6130*/  FFMA.FTZ R43, R52, R43, R50 ;  /* 0x0000002b342b7223 */ /* 0x000fe20000010032 */
        /* <DEDUP_REMOVED lines=30> */
.L_x_2015:
        /* <DEDUP_REMOVED lines=87> */
.L_x_2004:
        /* <DEDUP_REMOVED lines=12> */
.L_x_2003:
[----:B------:R-:W-:-:S04]  /*6950*/  ISETP.GE.AND P0, PT, R26, R25, PT ;  /* 0x000000191a00720c */ /* 0x000fc80003f06270 */
[----:B------:R-:W-:-:S13]  /*6960*/  ISETP.GE.OR P0, PT, R26, c[0x0][0x1b8], P0 ;  /* 0x00006e001a007a0c */ /* 0x000fda0000706670 */
[----:B------:R-:W-:Y:S05]  /*6970*/  @P0 BRA `(.L_x_2017) ;  /* 0x00001e6000000947 */ /* 0x000fea0003800000 */
[----:B------:R-:W-:-:S04]  /*6980*/  PRMT R4, R30, 0x9910, RZ ;  /* 0x000099101e047816 */ /* 0x000fc800000000ff */
[----:B------:R-:W-:-:S04]  /*6990*/  ISETP.NE.AND P0, PT, R4, RZ, PT ;  /* 0x000000ff0400720c */ /* 0x000fc80003f05270 */
[----:B------:R-:W-:Y:S02]  /*69a0*/  ISETP.LT.OR P0, PT, R9, 0x3, !P0 ;  /* 0x000000030900780c */ /* 0x000fe40004701670 */
.L_x_2021:
[----:B------:R-:W-:Y:S01]  /*69b0*/  IMAD.MOV.U32 R51, RZ, RZ, c[0x0][0x18c] ;  /* 0x00006300ff337624 */ /* 0x000fe200078e00ff */
[----:B-----5:R0:W5:Y:S03]  /*69c0*/  LDG.E.128.CONSTANT R12, [R2.64] ;  /* 0x00000008020c7981 */ /* 0x020166000c1e9d00 */
[----:B-1----:R-:W-:-:S05]  /*69d0*/  IMAD.WIDE R4, R51, 0x4, R2 ;  /* 0x0000000433047825 */ /* 0x002fca00078e0202 */
[----:B------:R1:W5:Y:S01]  /*69e0*/  LDG.E.128.CONSTANT R8, [R4.64] ;  /* 0x0000000804087981 */ /* 0x000362000c1e9d00 */
[----:B0-----:R-:W-:Y:S01]  /*69f0*/  IMAD.WIDE R2, R51, 0x4, R4 ;  /* 0x0000000433027825 */ /* 0x001fe200078e0204 */
        /* <DEDUP_REMOVED lines=30> */
[----:B------:R-:W-:Y:S02]  /*6be0*/  PRMT R33, R29, 0x9910, RZ ;  /* 0x000099101d217816 */ /* 0x000fe400000000ff */
        /* <DEDUP_REMOVED lines=11> */
[----:B------:R-:W-:Y:S02]  /*6ca0*/  LOP3.LUT R43, R37, 0x20002, R40, 0xf8, !PT ;  /* 0x00020002252b7812 */ /* 0x000fe400078ef828 */
[----:B------:R-:W-:Y:S02]  /*6cb0*/  ISETP.NE.AND P2, PT, R33, RZ, PT ;  /* 0x000000ff2100720c */ /* 0x000fe40003f45270 */
[----:B------:R-:W-:-:S02]  /*6cc0*/  LOP3.LUT R47, R41, 0x20002, R46, 0xf8, !PT ;  /* 0x00020002292f7812 */ /* 0x000fc400078ef82e */
[----:B------:R-:W-:Y:S02]  /*6cd0*/  LOP3.LUT R71, R11, 0x20002, R50, 0xf8, !PT ;  /* 0x000200020b477812 */ /* 0x000fe400078ef832 */
[----:B------:R-:W-:Y:S02]  /*6ce0*/  LOP3.LUT R68, R44, 0x64006400, RZ, 0xfc, !PT ;  /* 0x640064002c447812 */ /* 0x000fe400078efcff */
[----:B------:R-:W-:Y:S02]  /*6cf0*/  LOP3.LUT R86, R35, 0x64006400, RZ, 0xfc, !PT ;  /* 0x6400640023567812 */ /* 0x000fe400078efcff */
[----:B------:R-:W-:Y:S01]  /*6d00*/  LOP3.LUT R44, R9, 0x380038, RZ, 0xc0, !PT ;  /* 0x00380038092c7812 */ /* 0x000fe200078ec0ff */
[-C--:B------:R-:W-:Y:S01]  /*6d10*/  HFMA2 R75, R68, R39.reuse.H0_H0, -132, -132 ;  /* 0xd820d820444b7431 */ /* 0x080fe20000040027 */
[----:B------:R-:W-:Y:S01]  /*6d20*/  PRMT R31, R45, 0x7610, R31 ;  /* 0x000076102d1f7816 */ /* 0x000fe2000000001f */
[----:B------:R-:W-:Y:S01]  /*6d30*/  HFMA2 R86, R86, R39.H0_H0, -132, -132 ;  /* 0xd820d82056567431 */ /* 0x000fe20000040027 */
        /* <DEDUP_REMOVED lines=36> */
[----:B------:R-:W-:Y:S02]  /*6f80*/  LOP3.LUT R7, R43, 0x40004, R4, 0xf8, !PT ;  /* 0x000400042b077812 */ /* 0x000fe400078ef804 */
[----:B------:R-:W-:Y:S02]  /*6f90*/  LOP3.LUT R4, R71, 0x40004, R46, 0xf8, !PT ;  /* 0x0004000447047812 */ /* 0x000fe400078ef82e */
[----:B------:R-:W-:-:S02]  /*6fa0*/  SHF.R.U32.HI R40, RZ, 0xd, R6 ;  /* 0x0000000dff287819 */ /* 0x000fc40000011606 */
[----:B------:R-:W-:Y:S02]  /*6fb0*/  LOP3.LUT R46, R14, 0x380038, RZ, 0xc0, !PT ;  /* 0x003800380e2e7812 */ /* 0x000fe400078ec0ff */
[C---:B------:R-:W-:Y:S02]  /*6fc0*/  LOP3.LUT R41, R5.reuse, 0x380038, RZ, 0xc0, !PT ;  /* 0x0038003805297812 */ /* 0x040fe400078ec0ff */
[----:B------:R-:W-:Y:S02]  /*6fd0*/  SHF.R.U32.HI R11, RZ, 0x6, R5 ;  /* 0x00000006ff0b7819 */ /* 0x000fe40000011605 */
[----:B------:R-:W-:Y:S02]  /*6fe0*/  LOP3.LUT R63, R5, 0x70007, RZ, 0xc0, !PT ;  /* 0x00070007053f7812 */ /* 0x000fe400078ec0ff */
[----:B------:R-:W-:Y:S02]  /*6ff0*/  SHF.R.U32.HI R60, RZ, 0x6, R6 ;  /* 0x00000006ff3c7819 */ /* 0x000fe40000011606 */
[----:B------:R-:W-:-:S02]  /*7000*/  LOP3.LUT R45, R6, 0x380038, RZ, 0xc0, !PT ;  /* 0x00380038062d7812 */ /* 0x000fc400078ec0ff */
[----:B------:R-:W-:Y:S02]  /*7010*/  LOP3.LUT R65, R6, 0x70007, RZ, 0xc0, !PT ;  /* 0x0007000706417812 */ /* 0x000fe400078ec0ff */
[----:B------:R-:W-:Y:S02]  /*7020*/  LOP3.LUT R5, R36, 0x40004, R33, 0xf8, !PT ;  /* 0x0004000424057812 */ /* 0x000fe400078ef821 */
        /* <DEDUP_REMOVED lines=212> */
.L_x_2019:
        /* <DEDUP_REMOVED lines=82> */
.L_x_2020:
        /* <DEDUP_REMOVED lines=79> */
.L_x_2018:
[----:B------:R-:W-:Y:S01]  /*8780*/  IADD3 R26, R26, 0x20, RZ ;  /* 0x000000201a1a7810 */ /* 0x000fe20007ffe0ff */
[----:B------:R-:W-:Y:S01]  /*8790*/  UIADD3 UR4, UR4, 0x40, URZ ;  /* 0x0000004004047890 */ /* 0x000fe2000fffe03f */
[----:B------:R-:W-:Y:S02]  /*87a0*/  IMAD.WIDE R2, R51, 0x4, R2 ;  /* 0x0000000433027825 */ /* 0x000fe400078e0202 */
[C---:B------:R-:W-:Y:S02]  /*87b0*/  ISETP.GE.AND P2, PT, R26.reuse, c[0x0][0x1b8], PT ;  /* 0x00006e001a007a0c */ /* 0x040fe40003f46270 */
[----:B------:R-:W-:-:S13]  /*87c0*/  ISETP.LT.AND P3, PT, R26, R25, PT ;  /* 0x000000191a00720c */ /* 0x000fda0003f61270 */
[----:B------:R-:W-:Y:S05]  /*87d0*/  @!P2 BRA P3, `(.L_x_2021) ;  /* 0xffffe1d00000a947 */ /* 0x000fea000183ffff */
.L_x_2017:
[----:B-1----:R-:W0:Y:S02]  /*87e0*/  S2R R4, SR_CTAID.Z ;  /* 0x0000000000047919 */ /* 0x002e240000002700 */
        /* <DEDUP_REMOVED lines=13> */
[----:B------:R-:W-:-:S08]  /*88c0*/  ISETP.LT.OR P0, PT, R4, 0x3, !P0 ;  /* 0x000000030400780c */ /* 0x000fd00004701670 */
.L_x_2026:
[----:B------:R-:W-:Y:S05]  /*88d0*/  @!P1 BRA `(.L_x_2023) ;  /* 0x00000f6000009947 */ /* 0x000fea0003800000 */
[----:B------:R-:W2:Y:S01]  /*88e0*/  LDG.E.128.CONSTANT R4, [R2.64] ;  /* 0x0000000802047981 */ /* 0x000ea2000c1e9d00 */
[----:B------:R-:W-:Y:S01]  /*88f0*/  IMAD.MOV.U32 R38, RZ, RZ, 0x3400 ;  /* 0x00003400ff267424 */ /* 0x000fe200078e00ff */
[----:B------:R-:W-:Y:S01]  /*8900*/  PRMT R9, R29, 0x9910, RZ ;  /* 0x000099101d097816 */ /* 0x000fe200000000ff */
[----:B------:R-:W-:Y:S01]  /*8910*/  IMAD.MOV.U32 R44, RZ, RZ, 0x2c00 ;  /* 0x00002c00ff2c7424 */ /* 0x000fe200078e00ff */
[----:B------:R-:W-:Y:S01]  /*8920*/  ISETP.GE.AND P3, PT, R27, 0x2, PT ;  /* 0x000000021b00780c */ /* 0x000fe20003f66270 */
[----:B------:R-:W-:Y:S01]  /*8930*/  IMAD.MOV.U32 R8, RZ, RZ, 0x2400 ;  /* 0x00002400ff087424 */ /* 0x000fe200078e00ff */
[----:B------:R-:W-:Y:S02]  /*8940*/  ISETP.NE.AND P2, PT, R9, RZ, PT ;  /* 0x000000ff0900720c */ /* 0x000fe40003f45270 */
[----:B--2---:R-:W-:Y:S02]  /*8950*/  LOP3.LUT R14, R5, 0xc000c, RZ, 0xc0, !PT ;  /* 0x000c000c050e7812 */ /* 0x004fe400078ec0ff */
        /* <DEDUP_REMOVED lines=8> */
[----:B------:R-:W-:Y:S01]  /*89e0*/  SHF.R.U32.HI R57, RZ, 0x8, R6 ;  /* 0x00000008ff397819 */ /* 0x000fe20000011606 */
[----:B------:R-:W-:Y:S01]  /*89f0*/  HFMA2 R31, R31, R38.H0_H0, -258, -258 ;  /* 0xdc08dc081f1f7431 */ /* 0x000fe20000040026 */
[C---:B------:R-:W-:Y:S02]  /*8a00*/  LOP3.LUT R39, R6.reuse, 0x300030, RZ, 0xc0, !PT ;  /* 0x0030003006277812 */ /* 0x040fe400078ec0ff */
[C---:B------:R-:W-:Y:S02]  /*8a10*/  LOP3.LUT R46, R6.reuse, 0xc000c0, RZ, 0xc0, !PT ;  /* 0x00c000c0062e7812 */ /* 0x040fe400078ec0ff */
[----:B------:R-:W-:Y:S02]  /*8a20*/  LOP3.LUT R56, R6, 0x30003, RZ, 0xc0, !PT ;  /* 0x0003000306387812 */ /* 0x000fe400078ec0ff */
[----:B------:R-:W-:-:S02]  /*8a30*/  LOP3.LUT R6, R7, 0xc000c, RZ, 0xc0, !PT ;  /* 0x000c000c07067812 */ /* 0x000fc400078ec0ff */
[----:B------:R-:W-:Y:S02]  /*8a40*/  LOP3.LUT R5, R5, 0x64006400, RZ, 0xfc, !PT ;  /* 0x6400640005057812 */ /* 0x000fe400078efcff */
[----:B------:R-:W-:Y:S02]  /*8a50*/  SHF.R.U32.HI R59, RZ, 0x8, R7 ;  /* 0x00000008ff3b7819 */ /* 0x000fe40000011607 */
[C---:B------:R-:W-:Y:S01]  /*8a60*/  LOP3.LUT R40, R7.reuse, 0x300030, RZ, 0xc0, !PT ;  /* 0x0030003007287812 */ /* 0x040fe200078ec0ff */
[----:B------:R-:W-:Y:S01]  /*8a70*/  HFMA2 R33, R5, R38.H0_H0, -258, -258 ;  /* 0xdc08dc0805217431 */ /* 0x000fe20000040026 */
[C---:B------:R-:W-:Y:S02]  /*8a80*/  LOP3.LUT R48, R7.reuse, 0xc000c0, RZ, 0xc0, !PT ;  /* 0x00c000c007307812 */ /* 0x040fe400078ec0ff */
        /* <DEDUP_REMOVED lines=125> */
.L_x_2024:
        /* <DEDUP_REMOVED lines=48> */
.L_x_2025:
        /* <DEDUP_REMOVED lines=46> */
.L_x_2023:
[----:B------:R-:W-:Y:S01]  /*9840*/  IADD3 R26, R26, 0x10, RZ ;  /* 0x000000101a1a7810 */ /* 0x000fe20007ffe0ff */
[----:B------:R-:W-:Y:S01]  /*9850*/  UIADD3 UR4, UR4, 0x20, URZ ;  /* 0x0000002004047890 */ /* 0x000fe2000fffe03f */
[----:B------:R-:W-:Y:S02]  /*9860*/  LEA R2, P3, R13, R2, 0x2 ;  /* 0x000000020d027211 */ /* 0x000fe400078610ff */
[C---:B------:R-:W-:Y:S02]  /*9870*/  ISETP.GE.AND P2, PT, R26.reuse, c[0x0][0x1bc], PT ;  /* 0x00006f001a007a0c */ /* 0x040fe40003f46270 */
[----:B------:R-:W-:Y:S01]  /*9880*/  ISETP.LT.AND P4, PT, R26, R25, PT ;  /* 0x000000191a00720c */ /* 0x000fe20003f81270 */
[----:B------:R-:W-:-:S12]  /*9890*/  IMAD.X R3, R3, 0x1, R12, P3 ;  /* 0x0000000103037824 */ /* 0x000fd800018e060c */
[----:B------:R-:W-:Y:S05]  /*98a0*/  @!P2 BRA P4, `(.L_x_2026) ;  /* 0xfffff0200000a947 */ /* 0x000fea000203ffff */
.L_x_2022:
        /* <DEDUP_REMOVED lines=18> */
.L_x_2030:
[----:B------:R-:W0:Y:S02]  /*99d0*/  LDS R6, [R5] ;  /* 0x0000000005067984 */ /* 0x000e240000000800 */
[----:B0-----:R-:W-:-:S06]  /*99e0*/  HADD2 R7, R6, R9 ;  /* 0x0000000906077230 */ /* 0x001fcc0000000000 */
[----:B------:R-:W0:Y:S02]  /*99f0*/  ATOMS.CAST.SPIN R7, [R5], R6, R7 ;  /* 0x000000060507738d */ /* 0x000e240001800007 */
[----:B0-----:R-:W-:-:S13]  /*9a00*/  ISETP.EQ.U32.AND P0, PT, R7, 0x1, PT ;  /* 0x000000010700780c */ /* 0x001fda0003f02070 */
[----:B------:R-:W-:Y:S05]  /*9a10*/  @!P0 BRA `(.L_x_2030) ;  /* 0xffffffb000008947 */ /* 0x000fea000383ffff */
[----:B------:R-:W-:Y:S05]  /*9a20*/  BRA `(.L_x_2028) ;  /* 0x0000003000007947 */ /* 0x000fea0003800000 */
.L_x_2029:
[----:B------:R-:W2:Y:S02]  /*9a30*/  LD.E R5, [R2.64] ;  /* 0x0000000802057980 */ /* 0x000ea4000c101900 */
[----:B--2---:R-:W-:-:S05]  /*9a40*/  IMAD.IADD R5, R9, 0x1, R5 ;  /* 0x0000000109057824 */ /* 0x004fca00078e0205 */
[----:B------:R0:W-:Y:S02]  /*9a50*/  ST.E [R2.64], R5 ;  /* 0x0000000502007985 */ /* 0x0001e4000c101908 */
.L_x_2028:
[----:B------:R-:W-:Y:S05]  /*9a60*/  BSYNC B0 ;  /* 0x0000000000007941 */ /* 0x000fea0003800000 */
.L_x_2027:
[----:B------:R-:W2:Y:S01]  /*9a70*/  ATOM.E.ADD.F16x2.RN.STRONG.GPU P0, RZ, [R2.64+0x4], R19 ;  /* 0x0000041302ff798a */ /* 0x000ea2000810e9c8 */
[----:B------:R-:W-:Y:S01]  /*9a80*/  BSSY B0, `(.L_x_2031) ;  /* 0x000000f000007945 */ /* 0x000fe20003800000 */
[----:B--2---:R-:W-:Y:S05]  /*9a90*/  @P0 BRA `(.L_x_2032) ;  /* 0x000000d000000947 */ /* 0x004fea0003800000 */
[----:B------:R-:W1:Y:S02]  /*9aa0*/  QSPC.E.S P0, RZ, [R2+0x4] ;  /* 0x0000040002ff73aa */ /* 0x000e640000000500 */
[----:B-1----:R-:W-:Y:S05]  /*9ab0*/  @!P0 BRA `(.L_x_2033) ;  /* 0x0000008000008947 */ /* 0x002fea0003800000 */
[----:B0-----:R-:W-:-:S04]  /*9ac0*/  IADD3 R2, R2, 0x4, RZ ;  /* 0x0000000402027810 */ /* 0x001fc80007ffe0ff */
[----:B------:R-:W-:-:S05]  /*9ad0*/  LOP3.LUT R2, R2, 0xffffff, RZ, 0xc0, !PT ;  /* 0x00ffffff02027812 */ /* 0x000fca00078ec0ff */
.L_x_2034:
[----:B------:R-:W0:Y:S02]  /*9ae0*/  LDS R6, [R2] ;  /* 0x0000000002067984 */ /* 0x000e240000000800 */
[----:B0-----:R-:W-:-:S10]  /*9af0*/  HFMA2.MMA R7, R6, 1, 1, R19 ;  /* 0x3c003c0006077835 */ /* 0x001fd40000000013 */
[----:B------:R-:W0:Y:S02]  /*9b00*/  ATOMS.CAST.SPIN R7, [R2], R6, R7 ;  /* 0x000000060207738d */ /* 0x000e240001800007 */
[----:B0-----:R-:W-:-:S13]  /*9b10*/  ISETP.EQ.U32.AND P0, PT, R7, 0x1, PT ;  /* 0x000000010700780c */ /* 0x001fda0003f02070 */
[----:B------:R-:W-:Y:S05]  /*9b20*/  @!P0 BRA `(.L_x_2034) ;  /* 0xffffffb000008947 */ /* 0x000fea000383ffff */
[----:B------:R-:W-:Y:S05]  /*9b30*/  BRA `(.L_x_2032) ;  /* 0x0000003000007947 */ /* 0x000fea0003800000 */
.L_x_2033:
[----:B0-----:R-:W2:Y:S02]  /*9b40*/  LD.E R5, [R2.64+0x4] ;  /* 0x0000040802057980 */ /* 0x001ea4000c101900 */
[----:B--2---:R-:W-:-:S05]  /*9b50*/  IMAD.IADD R5, R19, 0x1, R5 ;  /* 0x0000000113057824 */ /* 0x004fca00078e0205 */
[----:B------:R0:W-:Y:S02]  /*9b60*/  ST.E [R2.64+0x4], R5 ;  /* 0x0000040502007985 */ /* 0x0001e4000c101908 */
.L_x_2032:
[----:B------:R-:W-:Y:S05]  /*9b70*/  BSYNC B0 ;  /* 0x0000000000007941 */ /* 0x000fea0003800000 */
.L_x_2031:
        /* <DEDUP_REMOVED lines=12> */
.L_x_2038:
[----:B------:R-:W0:Y:S02]  /*9c40*/  LDS R6, [R5] ;  /* 0x0000000005067984 */ /* 0x000e240000000800 */
[----:B0-----:R-:W-:-:S06]  /*9c50*/  HADD2 R7, R6, R9 ;  /* 0x0000000906077230 */ /* 0x001fcc0000000000 */
[----:B------:R-:W0:Y:S02]  /*9c60*/  ATOMS.CAST.SPIN R7, [R5], R6, R7 ;  /* 0x000000060507738d */ /* 0x000e240001800007 */
[----:B0-----:R-:W-:-:S13]  /*9c70*/  ISETP.EQ.U32.AND P0, PT, R7, 0x1, PT ;  /* 0x000000010700780c */ /* 0x001fda0003f02070 */
[----:B------:R-:W-:Y:S05]  /*9c80*/  @!P0 BRA `(.L_x_2038) ;  /* 0xffffffb000008947 */ /* 0x000fea000383ffff */
[----:B------:R-:W-:Y:S05]  /*9c90*/  BRA `(.L_x_2036) ;  /* 0x0000003000007947 */ /* 0x000fea0003800000 */
.L_x_2037:
[----:B------:R-:W2:Y:S02]  /*9ca0*/  LD.E R5, [R2.64] ;  /* 0x0000000802057980 */ /* 0x000ea4000c101900 */
[----:B--2---:R-:W-:-:S05]  /*9cb0*/  IMAD.IADD R5, R9, 0x1, R5 ;  /* 0x0000000109057824 */ /* 0x004fca00078e0205 */
[----:B------:R0:W-:Y:S02]  /*9cc0*/  ST.E [R2.64], R5 ;  /* 0x0000000502007985 */ /* 0x0001e4000c101908 */
.L_x_2036:
[----:B------:R-:W-:Y:S05]  /*9cd0*/  BSYNC B0 ;  /* 0x0000000000007941 */ /* 0x000fea0003800000 */
.L_x_2035:
[----:B------:R-:W2:Y:S01]  /*9ce0*/  ATOM.E.ADD.F16x2.RN.STRONG.GPU P0, RZ, [R2.64+0x4], R17 ;  /* 0x0000041102ff798a */ /* 0x000ea2000810e9c8 */
[----:B------:R-:W-:Y:S01]  /*9cf0*/  BSSY B0, `(.L_x_2039) ;  /* 0x000000f000007945 */ /* 0x000fe20003800000 */
[----:B--2---:R-:W-:Y:S05]  /*9d00*/  @P0 BRA `(.L_x_2040) ;  /* 0x000000d000000947 */ /* 0x004fea0003800000 */
[----:B------:R-:W1:Y:S02]  /*9d10*/  QSPC.E.S P0, RZ, [R2+0x4] ;  /* 0x0000040002ff73aa */ /* 0x000e640000000500 */
[----:B-1----:R-:W-:Y:S05]  /*9d20*/  @!P0 BRA `(.L_x_2041) ;  /* 0x0000008000008947 */ /* 0x002fea0003800000 */
[----:B0-----:R-:W-:-:S04]  /*9d30*/  IADD3 R2, R2, 0x4, RZ ;  /* 0x0000000402027810 */ /* 0x001fc80007ffe0ff */
[----:B------:R-:W-:-:S05]  /*9d40*/  LOP3.LUT R2, R2, 0xffffff, RZ, 0xc0, !PT ;  /* 0x00ffffff02027812 */ /* 0x000fca00078ec0ff */
.L_x_2042:
[----:B------:R-:W0:Y:S02]  /*9d50*/  LDS R6, [R2] ;  /* 0x0000000002067984 */ /* 0x000e240000000800 */
[----:B0-----:R-:W-:-:S10]  /*9d60*/  HFMA2.MMA R7, R6, 1, 1, R17 ;  /* 0x3c003c0006077835 */ /* 0x001fd40000000011 */
[----:B------:R-:W0:Y:S02]  /*9d70*/  ATOMS.CAST.SPIN R7, [R2], R6, R7 ;  /* 0x000000060207738d */ /* 0x000e240001800007 */
[----:B0-----:R-:W-:-:S13]  /*9d80*/  ISETP.EQ.U32.AND P0, PT, R7, 0x1, PT ;  /* 0x000000010700780c */ /* 0x001fda0003f02070 */
[----:B------:R-:W-:Y:S05]  /*9d90*/  @!P0 BRA `(.L_x_2042) ;  /* 0xffffffb000008947 */ /* 0x000fea000383ffff */
[----:B------:R-:W-:Y:S05]  /*9da0*/  BRA `(.L_x_2040) ;  /* 0x0000003000007947 */ /* 0x000fea0003800000 */
.L_x_2041:
[----:B0-----:R-:W2:Y:S02]  /*9db0*/  LD.E R5, [R2.64+0x4] ;  /* 0x0000040802057980 */ /* 0x001ea4000c101900 */
[----:B--2---:R-:W-:-:S05]  /*9dc0*/  IMAD.IADD R5, R17, 0x1, R5 ;  /* 0x0000000111057824 */ /* 0x004fca00078e0205 */
[----:B------:R0:W-:Y:S02]  /*9dd0*/  ST.E [R2.64+0x4], R5 ;  /* 0x0000040502007985 */ /* 0x0001e4000c101908 */
.L_x_2040:
[----:B------:R-:W-:Y:S05]  /*9de0*/  BSYNC B0 ;  /* 0x0000000000007941 */ /* 0x000fea0003800000 */
.L_x_2039:
        /* <DEDUP_REMOVED lines=12> */
.L_x_2046:
[----:B------:R-:W0:Y:S02]  /*9eb0*/  LDS R4, [R0] ;  /* 0x0000000000047984 */ /* 0x000e240000000800 */
[----:B0-----:R-:W-:-:S06]  /*9ec0*/  HADD2 R5, R4, R7 ;  /* 0x0000000704057230 */ /* 0x001fcc0000000000 */
[----:B------:R-:W0:Y:S02]  /*9ed0*/  ATOMS.CAST.SPIN R5, [R0], R4, R5 ;  /* 0x000000040005738d */ /* 0x000e240001800005 */
[----:B0-----:R-:W-:-:S13]  /*9ee0*/  ISETP.EQ.U32.AND P0, PT, R5, 0x1, PT ;  /* 0x000000010500780c */ /* 0x001fda0003f02070 */
[----:B------:R-:W-:Y:S05]  /*9ef0*/  @!P0 BRA `(.L_x_2046) ;  /* 0xffffffb000008947 */ /* 0x000fea000383ffff */
[----:B------:R-:W-:Y:S05]  /*9f00*/  BRA `(.L_x_2044) ;  /* 0x0000003000007947 */ /* 0x000fea0003800000 */
.L_x_2045:
[----:B------:R-:W2:Y:S02]  /*9f10*/  LD.E R0, [R2.64] ;  /* 0x0000000802007980 */ /* 0x000ea4000c101900 */
[----:B--2---:R-:W-:-:S05]  /*9f20*/  IMAD.IADD R5, R7, 0x1, R0 ;  /* 0x0000000107057824 */ /* 0x004fca00078e0200 */
[----:B------:R0:W-:Y:S02]  /*9f30*/  ST.E [R2.64], R5 ;  /* 0x0000000502007985 */ /* 0x0001e4000c101908 */
.L_x_2044:
[----:B------:R-:W-:Y:S05]  /*9f40*/  BSYNC B0 ;  /* 0x0000000000007941 */ /* 0x000fea0003800000 */
.L_x_2043:
[----:B------:R-:W2:Y:S02]  /*9f50*/  ATOM.E.ADD.F16x2.RN.STRONG.GPU P0, RZ, [R2.64+0x4], R9 ;  /* 0x0000040902ff798a */ /* 0x000ea4000810e9c8 */
[----:B--2---:R-:W-:Y:S05]  /*9f60*/  @P0 EXIT ;  /* 0x000000000000094d */ /* 0x004fea0003800000 */
[----:B------:R-:W1:Y:S02]  /*9f70*/  QSPC.E.S P0, RZ, [R2+0x4] ;  /* 0x0000040002ff73aa */ /* 0x000e640000000500 */
[----:B-1----:R-:W-:Y:S05]  /*9f80*/  @!P0 BRA `(.L_x_2047) ;  /* 0x0000008000008947 */ /* 0x002fea0003800000 */
[----:B0-----:R-:W-:-:S04]  /*9f90*/  IADD3 R2, R2, 0x4, RZ ;  /* 0x0000000402027810 */ /* 0x001fc80007ffe0ff */
[----:B------:R-:W-:-:S05]  /*9fa0*/  LOP3.LUT R2, R2, 0xffffff, RZ, 0xc0, !PT ;  /* 0x00ffffff02027812 */ /* 0x000fca00078ec0ff */
.L_x_2048:
[----:B------:R-:W0:Y:S02]  /*9fb0*/  LDS R4, [R2] ;  /* 0x0000000002047984 */ /* 0x000e240000000800 */
[----:B0-----:R-:W-:-:S10]  /*9fc0*/  HFMA2.MMA R5, R4, 1, 1, R9 ;  /* 0x3c003c0004057835 */ /* 0x001fd40000000009 */
[----:B------:R-:W0:Y:S02]  /*9fd0*/  ATOMS.CAST.SPIN R5, [R2], R4, R5 ;  /* 0x000000040205738d */ /* 0x000e240001800005 */
[----:B0-----:R-:W-:-:S13]  /*9fe0*/  ISETP.EQ.U32.AND P0, PT, R5, 0x1, PT ;  /* 0x000000010500780c */ /* 0x001fda0003f02070 */
[----:B------:R-:W-:Y:S05]  /*9ff0*/  @!P0 BRA `(.L_x_2048) ;  /* 0xffffffb000008947 */ /* 0x000fea000383ffff */
[----:B------:R-:W-:Y:S05]  /*a000*/  EXIT ;  /* 0x000000000000794d */ /* 0x000fea0003800000 */
.L_x_2047:
[----:B------:R-:W2:Y:S02]  /*a010*/  LD.E R0, [R2.64+0x4] ;  /* 0x0000040802007980 */ /* 0x000ea4000c101900 */
[----:B0-2---:R-:W-:-:S05]  /*a020*/  IMAD.IADD R5, R9, 0x1, R0 ;  /* 0x0000000109057824 */ /* 0x005fca00078e0200 */
[----:B------:R-:W-:Y:S01]  /*a030*/  ST.E [R2.64+0x4], R5 ;  /* 0x0000040502007985 */ /* 0x000fe2000c101908 */
[----:B------:R-:W-:Y:S05]  /*a040*/  EXIT ;  /* 0x000000000000794d */ /* 0x000fea0003800000 */
.L_x_2049:
        /* <DEDUP_REMOVED lines=11> */
.L_x_3296:


//--------------------- .text._Z23gemm_half_q_half_kernelILi3ELi4ELb1ELb1ELi32EEvPK6__halfPKjS4_S2_PS0_iiiiPKtS7_iiiiiibS2_i --------------------------
	.section	.text._Z23gemm_half_q_half_kernelILi3ELi4ELb1ELb1ELi32EEvPK6__halfPKjS4_S2_PS0_iiiiPKtS7_iiiiiibS2_i,"ax",@progbits
	.sectioninfo	@"SHI_REGISTERS=100"
	.align	128
        .global         _Z23gemm_half_q_half_kernelILi3ELi4ELb1ELb1ELi32EEvPK6__halfPKjS4_S2_PS0_iiiiPKtS7_iiiiiibS2_i
        .type           _Z23gemm_half_q_half_kernelILi3ELi4ELb1ELb1ELi32EEvPK6__halfPKjS4_S2_PS0_iiiiPKtS7_iiiiiibS2_i,@function
        .size           _Z23gemm_half_q_half_kernelILi3ELi4ELb1ELb1ELi32EEvPK6__halfPKjS4_S2_PS0_iiiiPKtS7_iiiiiibS2_i,(.L_x_3297 - _Z23gemm_half_q_half_kernelILi3ELi4ELb1ELb1ELi32EEvPK6__halfPKjS4_S2_PS0_iiiiPKtS7_iiiiiibS2_i)
        .other          _Z23gemm_half_q_half_kernelILi3ELi4ELb1ELb1ELi32EEvPK6__halfPKjS4_S2_PS0_iiiiPKtS7_iiiiiibS2_i,@"STO_CUDA_ENTRY STV_DEFAULT"
_Z23gemm_half_q_half_kernelILi3ELi4ELb1ELb1ELi32EEvPK6__halfPKjS4_S2_PS0_iiiiPKtS7_iiiiiibS2_i:
.text._Z23gemm_half_q_half_kernelILi3ELi4ELb1ELb1ELi32EEvPK6__halfPKjS4_S2_PS0_iiiiPKtS7_iiiiiibS2_i:
[----:B------:R-:W-:Y:S02]  /*0000*/  IMAD.MOV.U32 R1, RZ, RZ, c[0x0][0x28] ;  /* 0x00000a00ff017624 */ /* 0x000fe400078e00ff */
[----:B------:R-:W0:Y:S01]  /*0010*/  S2R R14, SR_CTAID.Y ;  /* 0x00000000000e7919 */ /* 0x000e220000002600 */
[----:B------:R-:W-:Y:S01]  /*0020*/  IMAD.MOV.U32 R3, RZ, RZ, -0x3 ;  /* 0xfffffffdff037424 */ /* 0x000fe200078e00ff */
        /* <DEDUP_REMOVED lines=31> */
.L_x_2050:
        /* <DEDUP_REMOVED lines=33> */
.L_x_2055:
        /* <DEDUP_REMOVED lines=17> */
.L_x_2054:
        /* <DEDUP_REMOVED lines=17> */
.L_x_2053:
        /* <DEDUP_REMOVED lines=13> */
.L_x_2057:
        /* <DEDUP_REMOVED lines=17> */
.L_x_2056:
        /* <DEDUP_REMOVED lines=15> */
.L_x_2052:
[----:B------:R-:W-:Y:S05]  /*0920*/  BSYNC B0 ;  /* 0x0000000000007941 */ /* 0x000fea0003800000 */
.L_x_2051:
        /* <DEDUP_REMOVED lines=18> */
.L_x_2060:
        /* <DEDUP_REMOVED lines=11> */
.L_x_2059:
        /* <DEDUP_REMOVED lines=10> */
.L_x_2058:
        /* <DEDUP_REMOVED lines=59> */
.L_x_2062:
        /* <DEDUP_REMOVED lines=41> */
.L_x_2061:
        /* <DEDUP_REMOVED lines=20> */
.L_x_2067:
[----:B------:R-:W-:-:S04]  /*1320*/  IMAD.MOV.U32 R35, RZ, RZ, 0x4 ;  /* 0x00000004ff237424 */ /* 0x000fc800078e00ff */
[C---:B0-----:R-:W-:Y:S02]  /*1330*/  IMAD.WIDE R4, R35.reuse, c[0x0][0x18c], R12 ;  /* 0x0000630023047a25 */ /* 0x041fe400078e020c */
[----:B------:R-:W5:Y:S04]  /*1340*/  LDG.E.128.CONSTANT R12, [R12.64] ;  /* 0x000000060c0c7981 */ /* 0x000f68000c1e9d00 */
[----:B------:R0:W5:Y:S01]  /*1350*/  LDG.E.128.CONSTANT R8, [R4.64] ;  /* 0x0000000604087981 */ /* 0x000162000c1e9d00 */
[----:B------:R-:W-:Y:S01]  /*1360*/  IMAD.WIDE R2, R35, c[0x0][0x18c], R4 ;  /* 0x0000630023027a25 */ /* 0x000fe200078e0204 */
        /* <DEDUP_REMOVED lines=30> */
[----:B------:R-:W-:-:S02]  /*1550*/  PRMT R17, R50, 0x9910, RZ ;  /* 0x0000991032117816 */ /* 0x000fc400000000ff */
        /* <DEDUP_REMOVED lines=10> */
[----:B------:R-:W-:Y:S02]  /*1600*/  LOP3.LUT R11, R27, 0x10001, RZ, 0xc0, !PT ;  /* 0x000100011b0b7812 */ /* 0x000fe400078ec0ff */
[----:B------:R-:W-:-:S02]  /*1610*/  LOP3.LUT R27, R21, 0x20002, R24, 0xf8, !PT ;  /* 0x00020002151b7812 */ /* 0x000fc400078ef818 */
[----:B------:R-:W-:Y:S02]  /*1620*/  ISETP.NE.AND P2, PT, R17, RZ, PT ;  /* 0x000000ff1100720c */ /* 0x000fe40003f45270 */
[----:B------:R-:W-:Y:S02]  /*1630*/  LOP3.LUT R31, R25, 0x20002, R30, 0xf8, !PT ;  /* 0x00020002191f7812 */ /* 0x000fe400078ef81e */
        /* <DEDUP_REMOVED lines=10> */
[----:B------:R-:W-:Y:S02]  /*16e0*/  PRMT R0, R29, 0x7610, R0 ;  /* 0x000076101d007816 */ /* 0x000fe40000000000 */
        /* <DEDUP_REMOVED lines=21> */
[----:B------:R-:W-:Y:S02]  /*1840*/  LOP3.LUT R54, R54, 0x64006400, RZ, 0xfc, !PT ;  /* 0x6400640036367812 */ /* 0x000fe400078efcff */
[----:B------:R-:W-:Y:S01]  /*1850*/  ISETP.GE.AND P3, PT, R48, 0x2, PT ;  /* 0x000000023000780c */ /* 0x000fe20003f66270 */
[----:B------:R-:W-:Y:S01]  /*1860*/  HADD2 R94, R53, -1028, -1028 ;  /* 0xe404e404355e7430 */ /* 0x000fe20000000000 */
[----:B--2---:R-:W-:-:S02]  /*1870*/  SHF.R.U32.HI R17, RZ, 0xd, R4 ;  /* 0x0000000dff117819 */ /* 0x004fc40000011604 */
[C---:B------:R-:W-:Y:S02]  /*1880*/  LOP3.LUT R21, R4.reuse, 0x380038, RZ, 0xc0, !PT ;  /* 0x0038003804157812 */ /* 0x040fe400078ec0ff */
[----:B------:R-:W-:Y:S02]  /*1890*/  SHF.R.U32.HI R57, RZ, 0x6, R4 ;  /* 0x00000006ff397819 */ /* 0x000fe40000011604 */
[----:B------:R-:W-:Y:S02]  /*18a0*/  LOP3.LUT R62, R4, 0x70007, RZ, 0xc0, !PT ;  /* 0x00070007043e7812 */ /* 0x000fe400078ec0ff */
[----:B------:R-:W-:Y:S02]  /*18b0*/  SHF.R.U32.HI R4, RZ, 0xd, R5 ;  /* 0x0000000dff047819 */ /* 0x000fe40000011605 */
[----:B------:R-:W-:Y:S02]  /*18c0*/  SHF.R.U32.HI R30, RZ, 0xd, R7 ;  /* 0x0000000dff1e7819 */ /* 0x000fe40000011607 */
[----:B------:R-:W-:-:S02]  /*18d0*/  SHF.R.U32.HI R11, RZ, 0x6, R5 ;  /* 0x00000006ff0b7819 */ /* 0x000fc40000011605 */
[C---:B------:R-:W-:Y:S02]  /*18e0*/  LOP3.LUT R69, R7.reuse, 0x380038, RZ, 0xc0, !PT ;  /* 0x0038003807457812 */ /* 0x040fe400078ec0ff */
[----:B------:R-:W-:Y:S02]  /*18f0*/  SHF.R.U32.HI R61, RZ, 0x6, R7 ;  /* 0x00000006ff3d7819 */ /* 0x000fe40000011607 */
[----:B------:R-:W-:Y:S02]  /*1900*/  LOP3.LUT R66, R7, 0x70007, RZ, 0xc0, !PT ;  /* 0x0007000707427812 */ /* 0x000fe400078ec0ff */
[----:B------:R-:W-:Y:S02]  /*1910*/  LOP3.LUT R7, R27, 0x40004, R4, 0xf8, !PT ;  /* 0x000400041b077812 */ /* 0x000fe400078ef804 */
[----:B------:R-:W-:Y:S02]  /*1920*/  LOP3.LUT R4, R71, 0x40004, R30, 0xf8, !PT ;  /* 0x0004000447047812 */ /* 0x000fe400078ef81e */
[----:B------:R-:W-:-:S02]  /*1930*/  LOP3.LUT R25, R5, 0x380038, RZ, 0xc0, !PT ;  /* 0x0038003805197812 */ /* 0x000fc400078ec0ff */
[--C-:B------:R-:W-:Y:S02]  /*1940*/  SHF.R.U32.HI R24, RZ, 0xd, R6.reuse ;  /* 0x0000000dff187819 */ /* 0x100fe40000011606 */
[----:B------:R-:W-:Y:S02]  /*1950*/  LOP3.LUT R30, R14, 0x380038, RZ, 0xc0, !PT ;  /* 0x003800380e1e7812 */ /* 0x000fe400078ec0ff */
[----:B------:R-:W-:Y:S02]  /*1960*/  LOP3.LUT R19, R11, 0x380038, RZ, 0xc0, !PT ;  /* 0x003800380b137812 */ /* 0x000fe400078ec0ff */
        /* <DEDUP_REMOVED lines=215> */
.L_x_2065:
        /* <DEDUP_REMOVED lines=82> */
.L_x_2066:
        /* <DEDUP_REMOVED lines=79> */
.L_x_2064:
        /* <DEDUP_REMOVED lines=8> */
.L_x_2063:
        /* <DEDUP_REMOVED lines=18> */
.L_x_2071:
[----:B------:R-:W0:Y:S02]  /*3290*/  LDS R6, [R4] ;  /* 0x0000000004067984 */ /* 0x000e240000000800 */
[----:B0-----:R-:W-:-:S06]  /*32a0*/  HADD2 R7, R6, R41 ;  /* 0x0000002906077230 */ /* 0x001fcc0000000000 */
[----:B------:R-:W0:Y:S02]  /*32b0*/  ATOMS.CAST.SPIN R7, [R4], R6, R7 ;  /* 0x000000060407738d */ /* 0x000e240001800007 */
[----:B0-----:R-:W-:-:S13]  /*32c0*/  ISETP.EQ.U32.AND P0, PT, R7, 0x1, PT ;  /* 0x000000010700780c */ /* 0x001fda0003f02070 */
[----:B------:R-:W-:Y:S05]  /*32d0*/  @!P0 BRA `(.L_x_2071) ;  /* 0xffffffb000008947 */ /* 0x000fea000383ffff */
[----:B------:R-:W-:Y:S05]  /*32e0*/  BRA `(.L_x_2069) ;  /* 0x0000003000007947 */ /* 0x000fea0003800000 */
.L_x_2070:
[----:B0-----:R-:W2:Y:S02]  /*32f0*/  LD.E R4, [R2.64] ;  /* 0x0000000602047980 */ /* 0x001ea4000c101900 */
[----:B--2---:R-:W-:-:S05]  /*3300*/  IMAD.IADD R5, R41, 0x1, R4 ;  /* 0x0000000129057824 */ /* 0x004fca00078e0204 */
[----:B------:R0:W-:Y:S02]  /*3310*/  ST.E [R2.64], R5 ;  /* 0x0000000502007985 */ /* 0x0001e4000c101906 */
.L_x_2069:
[----:B------:R-:W-:Y:S05]  /*3320*/  BSYNC B0 ;  /* 0x0000000000007941 */ /* 0x000fea0003800000 */
.L_x_2068:
[----:B------:R-:W2:Y:S01]  /*3330*/  ATOM.E.ADD.F16x2.RN.STRONG.GPU P0, RZ, [R2.64+0x4], R9 ;  /* 0x0000040902ff798a */ /* 0x000ea2000810e9c6 */
[----:B------:R-:W-:Y:S01]  /*3340*/  BSSY B0, `(.L_x_2072) ;  /* 0x000000f000007945 */ /* 0x000fe20003800000 */
[----:B--2---:R-:W-:Y:S05]  /*3350*/  @P0 BRA `(.L_x_2073) ;  /* 0x000000d000000947 */ /* 0x004fea0003800000 */
[----:B------:R-:W1:Y:S02]  /*3360*/  QSPC.E.S P0, RZ, [R2+0x4] ;  /* 0x0000040002ff73aa */ /* 0x000e640000000500 */
[----:B-1----:R-:W-:Y:S05]  /*3370*/  @!P0 BRA `(.L_x_2074) ;  /* 0x0000008000008947 */ /* 0x002fea0003800000 */
[----:B0-----:R-:W-:-:S04]  /*3380*/  IADD3 R2, R2, 0x4, RZ ;  /* 0x0000000402027810 */ /* 0x001fc80007ffe0ff */
[----:B------:R-:W-:-:S05]  /*3390*/  LOP3.LUT R2, R2, 0xffffff, RZ, 0xc0, !PT ;  /* 0x00ffffff02027812 */ /* 0x000fca00078ec0ff */
.L_x_2075:
[----:B------:R-:W0:Y:S02]  /*33a0*/  LDS R4, [R2] ;  /* 0x0000000002047984 */ /* 0x000e240000000800 */
[----:B0-----:R-:W-:-:S10]  /*33b0*/  HFMA2.MMA R5, R4, 1, 1, R9 ;  /* 0x3c003c0004057835 */ /* 0x001fd40000000009 */
[----:B------:R-:W0:Y:S02]  /*33c0*/  ATOMS.CAST.SPIN R5, [R2], R4, R5 ;  /* 0x000000040205738d */ /* 0x000e240001800005 */
[----:B0-----:R-:W-:-:S13]  /*33d0*/  ISETP.EQ.U32.AND P0, PT, R5, 0x1, PT ;  /* 0x000000010500780c */ /* 0x001fda0003f02070 */
[----:B------:R-:W-:Y:S05]  /*33e0*/  @!P0 BRA `(.L_x_2075) ;  /* 0xffffffb000008947 */ /* 0x000fea000383ffff */
[----:B------:R-:W-:Y:S05]  /*33f0*/  BRA `(.L_x_2073) ;  /* 0x0000003000007947 */ /* 0x000fea0003800000 */
.L_x_2074:
[----:B0-----:R-:W2:Y:S02]  /*3400*/  LD.E R4, [R2.64+0x4] ;  /* 0x0000040602047980 */ /* 0x001ea4000c101900 */
[----:B--2---:R-:W-:-:S05]  /*3410*/  IMAD.IADD R5, R9, 0x1, R4 ;  /* 0x0000000109057824 */ /* 0x004fca00078e0204 */
[----:B------:R0:W-:Y:S02]  /*3420*/  ST.E [R2.64+0x4], R5 ;  /* 0x0000040502007985 */ /* 0x0001e4000c101906 */
.L_x_2073:
[----:B------:R-:W-:Y:S05]  /*3430*/  BSYNC B0 ;  /* 0x0000000000007941 */ /* 0x000fea0003800000 */
.L_x_2072:
        /* <DEDUP_REMOVED lines=12> */
.L_x_2079:
[----:B------:R-:W0:Y:S02]  /*3500*/  LDS R6, [R4] ;  /* 0x0000000004067984 */ /* 0x000e240000000800 */
[----:B0-----:R-:W-:-:S06]  /*3510*/  HADD2 R7, R6, R39 ;  /* 0x0000002706077230 */ /* 0x001fcc0000000000 */
[----:B------:R-:W0:Y:S02]  /*3520*/  ATOMS.CAST.SPIN R7, [R4], R6, R7 ;  /* 0x000000060407738d */ /* 0x000e240001800007 */
[----:B0-----:R-:W-:-:S13]  /*3530*/  ISETP.EQ.U32.AND P0, PT, R7, 0x1, PT ;  /* 0x000000010700780c */ /* 0x001fda0003f02070 */
[----:B------:R-:W-:Y:S05]  /*3540*/  @!P0 BRA `(.L_x_2079) ;  /* 0xffffffb000008947 */ /* 0x000fea000383ffff */
[----:B------:R-:W-:Y:S05]  /*3550*/  BRA `(.L_x_2077) ;  /* 0x0000003000007947 */ /* 0x000fea0003800000 */
.L_x_2078:
[----:B------:R-:W2:Y:S02]  /*3560*/  LD.E R4, [R2.64] ;  /* 0x0000000602047980 */ /* 0x000ea4000c101900 */
[----:B--2---:R-:W-:-:S05]  /*3570*/  IMAD.IADD R5, R39, 0x1, R4 ;  /* 0x0000000127057824 */ /* 0x004fca00078e0204 */
[----:B------:R0:W-:Y:S02]  /*3580*/  ST.E [R2.64], R5 ;  /* 0x0000000502007985 */ /* 0x0001e4000c101906 */
.L_x_2077:
[----:B------:R-:W-:Y:S05]  /*3590*/  BSYNC B0 ;  /* 0x0000000000007941 */ /* 0x000fea0003800000 */
.L_x_2076:
[----:B------:R-:W2:Y:S01]  /*35a0*/  ATOM.E.ADD.F16x2.RN.STRONG.GPU P0, RZ, [R2.64+0x4], R49 ;  /* 0x0000043102ff798a */ /* 0x000ea2000810e9c6 */
[----:B------:R-:W-:Y:S01]  /*35b0*/  BSSY B0, `(.L_x_2080) ;  /* 0x000000f000007945 */ /* 0x000fe20003800000 */
[----:B--2---:R-:W-:Y:S05]  /*35c0*/  @P0 BRA `(.L_x_2081) ;  /* 0x000000d000000947 */ /* 0x004fea0003800000 */
[----:B------:R-:W1:Y:S02]  /*35d0*/  QSPC.E.S P0, RZ, [R2+0x4] ;  /* 0x0000040002ff73aa */ /* 0x000e640000000500 */
[----:B-1----:R-:W-:Y:S05]  /*35e0*/  @!P0 BRA `(.L_x_2082) ;  /* 0x0000008000008947 */ /* 0x002fea0003800000 */
[----:B0-----:R-:W-:-:S04]  /*35f0*/  IADD3 R2, R2, 0x4, RZ ;  /* 0x0000000402027810 */ /* 0x001fc80007ffe0ff */
[----:B------:R-:W-:-:S05]  /*3600*/  LOP3.LUT R2, R2, 0xffffff, RZ, 0xc0, !PT ;  /* 0x00ffffff02027812 */ /* 0x000fca00078ec0ff */
.L_x_2083:
[----:B------:R-:W0:Y:S02]  /*3610*/  LDS R4, [R2] ;  /* 0x0000000002047984 */ /* 0x000e240000000800 */
[----:B0-----:R-:W-:-:S10]  /*3620*/  HFMA2.MMA R5, R4, 1, 1, R49 ;  /* 0x3c003c0004057835 */ /* 0x001fd40000000031 */
[----:B------:R-:W0:Y:S02]  /*3630*/  ATOMS.CAST.SPIN R5, [R2], R4, R5 ;  /* 0x000000040205738d */ /* 0x000e240001800005 */
[----:B0-----:R-:W-:-:S13]  /*3640*/  ISETP.EQ.U32.AND P0, PT, R5, 0x1, PT ;  /* 0x000000010500780c */ /* 0x001fda0003f02070 */
[----:B------:R-:W-:Y:S05]  /*3650*/  @!P0 BRA `(.L_x_2083) ;  /* 0xffffffb000008947 */ /* 0x000fea000383ffff */
[----:B------:R-:W-:Y:S05]  /*3660*/  BRA `(.L_x_2081) ;  /* 0x0000003000007947 */ /* 0x000fea0003800000 */
.L_x_2082:
[----:B------:R-:W2:Y:S02]  /*3670*/  LD.E R4, [R2.64+0x4] ;  /* 0x0000040602047980 */ /* 0x000ea4000c101900 */
[----:B0-2---:R-:W-:-:S05]  /*3680*/  IMAD.IADD R5, R49, 0x1, R4 ;  /* 0x0000000131057824 */ /* 0x005fca00078e0204 */
[----:B------:R0:W-:Y:S02]  /*3690*/  ST.E [R2.64+0x4], R5 ;  /* 0x0000040502007985 */ /* 0x0001e4000c101906 */
.L_x_2081:
[----:B------:R-:W-:Y:S05]  /*36a0*/  BSYNC B0 ;  /* 0x0000000000007941 */ /* 0x000fea0003800000 */
.L_x_2080:
        /* <DEDUP_REMOVED lines=12> */
.L_x_2087:
[----:B------:R-:W0:Y:S02]  /*3770*/  LDS R4, [R0] ;  /* 0x0000000000047984 */ /* 0x000e240000000800 */
[----:B0-----:R-:W-:-:S06]  /*3780*/  HADD2 R5, R4, R37 ;  /* 0x0000002504057230 */ /* 0x001fcc0000000000 */
[----:B------:R-:W0:Y:S02]  /*3790*/  ATOMS.CAST.SPIN R5, [R0], R4, R5 ;  /* 0x000000040005738d */ /* 0x000e240001800005 */
[----:B0-----:R-:W-:-:S13]  /*37a0*/  ISETP.EQ.U32.AND P0, PT, R5, 0x1, PT ;  /* 0x000000010500780c */ /* 0x001fda0003f02070 */
[----:B------:R-:W-:Y:S05]  /*37b0*/  @!P0 BRA `(.L_x_2087) ;  /* 0xffffffb000008947 */ /* 0x000fea000383ffff */
[----:B------:R-:W-:Y:S05]  /*37c0*/  BRA `(.L_x_2085) ;  /* 0x0000003000007947 */ /* 0x000fea0003800000 */
.L_x_2086:
[----:B------:R-:W2:Y:S02]  /*37d0*/  LD.E R0, [R2.64] ;  /* 0x0000000602007980 */ /* 0x000ea4000c101900 */
[----:B--2---:R-:W-:-:S05]  /*37e0*/  IMAD.IADD R5, R37, 0x1, R0 ;  /* 0x0000000125057824 */ /* 0x004fca00078e0200 */
[----:B------:R0:W-:Y:S02]  /*37f0*/  ST.E [R2.64], R5 ;  /* 0x0000000502007985 */ /* 0x0001e4000c101906 */
.L_x_2085:
[----:B------:R-:W-:Y:S05]  /*3800*/  BSYNC B0 ;  /* 0x0000000000007941 */ /* 0x000fea0003800000 */
.L_x_2084:
[----:B------:R-:W2:Y:S02]  /*3810*/  ATOM.E.ADD.F16x2.RN.STRONG.GPU P0, RZ, [R2.64+0x4], R51 ;  /* 0x0000043302ff798a */ /* 0x000ea4000810e9c6 */
[----:B--2---:R-:W-:Y:S05]  /*3820*/  @P0 EXIT ;  /* 0x000000000000094d */ /* 0x004fea0003800000 */
[----:B------:R-:W1:Y:S02]  /*3830*/  QSPC.E.S P0, RZ, [R2+0x4] ;  /* 0x0000040002ff73aa */ /* 0x000e640000000500 */
[----:B-1----:R-:W-:Y:S05]  /*3840*/  @!P0 BRA `(.L_x_2088) ;  /* 0x0000008000008947 */ /* 0x002fea0003800000 */
[----:B0-----:R-:W-:-:S04]  /*3850*/  IADD3 R2, R2, 0x4, RZ ;  /* 0x0000000402027810 */ /* 0x001fc80007ffe0ff */
[----:B------:R-:W-:-:S05]  /*3860*/  LOP3.LUT R2, R2, 0xffffff, RZ, 0xc0, !PT ;  /* 0x00ffffff02027812 */ /* 0x000fca00078ec0ff */
.L_x_2089:
[----:B------:R-:W0:Y:S02]  /*3870*/  LDS R4, [R2] ;  /* 0x0000000002047984 */ /* 0x000e240000000800 */
[----:B0-----:R-:W-:-:S10]  /*3880*/  HFMA2.MMA R5, R4, 1, 1, R51 ;  /* 0x3c003c0004057835 */ /* 0x001fd40000000033 */
[----:B------:R-:W0:Y:S02]  /*3890*/  ATOMS.CAST.SPIN R5, [R2], R4, R5 ;  /* 0x000000040205738d */ /* 0x000e240001800005 */
[----:B0-----:R-:W-:-:S13]  /*38a0*/  ISETP.EQ.U32.AND P0, PT, R5, 0x1, PT ;  /* 0x000000010500780c */ /* 0x001fda0003f02070 */
[----:B------:R-:W-:Y:S05]  /*38b0*/  @!P0 BRA `(.L_x_2089) ;  /* 0xffffffb000008947 */ /* 0x000fea000383ffff */
[----:B------:R-:W-:Y:S05]  /*38c0*/  EXIT ;  /* 0x000000000000794d */ /* 0x000fea0003800000 */
.L_x_2088:
[----:B------:R-:W2:Y:S02]  /*38d0*/  LD.E R0, [R2.64+0x4] ;  /* 0x0000040602007980 */ /* 0x000ea4000c101900 */
[----:B0-2---:R-:W-:-:S05]  /*38e0*/  IMAD.IADD R5, R51, 0x1, R0 ;  /* 0x0000000133057824 */ /* 0x005fca00078e0200 */
[----:B------:R-:W-:Y:S01]  /*38f0*/  ST.E [R2.64+0x4], R5 ;  /* 0x0000040502007985 */ /* 0x000fe2000c101906 */
[----:B------:R-:W-:Y:S05]  /*3900*/  EXIT ;  /* 0x000000000000794d */ /* 0x000fea0003800000 */
.L_x_2090:
        /* <DEDUP_REMOVED lines=15> */
.L_x_3297:


//--------------------- .text._Z23gemm_half_q_half_kernelILi3ELi6ELb1ELb1ELi32EEvPK6__halfPKjS4_S2_PS0_iiiiPKtS7_iiiiiibS2_i --------------------------
	.section	.text._Z23gemm_half_q_half_kernelILi3ELi6ELb1ELb1ELi32EEvPK6__halfPKjS4_S2_PS0_iiiiPKtS7_iiiiiibS2_i,"ax",@progbits
	.sectioninfo	@"SHI_REGISTERS=100"
	.align	128
        .global         _Z23gemm_half_q_half_kernelILi3ELi6ELb1ELb1ELi32EEvPK6__halfPKjS4_S2_PS0_iiiiPKtS7_iiiiiibS2_i
        .type           _Z23gemm_half_q_half_kernelILi3ELi6ELb1ELb1ELi32EEvPK6__halfPKjS4_S2_PS0_iiiiPKtS7_iiiiiibS2_i,@function
        .size           _Z23gemm_half_q_half_kernelILi3ELi6ELb1ELb1ELi32EEvPK6__halfPKjS4_S2_PS0_iiiiPKtS7_iiiiiibS2_i,(.L_x_3298 - _Z23gemm_half_q_half_kernelILi3ELi6ELb1ELb1ELi32EEvPK6__halfPKjS4_S2_PS0_iiiiPKtS7_iiiiiibS2_i)
        .other          _Z23gemm_half_q_half_kernelILi3ELi6ELb1ELb1ELi32EEvPK6__halfPKjS4_S2_PS0_iiiiPKtS7_iiiiiibS2_i,@"STO_CUDA_ENTRY STV_DEFAULT"
_Z23gemm_half_q_half_kernelILi3ELi6ELb1ELb1ELi32EEvPK6__halfPKjS4_S2_PS0_iiiiPKtS7_iiiiiibS2_i:
.text._Z23gemm_half_q_half_kernelILi3ELi6ELb1ELb1ELi32EEvPK6__halfPKjS4_S2_PS0_iiiiPKtS7_iiiiiibS2_i:
        /* <DEDUP_REMOVED lines=33> */
[----:B------:R-:W-:-:S04]  /*0210*/  @P0 PRMT R3, R0, 0x7610, R3 ;  /* 0x0000761000030816 */ /* 0x000fc80000000003 */
.L_x_2091:
[----:B-12---:R-:W-:Y:S01]  /*0220*/  PRMT R0, R3, 0x9910, RZ ;  /* 0x0000991003007816 */ /* 0x006fe200000000ff */
[----:B------:R-:W-:Y:S01]  /*0230*/  IMAD.SHL.U32 R48, R2, 0x20, RZ ;  /* 0x0000002002307824 */ /* 0x000fe200078e00ff */
[----:B------:R-:W0:Y:S02]  /*0240*/  S2R R3, SR_CTAID.X ;  /* 0x0000000000037919 */ /* 0x000e240000002500 */
        /* <DEDUP_REMOVED lines=30> */
.L_x_2096:
        /* <DEDUP_REMOVED lines=17> */
.L_x_2095:
        /* <DEDUP_REMOVED lines=17> */
.L_x_2094:
        /* <DEDUP_REMOVED lines=13> */
.L_x_2098:
        /* <DEDUP_REMOVED lines=17> */
.L_x_2097:
        /* <DEDUP_REMOVED lines=15> */
.L_x_2093:
[----:B------:R-:W-:Y:S05]  /*0920*/  BSYNC B0 ;  /* 0x0000000000007941 */ /* 0x000fea0003800000 */
.L_x_2092:
        /* <DEDUP_REMOVED lines=18> */
.L_x_2101:
        /* <DEDUP_REMOVED lines=11> */
.L_x_2100:
        /* <DEDUP_REMOVED lines=10> */
.L_x_2099:
        /* <DEDUP_REMOVED lines=66> */
.L_x_2103:
        /* <DEDUP_REMOVED lines=41> */
.L_x_2102:
        /* <DEDUP_REMOVED lines=12> */
.L_x_2108:
[----:B------:R-:W-:Y:S02]  /*1310*/  IMAD.MOV.U32 R37, RZ, RZ, 0x4 ;  /* 0x00000004ff257424 */ /* 0x000fe400078e00ff */
[----:B-----5:R-:W-:-:S02]  /*1320*/  IMAD.MOV.U32 R12, RZ, RZ, R0 ;  /* 0x000000ffff0c7224 */ /* 0x020fc400078e0000 */
[----:B------:R-:W-:-:S04]  /*1330*/  IMAD.MOV.U32 R13, RZ, RZ, R3 ;  /* 0x000000ffff0d7224 */ /* 0x000fc800078e0003 */
        /* <DEDUP_REMOVED lines=28> */
[----:B------:R-:W-:-:S02]  /*1500*/  LOP3.LUT R10, R16, 0x10001, RZ, 0xc0, !PT ;  /* 0x00010001100a7812 */ /* 0x000fc400078ec0ff */
[----:B------:R-:W-:Y:S02]  /*1510*/  SHF.R.U32.HI R21, RZ, 0xf, R13 ;  /* 0x0000000fff157819 */ /* 0x000fe4000001160d */
[----:B------:R-:W-:Y:S02]  /*1520*/  SHF.R.U32.HI R28, RZ, 0xf, R15 ;  /* 0x0000000fff1c7819 */ /* 0x000fe4000001160f */
[----:B------:R-:W-:Y:S02]  /*1530*/  PRMT R16, R20, 0x7610, R16 ;  /* 0x0000761014107816 */ /* 0x000fe40000000010 */
[----:B------:R-:W-:Y:S02]  /*1540*/  LOP3.LUT R20, R10, 0x20002, R19, 0xf8, !PT ;  /* 0x000200020a147812 */ /* 0x000fe400078ef813 */
[----:B------:R-:W-:Y:S02]  /*1550*/  LOP3.LUT R22, R13, 0x380038, RZ, 0xc0, !PT ;  /* 0x003800380d167812 */ /* 0x000fe400078ec0ff */
        /* <DEDUP_REMOVED lines=9> */
[C---:B------:R-:W-:Y:S02]  /*15f0*/  LOP3.LUT R34, R11.reuse, 0x380038, RZ, 0xc0, !PT ;  /* 0x003800380b227812 */ /* 0x040fe400078ec0ff */
[----:B------:R-:W-:Y:S02]  /*1600*/  SHF.R.U32.HI R15, RZ, 0x6, R11 ;  /* 0x00000006ff0f7819 */ /* 0x000fe4000001160b */
[----:B------:R-:W-:Y:S02]  /*1610*/  LOP3.LUT R66, R11, 0x70007, RZ, 0xc0, !PT ;  /* 0x000700070b427812 */ /* 0x000fe400078ec0ff */
[----:B------:R-:W-:-:S02]  /*1620*/  PRMT R11, R51, 0x9910, RZ ;  /* 0x00009910330b7816 */ /* 0x000fc400000000ff */
[----:B------:R-:W-:Y:S02]  /*1630*/  LOP3.LUT R28, R21, 0x20002, R26, 0xf8, !PT ;  /* 0x00020002151c7812 */ /* 0x000fe400078ef81a */
[----:B------:R-:W-:Y:S02]  /*1640*/  LOP3.LUT R72, R10, 0x20002, R31, 0xf8, !PT ;  /* 0x000200020a487812 */ /* 0x000fe400078ef81f */
[----:B------:R-:W-:Y:S02]  /*1650*/  LOP3.LUT R32, R25, 0x20002, R30, 0xf8, !PT ;  /* 0x0002000219207812 */ /* 0x000fe400078ef81e */
[----:B------:R-:W-:Y:S02]  /*1660*/  LOP3.LUT R79, R18, 0x64006400, RZ, 0xfc, !PT ;  /* 0x64006400124f7812 */ /* 0x000fe400078efcff */
[----:B------:R-:W-:Y:S02]  /*1670*/  LOP3.LUT R87, R22, 0x64006400, RZ, 0xfc, !PT ;  /* 0x6400640016577812 */ /* 0x000fe400078efcff */
[----:B------:R-:W-:Y:S01]  /*1680*/  LOP3.LUT R77, R29, 0x64006400, RZ, 0xfc, !PT ;  /* 0x640064001d4d7812 */ /* 0x000fe200078efcff */
[-C--:B------:R-:W-:Y:S01]  /*1690*/  HFMA2 R79, R79, R24.reuse.H0_H0, -132, -132 ;  /* 0xd820d8204f4f7431 */ /* 0x080fe20000040018 */
[----:B------:R-:W-:Y:S01]  /*16a0*/  ISETP.NE.AND P0, PT, R11, RZ, PT ;  /* 0x000000ff0b00720c */ /* 0x000fe20003f05270 */
        /* <DEDUP_REMOVED lines=25> */
[----:B------:R-:W-:Y:S01]  /*1840*/  LOP3.LUT R60, R60, 0x64006400, RZ, 0xfc, !PT ;  /* 0x640064003c3c7812 */ /* 0x000fe200078efcff */
[----:B------:R-:W-:Y:S01]  /*1850*/  HADD2 R96, R57, -1028, -1028 ;  /* 0xe404e40439607430 */ /* 0x000fe20000000000 */
        /* <DEDUP_REMOVED lines=10> */
[----:B------:R-:W-:Y:S02]  /*1900*/  LOP3.LUT R4, R20, 0x40004, R19, 0xf8, !PT ;  /* 0x0004000414047812 */ /* 0x000fe400078ef813 */
[----:B------:R-:W-:Y:S02]  /*1910*/  LOP3.LUT R20, R14, 0x380038, RZ, 0xc0, !PT ;  /* 0x003800380e147812 */ /* 0x000fe400078ec0ff */
[C---:B------:R-:W-:Y:S02]  /*1920*/  LOP3.LUT R26, R5.reuse, 0x380038, RZ, 0xc0, !PT ;  /* 0x00380038051a7812 */ /* 0x040fe400078ec0ff */
[----:B------:R-:W-:Y:S02]  /*1930*/  SHF.R.U32.HI R11, RZ, 0x6, R5 ;  /* 0x00000006ff0b7819 */ /* 0x000fe40000011605 */
[----:B------:R-:W-:Y:S02]  /*1940*/  SHF.R.U32.HI R61, RZ, 0x6, R6 ;  /* 0x00000006ff3d7819 */ /* 0x000fe40000011606 */
[----:B------:R-:W-:-:S02]  /*1950*/  LOP3.LUT R64, R5, 0x70007, RZ, 0xc0, !PT ;  /* 0x0007000705407812 */ /* 0x000fc400078ec0ff */
[C---:B------:R-:W-:Y:S02]  /*1960*/  LOP3.LUT R30, R6.reuse, 0x380038, RZ, 0xc0, !PT ;  /* 0x00380038061e7812 */ /* 0x040fe400078ec0ff */
[----:B------:R-:W-:Y:S02]  /*1970*/  LOP3.LUT R67, R6, 0x70007, RZ, 0xc0, !PT ;  /* 0x0007000706437812 */ /* 0x000fe400078ec0ff */
[C---:B------:R-:W-:Y:S02]  /*1980*/  LOP3.LUT R70, R7.reuse, 0x380038, RZ, 0xc0, !PT ;  /* 0x0038003807467812 */ /* 0x040fe400078ec0ff */
[----:B------:R-:W-:Y:S02]  /*1990*/  SHF.R.U32.HI R65, RZ, 0x6, R7 ;  /* 0x00000006ff417819 */ /* 0x000fe40000011607 */
[----:B------:R-:W-:Y:S02]  /*19a0*/  LOP3.LUT R68, R7, 0x70007, RZ, 0xc0, !PT ;  /* 0x0007000707447812 */ /* 0x000fe400078ec0ff */
[----:B------:R-:W-:-:S02]  /*19b0*/  LOP3.LUT R5, R28, 0x40004, R25, 0xf8, !PT ;  /* 0x000400041c057812 */ /* 0x000fc400078ef819 */
[----:B------:R-:W-:Y:S02]  /*19c0*/  LOP3.LUT R6, R32, 0x40004, R31, 0xf8, !PT ;  /* 0x0004000420067812 */ /* 0x000fe400078ef81f */
[----:B------:R-:W-:Y:S02]  /*19d0*/  LOP3.LUT R7, R72, 0x40004, R35, 0xf8, !PT ;  /* 0x0004000448077812 */ /* 0x000fe400078ef823 */
[----:B------:R-:W-:Y:S02]  /*19e0*/  LOP3.LUT R25, R8, 0x380038, RZ, 0xc0, !PT ;  /* 0x0038003808197812 */ /* 0x000fe400078ec0ff */
[----:B------:R-:W-:Y:S02]  /*19f0*/  LOP3.LUT R31, R13, 0x380038, RZ, 0xc0, !PT ;  /* 0x003800380d1f7812 */ /* 0x000fe400078ec0ff */
        /* <DEDUP_REMOVED lines=207> */
.L_x_2106:
        /* <DEDUP_REMOVED lines=85> */
.L_x_2107:
        /* <DEDUP_REMOVED lines=79> */
.L_x_2105:
[----:B------:R-:W1:Y:S01]  /*3130*/  S2UR UR5, SR_CTAID.Z ;  /* 0x00000000000579c3 */ /* 0x000e620000002700 */
[----:B------:R-:W-:Y:S01]  /*3140*/  ULDC UR6, c[0x0][0x190] ;  /* 0x0000640000067ab9 */ /* 0x000fe20000000800 */
[----:B------:R-:W-:Y:S01]  /*3150*/  IADD3 R48, R48, 0x20, RZ ;  /* 0x0000002030307810 */ /* 0x000fe20007ffe0ff */
[----:B------:R-:W-:Y:S01]  /*3160*/  IMAD.WIDE R2, R37, c[0x0][0x18c], R2 ;  /* 0x0000630025027a25 */ /* 0x000fe200078e0202 */
[----:B------:R-:W-:Y:S02]  /*3170*/  UIADD3 UR4, UR4, 0x40, URZ ;  /* 0x0000004004047890 */ /* 0x000fe4000fffe03f */
[----:B------:R-:W-:Y:S01]  /*3180*/  ISETP.GE.AND P0, PT, R48, c[0x0][0x1b8], PT ;  /* 0x00006e0030007a0c */ /* 0x000fe20003f06270 */
[----:B------:R-:W-:Y:S01]  /*3190*/  IMAD.MOV.U32 R0, RZ, RZ, R2 ;  /* 0x000000ffff007224 */ /* 0x000fe200078e0002 */
[----:B-1----:R-:W-:-:S04]  /*31a0*/  ULEA UR5, UR5, 0x20, 0x5 ;  /* 0x0000002005057891 */ /* 0x002fc8000f8e283f */
[----:B------:R-:W-:-:S04]  /*31b0*/  UISETP.LT.AND UP0, UPT, UR5, UR6, UPT ;  /* 0x000000060500728c */ /* 0x000fc8000bf01270 */
[----:B------:R-:W-:-:S06]  /*31c0*/  USEL UR5, UR5, UR6, UP0 ;  /* 0x0000000605057287 */ /* 0x000fcc0008000000 */
[----:B------:R-:W-:-:S13]  /*31d0*/  ISETP.LT.AND P2, PT, R48, UR5, PT ;  /* 0x0000000530007c0c */ /* 0x000fda000bf41270 */
[----:B------:R-:W-:Y:S05]  /*31e0*/  @!P0 BRA P2, `(.L_x_2108) ;  /* 0xffffe12000008947 */ /* 0x000fea000103ffff */
.L_x_2104:
        /* <DEDUP_REMOVED lines=9> */
.L_x_2113:
[----:B0-----:R-:W-:Y:S05]  /*3280*/  @!P1 BRA `(.L_x_2110) ;  /* 0x00000f9000009947 */ /* 0x001fea0003800000 */
[----:B0-----:R-:W-:Y:S02]  /*3290*/  IMAD.MOV.U32 R4, RZ, RZ, R0 ;  /* 0x000000ffff047224 */ /* 0x001fe400078e0000 */
        /* <DEDUP_REMOVED lines=154> */
.L_x_2111:
        /* <DEDUP_REMOVED lines=48> */
.L_x_2112:
        /* <DEDUP_REMOVED lines=46> */
.L_x_2110:
[----:B------:R-:W-:Y:S01]  /*4220*/  IADD3 R48, R48, 0x10, RZ ;  /* 0x0000001030307810 */ /* 0x000fe20007ffe0ff */
[----:B------:R-:W-:Y:S01]  /*4230*/  UIADD3 UR4, UR4, 0x20, URZ ;  /* 0x0000002004047890 */ /* 0x000fe2000fffe03f */
[----:B------:R-:W-:Y:S02]  /*4240*/  LEA R0, P3, R13, R0, 0x2 ;  /* 0x000000000d007211 */ /* 0x000fe400078610ff */
[C---:B------:R-:W-:Y:S02]  /*4250*/  ISETP.GE.AND P2, PT, R48.reuse, c[0x0][0x1bc], PT ;  /* 0x00006f0030007a0c */ /* 0x040fe40003f46270 */
[----:B------:R-:W-:Y:S01]  /*4260*/  ISETP.LT.AND P4, PT, R48, R47, PT ;  /* 0x0000002f3000720c */ /* 0x000fe20003f81270 */
[----:B------:R-:W-:-:S12]  /*4270*/  IMAD.X R3, R3, 0x1, R2, P3 ;  /* 0x0000000103037824 */ /* 0x000fd800018e0602 */
[----:B------:R-:W-:Y:S05]  /*4280*/  @!P2 BRA P4, `(.L_x_2113) ;  /* 0xffffeff00000a947 */ /* 0x000fea000203ffff */
.L_x_2109:
[----:B------:R-:W-:Y:S05]  /*4290*/  @!P1 EXIT ;  /* 0x000000000000994d */ /* 0x000fea0003800000 */
[----:B------:R-:W1:Y:S01]  /*42a0*/  S2R R3, SR_CTAID.X ;  /* 0x0000000000037919 */ /* 0x000e620000002500 */
[----:B-----5:R-:W-:Y:S01]  /*42b0*/  IMAD.MOV.U32 R9, RZ, RZ, 0x2 ;  /* 0x00000002ff097424 */ /* 0x020fe200078e00ff */
        /* <DEDUP_REMOVED lines=15> */
.L_x_2117:
[----:B------:R-:W0:Y:S02]  /*43b0*/  LDS R6, [R4] ;  /* 0x0000000004067984 */ /* 0x000e240000000800 */
[----:B0-----:R-:W-:-:S06]  /*43c0*/  HADD2 R7, R6, R5 ;  /* 0x0000000506077230 */ /* 0x001fcc0000000000 */
[----:B------:R-:W0:Y:S02]  /*43d0*/  ATOMS.CAST.SPIN R7, [R4], R6, R7 ;  /* 0x000000060407738d */ /* 0x000e240001800007 */
[----:B0-----:R-:W-:-:S13]  /*43e0*/  ISETP.EQ.U32.AND P0, PT, R7, 0x1, PT ;  /* 0x000000010700780c */ /* 0x001fda0003f02070 */
[----:B------:R-:W-:Y:S05]  /*43f0*/  @!P0 BRA `(.L_x_2117) ;  /* 0xffffffb000008947 */ /* 0x000fea000383ffff */
[----:B------:R-:W-:Y:S05]  /*4400*/  BRA `(.L_x_2115) ;  /* 0x0000003000007947 */ /* 0x000fea0003800000 */
.L_x_2116:
[----:B------:R-:W2:Y:S02]  /*4410*/  LD.E R4, [R2.64] ;  /* 0x0000000802047980 */ /* 0x000ea4000c101900 */
[----:B--2---:R-:W-:-:S05]  /*4420*/  IMAD.IADD R5, R5, 0x1, R4 ;  /* 0x0000000105057824 */ /* 0x004fca00078e0204 */
[----:B------:R0:W-:Y:S02]  /*4430*/  ST.E [R2.64], R5 ;  /* 0x0000000502007985 */ /* 0x0001e4000c101908 */
.L_x_2115:
[----:B------:R-:W-:Y:S05]  /*4440*/  BSYNC B0 ;  /* 0x0000000000007941 */ /* 0x000fea0003800000 */
.L_x_2114:
[----:B------:R-:W2:Y:S01]  /*4450*/  ATOM.E.ADD.F16x2.RN.STRONG.GPU P0, RZ, [R2.64+0x4], R41 ;  /* 0x0000042902ff798a */ /* 0x000ea2000810e9c8 */
[----:B------:R-:W-:Y:S01]  /*4460*/  BSSY B0, `(.L_x_2118) ;  /* 0x000000f000007945 */ /* 0x000fe20003800000 */
[----:B--2---:R-:W-:Y:S05]  /*4470*/  @P0 BRA `(.L_x_2119) ;  /* 0x000000d000000947 */ /* 0x004fea0003800000 */
[----:B------:R-:W1:Y:S02]  /*4480*/  QSPC.E.S P0, RZ, [R2+0x4] ;  /* 0x0000040002ff73aa */ /* 0x000e640000000500 */
[----:B-1----:R-:W-:Y:S05]  /*4490*/  @!P0 BRA `(.L_x_2120) ;  /* 0x0000008000008947 */ /* 0x002fea0003800000 */
[----:B0-----:R-:W-:-:S04]  /*44a0*/  IADD3 R2, R2, 0x4, RZ ;  /* 0x0000000402027810 */ /* 0x001fc80007ffe0ff */
[----:B------:R-:W-:-:S05]  /*44b0*/  LOP3.LUT R2, R2, 0xffffff, RZ, 0xc0, !PT ;  /* 0x00ffffff02027812 */ /* 0x000fca00078ec0ff */
.L_x_2121:
[----:B------:R-:W0:Y:S02]  /*44c0*/  LDS R4, [R2] ;  /* 0x0000000002047984 */ /* 0x000e240000000800 */
[----:B0-----:R-:W-:-:S10]  /*44d0*/  HFMA2.MMA R5, R4, 1, 1, R41 ;  /* 0x3c003c0004057835 */ /* 0x001fd40000000029 */
[----:B------:R-:W0:Y:S02]  /*44e0*/  ATOMS.CAST.SPIN R5, [R2], R4, R5 ;  /* 0x000000040205738d */ /* 0x000e240001800005 */
[----:B0-----:R-:W-:-:S13]  /*44f0*/  ISETP.EQ.U32.AND P0, PT, R5, 0x1, PT ;  /* 0x000000010500780c */ /* 0x001fda0003f02070 */
[----:B------:R-:W-:Y:S05]  /*4500*/  @!P0 BRA `(.L_x_2121) ;  /* 0xffffffb000008947 */ /* 0x000fea000383ffff */
[----:B------:R-:W-:Y:S05]  /*4510*/  BRA `(.L_x_2119) ;  /* 0x0000003000007947 */ /* 0x000fea0003800000 */
.L_x_2120:
[----:B------:R-:W2:Y:S02]  /*4520*/  LD.E R4, [R2.64+0x4] ;  /* 0x0000040802047980 */ /* 0x000ea4000c101900 */
[----:B0-2---:R-:W-:-:S05]  /*4530*/  IMAD.IADD R5, R41, 0x1, R4 ;  /* 0x0000000129057824 */ /* 0x005fca00078e0204 */
[----:B------:R0:W-:Y:S02]  /*4540*/  ST.E [R2.64+0x4], R5 ;  /* 0x0000040502007985 */ /* 0x0001e4000c101908 */
.L_x_2119:
[----:B------:R-:W-:Y:S05]  /*4550*/  BSYNC B0 ;  /* 0x0000000000007941 */ /* 0x000fea0003800000 */
.L_x_2118:
        /* <DEDUP_REMOVED lines=12> */
.L_x_2125:
[----:B------:R-:W0:Y:S02]  /*4620*/  LDS R6, [R4] ;  /* 0x0000000004067984 */ /* 0x000e240000000800 */
[----:B0-----:R-:W-:-:S06]  /*4630*/  HADD2 R7, R6, R5 ;  /* 0x0000000506077230 */ /* 0x001fcc0000000000 */
[----:B------:R-:W0:Y:S02]  /*4640*/  ATOMS.CAST.SPIN R7, [R4], R6, R7 ;  /* 0x000000060407738d */ /* 0x000e240001800007 */
[----:B0-----:R-:W-:-:S13]  /*4650*/  ISETP.EQ.U32.AND P0, PT, R7, 0x1, PT ;  /* 0x000000010700780c */ /* 0x001fda0003f02070 */
[----:B------:R-:W-:Y:S05]  /*4660*/  @!P0 BRA `(.L_x_2125) ;  /* 0xffffffb000008947 */ /* 0x000fea000383ffff */
[----:B------:R-:W-:Y:S05]  /*4670*/  BRA `(.L_x_2123) ;  /* 0x0000003000007947 */ /* 0x000fea0003800000 */
.L_x_2124:
[----:B------:R-:W2:Y:S02]  /*4680*/  LD.E R4, [R2.64] ;  /* 0x0000000802047980 */ /* 0x000ea4000c101900 */
[----:B--2---:R-:W-:-:S05]  /*4690*/  IMAD.IADD R5, R5, 0x1, R4 ;  /* 0x0000000105057824 */ /* 0x004fca00078e0204 */
[----:B------:R0:W-:Y:S02]  /*46a0*/  ST.E [R2.64], R5 ;  /* 0x0000000502007985 */ /* 0x0001e4000c101908 */
.L_x_2123:
[----:B------:R-:W-:Y:S05]  /*46b0*/  BSYNC B0 ;  /* 0x0000000000007941 */ /* 0x000fea0003800000 */
.L_x_2122:
[----:B------:R-:W2:Y:S01]  /*46c0*/  ATOM.E.ADD.F16x2.RN.STRONG.GPU P0, RZ, [R2.64+0x4], R39 ;  /* 0x0000042702ff798a */ /* 0x000ea2000810e9c8 */
[----:B------:R-:W-:Y:S01]  /*46d0*/  BSSY B0, `(.L_x_2126) ;  /* 0x000000f000007945 */ /* 0x000fe20003800000 */
[----:B--2---:R-:W-:Y:S05]  /*46e0*/  @P0 BRA `(.L_x_2127) ;  /* 0x000000d000000947 */ /* 0x004fea0003800000 */
[----:B------:R-:W1:Y:S02]  /*46f0*/  QSPC.E.S P0, RZ, [R2+0x4] ;  /* 0x0000040002ff73aa */ /* 0x000e640000000500 */
[----:B-1----:R-:W-:Y:S05]  /*4700*/  @!P0 BRA `(.L_x_2128) ;  /* 0x0000008000008947 */ /* 0x002fea0003800000 */
[----:B0-----:R-:W-:-:S04]  /*4710*/  IADD3 R2, R2, 0x4, RZ ;  /* 0x0000000402027810 */ /* 0x001fc80007ffe0ff */
[----:B------:R-:W-:-:S05]  /*4720*/  LOP3.LUT R2, R2, 0xffffff, RZ, 0xc0, !PT ;  /* 0x00ffffff02027812 */ /* 0x000fca00078ec0ff */
.L_x_2129:
[----:B------:R-:W0:Y:S02]  /*4730*/  LDS R4, [R2] ;  /* 0x0000000002047984 */ /* 0x000e240000000800 */
[----:B0-----:R-:W-:-:S10]  /*4740*/  HFMA2.MMA R5, R4, 1, 1, R39 ;  /* 0x3c003c0004057835 */ /* 0x001fd40000000027 */
[----:B------:R-:W0:Y:S02]  /*4750*/  ATOMS.CAST.SPIN R5, [R2], R4, R5 ;  /* 0x000000040205738d */ /* 0x000e240001800005 */
[----:B0-----:R-:W-:-:S13]  /*4760*/  ISETP.EQ.U32.AND P0, PT, R5, 0x1, PT ;  /* 0x000000010500780c */ /* 0x001fda0003f02070 */
[----:B------:R-:W-:Y:S05]  /*4770*/  @!P0 BRA `(.L_x_2129) ;  /* 0xffffffb000008947 */ /* 0x000fea000383ffff */
[----:B------:R-:W-:Y:S05]  /*4780*/  BRA `(.L_x_2127) ;  /* 0x0000003000007947 */ /* 0x000fea0003800000 */
.L_x_2128:
[----:B------:R-:W2:Y:S02]  /*4790*/  LD.E R4, [R2.64+0x4] ;  /* 0x0000040802047980 */ /* 0x000ea4000c101900 */
[----:B0-2---:R-:W-:-:S05]  /*47a0*/  IMAD.IADD R5, R39, 0x1, R4 ;  /* 0x0000000127057824 */ /* 0x005fca00078e0204 */
[----:B------:R0:W-:Y:S02]  /*47b0*/  ST.E [R2.64+0x4], R5 ;  /* 0x0000040502007985 */ /* 0x0001e4000c101908 */
.L_x_2127:
[----:B------:R-:W-:Y:S05]  /*47c0*/  BSYNC B0 ;  /* 0x0000000000007941 */ /* 0x000fea0003800000 */
.L_x_2126:
        /* <DEDUP_REMOVED lines=12> */
.L_x_2133:
[----:B------:R-:W0:Y:S02]  /*4890*/  LDS R4, [R0] ;  /* 0x0000000000047984 */ /* 0x000e240000000800 */
[----:B0-----:R-:W-:-:S06]  /*48a0*/  HADD2 R5, R4, R7 ;  /* 0x0000000704057230 */ /* 0x001fcc0000000000 */
[----:B------:R-:W0:Y:S02]  /*48b0*/  ATOMS.CAST.SPIN R5, [R0], R4, R5 ;  /* 0x000000040005738d */ /* 0x000e240001800005 */
[----:B0-----:R-:W-:-:S13]  /*48c0*/  ISETP.EQ.U32.AND P0, PT, R5, 0x1, PT ;  /* 0x000000010500780c */ /* 0x001fda0003f02070 */
[----:B------:R-:W-:Y:S05]  /*48d0*/  @!P0 BRA `(.L_x_2133) ;  /* 0xffffffb000008947 */ /* 0x000fea000383ffff */
[----:B------:R-:W-:Y:S05]  /*48e0*/  BRA `(.L_x_2131) ;  /* 0x0000003000007947 */ /* 0x000fea0003800000 */
.L_x_2132:
[----:B------:R-:W2:Y:S02]  /*48f0*/  LD.E R0, [R2.64] ;  /* 0x0000000802007980 */ /* 0x000ea4000c101900 */
[----:B--2---:R-:W-:-:S05]  /*4900*/  IMAD.IADD R5, R7, 0x1, R0 ;  /* 0x0000000107057824 */ /* 0x004fca00078e0200 */
[----:B------:R0:W-:Y:S02]  /*4910*/  ST.E [R2.64], R5 ;  /* 0x0000000502007985 */ /* 0x0001e4000c101908 */
.L_x_2131:
[----:B------:R-:W-:Y:S05]  /*4920*/  BSYNC B0 ;  /* 0x0000000000007941 */ /* 0x000fea0003800000 */
.L_x_2130:
[----:B------:R-:W2:Y:S02]  /*4930*/  ATOM.E.ADD.F16x2.RN.STRONG.GPU P0, RZ, [R2.64+0x4], R9 ;  /* 0x0000040902ff798a */ /* 0x000ea4000810e9c8 */
[----:B--2---:R-:W-:Y:S05]  /*4940*/  @P0 EXIT ;  /* 0x000000000000094d */ /* 0x004fea0003800000 */
[----:B------:R-:W1:Y:S02]  /*4950*/  QSPC.E.S P0, RZ, [R2+0x4] ;  /* 0x0000040002ff73aa */ /* 0x000e640000000500 */
[----:B-1----:R-:W-:Y:S05]  /*4960*/  @!P0 BRA `(.L_x_2134) ;  /* 0x0000008000008947 */ /* 0x002fea0003800000 */
[----:B0-----:R-:W-:-:S04]  /*4970*/  IADD3 R2, R2, 0x4, RZ ;  /* 0x0000000402027810 */ /* 0x001fc80007ffe0ff */
[----:B------:R-:W-:-:S05]  /*4980*/  LOP3.LUT R2, R2, 0xffffff, RZ, 0xc0, !PT ;  /* 0x00ffffff02027812 */ /* 0x000fca00078ec0ff */
.L_x_2135:
[----:B------:R-:W0:Y:S02]  /*4990*/  LDS R4, [R2] ;  /* 0x0000000002047984 */ /* 0x000e240000000800 */
[----:B0-----:R-:W-:-:S10]  /*49a0*/  HFMA2.MMA R5, R4, 1, 1, R9 ;  /* 0x3c003c0004057835 */ /* 0x001fd40000000009 */
[----:B------:R-:W0:Y:S02]  /*49b0*/  ATOMS.CAST.SPIN R5, [R2], R4, R5 ;  /* 0x000000040205738d */ /* 0x000e240001800005 */
[----:B0-----:R-:W-:-:S13]  /*49c0*/  ISETP.EQ.U32.AND P0, PT, R5, 0x1, PT ;  /* 0x000000010500780c */ /* 0x001fda0003f02070 */
[----:B------:R-:W-:Y:S05]  /*49d0*/  @!P0 BRA `(.L_x_2135) ;  /* 0xffffffb000008947 */ /* 0x000fea000383ffff */
[----:B------:R-:W-:Y:S05]  /*49e0*/  EXIT ;  /* 0x000000000000794d */ /* 0x000fea0003800000 */
.L_x_2134:
[----:B------:R-:W2:Y:S02]  /*49f0*/  LD.E R0, [R2.64+0x4] ;  /* 0x0000040802007980 */ /* 0x000ea4000c101900 */
[----:B0-2---:R-:W-:-:S05]  /*4a00*/  IMAD.IADD R5, R9, 0x1, R0 ;  /* 0x0000000109057824 */ /* 0x005fca00078e0200 */
[----:B------:R-:W-:Y:S01]  /*4a10*/  ST.E [R2.64+0x4], R5 ;  /* 0x0000040502007985 */ /* 0x000fe2000c101908 */
[----:B------:R-:W-:Y:S05]  /*4a20*/  EXIT ;  /* 0x000000000000794d */ /* 0x000fea0003800000 */
.L_x_2136:
        /* <DEDUP_REMOVED lines=13> */
.L_x_3298:


//--------------------- .text._Z23gemm_half_q_half_kernelILi3ELi2ELb1ELb1ELi32EEvPK6__halfPKjS4_S2_PS0_iiiiPKtS7_iiiiiibS2_i --------------------------
	.section	.text._Z23gemm_half_q_half_kernelILi3ELi2ELb1ELb1ELi32EEvPK6__halfPKjS4_S2_PS0_iiiiPKtS7_iiiiiibS2_i,"ax",@progbits
	.sectioninfo	@"SHI_REGISTERS=67"
	.align	128
        .global         _Z23gemm_half_q_half_kernelILi3ELi2ELb1ELb1ELi32EEvPK6__halfPKjS4_S2_PS0_iiiiPKtS7_iiiiiibS2_i
        .type           _Z23gemm_half_q_half_kernelILi3ELi2ELb1ELb1ELi32EEvPK6__halfPKjS4_S2_PS0_iiiiPKtS7_iiiiiibS2_i,@function
        .size           _Z23gemm_half_q_half_kernelILi3ELi2ELb1ELb1ELi32EEvPK6__halfPKjS4_S2_PS0_iiiiPKtS7_iiiiiibS2_i,(.L_x_3299 - _Z23gemm_half_q_half_kernelILi3ELi2ELb1ELb1ELi32EEvPK6__halfPKjS4_S2_PS0_iiiiPKtS7_iiiiiibS2_i)
        .other          _Z23gemm_half_q_half_kernelILi3ELi2ELb1ELb1ELi32EEvPK6__halfPKjS4_S2_PS0_iiiiPKtS7_iiiiiibS2_i,@"STO_CUDA_ENTRY STV_DEFAULT"
_Z23gemm_half_q_half_kernelILi3ELi2ELb1ELb1ELi32EEvPK6__halfPKjS4_S2_PS0_iiiiPKtS7_iiiiiibS2_i:
.text._Z23gemm_half_q_half_kernelILi3ELi2ELb1ELb1ELi32EEvPK6__halfPKjS4_S2_PS0_iiiiPKtS7_iiiiiibS2_i:
        /* <DEDUP_REMOVED lines=34> */
.L_x_2137:
        /* <DEDUP_REMOVED lines=33> */
.L_x_2142:
        /* <DEDUP_REMOVED lines=17> */
.L_x_2141:
        /* <DEDUP_REMOVED lines=17> */
.L_x_2140:
        /* <DEDUP_REMOVED lines=13> */
.L_x_2144:
        /* <DEDUP_REMOVED lines=17> */
.L_x_2143:
        /* <DEDUP_REMOVED lines=15> */
.L_x_2139:
[----:B------:R-:W-:Y:S05]  /*0920*/  BSYNC B0 ;  /* 0x0000000000007941 */ /* 0x000fea0003800000 */
.L_x_2138:
        /* <DEDUP_REMOVED lines=18> */
.L_x_2147:
        /* <DEDUP_REMOVED lines=11> */
.L_x_2146:
        /* <DEDUP_REMOVED lines=10> */
.L_x_2145:
        /* <DEDUP_REMOVED lines=17> */
[----:B------:R-:W-:Y:S02]  /*0cb0*/  @P2 IMNMX R7, R58, c[0x0][0x1b8], PT ;  /* 0x00006e003a072a17 */ /* 0x000fe40003800200 */
[----:B------:R-:W-:-:S02]  /*0cc0*/  @P4 SHF.R.S32.HI R5, RZ, 0x1f, R4 ;  /* 0x0000001fff054819 */ /* 0x000fc40000011404 */
[----:B------:R-:W-:Y:S02]  /*0cd0*/  @P3 IMNMX R10, R58, c[0x0][0x1bc], PT ;  /* 0x00006f003a0a3a17 */ /* 0x000fe40003800200 */
[----:B------:R-:W-:Y:S02]  /*0ce0*/  @P0 SHF.R.S32.HI R3, RZ, 0x5, R3 ;  /* 0x00000005ff030819 */ /* 0x000fe40000011403 */
[----:B------:R-:W-:Y:S02]  /*0cf0*/  @P2 IADD3 R8, R7, -c[0x0][0x1b4], RZ ;  /* 0x80006d0007082a10 */ /* 0x000fe40007ffe0ff */
[----:B------:R-:W-:Y:S02]  /*0d00*/  @P4 LEA.HI R2, R5, R4, RZ, 0x5 ;  /* 0x0000000405024211 */ /* 0x000fe400078f28ff */
[----:B------:R-:W-:Y:S01]  /*0d10*/  @P5 SHF.R.S32.HI R7, RZ, 0x1f, R6 ;  /* 0x0000001fff075819 */ /* 0x000fe20000011406 */
[----:B------:R-:W-:Y:S01]  /*0d20*/  CS2R R4, SRZ ;  /* 0x0000000000047805 */ /* 0x000fe2000001ff00 */
[----:B------:R-:W-:Y:S01]  /*0d30*/  @P3 IADD3 R10, R10, -c[0x0][0x1b8], RZ ;  /* 0x80006e000a0a3a10 */ /* 0x000fe20007ffe0ff */
[----:B------:R-:W-:Y:S01]  /*0d40*/  @P0 IMAD R5, R3, 0x6, RZ ;  /* 0x0000000603050824 */ /* 0x000fe200078e02ff */
[----:B------:R-:W-:-:S02]  /*0d50*/  ISETP.GE.AND P0, PT, R58, R59, PT ;  /* 0x0000003b3a00720c */ /* 0x000fc40003f06270 */
[----:B------:R-:W-:Y:S01]  /*0d60*/  @P5 LEA.HI R6, R7, R6, RZ, 0x5 ;  /* 0x0000000607065211 */ /* 0x000fe200078f28ff */
[----:B------:R-:W-:Y:S01]  /*0d70*/  IMAD.MOV.U32 R7, RZ, RZ, RZ ;  /* 0x000000ffff077224 */ /* 0x000fe200078e00ff */
[----:B------:R-:W-:Y:S02]  /*0d80*/  @P2 SHF.R.S32.HI R9, RZ, 0x1f, R8 ;  /* 0x0000001fff092819 */ /* 0x000fe40000011408 */
[----:B------:R-:W-:Y:S02]  /*0d90*/  @P3 SHF.R.S32.HI R11, RZ, 0x1f, R10 ;  /* 0x0000001fff0b3819 */ /* 0x000fe4000001140a */
[----:B------:R-:W-:Y:S02]  /*0da0*/  @P4 SHF.R.S32.HI R2, RZ, 0x5, R2 ;  /* 0x00000005ff024819 */ /* 0x000fe40000011402 */
[----:B------:R-:W-:Y:S02]  /*0db0*/  @P5 SHF.R.S32.HI R6, RZ, 0x5, R6 ;  /* 0x00000005ff065819 */ /* 0x000fe40000011406 */
[----:B------:R-:W-:Y:S01]  /*0dc0*/  SHF.R.S32.HI R14, RZ, 0x5, R14 ;  /* 0x00000005ff0e7819 */ /* 0x000fe2000001140e */
[----:B------:R-:W-:Y:S01]  /*0dd0*/  @P4 IMAD R4, R2, 0x5, RZ ;  /* 0x0000000502044824 */ /* 0x000fe200078e02ff */
[----:B------:R-:W-:Y:S01]  /*0de0*/  @P2 LEA.HI R9, R9, R8, RZ, 0x5 ;  /* 0x0000000809092211 */ /* 0x000fe200078f28ff */
[----:B------:R-:W-:Y:S01]  /*0df0*/  @P5 IMAD.SHL.U32 R7, R6, 0x4, RZ ;  /* 0x0000000406075824 */ /* 0x000fe200078e00ff */
[----:B------:R-:W-:Y:S01]  /*0e00*/  @P3 LEA.HI R11, R11, R10, RZ, 0x5 ;  /* 0x0000000a0b0b3211 */ /* 0x000fe200078f28ff */
[----:B------:R-:W-:Y:S01]  /*0e10*/  IMAD R5, R14, 0x8, R5 ;  /* 0x000000080e057824 */ /* 0x000fe200078e0205 */
[----:B------:R-:W-:Y:S01]  /*0e20*/  @P2 SHF.R.S32.HI R9, RZ, 0x5, R9 ;  /* 0x00000005ff092819 */ /* 0x000fe20000011409 */
[----:B------:R-:W-:Y:S01]  /*0e30*/  CS2R R2, SRZ ;  /* 0x0000000000027805 */ /* 0x000fe2000001ff00 */
[----:B------:R-:W-:-:S02]  /*0e40*/  @P3 SHF.R.S32.HI R11, RZ, 0x5, R11 ;  /* 0x00000005ff0b3819 */ /* 0x000fc4000001140b */
        /* <DEDUP_REMOVED lines=15> */
.L_x_2149:
        /* <DEDUP_REMOVED lines=41> */
.L_x_2148:
        /* <DEDUP_REMOVED lines=13> */
[----:B------:R-:W-:Y:S02]  /*12a0*/  SHF.R.S32.HI R16, RZ, 0x1f, R0 ;  /* 0x0000001fff107819 */ /* 0x000fe40000011400 */
[C---:B------:R-:W-:Y:S01]  /*12b0*/  IADD3 R17, P2, R13.reuse, R0, RZ ;  /* 0x000000000d117210 */ /* 0x040fe20007f5e0ff */
[----:B------:R-:W-:Y:S01]  /*12c0*/  IMAD.MOV.U32 R0, RZ, RZ, c[0x0][0x18c] ;  /* 0x00006300ff007624 */ /* 0x000fe200078e00ff */
[----:B------:R-:W-:Y:S02]  /*12d0*/  ISETP.NE.AND P0, PT, R14, RZ, PT ;  /* 0x000000ff0e00720c */ /* 0x000fe40003f05270 */
[----:B------:R-:W-:Y:S02]  /*12e0*/  LEA.HI.X.SX32 R16, R13, R16, 0x1, P2 ;  /* 0x000000100d107211 */ /* 0x000fe400010f0eff */
[----:B------:R-:W-:Y:S02]  /*12f0*/  LEA R54, P2, R17, c[0x0][0x168], 0x2 ;  /* 0x00005a0011367a11 */ /* 0x000fe400078410ff */
[----:B------:R-:W-:-:S02]  /*1300*/  SHF.R.S32.HI R15, RZ, 0x1f, R0 ;  /* 0x0000001fff0f7819 */ /* 0x000fc40000011400 */
[----:B------:R-:W-:Y:S02]  /*1310*/  ISETP.LT.OR P0, PT, R12, 0x3, !P0 ;  /* 0x000000030c00780c */ /* 0x000fe40004701670 */
[----:B------:R-:W-:Y:S02]  /*1320*/  LEA.HI.X R13, R17, c[0x0][0x16c], R16, 0x2, P2 ;  /* 0x00005b00110d7a11 */ /* 0x000fe400010f1410 */
[----:B------:R-:W-:-:S04]  /*1330*/  SHF.L.U64.HI R12, R0, 0x2, R15 ;  /* 0x00000002000c7819 */ /* 0x000fc8000001020f */
.L_x_2154:
        /* <DEDUP_REMOVED lines=16> */
[C---:B------:R-:W-:Y:S02]  /*1440*/  LOP3.LUT R15, R17.reuse, 0xc000c, RZ, 0xc0, !PT ;  /* 0x000c000c110f7812 */ /* 0x040fe400078ec0ff */
[----:B------:R-:W-:Y:S02]  /*1450*/  SHF.R.U32.HI R16, RZ, 0x8, R17 ;  /* 0x00000008ff107819 */ /* 0x000fe40000011611 */
[----:B------:R-:W-:-:S02]  /*1460*/  LOP3.LUT R31, R17, 0x300030, RZ, 0xc0, !PT ;  /* 0x00300030111f7812 */ /* 0x000fc400078ec0ff */
[C---:B------:R-:W-:Y:S02]  /*1470*/  LOP3.LUT R38, R17.reuse, 0xc000c0, RZ, 0xc0, !PT ;  /* 0x00c000c011267812 */ /* 0x040fe400078ec0ff */
[----:B------:R-:W-:Y:S02]  /*1480*/  LOP3.LUT R21, R17, 0x30003, RZ, 0xc0, !PT ;  /* 0x0003000311157812 */ /* 0x000fe400078ec0ff */
[----:B------:R-:W-:Y:S02]  /*1490*/  SHF.R.U32.HI R17, RZ, 0x8, R18 ;  /* 0x00000008ff117819 */ /* 0x000fe40000011612 */
[----:B------:R-:W-:Y:S02]  /*14a0*/  SHF.R.U32.HI R23, RZ, 0x8, R19 ;  /* 0x00000008ff177819 */ /* 0x000fe40000011613 */
        /* <DEDUP_REMOVED lines=132> */
.L_x_2152:
        /* <DEDUP_REMOVED lines=48> */
.L_x_2153:
        /* <DEDUP_REMOVED lines=46> */
.L_x_2151:
[----:B------:R-:W-:Y:S01]  /*22d0*/  IADD3 R58, R58, 0x10, RZ ;  /* 0x000000103a3a7810 */ /* 0x000fe20007ffe0ff */
[----:B------:R-:W-:Y:S01]  /*22e0*/  UIADD3 UR4, UR4, 0x20, URZ ;  /* 0x0000002004047890 */ /* 0x000fe2000fffe03f */
[----:B------:R-:W-:Y:S02]  /*22f0*/  LEA R54, P3, R0, R54, 0x2 ;  /* 0x0000003600367211 */ /* 0x000fe400078610ff */
[C---:B------:R-:W-:Y:S02]  /*2300*/  ISETP.GE.AND P2, PT, R58.reuse, c[0x0][0x1bc], PT ;  /* 0x00006f003a007a0c */ /* 0x040fe40003f46270 */
[----:B------:R-:W-:Y:S01]  /*2310*/  ISETP.LT.AND P4, PT, R58, R59, PT ;  /* 0x0000003b3a00720c */ /* 0x000fe20003f81270 */
[----:B------:R-:W-:-:S12]  /*2320*/  IMAD.X R13, R13, 0x1, R12, P3 ;  /* 0x000000010d0d7824 */ /* 0x000fd800018e060c */
[----:B------:R-:W-:Y:S05]  /*2330*/  @!P2 BRA P4, `(.L_x_2154) ;  /* 0xfffff0000000a947 */ /* 0x000fea000203ffff */
.L_x_2150:
        /* <DEDUP_REMOVED lines=18> */
.L_x_2158:
[----:B------:R-:W0:Y:S02]  /*2460*/  LDS R10, [R6] ;  /* 0x00000000060a7984 */ /* 0x000e240000000800 */
[----:B0-----:R-:W-:-:S06]  /*2470*/  HADD2 R11, R10, R7 ;  /* 0x000000070a0b7230 */ /* 0x001fcc0000000000 */
[----:B------:R-:W0:Y:S02]  /*2480*/  ATOMS.CAST.SPIN R11, [R6], R10, R11 ;  /* 0x0000000a060b738d */ /* 0x000e24000180000b */
[----:B0-----:R-:W-:-:S13]  /*2490*/  ISETP.EQ.U32.AND P0, PT, R11, 0x1, PT ;  /* 0x000000010b00780c */ /* 0x001fda0003f02070 */
[----:B------:R-:W-:Y:S05]  /*24a0*/  @!P0 BRA `(.L_x_2158) ;  /* 0xffffffb000008947 */ /* 0x000fea000383ffff */
[----:B------:R-:W-:Y:S05]  /*24b0*/  BRA `(.L_x_2156) ;  /* 0x0000003000007947 */ /* 0x000fea0003800000 */
.L_x_2157:
[----:B------:R-:W2:Y:S02]  /*24c0*/  LD.E R6, [R8.64] ;  /* 0x0000000608067980 */ /* 0x000ea4000c101900 */
[----:B--2---:R-:W-:-:S05]  /*24d0*/  IMAD.IADD R7, R7, 0x1, R6 ;  /* 0x0000000107077824 */ /* 0x004fca00078e0206 */
[----:B------:R0:W-:Y:S02]  /*24e0*/  ST.E [R8.64], R7 ;  /* 0x0000000708007985 */ /* 0x0001e4000c101906 */
.L_x_2156:
[----:B------:R-:W-:Y:S05]  /*24f0*/  BSYNC B0 ;  /* 0x0000000000007941 */ /* 0x000fea0003800000 */
.L_x_2155:
[----:B------:R-:W2:Y:S01]  /*2500*/  ATOM.E.ADD.F16x2.RN.STRONG.GPU P0, RZ, [R8.64+0x4], R13 ;  /* 0x0000040d08ff798a */ /* 0x000ea2000810e9c6 */
[----:B------:R-:W-:Y:S01]  /*2510*/  BSSY B0, `(.L_x_2159) ;  /* 0x000000f000007945 */ /* 0x000fe20003800000 */
[----:B--2---:R-:W-:Y:S05]  /*2520*/  @P0 BRA `(.L_x_2160) ;  /* 0x000000d000000947 */ /* 0x004fea0003800000 */
[----:B------:R-:W1:Y:S02]  /*2530*/  QSPC.E.S P0, RZ, [R8+0x4] ;  /* 0x0000040008ff73aa */ /* 0x000e640000000500 */
[----:B-1----:R-:W-:Y:S05]  /*2540*/  @!P0 BRA `(.L_x_2161) ;  /* 0x0000008000008947 */ /* 0x002fea0003800000 */
[----:B0-----:R-:W-:-:S04]  /*2550*/  IADD3 R8, R8, 0x4, RZ ;  /* 0x0000000408087810 */ /* 0x001fc80007ffe0ff */
[----:B------:R-:W-:-:S05]  /*2560*/  LOP3.LUT R8, R8, 0xffffff, RZ, 0xc0, !PT ;  /* 0x00ffffff08087812 */ /* 0x000fca00078ec0ff */
.L_x_2162:
[----:B------:R-:W0:Y:S02]  /*2570*/  LDS R6, [R8] ;  /* 0x0000000008067984 */ /* 0x000e240000000800 */
[----:B0-----:R-:W-:-:S10]  /*2580*/  HFMA2.MMA R7, R6, 1, 1, R13 ;  /* 0x3c003c0006077835 */ /* 0x001fd4000000000d */
[----:B------:R-:W0:Y:S02]  /*2590*/  ATOMS.CAST.SPIN R7, [R8], R6, R7 ;  /* 0x000000060807738d */ /* 0x000e240001800007 */
[----:B0-----:R-:W-:-:S13]  /*25a0*/  ISETP.EQ.U32.AND P0, PT, R7, 0x1, PT ;  /* 0x000000010700780c */ /* 0x001fda0003f02070 */
[----:B------:R-:W-:Y:S05]  /*25b0*/  @!P0 BRA `(.L_x_2162) ;  /* 0xffffffb000008947 */ /* 0x000fea000383ffff */
[----:B------:R-:W-:Y:S05]  /*25c0*/  BRA `(.L_x_2160) ;  /* 0x0000003000007947 */ /* 0x000fea0003800000 */
.L_x_2161:
[----:B------:R-:W2:Y:S02]  /*25d0*/  LD.E R6, [R8.64+0x4] ;  /* 0x0000040608067980 */ /* 0x000ea4000c101900 */
[----:B0-2---:R-:W-:-:S05]  /*25e0*/  IMAD.IADD R7, R13, 0x1, R6 ;  /* 0x000000010d077824 */ /* 0x005fca00078e0206 */
[----:B------:R0:W-:Y:S02]  /*25f0*/  ST.E [R8.64+0x4], R7 ;  /* 0x0000040708007985 */ /* 0x0001e4000c101906 */
.L_x_2160:
[----:B------:R-:W-:Y:S05]  /*2600*/  BSYNC B0 ;  /* 0x0000000000007941 */ /* 0x000fea0003800000 */
.L_x_2159:
        /* <DEDUP_REMOVED lines=12> */
.L_x_2166:
[----:B------:R-:W0:Y:S02]  /*26d0*/  LDS R8, [R4] ;  /* 0x0000000004087984 */ /* 0x000e240000000800 */
[----:B0-----:R-:W-:-:S06]  /*26e0*/  HADD2 R9, R8, R5 ;  /* 0x0000000508097230 */ /* 0x001fcc0000000000 */
[----:B------:R-:W0:Y:S02]  /*26f0*/  ATOMS.CAST.SPIN R9, [R4], R8, R9 ;  /* 0x000000080409738d */ /* 0x000e240001800009 */
[----:B0-----:R-:W-:-:S13]  /*2700*/  ISETP.EQ.U32.AND P0, PT, R9, 0x1, PT ;  /* 0x000000010900780c */ /* 0x001fda0003f02070 */
[----:B------:R-:W-:Y:S05]  /*2710*/  @!P0 BRA `(.L_x_2166) ;  /* 0xffffffb000008947 */ /* 0x000fea000383ffff */
[----:B------:R-:W-:Y:S05]  /*2720*/  BRA `(.L_x_2164) ;  /* 0x0000003000007947 */ /* 0x000fea0003800000 */
.L_x_2165:
[----:B------:R-:W2:Y:S02]  /*2730*/  LD.E R4, [R6.64] ;  /* 0x0000000606047980 */ /* 0x000ea4000c101900 */
[----:B--2---:R-:W-:-:S05]  /*2740*/  IMAD.IADD R5, R5, 0x1, R4 ;  /* 0x0000000105057824 */ /* 0x004fca00078e0204 */
[----:B------:R0:W-:Y:S02]  /*2750*/  ST.E [R6.64], R5 ;  /* 0x0000000506007985 */ /* 0x0001e4000c101906 */
.L_x_2164:
[----:B------:R-:W-:Y:S05]  /*2760*/  BSYNC B0 ;  /* 0x0000000000007941 */ /* 0x000fea0003800000 */
.L_x_2163:
[----:B------:R-:W2:Y:S01]  /*2770*/  ATOM.E.ADD.F16x2.RN.STRONG.GPU P0, RZ, [R6.64+0x4], R55 ;  /* 0x0000043706ff798a */ /* 0x000ea2000810e9c6 */
[----:B------:R-:W-:Y:S01]  /*2780*/  BSSY B0, `(.L_x_2167) ;  /* 0x000000f000007945 */ /* 0x000fe20003800000 */
[----:B--2---:R-:W-:Y:S05]  /*2790*/  @P0 BRA `(.L_x_2168) ;  /* 0x000000d000000947 */ /* 0x004fea0003800000 */
[----:B------:R-:W1:Y:S02]  /*27a0*/  QSPC.E.S P0, RZ, [R6+0x4] ;  /* 0x0000040006ff73aa */ /* 0x000e640000000500 */
[----:B-1----:R-:W-:Y:S05]  /*27b0*/  @!P0 BRA `(.L_x_2169) ;  /* 0x0000008000008947 */ /* 0x002fea0003800000 */
[----:B0-----:R-:W-:-:S04]  /*27c0*/  IADD3 R6, R6, 0x4, RZ ;  /* 0x0000000406067810 */ /* 0x001fc80007ffe0ff */
[----:B------:R-:W-:-:S05]  /*27d0*/  LOP3.LUT R6, R6, 0xffffff, RZ, 0xc0, !PT ;  /* 0x00ffffff06067812 */ /* 0x000fca00078ec0ff */
.L_x_2170:
[----:B------:R-:W0:Y:S02]  /*27e0*/  LDS R4, [R6] ;  /* 0x0000000006047984 */ /* 0x000e240000000800 */
[----:B0-----:R-:W-:-:S10]  /*27f0*/  HFMA2.MMA R5, R4, 1, 1, R55 ;  /* 0x3c003c0004057835 */ /* 0x001fd40000000037 */
[----:B------:R-:W0:Y:S02]  /*2800*/  ATOMS.CAST.SPIN R5, [R6], R4, R5 ;  /* 0x000000040605738d */ /* 0x000e240001800005 */
[----:B0-----:R-:W-:-:S13]  /*2810*/  ISETP.EQ.U32.AND P0, PT, R5, 0x1, PT ;  /* 0x000000010500780c */ /* 0x001fda0003f02070 */
[----:B------:R-:W-:Y:S05]  /*2820*/  @!P0 BRA `(.L_x_2170) ;  /* 0xffffffb000008947 */ /* 0x000fea000383ffff */
[----:B------:R-:W-:Y:S05]  /*2830*/  BRA `(.L_x_2168) ;  /* 0x0000003000007947 */ /* 0x000fea0003800000 */
.L_x_2169:
[----:B------:R-:W2:Y:S02]  /*2840*/  LD.E R4, [R6.64+0x4] ;  /* 0x0000040606047980 */ /* 0x000ea4000c101900 */
[----:B0-2---:R-:W-:-:S05]  /*2850*/  IMAD.IADD R5, R55, 0x1, R4 ;  /* 0x0000000137057824 */ /* 0x005fca00078e0204 */
[----:B------:R0:W-:Y:S02]  /*2860*/  ST.E [R6.64+0x4], R5 ;  /* 0x0000040506007985 */ /* 0x0001e4000c101906 */
.L_x_2168:
[----:B------:R-:W-:Y:S05]  /*2870*/  BSYNC B0 ;  /* 0x0000000000007941 */ /* 0x000fea0003800000 */
.L_x_2167:
[----:B------:R-:W-:-:S13]  /*2880*/  ISETP.NE.AND P0, PT, R60, 0x2, PT ;  /* 0x000000023c00780c */ /* 0x000fda0003f05270 */
        /* <DEDUP_REMOVED lines=11> */
.L_x_2174:
[----:B------:R-:W0:Y:S02]  /*2940*/  LDS R2, [R0] ;  /* 0x0000000000027984 */ /* 0x000e240000000800 */
[----:B0-----:R-:W-:-:S06]  /*2950*/  HADD2 R3, R2, R7 ;  /* 0x0000000702037230 */ /* 0x001fcc0000000000 */
[----:B------:R-:W0:Y:S02]  /*2960*/  ATOMS.CAST.SPIN R3, [R0], R2, R3 ;  /* 0x000000020003738d */ /* 0x000e240001800003 */
[----:B0-----:R-:W-:-:S13]  /*2970*/  ISETP.EQ.U32.AND P0, PT, R3, 0x1, PT ;  /* 0x000000010300780c */ /* 0x001fda0003f02070 */
[----:B------:R-:W-:Y:S05]  /*2980*/  @!P0 BRA `(.L_x_2174) ;  /* 0xffffffb000008947 */ /* 0x000fea000383ffff */
[----:B------:R-:W-:Y:S05]  /*2990*/  BRA `(.L_x_2172) ;  /* 0x0000003000007947 */ /* 0x000fea0003800000 */
.L_x_2173:
[----:B------:R-:W2:Y:S02]  /*29a0*/  LD.E R0, [R4.64] ;  /* 0x0000000604007980 */ /* 0x000ea4000c101900 */
[----:B--2---:R-:W-:-:S05]  /*29b0*/  IMAD.IADD R3, R7, 0x1, R0 ;  /* 0x0000000107037824 */ /* 0x004fca00078e0200 */
[----:B------:R0:W-:Y:S02]  /*29c0*/  ST.E [R4.64], R3 ;  /* 0x0000000304007985 */ /* 0x0001e4000c101906 */
.L_x_2172:
[----:B------:R-:W-:Y:S05]  /*29d0*/  BSYNC B0 ;  /* 0x0000000000007941 */ /* 0x000fea0003800000 */
.L_x_2171:
[----:B------:R-:W2:Y:S02]  /*29e0*/  ATOM.E.ADD.F16x2.RN.STRONG.GPU P0, RZ, [R4.64+0x4], R57 ;  /* 0x0000043904ff798a */ /* 0x000ea4000810e9c6 */
[----:B--2---:R-:W-:Y:S05]  /*29f0*/  @P0 EXIT ;  /* 0x000000000000094d */ /* 0x004fea0003800000 */
[----:B------:R-:W1:Y:S02]  /*2a00*/  QSPC.E.S P0, RZ, [R4+0x4] ;  /* 0x0000040004ff73aa */ /* 0x000e640000000500 */
[----:B-1----:R-:W-:Y:S05]  /*2a10*/  @!P0 BRA `(.L_x_2175) ;  /* 0x0000008000008947 */ /* 0x002fea0003800000 */
[----:B0-----:R-:W-:-:S04]  /*2a20*/  IADD3 R4, R4, 0x4, RZ ;  /* 0x0000000404047810 */ /* 0x001fc80007ffe0ff */
[----:B------:R-:W-:-:S05]  /*2a30*/  LOP3.LUT R4, R4, 0xffffff, RZ, 0xc0, !PT ;  /* 0x00ffffff04047812 */ /* 0x000fca00078ec0ff */
.L_x_2176:
[----:B------:R-:W0:Y:S02]  /*2a40*/  LDS R2, [R4] ;  /* 0x0000000004027984 */ /* 0x000e240000000800 */
[----:B0-----:R-:W-:-:S10]  /*2a50*/  HFMA2.MMA R3, R2, 1, 1, R57 ;  /* 0x3c003c0002037835 */ /* 0x001fd40000000039 */
[----:B------:R-:W0:Y:S02]  /*2a60*/  ATOMS.CAST.SPIN R3, [R4], R2, R3 ;  /* 0x000000020403738d */ /* 0x000e240001800003 */
[----:B0-----:R-:W-:-:S13]  /*2a70*/  ISETP.EQ.U32.AND P0, PT, R3, 0x1, PT ;  /* 0x000000010300780c */ /* 0x001fda0003f02070 */
[----:B------:R-:W-:Y:S05]  /*2a80*/  @!P0 BRA `(.L_x_2176) ;  /* 0xffffffb000008947 */ /* 0x000fea000383ffff */
[----:B------:R-:W-:Y:S05]  /*2a90*/  EXIT ;  /* 0x000000000000794d */ /* 0x000fea0003800000 */
.L_x_2175:
[----:B------:R-:W2:Y:S02]  /*2aa0*/  LD.E R0, [R4.64+0x4] ;  /* 0x0000040604007980 */ /* 0x000ea4000c101900 */
[----:B0-2---:R-:W-:-:S05]  /*2ab0*/  IMAD.IADD R3, R57, 0x1, R0 ;  /* 0x0000000139037824 */ /* 0x005fca00078e0200 */
[----:B------:R-:W-:Y:S01]  /*2ac0*/  ST.E [R4.64+0x4], R3 ;  /* 0x0000040304007985 */ /* 0x000fe2000c101906 */
[----:B------:R-:W-:Y:S05]  /*2ad0*/  EXIT ;  /* 0x000000000000794d */ /* 0x000fea0003800000 */
.L_x_2177:
        /* <DEDUP_REMOVED lines=10> */
.L_x_3299:


//--------------------- .text._Z23gemm_half_q_half_kernelILi2ELi32ELb1ELb1ELi64EEvPK6__halfPKjS4_S2_PS0_iiiiPKtS7_iiiiiibS2_i --------------------------
	.section	.text._Z23gemm_half_q_half_kernelILi2ELi32ELb1ELb1ELi64EEvPK6__halfPKjS4_S2_PS0_iiiiPKtS7_iiiiiibS2_i,"ax",@progbits
	.sectioninfo	@"SHI_REGISTERS=60"
	.align	128
        .global         _Z23gemm_half_q_half_kernelILi2ELi32ELb1ELb1ELi64EEvPK6__halfPKjS4_S2_PS0_iiiiPKtS7_iiiiiibS2_i
        .type           _Z23gemm_half_q_half_kernelILi2ELi32ELb1ELb1ELi64EEvPK6__halfPKjS4_S2_PS0_iiiiPKtS7_iiiiiibS2_i,@function
        .size           _Z23gemm_half_q_half_kernelILi2ELi32ELb1ELb1ELi64EEvPK6__halfPKjS4_S2_PS0_iiiiPKtS7_iiiiiibS2_i,(.L_x_3300 - _Z23gemm_half_q_half_kernelILi2ELi32ELb1ELb1ELi64EEvPK6__halfPKjS4_S2_PS0_iiiiPKtS7_iiiiiibS2_i)
        .other          _Z23gemm_half_q_half_kernelILi2ELi32ELb1ELb1ELi64EEvPK6__halfPKjS4_S2_PS0_iiiiPKtS7_iiiiiibS2_i,@"STO_CUDA_ENTRY STV_DEFAULT"
_Z23gemm_half_q_half_kernelILi2ELi32ELb1ELb1ELi64EEvPK6__halfPKjS4_S2_PS0_iiiiPKtS7_iiiiiibS2_i:
.text._Z23gemm_half_q_half_kernelILi2ELi32ELb1ELb1ELi64EEvPK6__halfPKjS4_S2_PS0_iiiiPKtS7_iiiiiibS2_i:
        /* <DEDUP_REMOVED lines=9> */
[----:B0-----:R-:W-:Y:S01]  /*0090*/  IMAD R6, R4, R3, c[0x0][0x188] ;  /* 0x0000620004067624 */ /* 0x001fe200078e0203 */
[----:B------:R-:W-:-:S04]  /*00a0*/  PRMT R3, RZ, 0x7610, R3 ;  /* 0x00007610ff037816 */ /* 0x000fc80000000003 */
[C---:B------:R-:W-:Y:S02]  /*00b0*/  ISETP.GE.AND P1, PT, R6.reuse, 0x1, PT ;  /* 0x000000010600780c */ /* 0x040fe40003f26270 */
[----:B------:R-:W-:-:S11]  /*00c0*/  IMNMX R2, R6, 0x2, PT ;  /* 0x0000000206027817 */ /* 0x000fd60003800200 */
[----:B------:R-:W-:Y:S05]  /*00d0*/  @!P1 BRA `(.L_x_2178) ;  /* 0x000000b000009947 */ /* 0x000fea0003800000 */
[----:B-12---:R-:W-:Y:S01]  /*00e0*/  ISETP.GE.AND P0, PT, R2, 0x2, PT ;  /* 0x000000020200780c */ /* 0x006fe20003f06270 */
[----:B------:R-:W-:Y:S02]  /*00f0*/  IMAD.MOV.U32 R16, RZ, RZ, c[0x0][0x1c8] ;  /* 0x00007200ff107624 */ /* 0x000fe400078e00ff */
[----:B------:R-:W-:-:S05]  /*0100*/  IMAD.MOV.U32 R17, RZ, RZ, c[0x0][0x1cc] ;  /* 0x00007300ff117624 */ /* 0x000fca00078e00ff */
[----:B------:R-:W2:Y:S05]  /*0110*/  LDG.E.U16 R16, [R16.64] ;  /* 0x0000000610107981 */ /* 0x000eaa000c1e1500 */
[----:B------:R-:W-:Y:S02]  /*0120*/  @P0 IMAD.MOV.U32 R8, RZ, RZ, c[0x0][0x1d0] ;  /* 0x00007400ff080624 */ /* 0x000fe400078e00ff */
[----:B------:R-:W-:-:S04]  /*0130*/  @P0 IMAD.MOV.U32 R9, RZ, RZ, 0x2 ;  /* 0x00000002ff090424 */ /* 0x000fc800078e00ff */
[----:B------:R-:W-:-:S05]  /*0140*/  @P0 IMAD.WIDE R8, R8, R9, c[0x0][0x1c8] ;  /* 0x0000720008080625 */ /* 0x000fca00078e0209 */
[----:B------:R-:W3:Y:S01]  /*0150*/  @P0 LDG.E.U16 R3, [R8.64] ;  /* 0x0000000608030981 */ /* 0x000ee2000c1e1500 */
[----:B--2---:R-:W-:Y:S02]  /*0160*/  PRMT R5, R16, 0x7610, R5 ;  /* 0x0000761010057816 */ /* 0x004fe40000000005 */
[----:B---3--:R-:W-:-:S04]  /*0170*/  @P0 LOP3.LUT R10, R3, R16, RZ, 0xfc, !PT ;  /* 0x00000010030a0212 */ /* 0x008fc800078efcff */
[----:B------:R-:W-:-:S03]  /*0180*/  @P0 PRMT R5, R10, 0x7610, R5 ;  /* 0x000076100a050816 */ /* 0x000fc60000000005 */
.L_x_2178:
        /* <DEDUP_REMOVED lines=33> */
.L_x_2183:
[----:B------:R-:W-:Y:S01]  /*03a0*/  IMAD.MOV.U32 R21, RZ, RZ, 0x2 ;  /* 0x00000002ff157424 */ /* 0x000fe200078e00ff */
[----:B------:R0:W2:Y:S03]  /*03b0*/  LDG.E.U16.CONSTANT R20, [R10.64] ;  /* 0x000000060a147981 */ /* 0x0000a6000c1e9500 */
[----:B------:R-:W-:-:S06]  /*03c0*/  IMAD.WIDE R12, R21, c[0x0][0x190], R10 ;  /* 0x00006400150c7a25 */ /* 0x000fcc00078e020a */
[C---:B------:R-:W-:Y:S02]  /*03d0*/  IMAD.WIDE R14, R21.reuse, c[0x0][0x190], R12 ;  /* 0x00006400150e7a25 */ /* 0x040fe400078e020c */
[----:B------:R-:W3:Y:S04]  /*03e0*/  LDG.E.U16.CONSTANT R12, [R12.64] ;  /* 0x000000060c0c7981 */ /* 0x000ee8000c1e9500 */
[----:B------:R-:W-:Y:S02]  /*03f0*/  IMAD.WIDE R18, R21, c[0x0][0x190], R14 ;  /* 0x0000640015127a25 */ /* 0x000fe400078e020e */
[----:B------:R-:W4:Y:S04]  /*0400*/  LDG.E.U16.CONSTANT R14, [R14.64] ;  /* 0x000000060e0e7981 */ /* 0x000f28000c1e9500 */
[----:B------:R-:W5:Y:S01]  /*0410*/  LDG.E.U16.CONSTANT R22, [R18.64] ;  /* 0x0000000612167981 */ /* 0x000f62000c1e9500 */
[----:B------:R-:W-:-:S04]  /*0420*/  IADD3 R17, R17, 0x4, RZ ;  /* 0x0000000411117810 */ /* 0x000fc80007ffe0ff */
[----:B------:R-:W-:Y:S01]  /*0430*/  ISETP.GE.AND P2, PT, R17, R24, PT ;  /* 0x000000181100720c */ /* 0x000fe20003f46270 */
[----:B0-----:R-:W-:Y:S01]  /*0440*/  IMAD.WIDE R10, R21, c[0x0][0x190], R18 ;  /* 0x00006400150a7a25 */ /* 0x001fe200078e0212 */
[----:B--2---:R-:W-:Y:S04]  /*0450*/  STS.U16 [R9], R20 ;  /* 0x0000001409007388 */ /* 0x004fe80000000400 */
[----:B---3--:R-:W-:Y:S04]  /*0460*/  STS.U16 [R9+0x80], R12 ;  /* 0x0000800c09007388 */ /* 0x008fe80000000400 */
[----:B----4-:R-:W-:Y:S04]  /*0470*/  STS.U16 [R9+0x100], R14 ;  /* 0x0001000e09007388 */ /* 0x010fe80000000400 */
[----:B-----5:R0:W-:Y:S02]  /*0480*/  STS.U16 [R9+0x180], R22 ;  /* 0x0001801609007388 */ /* 0x0201e40000000400 */
[----:B0-----:R-:W-:Y:S01]  /*0490*/  IADD3 R9, R9, 0x200, RZ ;  /* 0x0000020009097810 */ /* 0x001fe20007ffe0ff */
[----:B------:R-:W-:Y:S05]  /*04a0*/  @!P2 BRA `(.L_x_2183) ;  /* 0xfffffef00000a947 */ /* 0x000fea000383ffff */
.L_x_2182:
[----:B------:R-:W-:-:S05]  /*04b0*/  IMAD.IADD R12, R2, 0x1, -R17 ;  /* 0x00000001020c7824 */ /* 0x000fca00078e0a11 */
[----:B------:R-:W-:-:S13]  /*04c0*/  ISETP.GT.AND P2, PT, R12, 0x1, PT ;  /* 0x000000010c00780c */ /* 0x000fda0003f44270 */
[----:B------:R-:W-:Y:S01]  /*04d0*/  @P2 IMAD.MOV.U32 R15, RZ, RZ, 0x2 ;  /* 0x00000002ff0f2424 */ /* 0x000fe200078e00ff */
[----:B------:R0:W2:Y:S03]  /*04e0*/  @P2 LDG.E.U16.CONSTANT R14, [R10.64] ;  /* 0x000000060a0e2981 */ /* 0x0000a6000c1e9500 */
[----:B------:R-:W-:-:S05]  /*04f0*/  @P2 IMAD.WIDE R12, R15, c[0x0][0x190], R10 ;  /* 0x000064000f0c2a25 */ /* 0x000fca00078e020a */
[----:B------:R-:W3:Y:S01]  /*0500*/  @P2 LDG.E.U16.CONSTANT R18, [R12.64] ;  /* 0x000000060c122981 */ /* 0x000ee2000c1e9500 */
[----:B------:R-:W-:Y:S02]  /*0510*/  @P2 PLOP3.LUT P0, PT, PT, PT, PT, 0x8, 0x0 ;  /* 0x000000000000281c */ /* 0x000fe40003f0e170 */
[----:B------:R-:W-:-:S11]  /*0520*/  @P2 IADD3 R17, R17, 0x2, RZ ;  /* 0x0000000211112810 */ /* 0x000fd60007ffe0ff */
[----:B------:R-:W-:Y:S01]  /*0530*/  ISETP.LT.OR P0, PT, R17, R2, P0 ;  /* 0x000000021100720c */ /* 0x000fe20000701670 */
[----:B0-----:R-:W-:Y:S01]  /*0540*/  @P2 IMAD.WIDE R10, R15, c[0x0][0x190], R12 ;  /* 0x000064000f0a2a25 */ /* 0x001fe200078e020c */
[----:B--2---:R-:W-:Y:S04]  /*0550*/  @P2 STS.U16 [R9], R14 ;  /* 0x0000000e09002388 */ /* 0x004fe80000000400 */
[----:B---3--:R0:W-:Y:S02]  /*0560*/  @P2 STS.U16 [R9+0x80], R18 ;  /* 0x0000801209002388 */ /* 0x0081e40000000400 */
[----:B0-----:R-:W-:-:S05]  /*0570*/  @P2 IADD3 R9, R9, 0x100, RZ ;  /* 0x0000010009092810 */ /* 0x001fca0007ffe0ff */
[----:B------:R-:W-:Y:S05]  /*0580*/  @!P0 BRA `(.L_x_2180) ;  /* 0x0000030000008947 */ /* 0x000fea0003800000 */
[----:B------:R-:W2:Y:S04]  /*0590*/  LDG.E.U16.CONSTANT R10, [R10.64] ;  /* 0x000000060a0a7981 */ /* 0x000ea8000c1e9500 */
[----:B--2---:R0:W-:Y:S01]  /*05a0*/  STS.U16 [R9], R10 ;  /* 0x0000000a09007388 */ /* 0x0041e20000000400 */
[----:B------:R-:W-:Y:S05]  /*05b0*/  BRA `(.L_x_2180) ;  /* 0x000002d000007947 */ /* 0x000fea0003800000 */
.L_x_2181:
        /* <DEDUP_REMOVED lines=13> */
.L_x_2185:
        /* <DEDUP_REMOVED lines=17> */
.L_x_2184:
[----:B------:R-:W-:-:S05]  /*07a0*/  IMAD.IADD R12, R2, 0x1, -R17 ;  /* 0x00000001020c7824 */ /* 0x000fca00078e0a11 */
[----:B------:R-:W-:-:S13]  /*07b0*/  ISETP.GT.AND P2, PT, R12, 0x1, PT ;  /* 0x000000010c00780c */ /* 0x000fda0003f44270 */
[----:B------:R-:W-:Y:S01]  /*07c0*/  @P2 PLOP3.LUT P0, PT, PT, PT, PT, 0x8, 0x0 ;  /* 0x000000000000281c */ /* 0x000fe20003f0e170 */
[----:B------:R-:W-:Y:S01]  /*07d0*/  @P2 IMAD.MOV.U32 R15, RZ, RZ, 0x2 ;  /* 0x00000002ff0f2424 */ /* 0x000fe200078e00ff */
[----:B------:R-:W-:Y:S01]  /*07e0*/  @P2 IADD3 R17, R17, 0x2, RZ ;  /* 0x0000000211112810 */ /* 0x000fe20007ffe0ff */
[----:B------:R0:W2:Y:S02]  /*07f0*/  @P2 LDG.E.U16.CONSTANT R18, [R10.64] ;  /* 0x000000060a122981 */ /* 0x0000a4000c1e9500 */
[----:B------:R-:W-:-:S05]  /*0800*/  @P2 IMAD.WIDE R12, R15, c[0x0][0x190], R10 ;  /* 0x000064000f0c2a25 */ /* 0x000fca00078e020a */
[----:B------:R-:W3:Y:S03]  /*0810*/  @P2 LDG.E.U16.CONSTANT R20, [R12.64] ;  /* 0x000000060c142981 */ /* 0x000ee6000c1e9500 */
[----:B------:R-:W-:Y:S01]  /*0820*/  ISETP.LT.OR P0, PT, R17, R2, P0 ;  /* 0x000000021100720c */ /* 0x000fe20000701670 */
[----:B0-----:R-:W-:-:S12]  /*0830*/  @P2 IMAD.WIDE R10, R15, c[0x0][0x190], R12 ;  /* 0x000064000f0a2a25 */ /* 0x001fd800078e020c */
[----:B------:R-:W4:Y:S04]  /*0840*/  @P0 LDG.E.U16.CONSTANT R14, [R10.64] ;  /* 0x000000060a0e0981 */ /* 0x000f28000c1e9500 */
[----:B--2---:R-:W-:Y:S04]  /*0850*/  @P2 STS.U16 [R9], R18 ;  /* 0x0000001209002388 */ /* 0x004fe80000000400 */
[----:B---3--:R0:W-:Y:S02]  /*0860*/  @P2 STS.U16 [R9+0x80], R20 ;  /* 0x0000801409002388 */ /* 0x0081e40000000400 */
[----:B0-----:R-:W-:-:S05]  /*0870*/  @P2 IADD3 R9, R9, 0x100, RZ ;  /* 0x0000010009092810 */ /* 0x001fca0007ffe0ff */
[----:B----4-:R0:W-:Y:S02]  /*0880*/  @P0 STS.U16 [R9], R14 ;  /* 0x0000000e09000388 */ /* 0x0101e40000000400 */
.L_x_2180:
[----:B------:R-:W-:Y:S05]  /*0890*/  BSYNC B0 ;  /* 0x0000000000007941 */ /* 0x000fea0003800000 */
.L_x_2179:
        /* <DEDUP_REMOVED lines=11> */
[----:B------:R-:W-:-:S04]  /*0950*/  IMAD R8, R9, 0x2, R8 ;  /* 0x0000000209087824 */ /* 0x000fc800078e0208 */
[----:B------:R-:W-:Y:S02]  /*0960*/  IMAD R8, R7, 0x4, R8 ;  /* 0x0000000407087824 */ /* 0x000fe400078e0208 */
[----:B------:R-:W-:Y:S02]  /*0970*/  IMAD.MOV.U32 R7, RZ, RZ, RZ ;  /* 0x000000ffff077224 */ /* 0x000fe400078e00ff */
[----:B------:R-:W-:Y:S01]  /*0980*/  IMAD.WIDE R8, R8, R17, c[0x0][0x180] ;  /* 0x0000600008087625 */ /* 0x000fe200078e0211 */
[----:B------:R-:W-:Y:S05]  /*0990*/  @!P2 BRA `(.L_x_2187) ;  /* 0x000000d00000a947 */ /* 0x000fea0003800000 */
[----:B------:R-:W-:Y:S02]  /*09a0*/  PLOP3.LUT P0, PT, PT, PT, PT, 0x8, 0x0 ;  /* 0x000000000000781c */ /* 0x000fe40003f0e170 */
[----:B------:R-:W-:Y:S02]  /*09b0*/  IADD3 R4, R2, -0x3, RZ ;  /* 0xfffffffd02047810 */ /* 0x000fe40007ffe0ff */
.L_x_2188:
        /* <DEDUP_REMOVED lines=11> */
.L_x_2187:
        /* <DEDUP_REMOVED lines=10> */
.L_x_2186:
[----:B------:R-:W-:Y:S01]  /*0b10*/  BAR.SYNC.DEFER_BLOCKING 0x0 ;  /* 0x0000000000007b1d */ /* 0x000fe20000010000 */
[C---:B------:R-:W-:Y:S02]  /*0b20*/  ISETP.GT.AND P0, PT, R52.reuse, c[0x0][0x1a8], PT ;  /* 0x00006a0034007a0c */ /* 0x040fe40003f04270 */
[C---:B------:R-:W-:Y:S02]  /*0b30*/  ISETP.GT.AND P3, PT, R52.reuse, c[0x0][0x1ac], PT ;  /* 0x00006b0034007a0c */ /* 0x040fe40003f64270 */
[C---:B------:R-:W-:Y:S02]  /*0b40*/  ISETP.GT.AND P4, PT, R52.reuse, c[0x0][0x1b0], PT ;  /* 0x00006c0034007a0c */ /* 0x040fe40003f84270 */
[C---:B------:R-:W-:Y:S02]  /*0b50*/  ISETP.GT.AND P5, PT, R52.reuse, c[0x0][0x1b4], PT ;  /* 0x00006d0034007a0c */ /* 0x040fe40003fa4270 */
[C---:B------:R-:W-:Y:S02]  /*0b60*/  IMNMX R4, R52.reuse, c[0x0][0x1a8], PT ;  /* 0x00006a0034047a17 */ /* 0x040fe40003800200 */
[----:B------:R-:W-:-:S02]  /*0b70*/  ISETP.GT.AND P2, PT, R52, c[0x0][0x1b8], PT ;  /* 0x00006e0034007a0c */ /* 0x000fc40003f44270 */
[----:B------:R-:W-:Y:S02]  /*0b80*/  SHF.R.S32.HI R7, RZ, 0x1f, R4 ;  /* 0x0000001fff077819 */ /* 0x000fe40000011404 */
[C---:B------:R-:W-:Y:S02]  /*0b90*/  @P0 IMNMX R2, R52.reuse, c[0x0][0x1ac], PT ;  /* 0x00006b0034020a17 */ /* 0x040fe40003800200 */
[----:B------:R-:W-:Y:S02]  /*0ba0*/  LEA.HI R14, R7, R4, RZ, 0x5 ;  /* 0x00000004070e7211 */ /* 0x000fe400078f28ff */
[----:B------:R-:W-:Y:S02]  /*0bb0*/  @P3 IMNMX R4, R52, c[0x0][0x1b0], PT ;  /* 0x00006c0034043a17 */ /* 0x000fe40003800200 */
[----:B------:R-:W-:Y:S02]  /*0bc0*/  @P0 IADD3 R2, R2, -c[0x0][0x1a8], RZ ;  /* 0x80006a0002020a10 */ /* 0x000fe40007ffe0ff */
[----:B-1----:R-:W-:-:S02]  /*0bd0*/  @P4 IMNMX R8, R52, c[0x0][0x1b4], PT ;  /* 0x00006d0034084a17 */ /* 0x002fc40003800200 */
        /* <DEDUP_REMOVED lines=9> */
[----:B------:R-:W-:Y:S01]  /*0c70*/  @P3 LEA.HI R9, R9, R4, RZ, 0x5 ;  /* 0x0000000409093211 */ /* 0x000fe200078f28ff */
[----:B------:R-:W-:Y:S01]  /*0c80*/  IMAD.MOV.U32 R4, RZ, RZ, RZ ;  /* 0x000000ffff047224 */ /* 0x000fe200078e00ff */
[----:B------:R-:W-:Y:S02]  /*0c90*/  @P2 IMNMX R2, R52, c[0x0][0x1bc], PT ;  /* 0x00006f0034022a17 */ /* 0x000fe40003800200 */
[----:B------:R-:W-:-:S02]  /*0ca0*/  @P0 SHF.R.S32.HI R7, RZ, 0x5, R7 ;  /* 0x00000005ff070819 */ /* 0x000fc40000011407 */
        /* <DEDUP_REMOVED lines=13> */
[----:B------:R-:W-:Y:S02]  /*0d80*/  SHF.R.S32.HI R9, RZ, 0x5, R14 ;  /* 0x00000005ff097819 */ /* 0x000fe4000001140e */
[----:B------:R-:W-:Y:S01]  /*0d90*/  @P2 LEA.HI R15, R15, R12, RZ, 0x5 ;  /* 0x0000000c0f0f2211 */ /* 0x000fe200078f28ff */
[----:B------:R-:W-:Y:S01]  /*0da0*/  @P4 IMAD.SHL.U32 R11, R10, 0x4, RZ ;  /* 0x000000040a0b4824 */ /* 0x000fe200078e00ff */
[----:B------:R-:W-:Y:S01]  /*0db0*/  @P5 SHF.R.S32.HI R13, RZ, 0x5, R13 ;  /* 0x00000005ff0d5819 */ /* 0x000fe2000001140d */
[----:B------:R-:W-:Y:S01]  /*0dc0*/  IMAD R8, R9, 0x8, R8 ;  /* 0x0000000809087824 */ /* 0x000fe200078e0208 */
[----:B------:R-:W-:Y:S01]  /*0dd0*/  @P2 SHF.R.S32.HI R15, RZ, 0x5, R15 ;  /* 0x00000005ff0f2819 */ /* 0x000fe2000001140f */
[----:B------:R-:W-:Y:S02]  /*0de0*/  IMAD.SHL.U32 R9, R0, 0x80, RZ ;  /* 0x0000008000097824 */ /* 0x000fe400078e00ff */
[----:B------:R-:W-:Y:S01]  /*0df0*/  IMAD.MOV.U32 R0, RZ, RZ, 0x2 ;  /* 0x00000002ff007424 */ /* 0x000fe200078e00ff */
[----:B------:R-:W-:Y:S01]  /*0e00*/  IADD3 R4, R11, R8, R4 ;  /* 0x000000080b047210 */ /* 0x000fe20007ffe004 */
[----:B------:R-:W-:-:S02]  /*0e10*/  @P5 IMAD R2, R13, 0x3, RZ ;  /* 0x000000030d025824 */ /* 0x000fc400078e02ff */
[----:B------:R-:W-:Y:S02]  /*0e20*/  @P2 IMAD.SHL.U32 R7, R15, 0x2, RZ ;  /* 0x000000020f072824 */ /* 0x000fe400078e00ff */
        /* <DEDUP_REMOVED lines=10> */
.L_x_2190:
        /* <DEDUP_REMOVED lines=43> */
.L_x_2189:
[----:B------:R-:W-:Y:S02]  /*1180*/  ISETP.GE.OR P0, PT, R52, c[0x0][0x1ac], P0 ;  /* 0x00006b0034007a0c */ /* 0x000fe40000706670 */
[----:B------:R-:W-:Y:S02]  /*1190*/  PRMT R22, RZ, 0x5410, RZ ;  /* 0x00005410ff167816 */ /* 0x000fe400000000ff */
[----:B------:R-:W-:Y:S02]  /*11a0*/  IADD3 R0, R7, R4, R2 ;  /* 0x0000000407007210 */ /* 0x000fe40007ffe002 */
[----:B------:R-:W-:Y:S02]  /*11b0*/  PRMT R23, RZ, 0x5410, RZ ;  /* 0x00005410ff177816 */ /* 0x000fe400000000ff */
[----:B------:R-:W-:Y:S02]  /*11c0*/  PRMT R18, RZ, 0x5410, RZ ;  /* 0x00005410ff127816 */ /* 0x000fe400000000ff */
[----:B------:R-:W-:-:S03]  /*11d0*/  PRMT R19, RZ, 0x5410, RZ ;  /* 0x00005410ff137816 */ /* 0x000fc600000000ff */
[----:B------:R-:W-:Y:S05]  /*11e0*/  @P0 BRA `(.L_x_2191) ;  /* 0x00001fa000000947 */ /* 0x000fea0003800000 */
[----:B------:R-:W2:Y:S04]  /*11f0*/  LDL.64 R10, [R1] ;  /* 0x00000000010a7983 */ /* 0x000ea80000100a00 */
[----:B------:R-:W3:Y:S01]  /*1200*/  LDG.E.U16.CONSTANT R21, [R8.64+0x2] ;  /* 0x0000020608157981 */ /* 0x000ee2000c1e9500 */
[----:B------:R-:W-:Y:S01]  /*1210*/  IMAD R0, R0, c[0x0][0x18c], RZ ;  /* 0x0000630000007a24 */ /* 0x000fe200078e02ff */
[----:B------:R-:W-:Y:S01]  /*1220*/  PRMT R2, R3, 0x9910, RZ ;  /* 0x0000991003027816 */ /* 0x000fe200000000ff */
[----:B------:R-:W-:Y:S01]  /*1230*/  IMAD.MOV.U32 R20, RZ, RZ, RZ ;  /* 0x000000ffff147224 */ /* 0x000fe200078e00ff */
[----:B------:R-:W-:Y:S01]  /*1240*/  PRMT R22, R22, 0x5410, RZ ;  /* 0x0000541016167816 */ /* 0x000fe200000000ff */
[----:B------:R-:W-:Y:S01]  /*1250*/  ULDC UR5, c[0x0][0x18c] ;  /* 0x0000630000057ab9 */ /* 0x000fe20000000800 */
[----:B------:R-:W-:Y:S01]  /*1260*/  SHF.R.S32.HI R4, RZ, 0x1f, R0 ;  /* 0x0000001fff047819 */ /* 0x000fe20000011400 */
[----:B------:R-:W-:Y:S01]  /*1270*/  USHF.R.S32.HI UR5, URZ, 0x1f, UR5 ;  /* 0x0000001f3f057899 */ /* 0x000fe20008011405 */
[----:B------:R-:W-:Y:S01]  /*1280*/  IADD3 R0, P2, R5, R0, RZ ;  /* 0x0000000005007210 */ /* 0x000fe20007f5e0ff */
[----:B------:R-:W-:Y:S01]  /*1290*/  UMOV UR4, URZ ;  /* 0x0000003f00047c82 */ /* 0x000fe20008000000 */
[----:B------:R-:W-:-:S02]  /*12a0*/  ISETP.NE.AND P0, PT, R2, RZ, PT ;  /* 0x000000ff0200720c */ /* 0x000fc40003f05270 */
[----:B------:R-:W-:Y:S02]  /*12b0*/  LEA.HI.X.SX32 R5, R5, R4, 0x1, P2 ;  /* 0x0000000405057211 */ /* 0x000fe400010f0eff */
[----:B------:R-:W-:Y:S02]  /*12c0*/  LEA R54, P2, R0, c[0x0][0x168], 0x2 ;  /* 0x00005a0000367a11 */ /* 0x000fe400078410ff */
[----:B------:R-:W-:Y:S02]  /*12d0*/  ISETP.LT.OR P0, PT, R6, 0x2, !P0 ;  /* 0x000000020600780c */ /* 0x000fe40004701670 */
[----:B------:R-:W-:Y:S02]  /*12e0*/  LEA.HI.X R55, R0, c[0x0][0x16c], R5, 0x2, P2 ;  /* 0x00005b0000377a11 */ /* 0x000fe400010f1405 */
[----:B--2---:R-:W-:Y:S02]  /*12f0*/  PRMT R2, R10, 0x7610, R11 ;  /* 0x000076100a027816 */ /* 0x004fe4000000000b */
[----:B------:R-:W-:Y:S01]  /*1300*/  PRMT R0, R11, 0x7610, R10 ;  /* 0x000076100b007816 */ /* 0x000fe2000000000a */
[----:B---3--:R-:W-:-:S05]  /*1310*/  IMAD.IADD R21, R52, 0x1, R21 ;  /* 0x0000000134157824 */ /* 0x008fca00078e0215 */
.L_x_2196:
[----:B------:R-:W-:Y:S01]  /*1320*/  ISETP.NE.AND P2, PT, R52, R21, PT ;  /* 0x000000153400720c */ /* 0x000fe20003f45270 */
[----:B-----5:R2:W5:-:S12]  /*1330*/  LDG.E.128.CONSTANT R4, [R54.64] ;  /* 0x0000000636047981 */ /* 0x020558000c1e9d00 */
[----:B------:R-:W-:Y:S01]  /*1340*/  @!P2 IADD3 R20, R20, 0x1, RZ ;  /* 0x000000011414a810 */ /* 0x000fe20007ffe0ff */
[----:B0-----:R-:W-:Y:S02]  /*1350*/  @!P2 IMAD.SHL.U32 R8, R52, 0x2, RZ ;  /* 0x000000023408a824 */ /* 0x001fe400078e00ff */
[----:B------:R-:W-:Y:S02]  /*1360*/  @!P2 IMAD.MOV.U32 R9, RZ, RZ, 0x2 ;  /* 0x00000002ff09a424 */ /* 0x000fe400078e00ff */
[----:B------:R-:W-:Y:S02]  /*1370*/  @!P2 IMAD R10, R20, 0x8, R1 ;  /* 0x00000008140aa824 */ /* 0x000fe400078e0201 */
[----:B------:R-:W-:-:S04]  /*1380*/  @!P2 IMAD.WIDE R8, R8, R9, c[0x0][0x198] ;  /* 0x000066000808a625 */ /* 0x000fc800078e0209 */
[----:B------:R-:W3:Y:S04]  /*1390*/  @!P2 LDL.64 R10, [R10] ;  /* 0x000000000a0aa983 */ /* 0x000ee80000100a00 */
[----:B------:R-:W4:Y:S01]  /*13a0*/  @!P2 LDG.E.U16.CONSTANT R9, [R8.64+0x2] ;  /* 0x000002060809a981 */ /* 0x000f22000c1e9500 */
[----:B------:R-:W-:Y:S01]  /*13b0*/  IMAD.MOV.U32 R17, RZ, RZ, c[0x0][0x18c] ;  /* 0x00006300ff117624 */ /* 0x000fe200078e00ff */
[----:B---3--:R-:W-:Y:S02]  /*13c0*/  @!P2 PRMT R2, R10, 0x7610, R2 ;  /* 0x000076100a02a816 */ /* 0x008fe40000000002 */
[----:B------:R-:W-:Y:S01]  /*13d0*/  @!P2 PRMT R0, R0, 0x7610, R10 ;  /* 0x000076100000a816 */ /* 0x000fe2000000000a */
[----:B----4-:R-:W-:Y:S01]  /*13e0*/  @!P2 IMAD.IADD R21, R9, 0x1, R52 ;  /* 0x000000010915a824 */ /* 0x010fe200078e0234 */
[----:B------:R-:W-:-:S02]  /*13f0*/  @!P2 PRMT R2, R2, 0x7610, R11 ;  /* 0x000076100202a816 */ /* 0x000fc4000000000b */
[----:B------:R-:W-:Y:S01]  /*1400*/  @!P2 PRMT R0, R11, 0x7610, R0 ;  /* 0x000076100b00a816 */ /* 0x000fe20000000000 */
[----:B-1----:R-:W-:Y:S05]  /*1410*/  @!P1 BRA `(.L_x_2192) ;  /* 0x00000e5000009947 */ /* 0x002fea0003800000 */
[----:B-12---:R-:W-:-:S06]  /*1420*/  IMAD.WIDE R12, R17, 0x4, R54 ;  /* 0x00000004110c7825 */ /* 0x006fcc00078e0236 */
        /* <DEDUP_REMOVED lines=8> */
[----:B------:R-:W-:Y:S02]  /*14b0*/  SHF.R.U32.HI R26, RZ, 0x6, R4 ;  /* 0x00000006ff1a7819 */ /* 0x000fe40000011604 */
[----:B------:R-:W-:Y:S02]  /*14c0*/  PRMT R4, R16, 0x9910, RZ ;  /* 0x0000991010047816 */ /* 0x000fe400000000ff */
[----:B------:R-:W-:Y:S02]  /*14d0*/  LOP3.LUT R28, R7, 0x3f003f, RZ, 0xc0, !PT ;  /* 0x003f003f071c7812 */ /* 0x000fe400078ec0ff */
[----:B------:R-:W-:-:S02]  /*14e0*/  SHF.R.U32.HI R39, RZ, 0x6, R7 ;  /* 0x00000006ff277819 */ /* 0x000fc40000011607 */
[----:B------:R-:W-:Y:S02]  /*14f0*/  SHF.R.U32.HI R30, RZ, 0xc, R5 ;  /* 0x0000000cff1e7819 */ /* 0x000fe40000011605 */
[----:B------:R-:W-:Y:S02]  /*1500*/  ISETP.NE.AND P2, PT, R4, RZ, PT ;  /* 0x000000ff0400720c */ /* 0x000fe40003f45270 */
[----:B------:R-:W-:Y:S02]  /*1510*/  LOP3.LUT R4, R29, 0xf000f, RZ, 0xc0, !PT ;  /* 0x000f000f1d047812 */ /* 0x000fe400078ec0ff */
[----:B------:R-:W-:Y:S02]  /*1520*/  LOP3.LUT R30, R30, 0xf000f, RZ, 0xc0, !PT ;  /* 0x000f000f1e1e7812 */ /* 0x000fe400078ec0ff */
[----:B------:R-:W-:Y:S02]  /*1530*/  LOP3.LUT R25, R5, 0x3f003f, RZ, 0xc0, !PT ;  /* 0x003f003f05197812 */ /* 0x000fe400078ec0ff */
[----:B------:R-:W-:-:S02]  /*1540*/  LOP3.LUT R27, R6, 0x3f003f, RZ, 0xc0, !PT ;  /* 0x003f003f061b7812 */ /* 0x000fc400078ec0ff */
[----:B------:R-:W-:Y:S02]  /*1550*/  SHF.R.U32.HI R5, RZ, 0x6, R5 ;  /* 0x00000006ff057819 */ /* 0x000fe40000011605 */
[----:B------:R-:W-:Y:S02]  /*1560*/  SHF.R.U32.HI R6, RZ, 0x6, R6 ;  /* 0x00000006ff067819 */ /* 0x000fe40000011606 */
[----:B------:R-:W-:Y:S02]  /*1570*/  LOP3.LUT R5, R5, 0x3f003f, RZ, 0xc0, !PT ;  /* 0x003f003f05057812 */ /* 0x000fe400078ec0ff */
[----:B------:R-:W-:Y:S02]  /*1580*/  LOP3.LUT R6, R6, 0x3f003f, RZ, 0xc0, !PT ;  /* 0x003f003f06067812 */ /* 0x000fe400078ec0ff */
[--C-:B---3--:R-:W-:Y:S02]  /*1590*/  SHF.R.U32.HI R41, RZ, 0x8, R8.reuse ;  /* 0x00000008ff297819 */ /* 0x108fe40000011608 */
[----:B------:R-:W-:-:S02]  /*15a0*/  SHF.R.U32.HI R48, RZ, 0xa, R8 ;  /* 0x0000000aff307819 */ /* 0x000fc40000011608 */
[----:B------:R-:W-:Y:S02]  /*15b0*/  LOP3.LUT R32, R8, 0x3f003f, RZ, 0xc0, !PT ;  /* 0x003f003f08207812 */ /* 0x000fe400078ec0ff */
[----:B------:R-:W-:Y:S02]  /*15c0*/  SHF.R.U32.HI R40, RZ, 0x6, R8 ;  /* 0x00000006ff287819 */ /* 0x000fe40000011608 */
[----:B------:R-:W-:Y:S02]  /*15d0*/  SHF.R.U32.HI R45, RZ, 0x8, R10 ;  /* 0x00000008ff2d7819 */ /* 0x000fe4000001160a */
[----:B------:R-:W-:Y:S02]  /*15e0*/  SHF.R.U32.HI R47, RZ, 0x8, R11 ;  /* 0x00000008ff2f7819 */ /* 0x000fe4000001160b */
[----:B------:R-:W-:Y:S02]  /*15f0*/  LOP3.LUT R8, R31, 0xf000f, RZ, 0xc0, !PT ;  /* 0x000f000f1f087812 */ /* 0x000fe400078ec0ff */
[----:B------:R-:W-:-:S02]  /*1600*/  LOP3.LUT R47, R36, 0x300030, R47, 0xf8, !PT ;  /* 0x00300030242f7812 */ /* 0x000fc400078ef82f */
[----:B------:R-:W-:Y:S02]  /*1610*/  LOP3.LUT R45, R8, 0x300030, R45, 0xf8, !PT ;  /* 0x00300030082d7812 */ /* 0x000fe400078ef82d */
[--C-:B--2---:R-:W-:Y:S02]  /*1620*/  SHF.R.U32.HI R8, RZ, 0xc, R12.reuse ;  /* 0x0000000cff087819 */ /* 0x104fe4000001160c */
[----:B------:R-:W-:Y:S02]  /*1630*/  LOP3.LUT R7, R12, 0x3f003f, RZ, 0xc0, !PT ;  /* 0x003f003f0c077812 */ /* 0x000fe400078ec0ff */
[----:B------:R-:W-:Y:S02]  /*1640*/  SHF.R.U32.HI R36, RZ, 0x6, R12 ;  /* 0x00000006ff247819 */ /* 0x000fe4000001160c */
[----:B------:R-:W-:Y:S02]  /*1650*/  SHF.R.U32.HI R12, RZ, 0xc, R15 ;  /* 0x0000000cff0c7819 */ /* 0x000fe4000001160f */
[----:B------:R-:W-:-:S02]  /*1660*/  SHF.R.U32.HI R50, RZ, 0xa, R10 ;  /* 0x0000000aff327819 */ /* 0x000fc4000001160a */
[----:B------:R-:W-:Y:S02]  /*1670*/  LOP3.LUT R34, R10, 0x3f003f, RZ, 0xc0, !PT ;  /* 0x003f003f0a227812 */ /* 0x000fe400078ec0ff */
[----:B------:R-:W-:Y:S02]  /*1680*/  SHF.R.U32.HI R44, RZ, 0x6, R10 ;  /* 0x00000006ff2c7819 */ /* 0x000fe4000001160a */
[--C-:B------:R-:W-:Y:S02]  /*1690*/  SHF.R.U32.HI R51, RZ, 0xa, R11.reuse ;  /* 0x0000000aff337819 */ /* 0x100fe4000001160b */
[----:B------:R-:W-:Y:S02]  /*16a0*/  LOP3.LUT R35, R11, 0x3f003f, RZ, 0xc0, !PT ;  /* 0x003f003f0b237812 */ /* 0x000fe400078ec0ff */
[----:B------:R-:W-:Y:S02]  /*16b0*/  SHF.R.U32.HI R46, RZ, 0x6, R11 ;  /* 0x00000006ff2e7819 */ /* 0x000fe4000001160b */
[----:B------:R-:W-:-:S02]  /*16c0*/  SHF.R.U32.HI R10, RZ, 0xc, R13 ;  /* 0x0000000cff0a7819 */ /* 0x000fc4000001160d */
[----:B------:R-:W-:Y:S02]  /*16d0*/  SHF.R.U32.HI R11, RZ, 0xc, R14 ;  /* 0x0000000cff0b7819 */ /* 0x000fe4000001160e */
[--C-:B------:R-:W-:Y:S02]  /*16e0*/  SHF.R.U32.HI R43, RZ, 0x8, R9.reuse ;  /* 0x00000008ff2b7819 */ /* 0x100fe40000011609 */
[----:B------:R-:W-:Y:S02]  /*16f0*/  LOP3.LUT R12, R12, 0xf000f, RZ, 0xc0, !PT ;  /* 0x000f000f0c0c7812 */ /* 0x000fe400078ec0ff */
[--C-:B------:R-:W-:Y:S02]  /*1700*/  SHF.R.U32.HI R49, RZ, 0xa, R9.reuse ;  /* 0x0000000aff317819 */ /* 0x100fe40000011609 */
[----:B------:R-:W-:Y:S02]  /*1710*/  LOP3.LUT R33, R9, 0x3f003f, RZ, 0xc0, !PT ;  /* 0x003f003f09217812 */ /* 0x000fe400078ec0ff */
[----:B------:R-:W-:-:S02]  /*1720*/  SHF.R.U32.HI R42, RZ, 0x6, R9 ;  /* 0x00000006ff2a7819 */ /* 0x000fc40000011609 */
[----:B------:R-:W-:Y:S02]  /*1730*/  LOP3.LUT R41, R4, 0x300030, R41, 0xf8, !PT ;  /* 0x0030003004297812 */ /* 0x000fe400078ef829 */
[----:B------:R-:W-:Y:S02]  /*1740*/  SHF.R.U32.HI R37, RZ, 0x6, R13 ;  /* 0x00000006ff257819 */ /* 0x000fe4000001160d */
[----:B------:R-:W-:Y:S02]  /*1750*/  SHF.R.U32.HI R38, RZ, 0x6, R14 ;  /* 0x00000006ff267819 */ /* 0x000fe4000001160e */
[----:B------:R-:W-:Y:S02]  /*1760*/  SHF.R.U32.HI R4, RZ, 0x6, R15 ;  /* 0x00000006ff047819 */ /* 0x000fe4000001160f */
[----:B------:R-:W-:Y:S02]  /*1770*/  LOP3.LUT R9, R8, 0xf000f, RZ, 0xc0, !PT ;  /* 0x000f000f08097812 */ /* 0x000fe400078ec0ff */
[----:B------:R-:W-:-:S02]  /*1780*/  LOP3.LUT R10, R10, 0xf000f, RZ, 0xc0, !PT ;  /* 0x000f000f0a0a7812 */ /* 0x000fc400078ec0ff */
[----:B------:R-:W-:Y:S02]  /*1790*/  LOP3.LUT R11, R11, 0xf000f, RZ, 0xc0, !PT ;  /* 0x000f000f0b0b7812 */ /* 0x000fe400078ec0ff */
[----:B------:R-:W-:Y:S02]  /*17a0*/  LOP3.LUT R43, R30, 0x300030, R43, 0xf8, !PT ;  /* 0x003000301e2b7812 */ /* 0x000fe400078ef82b */
        /* <DEDUP_REMOVED lines=84> */
[----:B0-----:R-:W-:-:S02]  /*1cf0*/  HFMA2.MMA R56, R12, R4, RZ ;  /* 0x000000040c387235 */ /* 0x001fc400000000ff */
        /* <DEDUP_REMOVED lines=17> */
[----:B------:R-:W-:Y:S02]  /*1e10*/  PRMT R56, R56, 0x5410, R57 ;  /* 0x0000541038387816 */ /* 0x000fe40000000039 */
[----:B------:R-:W-:-:S06]  /*1e20*/  PRMT R57, R2, 0x7610, R0 ;  /* 0x0000761002397816 */ /* 0x000fcc0000000000 */
[----:B------:R-:W-:Y:S01]  /*1e30*/  HFMA2.MMA R19, R56, R57, R19 ;  /* 0x0000003938137235 */ /* 0x000fe20000000013 */
[----:B------:R-:W-:Y:S01]  /*1e40*/  HFMA2 R56, R14, R4, RZ.H0_H0 ;  /* 0x000000040e387231 */ /* 0x000fe200000400ff */
[----:B------:R-:W-:-:S03]  /*1e50*/  HFMA2.MMA R4, R15, R4, RZ ;  /* 0x000000040f047235 */ /* 0x000fc600000000ff */
[----:B------:R-:W-:-:S03]  /*1e60*/  HFMA2 R56, R26, R5, R56 ;  /* 0x000000051a387231 */ /* 0x000fc60000000038 */
[----:B------:R-:W-:Y:S01]  /*1e70*/  HFMA2.MMA R4, R27, R5, R4 ;  /* 0x000000051b047235 */ /* 0x000fe20000000004 */
[----:B------:R-:W-:-:S05]  /*1e80*/  HFMA2 R56, R30, R6, R56 ;  /* 0x000000061e387231 */ /* 0x000fca0000000038 */
[----:B------:R-:W-:Y:S01]  /*1e90*/  HFMA2.MMA R6, R31, R6, R4 ;  /* 0x000000061f067235 */ /* 0x000fe20000000004 */
[----:B------:R-:W-:-:S04]  /*1ea0*/  HFMA2 R4, R38, R7, R56 ;  /* 0x0000000726047231 */ /* 0x000fc80000000038 */
[----:B------:R-:W-:Y:S01]  /*1eb0*/  HFMA2 R4, R34, R8, R4 ;  /* 0x0000000822047231 */ /* 0x000fe20000000004 */
[----:B------:R-:W-:-:S03]  /*1ec0*/  HFMA2.MMA R6, R39, R7, R6 ;  /* 0x0000000727067235 */ /* 0x000fc60000000006 */
[----:B------:R-:W-:Y:S01]  /*1ed0*/  HFMA2 R5, R44, R9, R4 ;  /* 0x000000092c057231 */ /* 0x000fe20000000004 */
[----:B------:R-:W-:Y:S02]  /*1ee0*/  PRMT R4, R0, 0x7610, R2 ;  /* 0x0000761000047816 */ /* 0x000fe40000000002 */
[----:B------:R-:W-:Y:S01]  /*1ef0*/  HFMA2.MMA R6, R35, R8, R6 ;  /* 0x0000000823067235 */ /* 0x000fe20000000006 */
[----:B------:R-:W-:-:S04]  /*1f00*/  HFMA2 R5, R45, R10, R5 ;  /* 0x0000000a2d057231 */ /* 0x000fc80000000005 */
[----:B------:R-:W-:Y:S01]  /*1f10*/  HFMA2 R5, R50, R11, R5 ;  /* 0x0000000b32057231 */ /* 0x000fe20000000005 */
[----:B------:R-:W-:-:S03]  /*1f20*/  HFMA2.MMA R6, R46, R9, R6 ;  /* 0x000000092e067235 */ /* 0x000fc60000000006 */
[----:B------:R-:W-:-:S03]  /*1f30*/  HADD2 R5, R5.H0_H0, R5.H1_H1 ;  /* 0x3000000505057230 */ /* 0x000fc60000000800 */
[----:B------:R-:W-:-:S06]  /*1f40*/  HFMA2.MMA R6, R47, R10, R6 ;  /* 0x0000000a2f067235 */ /* 0x000fcc0000000006 */
[----:B------:R-:W-:-:S10]  /*1f50*/  HFMA2.MMA R6, R51, R11, R6 ;  /* 0x0000000b33067235 */ /* 0x000fd40000000006 */
[----:B------:R-:W-:-:S05]  /*1f60*/  HADD2 R6, R6.H0_H0, R6.H1_H1 ;  /* 0x3000000606067230 */ /* 0x000fca0000000800 */
[----:B------:R-:W-:-:S05]  /*1f70*/  PRMT R5, R5, 0x5410, R6 ;  /* 0x0000541005057816 */ /* 0x000fca0000000006 */
[----:B------:R-:W-:Y:S02]  /*1f80*/  HFMA2 R18, R5, R4, R18 ;  /* 0x0000000405127231 */ /* 0x000fe40000000012 */
.L_x_2193:
        /* <DEDUP_REMOVED lines=46> */
.L_x_2192:
[----:B--2---:R-:W-:Y:S05]  /*2270*/  @!P1 BRA `(.L_x_2194) ;  /* 0x00000e9000009947 */ /* 0x004fea0003800000 */
[----:B------:R-:W-:Y:S01]  /*2280*/  UIMAD UR8, UR5, 0xc, URZ ;  /* 0x0000000c050878a4 */ /* 0x000fe2000f8e023f */
[----:B------:R-:W-:-:S05]  /*2290*/  IMAD.WIDE.U32 R24, R17, 0xc, R54 ;  /* 0x0000000c11187825 */ /* 0x000fca00078e0036 */
[----:B------:R-:W-:-:S05]  /*22a0*/  IADD3 R25, R25, UR8, RZ ;  /* 0x0000000819197c10 */ /* 0x000fca000fffe0ff */
[C---:B-1----:R-:W-:Y:S01]  /*22b0*/  IMAD.WIDE R12, R17.reuse, 0x4, R24 ;  /* 0x00000004110c7825 */ /* 0x042fe200078e0218 */
[----:B-----5:R-:W2:Y:S05]  /*22c0*/  LDG.E.128.CONSTANT R4, [R24.64] ;  /* 0x0000000618047981 */ /* 0x020eaa000c1e9d00 */
[----:B------:R-:W-:Y:S02]  /*22d0*/  IMAD.WIDE R8, R17, 0x4, R12 ;  /* 0x0000000411087825 */ /* 0x000fe400078e020c */
[----:B------:R-:W3:Y:S04]  /*22e0*/  LDG.E.128.CONSTANT R12, [R12.64] ;  /* 0x000000060c0c7981 */ /* 0x000ee8000c1e9d00 */
[----:B------:R-:W4:Y:S01]  /*22f0*/  LDG.E.128.CONSTANT R8, [R8.64] ;  /* 0x0000000608087981 */ /* 0x000f22000c1e9d00 */
[----:B------:R-:W-:-:S04]  /*2300*/  PRMT R26, R16, 0x9910, RZ ;  /* 0x00009910101a7816 */ /* 0x000fc800000000ff */
[----:B------:R-:W-:Y:S02]  /*2310*/  ISETP.NE.AND P2, PT, R26, RZ, PT ;  /* 0x000000ff1a00720c */ /* 0x000fe40003f45270 */
[----:B--2---:R-:W-:Y:S02]  /*2320*/  SHF.R.U32.HI R29, RZ, 0xc, R5 ;  /* 0x0000000cff1d7819 */ /* 0x004fe40000011605 */
[----:B------:R-:W-:Y:S02]  /*2330*/  SHF.R.U32.HI R31, RZ, 0xc, R7 ;  /* 0x0000000cff1f7819 */ /* 0x000fe40000011607 */
[----:B------:R-:W-:Y:S02]  /*2340*/  SHF.R.U32.HI R30, RZ, 0xc, R6 ;  /* 0x0000000cff1e7819 */ /* 0x000fe40000011606 */
[----:B------:R-:W-:Y:S02]  /*2350*/  LOP3.LUT R36, R31, 0xf000f, RZ, 0xc0, !PT ;  /* 0x000f000f1f247812 */ /* 0x000fe400078ec0ff */
[----:B------:R-:W-:-:S02]  /*2360*/  LOP3.LUT R30, R30, 0xf000f, RZ, 0xc0, !PT ;  /* 0x000f000f1e1e7812 */ /* 0x000fc400078ec0ff */
[--C-:B----4-:R-:W-:Y:S02]  /*2370*/  SHF.R.U32.HI R41, RZ, 0x8, R8.reuse ;  /* 0x00000008ff297819 */ /* 0x110fe40000011608 */
[--C-:B------:R-:W-:Y:S02]  /*2380*/  SHF.R.U32.HI R48, RZ, 0xa, R8.reuse ;  /* 0x0000000aff307819 */ /* 0x100fe40000011608 */
        /* <DEDUP_REMOVED lines=9> */
[----:B------:R-:W-:-:S02]  /*2420*/  LOP3.LUT R43, R8, 0x300030, R43, 0xf8, !PT ;  /* 0x00300030082b7812 */ /* 0x000fc400078ef82b */
[----:B------:R-:W-:Y:S02]  /*2430*/  LOP3.LUT R47, R36, 0x300030, R47, 0xf8, !PT ;  /* 0x00300030242f7812 */ /* 0x000fe400078ef82f */
[--C-:B---3--:R-:W-:Y:S02]  /*2440*/  SHF.R.U32.HI R9, RZ, 0xc, R12.reuse ;  /* 0x0000000cff097819 */ /* 0x108fe4000001160c */
[----:B------:R-:W-:Y:S02]  /*2450*/  LOP3.LUT R8, R12, 0x3f003f, RZ, 0xc0, !PT ;  /* 0x003f003f0c087812 */ /* 0x000fe400078ec0ff */
[----:B------:R-:W-:Y:S02]  /*2460*/  SHF.R.U32.HI R36, RZ, 0x6, R12 ;  /* 0x00000006ff247819 */ /* 0x000fe4000001160c */
[----:B------:R-:W-:Y:S02]  /*2470*/  LOP3.LUT R45, R30, 0x300030, R45, 0xf8, !PT ;  /* 0x003000301e2d7812 */ /* 0x000fe400078ef82d */
        /* <DEDUP_REMOVED lines=13> */
[----:B------:R-:W-:Y:S02]  /*2550*/  LOP3.LUT R34, R10, 0x3f003f, RZ, 0xc0, !PT ;  /* 0x003f003f0a227812 */ /* 0x000fe400078ec0ff */
[----:B------:R-:W-:Y:S02]  /*2560*/  SHF.R.U32.HI R51, RZ, 0xa, R11 ;  /* 0x0000000aff337819 */ /* 0x000fe4000001160b */
        /* <DEDUP_REMOVED lines=13> */
[----:B------:R-:W-:Y:S02]  /*2640*/  LOP3.LUT R41, R28, 0x300030, R41, 0xf8, !PT ;  /* 0x003000301c297812 */ /* 0x000fe400078ef829 */
[----:B------:R-:W-:Y:S02]  /*2650*/  LOP3.LUT R31, R15, 0x3f003f, RZ, 0xc0, !PT ;  /* 0x003f003f0f1f7812 */ /* 0x000fe400078ec0ff */
[----:B------:R-:W-:-:S02]  /*2660*/  LOP3.LUT R48, R9, 0x300030, R48, 0xf8, !PT ;  /* 0x0030003009307812 */ /* 0x000fc400078ef830 */
        /* <DEDUP_REMOVED lines=124> */
.L_x_2195:
        /* <DEDUP_REMOVED lines=46> */
.L_x_2194:
        /* <DEDUP_REMOVED lines=8> */
.L_x_2191:
[----:B------:R-:W-:Y:S05]  /*3190*/  @!P1 EXIT ;  /* 0x000000000000994d */ /* 0x000fea0003800000 */
[----:B------:R-:W2:Y:S01]  /*31a0*/  S2R R0, SR_CTAID.X ;  /* 0x0000000000007919 */ /* 0x000ea20000002500 */
[----:B-1----:R-:W-:Y:S01]  /*31b0*/  IMAD.MOV.U32 R13, RZ, RZ, 0x2 ;  /* 0x00000002ff0d7424 */ /* 0x002fe200078e00ff */
[----:B------:R-:W-:Y:S02]  /*31c0*/  HMUL2 R19, R19, R16.H0_H0 ;  /* 0x2000001013137232 */ /* 0x000fe40000000000 */
[----:B-----5:R-:W2:Y:S04]  /*31d0*/  S2R R5, SR_TID.X ;  /* 0x0000000000057919 */ /* 0x020ea80000002100 */
[----:B------:R-:W1:Y:S01]  /*31e0*/  S2R R7, SR_CTAID.Y ;  /* 0x0000000000077919 */ /* 0x000e620000002600 */
[----:B--2---:R-:W-:Y:S02]  /*31f0*/  IMAD R0, R0, 0x40, R5 ;  /* 0x0000004000007824 */ /* 0x004fe400078e0205 */
[----:B-1----:R-:W-:-:S02]  /*3200*/  IMAD.SHL.U32 R7, R7, 0x2, RZ ;  /* 0x0000000207077824 */ /* 0x002fc400078e00ff */
[----:B------:R-:W-:-:S04]  /*3210*/  IMAD.SHL.U32 R0, R0, 0x4, RZ ;  /* 0x0000000400007824 */ /* 0x000fc800078e00ff */
[----:B------:R-:W-:-:S04]  /*3220*/  IMAD R0, R7, c[0x0][0x18c], R0 ;  /* 0x0000630007007a24 */ /* 0x000fc800078e0200 */
[----:B------:R-:W-:-:S05]  /*3230*/  IMAD.WIDE R4, R0, R13, c[0x0][0x180] ;  /* 0x0000600000047625 */ /* 0x000fca00078e020d */
[----:B------:R-:W2:Y:S01]  /*3240*/  ATOM.E.ADD.F16x2.RN.STRONG.GPU P0, RZ, [R4.64], R19 ;  /* 0x0000001304ff798a */ /* 0x000ea2000810e9c6 */
[----:B------:R-:W-:Y:S01]  /*3250*/  IADD3 R7, -R7, c[0x0][0x188], RZ ;  /* 0x0000620007077a10 */ /* 0x000fe20007ffe1ff */
[----:B------:R-:W-:Y:S01]  /*3260*/  BSSY B0, `(.L_x_2197) ;  /* 0x0000010000007945 */ /* 0x000fe20003800000 */
[----:B------:R-:W-:Y:S02]  /*3270*/  HMUL2 R11, R18, R16.H0_H0 ;  /* 0x20000010120b7232 */ /* 0x000fe40000000000 */
[----:B------:R-:W-:Y:S01]  /*3280*/  IMNMX R7, R7, 0x2, PT ;  /* 0x0000000207077817 */ /* 0x000fe20003800200 */
[----:B--2---:R-:W-:Y:S05]  /*3290*/  @P0 BRA `(.L_x_2198) ;  /* 0x000000c000000947 */ /* 0x004fea0003800000 */
[----:B------:R-:W1:Y:S02]  /*32a0*/  QSPC.E.S P0, RZ, [R4] ;  /* 0x0000000004ff73aa */ /* 0x000e640000000500 */
[----:B-1----:R-:W-:Y:S05]  /*32b0*/  @!P0 BRA `(.L_x_2199) ;  /* 0x0000007000008947 */ /* 0x002fea0003800000 */
[----:B------:R-:W-:-:S05]  /*32c0*/  LOP3.LUT R2, R4, 0xffffff, RZ, 0xc0, !PT ;  /* 0x00ffffff04027812 */ /* 0x000fca00078ec0ff */
.L_x_2200:
[----:B0-----:R-:W0:Y:S02]  /*32d0*/  LDS R8, [R2] ;  /* 0x0000000002087984 */ /* 0x001e240000000800 */
[----:B0-----:R-:W-:-:S06]  /*32e0*/  HADD2 R9, R8, R19 ;  /* 0x0000001308097230 */ /* 0x001fcc0000000000 */
[----:B------:R-:W0:Y:S02]  /*32f0*/  ATOMS.CAST.SPIN R9, [R2], R8, R9 ;  /* 0x000000080209738d */ /* 0x000e240001800009 */
[----:B0-----:R-:W-:-:S13]  /*3300*/  ISETP.EQ.U32.AND P0, PT, R9, 0x1, PT ;  /* 0x000000010900780c */ /* 0x001fda0003f02070 */
[----:B------:R-:W-:Y:S05]  /*3310*/  @!P0 BRA `(.L_x_2200) ;  /* 0xffffffb000008947 */ /* 0x000fea000383ffff */
[----:B------:R-:W-:Y:S05]  /*3320*/  BRA `(.L_x_2198) ;  /* 0x0000003000007947 */ /* 0x000fea0003800000 */
.L_x_2199:
[----:B------:R-:W2:Y:S02]  /*3330*/  LD.E R2, [R4.64] ;  /* 0x0000000604027980 */ /* 0x000ea4000c101900 */
[----:B0-2---:R-:W-:-:S05]  /*3340*/  IMAD.IADD R9, R19, 0x1, R2 ;  /* 0x0000000113097824 */ /* 0x005fca00078e0202 */
[----:B------:R0:W-:Y:S02]  /*3350*/  ST.E [R4.64], R9 ;  /* 0x0000000904007985 */ /* 0x0001e4000c101906 */
.L_x_2198:
[----:B------:R-:W-:Y:S05]  /*3360*/  BSYNC B0 ;  /* 0x0000000000007941 */ /* 0x000fea0003800000 */
.L_x_2197:
[----:B------:R-:W2:Y:S01]  /*3370*/  ATOM.E.ADD.F16x2.RN.STRONG.GPU P0, RZ, [R4.64+0x4], R11 ;  /* 0x0000040b04ff798a */ /* 0x000ea2000810e9c6 */
[----:B------:R-:W-:Y:S01]  /*3380*/  BSSY B0, `(.L_x_2201) ;  /* 0x000000f000007945 */ /* 0x000fe20003800000 */
[----:B--2---:R-:W-:Y:S05]  /*3390*/  @P0 BRA `(.L_x_2202) ;  /* 0x000000d000000947 */ /* 0x004fea0003800000 */
[----:B------:R-:W1:Y:S02]  /*33a0*/  QSPC.E.S P0, RZ, [R4+0x4] ;  /* 0x0000040004ff73aa */ /* 0x000e640000000500 */
[----:B-1----:R-:W-:Y:S05]  /*33b0*/  @!P0 BRA `(.L_x_2203) ;  /* 0x0000008000008947 */ /* 0x002fea0003800000 */
[----:B0-----:R-:W-:-:S04]  /*33c0*/  IADD3 R4, R4, 0x4, RZ ;  /* 0x0000000404047810 */ /* 0x001fc80007ffe0ff */
[----:B------:R-:W-:-:S05]  /*33d0*/  LOP3.LUT R4, R4, 0xffffff, RZ, 0xc0, !PT ;  /* 0x00ffffff04047812 */ /* 0x000fca00078ec0ff */
.L_x_2204:
[----:B------:R-:W0:Y:S02]  /*33e0*/  LDS R8, [R4] ;  /* 0x0000000004087984 */ /* 0x000e240000000800 */
[----:B0-----:R-:W-:-:S10]  /*33f0*/  HFMA2.MMA R9, R8, 1, 1, R11 ;  /* 0x3c003c0008097835 */ /* 0x001fd4000000000b */
[----:B------:R-:W0:Y:S02]  /*3400*/  ATOMS.CAST.SPIN R9, [R4], R8, R9 ;  /* 0x000000080409738d */ /* 0x000e240001800009 */
[----:B0-----:R-:W-:-:S13]  /*3410*/  ISETP.EQ.U32.AND P0, PT, R9, 0x1, PT ;  /* 0x000000010900780c */ /* 0x001fda0003f02070 */
[----:B------:R-:W-:Y:S05]  /*3420*/  @!P0 BRA `(.L_x_2204) ;  /* 0xffffffb000008947 */ /* 0x000fea000383ffff */
[----:B------:R-:W-:Y:S05]  /*3430*/  BRA `(.L_x_2202) ;  /* 0x0000003000007947 */ /* 0x000fea0003800000 */
.L_x_2203:
[----:B------:R-:W2:Y:S02]  /*3440*/  LD.E R2, [R4.64+0x4] ;  /* 0x0000040604027980 */ /* 0x000ea4000c101900 */
[----:B0-2---:R-:W-:-:S05]  /*3450*/  IMAD.IADD R9, R11, 0x1, R2 ;  /* 0x000000010b097824 */ /* 0x005fca00078e0202 */
[----:B------:R0:W-:Y:S02]  /*3460*/  ST.E [R4.64+0x4], R9 ;  /* 0x0000040904007985 */ /* 0x0001e4000c101906 */
.L_x_2202:
[----:B------:R-:W-:Y:S05]  /*3470*/  BSYNC B0 ;  /* 0x0000000000007941 */ /* 0x000fea0003800000 */
.L_x_2201:
[----:B------:R-:W-:-:S13]  /*3480*/  ISETP.GE.AND P0, PT, R7, 0x2, PT ;  /* 0x000000020700780c */ /* 0x000fda0003f06270 */
        /* <DEDUP_REMOVED lines=11> */
.L_x_2208:
[----:B------:R-:W0:Y:S02]  /*3540*/  LDS R2, [R0] ;  /* 0x0000000000027984 */ /* 0x000e240000000800 */
[----:B0-----:R-:W-:-:S06]  /*3550*/  HADD2 R3, R2, R23 ;  /* 0x0000001702037230 */ /* 0x001fcc0000000000 */
[----:B------:R-:W0:Y:S02]  /*3560*/  ATOMS.CAST.SPIN R3, [R0], R2, R3 ;  /* 0x000000020003738d */ /* 0x000e240001800003 */
[----:B0-----:R-:W-:-:S13]  /*3570*/  ISETP.EQ.U32.AND P0, PT, R3, 0x1, PT ;  /* 0x000000010300780c */ /* 0x001fda0003f02070 */
[----:B------:R-:W-:Y:S05]  /*3580*/  @!P0 BRA `(.L_x_2208) ;  /* 0xffffffb000008947 */ /* 0x000fea000383ffff */
[----:B------:R-:W-:Y:S05]  /*3590*/  BRA `(.L_x_2206) ;  /* 0x0000003000007947 */ /* 0x000fea0003800000 */
.L_x_2207:
[----:B------:R-:W2:Y:S02]  /*35a0*/  LD.E R0, [R4.64] ;  /* 0x0000000604007980 */ /* 0x000ea4000c101900 */
[----:B--2---:R-:W-:-:S05]  /*35b0*/  IMAD.IADD R3, R23, 0x1, R0 ;  /* 0x0000000117037824 */ /* 0x004fca00078e0200 */
[----:B------:R0:W-:Y:S02]  /*35c0*/  ST.E [R4.64], R3 ;  /* 0x0000000304007985 */ /* 0x0001e4000c101906 */
.L_x_2206:
[----:B------:R-:W-:Y:S05]  /*35d0*/  BSYNC B0 ;  /* 0x0000000000007941 */ /* 0x000fea0003800000 */
.L_x_2205:
[----:B------:R-:W2:Y:S02]  /*35e0*/  ATOM.E.ADD.F16x2.RN.STRONG.GPU P0, RZ, [R4.64+0x4], R7 ;  /* 0x0000040704ff798a */ /* 0x000ea4000810e9c6 */
[----:B--2---:R-:W-:Y:S05]  /*35f0*/  @P0 EXIT ;  /* 0x000000000000094d */ /* 0x004fea0003800000 */
[----:B------:R-:W1:Y:S02]  /*3600*/  QSPC.E.S P0, RZ, [R4+0x4] ;  /* 0x0000040004ff73aa */ /* 0x000e640000000500 */
[----:B-1----:R-:W-:Y:S05]  /*3610*/  @!P0 BRA `(.L_x_2209) ;  /* 0x0000008000008947 */ /* 0x002fea0003800000 */
[----:B0-----:R-:W-:-:S04]  /*3620*/  IADD3 R4, R4, 0x4, RZ ;  /* 0x0000000404047810 */ /* 0x001fc80007ffe0ff */
[----:B------:R-:W-:-:S05]  /*3630*/  LOP3.LUT R4, R4, 0xffffff, RZ, 0xc0, !PT ;  /* 0x00ffffff04047812 */ /* 0x000fca00078ec0ff */
.L_x_2210:
[----:B------:R-:W0:Y:S02]  /*3640*/  LDS R2, [R4] ;  /* 0x0000000004027984 */ /* 0x000e240000000800 */
[----:B0-----:R-:W-:-:S10]  /*3650*/  HFMA2.MMA R3, R2, 1, 1, R7 ;  /* 0x3c003c0002037835 */ /* 0x001fd40000000007 */
[----:B------:R-:W0:Y:S02]  /*3660*/  ATOMS.CAST.SPIN R3, [R4], R2, R3 ;  /* 0x000000020403738d */ /* 0x000e240001800003 */
[----:B0-----:R-:W-:-:S13]  /*3670*/  ISETP.EQ.U32.AND P0, PT, R3, 0x1, PT ;  /* 0x000000010300780c */ /* 0x001fda0003f02070 */
[----:B------:R-:W-:Y:S05]  /*3680*/  @!P0 BRA `(.L_x_2210) ;  /* 0xffffffb000008947 */ /* 0x000fea000383ffff */
[----:B------:R-:W-:Y:S05]  /*3690*/  EXIT ;  /* 0x000000000000794d */ /* 0x000fea0003800000 */
.L_x_2209:
[----:B------:R-:W2:Y:S02]  /*36a0*/  LD.E R0, [R4.64+0x4] ;  /* 0x0000040604007980 */ /* 0x000ea4000c101900 */
[----:B0-2---:R-:W-:-:S05]  /*36b0*/  IMAD.IADD R3, R7, 0x1, R0 ;  /* 0x0000000107037824 */ /* 0x005fca00078e0200 */
[----:B------:R-:W-:Y:S01]  /*36c0*/  ST.E [R4.64+0x4], R3 ;  /* 0x0000040304007985 */ /* 0x000fe2000c101906 */
[----:B------:R-:W-:Y:S05]  /*36d0*/  EXIT ;  /* 0x000000000000794d */ /* 0x000fea0003800000 */
.L_x_2211:
        /* <DEDUP_REMOVED lines=10> */
.L_x_3300:


//--------------------- .text._Z23gemm_half_q_half_kernelILi2ELi48ELb1ELb1ELi64EEvPK6__halfPKjS4_S2_PS0_iiiiPKtS7_iiiiiibS2_i --------------------------
	.section	.text._Z23gemm_half_q_half_kernelILi2ELi48ELb1ELb1ELi64EEvPK6__halfPKjS4_S2_PS0_iiiiPKtS7_iiiiiibS2_i,"ax",@progbits
	.sectioninfo	@"SHI_REGISTERS=108"
	.align	128
        .global         _Z23gemm_half_q_half_kernelILi2ELi48ELb1ELb1ELi64EEvPK6__halfPKjS4_S2_PS0_iiiiPKtS7_iiiiiibS2_i
        .type           _Z23gemm_half_q_half_kernelILi2ELi48ELb1ELb1ELi64EEvPK6__halfPKjS4_S2_PS0_iiiiPKtS7_iiiiiibS2_i,@function
        .size           _Z23gemm_half_q_half_kernelILi2ELi48ELb1ELb1ELi64EEvPK6__halfPKjS4_S2_PS0_iiiiPKtS7_iiiiiibS2_i,(.L_x_3301 - _Z23gemm_half_q_half_kernelILi2ELi48ELb1ELb1ELi64EEvPK6__halfPKjS4_S2_PS0_iiiiPKtS7_iiiiiibS2_i)
        .other          _Z23gemm_half_q_half_kernelILi2ELi48ELb1ELb1ELi64EEvPK6__halfPKjS4_S2_PS0_iiiiPKtS7_iiiiiibS2_i,@"STO_CUDA_ENTRY STV_DEFAULT"
_Z23gemm_half_q_half_kernelILi2ELi48ELb1ELb1ELi64EEvPK6__halfPKjS4_S2_PS0_iiiiPKtS7_iiiiiibS2_i:
.text._Z23gemm_half_q_half_kernelILi2ELi48ELb1ELb1ELi64EEvPK6__halfPKjS4_S2_PS0_iiiiPKtS7_iiiiiibS2_i:
        /* <DEDUP_REMOVED lines=25> */
.L_x_2212:
        /* <DEDUP_REMOVED lines=33> */
.L_x_2217:
        /* <DEDUP_REMOVED lines=17> */
.L_x_2216:
        /* <DEDUP_REMOVED lines=17> */
.L_x_2215:
        /* <DEDUP_REMOVED lines=13> */
.L_x_2219:
        /* <DEDUP_REMOVED lines=17> */
.L_x_2218:
        /* <DEDUP_REMOVED lines=15> */
.L_x_2214:
[----:B------:R-:W-:Y:S05]  /*0890*/  BSYNC B0 ;  /* 0x0000000000007941 */ /* 0x000fea0003800000 */
.L_x_2213:
        /* <DEDUP_REMOVED lines=18> */
.L_x_2222:
        /* <DEDUP_REMOVED lines=11> */
.L_x_2221:
        /* <DEDUP_REMOVED lines=10> */
.L_x_2220:
        /* <DEDUP_REMOVED lines=14> */
.L_x_2224:
        /* <DEDUP_REMOVED lines=43> */
.L_x_2223:
        /* <DEDUP_REMOVED lines=54> */
[----:B------:R-:W-:-:S05]  /*1200*/  IADD3 R0, R8, R0, R3 ;  /* 0x0000000008007210 */ /* 0x000fca0007ffe003 */
[----:B------:R-:W-:Y:S01]  /*1210*/  IMAD R3, R0, c[0x0][0x18c], RZ ;  /* 0x0000630000037a24 */ /* 0x000fe200078e02ff */
[----:B------:R-:W-:-:S04]  /*1220*/  SHF.R.S32.HI R0, RZ, 0x1f, R6 ;  /* 0x0000001fff007819 */ /* 0x000fc80000011406 */
[----:B------:R-:W-:-:S04]  /*1230*/  IADD3 R6, P2, R6, R3, RZ ;  /* 0x0000000306067210 */ /* 0x000fc80007f5e0ff */
[----:B------:R-:W-:Y:S02]  /*1240*/  LEA.HI.X.SX32 R3, R3, R0, 0x1, P2 ;  /* 0x0000000003037211 */ /* 0x000fe400010f0eff */
[----:B------:R-:W-:-:S04]  /*1250*/  LEA R12, P2, R6, c[0x0][0x168], 0x2 ;  /* 0x00005a00060c7a11 */ /* 0x000fc800078410ff */
[----:B------:R-:W-:Y:S02]  /*1260*/  LEA.HI.X R13, R6, c[0x0][0x16c], R3, 0x2, P2 ;  /* 0x00005b00060d7a11 */ /* 0x000fe400010f1403 */
[----:B------:R-:W-:Y:S02]  /*1270*/  PRMT R3, RZ, 0x5410, RZ ;  /* 0x00005410ff037816 */ /* 0x000fe400000000ff */
[----:B--2---:R-:W-:Y:S02]  /*1280*/  PRMT R2, R14, 0x7610, R14 ;  /* 0x000076100e027816 */ /* 0x004fe4000000000e */
[----:B------:R-:W-:Y:S01]  /*1290*/  PRMT R0, R15, 0x7610, R15 ;  /* 0x000076100f007816 */ /* 0x000fe2000000000f */
[----:B----4-:R-:W-:Y:S01]  /*12a0*/  IMAD.IADD R28, R17, 0x1, R4 ;  /* 0x00000001111c7824 */ /* 0x010fe200078e0204 */
[----:B------:R-:W-:Y:S05]  /*12b0*/  @P0 BRA `(.L_x_2225) ;  /* 0x00001e5000000947 */ /* 0x000fea0003800000 */
[----:B------:R-:W-:Y:S01]  /*12c0*/  PRMT R4, R19, 0x9910, RZ ;  /* 0x0000991013047816 */ /* 0x000fe200000000ff */
[----:B------:R-:W-:Y:S01]  /*12d0*/  IMAD.MOV.U32 R24, RZ, RZ, RZ ;  /* 0x000000ffff187224 */ /* 0x000fe200078e00ff */
[----:B------:R-:W-:Y:S01]  /*12e0*/  PRMT R22, RZ, 0x7610, R22 ;  /* 0x00007610ff167816 */ /* 0x000fe20000000016 */
[----:B------:R-:W-:Y:S01]  /*12f0*/  ULDC UR5, c[0x0][0x18c] ;  /* 0x0000630000057ab9 */ /* 0x000fe20000000800 */
[----:B------:R-:W-:Y:S01]  /*1300*/  ISETP.NE.AND P0, PT, R4, RZ, PT ;  /* 0x000000ff0400720c */ /* 0x000fe20003f05270 */
[----:B------:R-:W-:-:S02]  /*1310*/  USHF.R.S32.HI UR5, URZ, 0x1f, UR5 ;  /* 0x0000001f3f057899 */ /* 0x000fc40008011405 */
[----:B------:R-:W-:Y:S01]  /*1320*/  UMOV UR4, URZ ;  /* 0x0000003f00047c82 */ /* 0x000fe20008000000 */
[----:B------:R-:W-:Y:S02]  /*1330*/  ISETP.LT.OR P0, PT, R5, 0x2, !P0 ;  /* 0x000000020500780c */ /* 0x000fe40004701670 */
.L_x_2230:
        /* <DEDUP_REMOVED lines=23> */
[----:B------:R-:W-:Y:S02]  /*14b0*/  LOP3.LUT R27, R33, 0x3f003f, RZ, 0xc0, !PT ;  /* 0x003f003f211b7812 */ /* 0x000fe400078ec0ff */
[----:B------:R-:W-:Y:S02]  /*14c0*/  SHF.R.U32.HI R29, RZ, 0x6, R33 ;  /* 0x00000006ff1d7819 */ /* 0x000fe40000011621 */
[--C-:B------:R-:W-:Y:S02]  /*14d0*/  SHF.R.U32.HI R39, RZ, 0xc, R34.reuse ;  /* 0x0000000cff277819 */ /* 0x100fe40000011622 */
[----:B------:R-:W-:Y:S02]  /*14e0*/  LOP3.LUT R37, R34, 0x3f003f, RZ, 0xc0, !PT ;  /* 0x003f003f22257812 */ /* 0x000fe400078ec0ff */
[----:B------:R-:W-:Y:S02]  /*14f0*/  SHF.R.U32.HI R40, RZ, 0x6, R34 ;  /* 0x00000006ff287819 */ /* 0x000fe40000011622 */
[----:B------:R-:W-:-:S02]  /*1500*/  SHF.R.U32.HI R41, RZ, 0xc, R35 ;  /* 0x0000000cff297819 */ /* 0x000fc40000011623 */
[----:B------:R-:W-:Y:S02]  /*1510*/  ISETP.NE.AND P2, PT, R25, RZ, PT ;  /* 0x000000ff1900720c */ /* 0x000fe40003f45270 */
[----:B------:R-:W-:Y:S02]  /*1520*/  LOP3.LUT R47, R35, 0x3f003f, RZ, 0xc0, !PT ;  /* 0x003f003f232f7812 */ /* 0x000fe400078ec0ff */
[----:B------:R-:W-:Y:S02]  /*1530*/  SHF.R.U32.HI R49, RZ, 0x6, R35 ;  /* 0x00000006ff317819 */ /* 0x000fe40000011623 */
        /* <DEDUP_REMOVED lines=11> */
[----:B------:R-:W-:-:S03]  /*15f0*/  LOP3.LUT R29, R29, 0x64006400, RZ, 0xfc, !PT ;  /* 0x640064001d1d7812 */ /* 0x000fc600078efcff */
[----:B------:R-:W-:Y:S02]  /*1600*/  HADD2 R14, R14, -1056, -1056 ;  /* 0xe420e4200e0e7430 */ /* 0x000fe40000000000 */
[----:B------:R-:W-:Y:S01]  /*1610*/  HADD2 R29, R29, -1056, -1056 ;  /* 0xe420e4201d1d7430 */ /* 0x000fe20000000000 */
[--C-:B---3--:R-:W-:Y:S02]  /*1620*/  SHF.R.U32.HI R25, RZ, 0x8, R8.reuse ;  /* 0x00000008ff197819 */ /* 0x108fe40000011608 */
[--C-:B------:R-:W-:Y:S02]  /*1630*/  SHF.R.U32.HI R26, RZ, 0xa, R8.reuse ;  /* 0x0000000aff1a7819 */ /* 0x100fe40000011608 */
[----:B------:R-:W-:Y:S02]  /*1640*/  LOP3.LUT R33, R8, 0x3f003f, RZ, 0xc0, !PT ;  /* 0x003f003f08217812 */ /* 0x000fe400078ec0ff */
[----:B------:R-:W-:Y:S02]  /*1650*/  SHF.R.U32.HI R34, RZ, 0x6, R8 ;  /* 0x00000006ff227819 */ /* 0x000fe40000011608 */
[----:B------:R-:W-:-:S02]  /*1660*/  LOP3.LUT R8, R23, 0xf000f, RZ, 0xc0, !PT ;  /* 0x000f000f17087812 */ /* 0x000fc400078ec0ff */
[--C-:B------:R-:W-:Y:S02]  /*1670*/  SHF.R.U32.HI R31, RZ, 0x8, R9.reuse ;  /* 0x00000008ff1f7819 */ /* 0x100fe40000011609 */
        /* <DEDUP_REMOVED lines=8> */
[----:B------:R-:W-:Y:S02]  /*1700*/  LOP3.LUT R10, R8, 0x300030, R25, 0xf8, !PT ;  /* 0x00300030080a7812 */ /* 0x000fe400078ef819 */
[----:B--2---:R-:W-:Y:S02]  /*1710*/  SHF.R.U32.HI R25, RZ, 0xc, R6 ;  /* 0x0000000cff197819 */ /* 0x004fe40000011606 */
[----:B------:R-:W-:-:S02]  /*1720*/  LOP3.LUT R39, R30, 0x300030, R31, 0xf8, !PT ;  /* 0x003000301e277812 */ /* 0x000fc400078ef81f */
[----:B------:R-:W-:Y:S02]  /*1730*/  LOP3.LUT R54, R41, 0x300030, R48, 0xf8, !PT ;  /* 0x0030003029367812 */ /* 0x000fe400078ef830 */
[----:B------:R-:W-:Y:S02]  /*1740*/  LOP3.LUT R45, R44, 0x300030, R9, 0xf8, !PT ;  /* 0x003000302c2d7812 */ /* 0x000fe400078ef809 */
[----:B------:R-:W-:Y:S02]  /*1750*/  LOP3.LUT R31, R6, 0x3f003f, RZ, 0xc0, !PT ;  /* 0x003f003f061f7812 */ /* 0x000fe400078ec0ff */
[----:B------:R-:W-:Y:S02]  /*1760*/  SHF.R.U32.HI R41, RZ, 0x6, R6 ;  /* 0x00000006ff297819 */ /* 0x000fe40000011606 */
[----:B------:R-:W-:Y:S02]  /*1770*/  SHF.R.U32.HI R9, RZ, 0xc, R4 ;  /* 0x0000000cff097819 */ /* 0x000fe40000011604 */
[----:B------:R-:W-:-:S02]  /*1780*/  SHF.R.U32.HI R23, RZ, 0xc, R5 ;  /* 0x0000000cff177819 */ /* 0x000fc40000011605 */
[----:B------:R-:W-:Y:S02]  /*1790*/  SHF.R.U32.HI R6, RZ, 0xc, R7 ;  /* 0x0000000cff067819 */ /* 0x000fe40000011607 */
[--C-:B------:R-:W-:Y:S02]  /*17a0*/  SHF.R.U32.HI R52, RZ, 0xa, R11.reuse ;  /* 0x0000000aff347819 */ /* 0x100fe4000001160b */
        /* <DEDUP_REMOVED lines=8> */
[----:B------:R-:W-:Y:S02]  /*1830*/  SHF.R.U32.HI R4, RZ, 0x6, R4 ;  /* 0x00000006ff047819 */ /* 0x000fe40000011604 */
        /* <DEDUP_REMOVED lines=117> */
.L_x_2227:
        /* <DEDUP_REMOVED lines=43> */
.L_x_2226:
        /* <DEDUP_REMOVED lines=11> */
[----:B--2---:R-:W-:Y:S02]  /*22f0*/  SHF.R.U32.HI R23, RZ, 0xc, R32 ;  /* 0x0000000cff177819 */ /* 0x004fe40000011620 */
[--C-:B------:R-:W-:Y:S02]  /*2300*/  SHF.R.U32.HI R38, RZ, 0xc, R34.reuse ;  /* 0x0000000cff267819 */ /* 0x100fe40000011622 */
[----:B------:R-:W-:Y:S02]  /*2310*/  LOP3.LUT R40, R34, 0x3f003f, RZ, 0xc0, !PT ;  /* 0x003f003f22287812 */ /* 0x000fe400078ec0ff */
[----:B------:R-:W-:Y:S02]  /*2320*/  SHF.R.U32.HI R41, RZ, 0x6, R34 ;  /* 0x00000006ff297819 */ /* 0x000fe40000011622 */
[----:B------:R-:W-:-:S02]  /*2330*/  SHF.R.U32.HI R39, RZ, 0xc, R35 ;  /* 0x0000000cff277819 */ /* 0x000fc40000011623 */
[--C-:B----4-:R-:W-:Y:S02]  /*2340*/  SHF.R.U32.HI R25, RZ, 0x8, R8.reuse ;  /* 0x00000008ff197819 */ /* 0x110fe40000011608 */
[--C-:B------:R-:W-:Y:S02]  /*2350*/  SHF.R.U32.HI R26, RZ, 0xa, R8.reuse ;  /* 0x0000000aff1a7819 */ /* 0x100fe40000011608 */
[----:B------:R-:W-:Y:S02]  /*2360*/  LOP3.LUT R29, R8, 0x3f003f, RZ, 0xc0, !PT ;  /* 0x003f003f081d7812 */ /* 0x000fe400078ec0ff */
[----:B------:R-:W-:Y:S02]  /*2370*/  SHF.R.U32.HI R30, RZ, 0x6, R8 ;  /* 0x00000006ff1e7819 */ /* 0x000fe40000011608 */
[----:B------:R-:W-:Y:S02]  /*2380*/  LOP3.LUT R8, R23, 0xf000f, RZ, 0xc0, !PT ;  /* 0x000f000f17087812 */ /* 0x000fe400078ec0ff */
[----:B------:R-:W-:-:S02]  /*2390*/  LOP3.LUT R48, R35, 0x3f003f, RZ, 0xc0, !PT ;  /* 0x003f003f23307812 */ /* 0x000fc400078ec0ff */
[----:B------:R-:W-:Y:S02]  /*23a0*/  SHF.R.U32.HI R49, RZ, 0x6, R35 ;  /* 0x00000006ff317819 */ /* 0x000fe40000011623 */
        /* <DEDUP_REMOVED lines=10> */
[----:B------:R-:W-:-:S02]  /*2450*/  LOP3.LUT R10, R8, 0x300030, R25, 0xf8, !PT ;  /* 0x00300030080a7812 */ /* 0x000fc400078ef819 */
[----:B------:R-:W-:Y:S02]  /*2460*/  LOP3.LUT R14, R32, 0x3f003f, RZ, 0xc0, !PT ;  /* 0x003f003f200e7812 */ /* 0x000fe400078ec0ff */
[----:B---3--:R-:W-:Y:S02]  /*2470*/  SHF.R.U32.HI R25, RZ, 0xc, R6 ;  /* 0x0000000cff197819 */ /* 0x008fe40000011606 */
[----:B------:R-:W-:Y:S02]  /*2480*/  SHF.R.U32.HI R32, RZ, 0x6, R32 ;  /* 0x00000006ff207819 */ /* 0x000fe40000011620 */
[----:B------:R-:W-:Y:S02]  /*2490*/  LOP3.LUT R31, R31, 0xf000f, RZ, 0xc0, !PT ;  /* 0x000f000f1f1f7812 */ /* 0x000fe400078ec0ff */
[----:B------:R-:W-:Y:S02]  /*24a0*/  SHF.R.U32.HI R47, RZ, 0x8, R11 ;  /* 0x00000008ff2f7819 */ /* 0x000fe4000001160b */
[----:B------:R-:W-:-:S02]  /*24b0*/  LOP3.LUT R52, R39, 0xf000f, RZ, 0xc0, !PT ;  /* 0x000f000f27347812 */ /* 0x000fc400078ec0ff */
[----:B------:R-:W-:Y:S02]  /*24c0*/  LOP3.LUT R45, R44, 0x300030, R9, 0xf8, !PT ;  /* 0x003000302c2d7812 */ /* 0x000fe400078ef809 */
[----:B------:R-:W-:Y:S02]  /*24d0*/  SHF.R.U32.HI R23, RZ, 0xc, R5 ;  /* 0x0000000cff177819 */ /* 0x000fe40000011605 */
[----:B------:R-:W-:Y:S02]  /*24e0*/  LOP3.LUT R27, R33, 0x3f003f, RZ, 0xc0, !PT ;  /* 0x003f003f211b7812 */ /* 0x000fe400078ec0ff */
[----:B------:R-:W-:Y:S02]  /*24f0*/  SHF.R.U32.HI R9, RZ, 0xc, R4 ;  /* 0x0000000cff097819 */ /* 0x000fe40000011604 */
[----:B------:R-:W-:Y:S02]  /*2500*/  LOP3.LUT R25, R25, 0xf000f, RZ, 0xc0, !PT ;  /* 0x000f000f19197812 */ /* 0x000fe400078ec0ff */
[----:B------:R-:W-:-:S02]  /*2510*/  LOP3.LUT R38, R31, 0x300030, R36, 0xf8, !PT ;  /* 0x003000301f267812 */ /* 0x000fc400078ef824 */
[----:B------:R-:W-:Y:S02]  /*2520*/  SHF.R.U32.HI R39, RZ, 0xc, R7 ;  /* 0x0000000cff277819 */ /* 0x000fe40000011607 */
[----:B------:R-:W-:Y:S02]  /*2530*/  LOP3.LUT R44, R7, 0x3f003f, RZ, 0xc0, !PT ;  /* 0x003f003f072c7812 */ /* 0x000fe400078ec0ff */
[----:B------:R-:W-:Y:S02]  /*2540*/  LOP3.LUT R32, R32, 0x3f003f, RZ, 0xc0, !PT ;  /* 0x003f003f20207812 */ /* 0x000fe400078ec0ff */
[--C-:B------:R-:W-:Y:S02]  /*2550*/  SHF.R.U32.HI R53, RZ, 0xa, R11.reuse ;  /* 0x0000000aff357819 */ /* 0x100fe4000001160b */
[----:B------:R-:W-:Y:S02]  /*2560*/  LOP3.LUT R50, R11, 0x3f003f, RZ, 0xc0, !PT ;  /* 0x003f003f0b327812 */ /* 0x000fe400078ec0ff */
[----:B------:R-:W-:-:S02]  /*2570*/  SHF.R.U32.HI R51, RZ, 0x6, R11 ;  /* 0x00000006ff337819 */ /* 0x000fc4000001160b */
[----:B------:R-:W-:Y:S02]  /*2580*/  LOP3.LUT R8, R4, 0x3f003f, RZ, 0xc0, !PT ;  /* 0x003f003f04087812 */ /* 0x000fe400078ec0ff */
[----:B------:R-:W-:Y:S02]  /*2590*/  LOP3.LUT R31, R6, 0x3f003f, RZ, 0xc0, !PT ;  /* 0x003f003f061f7812 */ /* 0x000fe400078ec0ff */
[----:B------:R-:W-:Y:S02]  /*25a0*/  SHF.R.U32.HI R36, RZ, 0x6, R6 ;  /* 0x00000006ff247819 */ /* 0x000fe40000011606 */
[----:B------:R-:W-:Y:S02]  /*25b0*/  SHF.R.U32.HI R7, RZ, 0x6, R7 ;  /* 0x00000006ff077819 */ /* 0x000fe40000011607 */
[----:B------:R-:W-:Y:S02]  /*25c0*/  LOP3.LUT R52, R52, 0x300030, R47, 0xf8, !PT ;  /* 0x0030003034347812 */ /* 0x000fe400078ef82f */
[----:B------:R-:W-:-:S02]  /*25d0*/  LOP3.LUT R11, R5, 0x3f003f, RZ, 0xc0, !PT ;  /* 0x003f003f050b7812 */ /* 0x000fc400078ec0ff */
[----:B------:R-:W-:Y:S02]  /*25e0*/  LOP3.LUT R6, R23, 0xf000f, RZ, 0xc0, !PT ;  /* 0x000f000f17067812 */ /* 0x000fe400078ec0ff */
[----:B------:R-:W-:Y:S02]  /*25f0*/  LOP3.LUT R41, R41, 0x3f003f, RZ, 0xc0, !PT ;  /* 0x003f003f29297812 */ /* 0x000fe400078ec0ff */
[----:B------:R-:W-:Y:S02]  /*2600*/  LOP3.LUT R49, R49, 0x3f003f, RZ, 0xc0, !PT ;  /* 0x003f003f31317812 */ /* 0x000fe400078ec0ff */
[----:B------:R-:W-:Y:S02]  /*2610*/  SHF.R.U32.HI R33, RZ, 0x6, R33 ;  /* 0x00000006ff217819 */ /* 0x000fe40000011621 */
[----:B------:R-:W-:Y:S02]  /*2620*/  SHF.R.U32.HI R5, RZ, 0x6, R5 ;  /* 0x00000006ff057819 */ /* 0x000fe40000011605 */
[----:B------:R-:W-:-:S02]  /*2630*/  LOP3.LUT R9, R9, 0xf000f, RZ, 0xc0, !PT ;  /* 0x000f000f09097812 */ /* 0x000fc400078ec0ff */
[----:B------:R-:W-:Y:S02]  /*2640*/  LOP3.LUT R47, R25, 0x300030, R46, 0xf8, !PT ;  /* 0x00300030192f7812 */ /* 0x000fe400078ef82e */
[----:B------:R-:W-:Y:S02]  /*2650*/  LOP3.LUT R23, R27, 0x64006400, RZ, 0xfc, !PT ;  /* 0x640064001b177812 */ /* 0x000fe400078efcff */
[----:B------:R-:W-:Y:S02]  /*2660*/  SHF.R.U32.HI R4, RZ, 0x6, R4 ;  /* 0x00000006ff047819 */ /* 0x000fe40000011604 */
        /* <DEDUP_REMOVED lines=119> */
.L_x_2229:
        /* <DEDUP_REMOVED lines=43> */
.L_x_2228:
        /* <DEDUP_REMOVED lines=8> */
.L_x_2225:
        /* <DEDUP_REMOVED lines=9> */
.L_x_2234:
[----:B------:R-:W-:Y:S01]  /*31a0*/  ISETP.NE.AND P2, PT, R17, R28, PT ;  /* 0x0000001c1100720c */ /* 0x000fe20003f45270 */
[----:B------:R-:W-:Y:S02]  /*31b0*/  IMAD.MOV.U32 R23, RZ, RZ, c[0x0][0x18c] ;  /* 0x00006300ff177624 */ /* 0x000fe400078e00ff */
[----:B------:R-:W-:Y:S02]  /*31c0*/  IMAD.MOV.U32 R36, RZ, RZ, R12 ;  /* 0x000000ffff247224 */ /* 0x000fe400078e000c */
[----:B------:R-:W-:-:S04]  /*31d0*/  IMAD.MOV.U32 R37, RZ, RZ, R13 ;  /* 0x000000ffff257224 */ /* 0x000fc800078e000d */
[----:B-----5:R-:W-:Y:S02]  /*31e0*/  IMAD.WIDE R32, R23, 0x4, R36 ;  /* 0x0000000417207825 */ /* 0x020fe400078e0224 */
[----:B------:R-:W5:Y:S02]  /*31f0*/  LDG.E.128.CONSTANT R36, [R36.64] ;  /* 0x0000000624247981 */ /* 0x000f64000c1e9d00 */
[----:B------:R-:W-:Y:S01]  /*3200*/  @!P2 IADD3 R24, R24, 0x1, RZ ;  /* 0x000000011818a810 */ /* 0x000fe20007ffe0ff */
[----:B------:R-:W-:Y:S01]  /*3210*/  @!P2 IMAD.MOV.U32 R5, RZ, RZ, 0x2 ;  /* 0x00000002ff05a424 */ /* 0x000fe200078e00ff */
[----:B------:R-:W-:Y:S01]  /*3220*/  @!P2 LEA R4, R17, 0x1, 0x1 ;  /* 0x000000011104a811 */ /* 0x000fe200078e08ff */
[----:B------:R-:W-:Y:S02]  /*3230*/  IMAD.WIDE R12, R23, 0x4, R32 ;  /* 0x00000004170c7825 */ /* 0x000fe400078e0220 */
[----:B------:R-:W5:Y:S02]  /*3240*/  LDG.E.128.CONSTANT R32, [R32.64] ;  /* 0x0000000620207981 */ /* 0x000f64000c1e9d00 */
[----:B------:R-:W-:-:S02]  /*3250*/  @!P2 IMAD R26, R24, 0x8, R1 ;  /* 0x00000008181aa824 */ /* 0x000fc400078e0201 */
[----:B------:R-:W-:-:S04]  /*3260*/  @!P2 IMAD.WIDE R4, R4, R5, c[0x0][0x198] ;  /* 0x000066000404a625 */ /* 0x000fc800078e0205 */
[----:B------:R-:W2:Y:S01]  /*3270*/  @!P2 LDL.64 R26, [R26] ;  /* 0x000000001a1aa983 */ /* 0x000ea20000100a00 */
[----:B------:R-:W-:-:S03]  /*3280*/  IMAD.WIDE R6, R23, 0x4, R12 ;  /* 0x0000000417067825 */ /* 0x000fc600078e020c */
[----:B------:R-:W3:Y:S04]  /*3290*/  @!P2 LDG.E.U16.CONSTANT R4, [R4.64] ;  /* 0x000000060404a981 */ /* 0x000ee8000c1e9500 */
[----:B------:R-:W5:Y:S04]  /*32a0*/  LDG.E.128.CONSTANT R12, [R12.64] ;  /* 0x000000060c0c7981 */ /* 0x000f68000c1e9d00 */
[----:B------:R0:W5:Y:S01]  /*32b0*/  LDG.E.128.CONSTANT R8, [R6.64] ;  /* 0x0000000606087981 */ /* 0x000162000c1e9d00 */
[----:B--2---:R-:W-:Y:S02]  /*32c0*/  @!P2 PRMT R2, R26, 0x7610, R2 ;  /* 0x000076101a02a816 */ /* 0x004fe40000000002 */
[----:B------:R-:W-:-:S02]  /*32d0*/  @!P2 PRMT R0, R27, 0x7610, R0 ;  /* 0x000076101b00a816 */ /* 0x000fc40000000000 */
[----:B------:R-:W-:Y:S01]  /*32e0*/  @!P2 PRMT R2, R2, 0x7610, R26 ;  /* 0x000076100202a816 */ /* 0x000fe2000000001a */
[----:B---3--:R-:W-:Y:S01]  /*32f0*/  @!P2 IMAD.IADD R28, R4, 0x1, R17 ;  /* 0x00000001041ca824 */ /* 0x008fe200078e0211 */
[----:B------:R-:W-:Y:S01]  /*3300*/  @!P2 PRMT R0, R0, 0x7610, R27 ;  /* 0x000076100000a816 */ /* 0x000fe2000000001b */
[----:B------:R-:W-:Y:S01]  /*3310*/  IMAD.WIDE R26, R23, 0x4, R6 ;  /* 0x00000004171a7825 */ /* 0x000fe200078e0206 */
[----:B------:R-:W-:Y:S05]  /*3320*/  @!P1 BRA `(.L_x_2232) ;  /* 0x0000196000009947 */ /* 0x000fea0003800000 */
[----:B0-----:R-:W2:Y:S01]  /*3330*/  LDG.E.128.CONSTANT R4, [R26.64] ;  /* 0x000000061a047981 */ /* 0x001ea2000c1e9d00 */
[----:B-----5:R-:W-:Y:S02]  /*3340*/  SHF.R.U32.HI R73, RZ, 0xf, R38 ;  /* 0x0000000fff497819 */ /* 0x020fe40000011626 */
[----:B------:R-:W-:Y:S02]  /*3350*/  SHF.R.U32.HI R80, RZ, 0xf, R39 ;  /* 0x0000000fff507819 */ /* 0x000fe40000011627 */
[----:B------:R-:W-:Y:S02]  /*3360*/  SHF.R.U32.HI R45, RZ, 0xf, R36 ;  /* 0x0000000fff2d7819 */ /* 0x000fe40000011624 */
[----:B------:R-:W-:-:S02]  /*3370*/  SHF.R.U32.HI R65, RZ, 0xf, R37 ;  /* 0x0000000fff417819 */ /* 0x000fc40000011625 */
[----:B------:R-:W-:Y:S02]  /*3380*/  SHF.R.U32.HI R74, RZ, 0xe, R34 ;  /* 0x0000000eff4a7819 */ /* 0x000fe40000011622 */
[----:B------:R-:W-:Y:S02]  /*3390*/  LOP3.LUT R73, R73, 0x10001, RZ, 0xc0, !PT ;  /* 0x0001000149497812 */ /* 0x000fe400078ec0ff */
[----:B------:R-:W-:Y:S02]  /*33a0*/  SHF.R.U32.HI R83, RZ, 0xe, R35 ;  /* 0x0000000eff537819 */ /* 0x000fe40000011623 */
[----:B------:R-:W-:Y:S02]  /*33b0*/  LOP3.LUT R80, R80, 0x10001, RZ, 0xc0, !PT ;  /* 0x0001000150507812 */ /* 0x000fe400078ec0ff */
[----:B------:R-:W-:Y:S02]  /*33c0*/  SHF.R.U32.HI R46, RZ, 0xe, R32 ;  /* 0x0000000eff2e7819 */ /* 0x000fe40000011620 */
[----:B------:R-:W-:-:S02]  /*33d0*/  LOP3.LUT R45, R45, 0x10001, RZ, 0xc0, !PT ;  /* 0x000100012d2d7812 */ /* 0x000fc400078ec0ff */
[----:B------:R-:W-:Y:S02]  /*33e0*/  SHF.R.U32.HI R66, RZ, 0xe, R33 ;  /* 0x0000000eff427819 */ /* 0x000fe40000011621 */
[----:B------:R-:W-:Y:S02]  /*33f0*/  LOP3.LUT R65, R65, 0x10001, RZ, 0xc0, !PT ;  /* 0x0001000141417812 */ /* 0x000fe400078ec0ff */
[----:B------:R-:W-:Y:S02]  /*3400*/  SHF.R.U32.HI R76, RZ, 0xd, R14 ;  /* 0x0000000dff4c7819 */ /* 0x000fe4000001160e */
[----:B------:R-:W-:Y:S02]  /*3410*/  LOP3.LUT R73, R73, 0x20002, R74, 0xf8, !PT ;  /* 0x0002000249497812 */ /* 0x000fe400078ef84a */
[----:B------:R-:W-:Y:S02]  /*3420*/  SHF.R.U32.HI R82, RZ, 0xd, R15 ;  /* 0x0000000dff527819 */ /* 0x000fe4000001160f */
[----:B------:R-:W-:-:S02]  /*3430*/  LOP3.LUT R83, R80, 0x20002, R83, 0xf8, !PT ;  /* 0x0002000250537812 */ /* 0x000fc400078ef853 */
[----:B------:R-:W-:Y:S02]  /*3440*/  SHF.R.U32.HI R47, RZ, 0xd, R12 ;  /* 0x0000000dff2f7819 */ /* 0x000fe4000001160c */
[----:B------:R-:W-:Y:S02]  /*3450*/  LOP3.LUT R46, R45, 0x20002, R46, 0xf8, !PT ;  /* 0x000200022d2e7812 */ /* 0x000fe400078ef82e */
[----:B------:R-:W-:Y:S02]  /*3460*/  SHF.R.U32.HI R71, RZ, 0xd, R13 ;  /* 0x0000000dff477819 */ /* 0x000fe4000001160d */
[----:B------:R-:W-:Y:S02]  /*3470*/  LOP3.LUT R66, R65, 0x20002, R66, 0xf8, !PT ;  /* 0x0002000241427812 */ /* 0x000fe400078ef842 */
[----:B------:R-:W-:Y:S02]  /*3480*/  SHF.R.U32.HI R81, RZ, 0xc, R10 ;  /* 0x0000000cff517819 */ /* 0x000fe4000001160a */
[----:B------:R-:W-:-:S02]  /*3490*/  LOP3.LUT R76, R73, 0x40004, R76, 0xf8, !PT ;  /* 0x00040004494c7812 */ /* 0x000fc400078ef84c */
[----:B------:R-:W-:Y:S02]  /*34a0*/  SHF.R.U32.HI R85, RZ, 0xc, R11 ;  /* 0x0000000cff557819 */ /* 0x000fe4000001160b */
[----:B------:R-:W-:Y:S02]  /*34b0*/  PRMT R45, R18, 0x9910, RZ ;  /* 0x00009910122d7816 */ /* 0x000fe400000000ff */
[----:B------:R-:W-:Y:S02]  /*34c0*/  LOP3.LUT R82, R83, 0x40004, R82, 0xf8, !PT ;  /* 0x0004000453527812 */ /* 0x000fe400078ef852 */
[----:B------:R-:W-:Y:S02]  /*34d0*/  SHF.R.U32.HI R64, RZ, 0xc, R8 ;  /* 0x0000000cff407819 */ /* 0x000fe40000011608 */
[----:B------:R-:W-:Y:S02]  /*34e0*/  LOP3.LUT R47, R46, 0x40004, R47, 0xf8, !PT ;  /* 0x000400042e2f7812 */ /* 0x000fe400078ef82f */
[----:B------:R-:W-:-:S02]  /*34f0*/  LOP3.LUT R30, R35, 0x3e003e0, RZ, 0xc0, !PT ;  /* 0x03e003e0231e7812 */ /* 0x000fc400078ec0ff */
[----:B------:R-:W-:Y:S02]  /*3500*/  LOP3.LUT R52, R35, 0x1f001f, RZ, 0xc0, !PT ;  /* 0x001f001f23347812 */ /* 0x000fe400078ec0ff */
[----:B------:R-:W-:Y:S02]  /*3510*/  SHF.R.U32.HI R53, RZ, 0xa, R35 ;  /* 0x0000000aff357819 */ /* 0x000fe40000011623 */
[----:B------:R-:W-:Y:S02]  /*3520*/  SHF.R.U32.HI R72, RZ, 0xc, R9 ;  /* 0x0000000cff487819 */ /* 0x000fe40000011609 */
[----:B------:R-:W-:Y:S02]  /*3530*/  LOP3.LUT R71, R66, 0x40004, R71, 0xf8, !PT ;  /* 0x0004000442477812 */ /* 0x000fe400078ef847 */
[C---:B------:R-:W-:Y:S02]  /*3540*/  LOP3.LUT R41, R32.reuse, 0x3e003e0, RZ, 0xc0, !PT ;  /* 0x03e003e020297812 */ /* 0x040fe400078ec0ff */
[----:B------:R-:W-:-:S02]  /*3550*/  LOP3.LUT R67, R32, 0x1f001f, RZ, 0xc0, !PT ;  /* 0x001f001f20437812 */ /* 0x000fc400078ec0ff */
[----:B------:R-:W-:Y:S02]  /*3560*/  SHF.R.U32.HI R68, RZ, 0xa, R32 ;  /* 0x0000000aff447819 */ /* 0x000fe40000011620 */
[----:B------:R-:W-:Y:S02]  /*3570*/  LOP3.LUT R35, R13, 0x3e003e0, RZ, 0xc0, !PT ;  /* 0x03e003e00d237812 */ /* 0x000fe400078ec0ff */
[----:B------:R-:W-:Y:S02]  /*3580*/  LOP3.LUT R88, R76, 0x80008, R81, 0xf8, !PT ;  /* 0x000800084c587812 */ /* 0x000fe400078ef851 */
[C---:B------:R-:W-:Y:S02]  /*3590*/  LOP3.LUT R40, R36.reuse, 0x3e003e0, RZ, 0xc0, !PT ;  /* 0x03e003e024287812 */ /* 0x040fe400078ec0ff */
[----:B------:R-:W-:Y:S02]  /*35a0*/  LOP3.LUT R61, R36, 0x1f001f, RZ, 0xc0, !PT ;  /* 0x001f001f243d7812 */ /* 0x000fe400078ec0ff */
[----:B------:R-:W-:-:S02]  /*35b0*/  SHF.R.U32.HI R60, RZ, 0xa, R36 ;  /* 0x0000000aff3c7819 */ /* 0x000fc40000011624 */
[----:B------:R-:W-:Y:S02]  /*35c0*/  LOP3.LUT R32, R34, 0x3e003e0, RZ, 0xc0, !PT ;  /* 0x03e003e022207812 */ /* 0x000fe400078ec0ff */
[----:B------:R-:W-:Y:S02]  /*35d0*/  LOP3.LUT R43, R9, 0x3e003e0, RZ, 0xc0, !PT ;  /* 0x03e003e0092b7812 */ /* 0x000fe400078ec0ff */
[----:B------:R-:W-:Y:S02]  /*35e0*/  ISETP.NE.AND P2, PT, R45, RZ, PT ;  /* 0x000000ff2d00720c */ /* 0x000fe40003f45270 */
[----:B------:R-:W-:Y:S02]  /*35f0*/  LOP3.LUT R92, R82, 0x80008, R85, 0xf8, !PT ;  /* 0x00080008525c7812 */ /* 0x000fe400078ef855 */
[----:B------:R-:W-:Y:S02]  /*3600*/  LOP3.LUT R36, R33, 0x3e003e0, RZ, 0xc0, !PT ;  /* 0x03e003e021247812 */ /* 0x000fe400078ec0ff */
[----:B------:R-:W-:-:S02]  /*3610*/  LOP3.LUT R44, R8, 0x3e003e0, RZ, 0xc0, !PT ;  /* 0x03e003e0082c7812 */ /* 0x000fc400078ec0ff */
[----:B------:R-:W-:Y:S02]  /*3620*/  LOP3.LUT R80, R47, 0x80008, R64, 0xf8, !PT ;  /* 0x000800082f507812 */ /* 0x000fe400078ef840 */
[C---:B------:R-:W-:Y:S02]  /*3630*/  LOP3.LUT R25, R38.reuse, 0x3e003e0, RZ, 0xc0, !PT ;  /* 0x03e003e026197812 */ /* 0x040fe400078ec0ff */
[----:B------:R-:W-:Y:S02]  /*3640*/  LOP3.LUT R50, R38, 0x1f001f, RZ, 0xc0, !PT ;  /* 0x001f001f26327812 */ /* 0x000fe400078ec0ff */
[----:B------:R-:W-:Y:S01]  /*3650*/  SHF.R.U32.HI R51, RZ, 0xa, R38 ;  /* 0x0000000aff337819 */ /* 0x000fe20000011626 */
[----:B------:R-:W-:Y:S01]  /*3660*/  IMAD.MOV.U32 R38, RZ, RZ, 0x2800 ;  /* 0x00002800ff267424 */ /* 0x000fe200078e00ff */
[----:B------:R-:W-:Y:S02]  /*3670*/  LOP3.LUT R42, R12, 0x3e003e0, RZ, 0xc0, !PT ;  /* 0x03e003e00c2a7812 */ /* 0x000fe400078ec0ff */
[----:B------:R-:W-:-:S02]  /*3680*/  LOP3.LUT R84, R71, 0x80008, R72, 0xf8, !PT ;  /* 0x0008000847547812 */ /* 0x000fc400078ef848 */
[----:B------:R-:W-:Y:S02]  /*3690*/  LOP3.LUT R35, R35, 0x64006400, RZ, 0xfc, !PT ;  /* 0x6400640023237812 */ /* 0x000fe400078efcff */
[C---:B------:R-:W-:Y:S02]  /*36a0*/  LOP3.LUT R31, R37.reuse, 0x3e003e0, RZ, 0xc0, !PT ;  /* 0x03e003e0251f7812 */ /* 0x040fe400078ec0ff */
[----:B------:R-:W-:Y:S02]  /*36b0*/  LOP3.LUT R54, R37, 0x1f001f, RZ, 0xc0, !PT ;  /* 0x001f001f25367812 */ /* 0x000fe400078ec0ff */
[----:B------:R-:W-:Y:S02]  /*36c0*/  SHF.R.U32.HI R57, RZ, 0xa, R37 ;  /* 0x0000000aff397819 */ /* 0x000fe40000011625 */
[----:B------:R-:W-:Y:S02]  /*36d0*/  LOP3.LUT R29, R39, 0x3e003e0, RZ, 0xc0, !PT ;  /* 0x03e003e0271d7812 */ /* 0x000fe400078ec0ff */
[----:B------:R-:W-:-:S02]  /*36e0*/  LOP3.LUT R56, R34, 0x1f001f, RZ, 0xc0, !PT ;  /* 0x001f001f22387812 */ /* 0x000fc400078ec0ff */
[----:B------:R-:W-:Y:S02]  /*36f0*/  SHF.R.U32.HI R55, RZ, 0xa, R34 ;  /* 0x0000000aff377819 */ /* 0x000fe40000011622 */
[----:B------:R-:W-:Y:S02]  /*3700*/  LOP3.LUT R41, R41, 0x64006400, RZ, 0xfc, !PT ;  /* 0x6400640029297812 */ /* 0x000fe400078efcff */
[----:B------:R-:W-:Y:S02]  /*3710*/  LOP3.LUT R85, R43, 0x64006400, RZ, 0xfc, !PT ;  /* 0x640064002b557812 */ /* 0x000fe400078efcff */
[----:B------:R-:W-:Y:S01]  /*3720*/  LOP3.LUT R89, R32, 0x64006400, RZ, 0xfc, !PT ;  /* 0x6400640020597812 */ /* 0x000fe200078efcff */
[----:B------:R-:W-:Y:S01]  /*3730*/  HFMA2 R43, R41, R38.H0_H0, -48, -48 ;  /* 0xd200d200292b7431 */ /* 0x000fe20000040026 */
[----:B------:R-:W-:Y:S02]  /*3740*/  LOP3.LUT R48, R39, 0x1f001f, RZ, 0xc0, !PT ;  /* 0x001f001f27307812 */ /* 0x000fe400078ec0ff */
[----:B------:R-:W-:-:S02]  /*3750*/  SHF.R.U32.HI R49, RZ, 0xa, R39 ;  /* 0x0000000aff317819 */ /* 0x000fc40000011627 */
[----:B------:R-:W-:Y:S02]  /*3760*/  LOP3.LUT R58, R33, 0x1f001f, RZ, 0xc0, !PT ;  /* 0x001f001f213a7812 */ /* 0x000fe400078ec0ff */
        /* <DEDUP_REMOVED lines=57> */
[----:B--2---:R-:W-:Y:S02]  /*3b00*/  SHF.R.U32.HI R81, RZ, 0xb, R6 ;  /* 0x0000000bff517819 */ /* 0x004fe40000011606 */
[----:B------:R-:W-:Y:S02]  /*3b10*/  SHF.R.U32.HI R83, RZ, 0xb, R7 ;  /* 0x0000000bff537819 */ /* 0x000fe40000011607 */
        /* <DEDUP_REMOVED lines=11> */
[----:B------:R-:W-:Y:S02]  /*3bd0*/  LOP3.LUT R6, R88, 0x100010, R81, 0xf8, !PT ;  /* 0x0010001058067812 */ /* 0x000fe400078ef851 */
[----:B------:R-:W-:-:S02]  /*3be0*/  LOP3.LUT R7, R92, 0x100010, R83, 0xf8, !PT ;  /* 0x001000105c077812 */ /* 0x000fc400078ef853 */
[C---:B------:R-:W-:Y:S02]  /*3bf0*/  LOP3.LUT R82, R5.reuse, 0x3e003e0, RZ, 0xc0, !PT ;  /* 0x03e003e005527812 */ /* 0x040fe400078ec0ff */
[----:B------:R-:W-:Y:S02]  /*3c00*/  LOP3.LUT R4, R80, 0x100010, R45, 0xf8, !PT ;  /* 0x0010001050047812 */ /* 0x000fe400078ef82d */
[----:B------:R-:W-:Y:S01]  /*3c10*/  LOP3.LUT R81, R44, 0x64006400, RZ, 0xfc, !PT ;  /* 0x640064002c517812 */ /* 0x000fe200078efcff */
[-C--:B------:R-:W-:Y:S01]  /*3c20*/  HFMA2 R44, R97, R38.reuse.H0_H0, -48, -48 ;  /* 0xd200d200612c7431 */ /* 0x080fe20000040026 */
[----:B------:R-:W-:Y:S01]  /*3c30*/  LOP3.LUT R83, R36, 0x64006400, RZ, 0xfc, !PT ;  /* 0x6400640024537812 */ /* 0x000fe200078efcff */
[-C--:B------:R-:W-:Y:S01]  /*3c40*/  HFMA2 R36, R35, R38.reuse.H0_H0, -48, -48 ;  /* 0xd200d20023247431 */ /* 0x080fe20000040026 */
[----:B------:R-:W-:Y:S01]  /*3c50*/  LOP3.LUT R65, R5, 0x1f001f, RZ, 0xc0, !PT ;  /* 0x001f001f05417812 */ /* 0x000fe200078ec0ff */
[-C--:B------:R-:W-:Y:S01]  /*3c60*/  HFMA2 R35, R85, R38.reuse.H0_H0, -48, -48 ;  /* 0xd200d20055237431 */ /* 0x080fe20000040026 */
[----:B------:R-:W-:Y:S01]  /*3c70*/  SHF.R.U32.HI R71, RZ, 0xa, R5 ;  /* 0x0000000aff477819 */ /* 0x000fe20000011605 */
[-C--:B------:R-:W-:Y:S01]  /*3c80*/  HFMA2 R37, R81, R38.reuse.H0_H0, -48, -48 ;  /* 0xd200d20051257431 */ /* 0x080fe20000040026 */
[----:B------:R-:W-:Y:S01]  /*3c90*/  LOP3.LUT R45, R42, 0x64006400, RZ, 0xfc, !PT ;  /* 0x640064002a2d7812 */ /* 0x000fe200078efcff */
[----:B------:R-:W-:Y:S01]  /*3ca0*/  HFMA2 R41, R83, R38.H0_H0, -48, -48 ;  /* 0xd200d20053297431 */ /* 0x000fe20000040026 */
[----:B------:R-:W-:-:S02]  /*3cb0*/  LOP3.LUT R5, R84, 0x100010, R47, 0xf8, !PT ;  /* 0x0010001054057812 */ /* 0x000fc400078ef82f */
        /* <DEDUP_REMOVED lines=79> */
[----:B------:R-:W-:Y:S02]  /*41b0*/  HFMA2 R38, R105, R38.H0_H0, -48, -48 ;  /* 0xd200d20069267431 */ /* 0x000fe40000040026 */
        /* <DEDUP_REMOVED lines=96> */
.L_x_2233:
        /* <DEDUP_REMOVED lines=77> */
.L_x_2232:
        /* <DEDUP_REMOVED lines=8> */
.L_x_2231:
        /* <DEDUP_REMOVED lines=17> */
[----:B------:R-:W0:Y:S02]  /*4e20*/  QSPC.E.S P0, RZ, [R4] ;  /* 0x0000000004ff73aa */ /* 0x000e240000000500 */
[----:B0-----:R-:W-:Y:S05]  /*4e30*/  @!P0 BRA `(.L_x_2237) ;  /* 0x0000007000008947 */ /* 0x001fea0003800000 */
[----:B------:R-:W-:-:S05]  /*4e40*/  LOP3.LUT R2, R4, 0xffffff, RZ, 0xc0, !PT ;  /* 0x00ffffff04027812 */ /* 0x000fca00078ec0ff */
.L_x_2238:
[----:B------:R-:W0:Y:S02]  /*4e50*/  LDS R8, [R2] ;  /* 0x0000000002087984 */ /* 0x000e240000000800 */
[----:B0-----:R-:W-:-:S06]  /*4e60*/  HADD2 R9, R8, R11 ;  /* 0x0000000b08097230 */ /* 0x001fcc0000000000 */
[----:B------:R-:W0:Y:S02]  /*4e70*/  ATOMS.CAST.SPIN R9, [R2], R8, R9 ;  /* 0x000000080209738d */ /* 0x000e240001800009 */
[----:B0-----:R-:W-:-:S13]  /*4e80*/  ISETP.EQ.U32.AND P0, PT, R9, 0x1, PT ;  /* 0x000000010900780c */ /* 0x001fda0003f02070 */
[----:B------:R-:W-:Y:S05]  /*4e90*/  @!P0 BRA `(.L_x_2238) ;  /* 0xffffffb000008947 */ /* 0x000fea000383ffff */
[----:B------:R-:W-:Y:S05]  /*4ea0*/  BRA `(.L_x_2236) ;  /* 0x0000003000007947 */ /* 0x000fea0003800000 */
.L_x_2237:
[----:B------:R-:W2:Y:S02]  /*4eb0*/  LD.E R2, [R4.64] ;  /* 0x0000000604027980 */ /* 0x000ea4000c101900 */
[----:B--2---:R-:W-:-:S05]  /*4ec0*/  IMAD.IADD R9, R11, 0x1, R2 ;  /* 0x000000010b097824 */ /* 0x004fca00078e0202 */
[----:B------:R0:W-:Y:S02]  /*4ed0*/  ST.E [R4.64], R9 ;  /* 0x0000000904007985 */ /* 0x0001e4000c101906 */
.L_x_2236:
[----:B------:R-:W-:Y:S05]  /*4ee0*/  BSYNC B0 ;  /* 0x0000000000007941 */ /* 0x000fea0003800000 */
.L_x_2235:
[----:B------:R-:W2:Y:S01]  /*4ef0*/  ATOM.E.ADD.F16x2.RN.STRONG.GPU P0, RZ, [R4.64+0x4], R21 ;  /* 0x0000041504ff798a */ /* 0x000ea2000810e9c6 */
[----:B------:R-:W-:Y:S01]  /*4f00*/  BSSY B0, `(.L_x_2239) ;  /* 0x000000f000007945 */ /* 0x000fe20003800000 */
[----:B--2---:R-:W-:Y:S05]  /*4f10*/  @P0 BRA `(.L_x_2240) ;  /* 0x000000d000000947 */ /* 0x004fea0003800000 */
[----:B------:R-:W1:Y:S02]  /*4f20*/  QSPC.E.S P0, RZ, [R4+0x4] ;  /* 0x0000040004ff73aa */ /* 0x000e640000000500 */
[----:B-1----:R-:W-:Y:S05]  /*4f30*/  @!P0 BRA `(.L_x_2241) ;  /* 0x0000008000008947 */ /* 0x002fea0003800000 */
[----:B0-----:R-:W-:-:S04]  /*4f40*/  IADD3 R4, R4, 0x4, RZ ;  /* 0x0000000404047810 */ /* 0x001fc80007ffe0ff */
[----:B------:R-:W-:-:S05]  /*4f50*/  LOP3.LUT R4, R4, 0xffffff, RZ, 0xc0, !PT ;  /* 0x00ffffff04047812 */ /* 0x000fca00078ec0ff */
.L_x_2242:
[----:B------:R-:W0:Y:S02]  /*4f60*/  LDS R8, [R4] ;  /* 0x0000000004087984 */ /* 0x000e240000000800 */
[----:B0-----:R-:W-:-:S10]  /*4f70*/  HFMA2.MMA R9, R8, 1, 1, R21 ;  /* 0x3c003c0008097835 */ /* 0x001fd40000000015 */
[----:B------:R-:W0:Y:S02]  /*4f80*/  ATOMS.CAST.SPIN R9, [R4], R8, R9 ;  /* 0x000000080409738d */ /* 0x000e240001800009 */
[----:B0-----:R-:W-:-:S13]  /*4f90*/  ISETP.EQ.U32.AND P0, PT, R9, 0x1, PT ;  /* 0x000000010900780c */ /* 0x001fda0003f02070 */
[----:B------:R-:W-:Y:S05]  /*4fa0*/  @!P0 BRA `(.L_x_2242) ;  /* 0xffffffb000008947 */ /* 0x000fea000383ffff */
[----:B------:R-:W-:Y:S05]  /*4fb0*/  BRA `(.L_x_2240) ;  /* 0x0000003000007947 */ /* 0x000fea0003800000 */
.L_x_2241:
[----:B------:R-:W2:Y:S02]  /*4fc0*/  LD.E R2, [R4.64+0x4] ;  /* 0x0000040604027980 */ /* 0x000ea4000c101900 */
[----:B0-2---:R-:W-:-:S05]  /*4fd0*/  IMAD.IADD R9, R21, 0x1, R2 ;  /* 0x0000000115097824 */ /* 0x005fca00078e0202 */
[----:B------:R0:W-:Y:S02]  /*4fe0*/  ST.E [R4.64+0x4], R9 ;  /* 0x0000040904007985 */ /* 0x0001e4000c101906 */
.L_x_2240:
[----:B------:R-:W-:Y:S05]  /*4ff0*/  BSYNC B0 ;  /* 0x0000000000007941 */ /* 0x000fea0003800000 */
.L_x_2239:
        /* <DEDUP_REMOVED lines=12> */
.L_x_2246:
[----:B------:R-:W0:Y:S02]  /*50c0*/  LDS R2, [R0] ;  /* 0x0000000000027984 */ /* 0x000e240000000800 */
[----:B0-----:R-:W-:-:S06]  /*50d0*/  HADD2 R3, R2, R7 ;  /* 0x0000000702037230 */ /* 0x001fcc0000000000 */
[----:B------:R-:W0:Y:S02]  /*50e0*/  ATOMS.CAST.SPIN R3, [R0], R2, R3 ;  /* 0x000000020003738d */ /* 0x000e240001800003 */
[----:B0-----:R-:W-:-:S13]  /*50f0*/  ISETP.EQ.U32.AND P0, PT, R3, 0x1, PT ;  /* 0x000000010300780c */ /* 0x001fda0003f02070 */
[----:B------:R-:W-:Y:S05]  /*5100*/  @!P0 BRA `(.L_x_2246) ;  /* 0xffffffb000008947 */ /* 0x000fea000383ffff */
[----:B------:R-:W-:Y:S05]  /*5110*/  BRA `(.L_x_2244) ;  /* 0x0000003000007947 */ /* 0x000fea0003800000 */
.L_x_2245:
[----:B------:R-:W2:Y:S02]  /*5120*/  LD.E R0, [R4.64] ;  /* 0x0000000604007980 */ /* 0x000ea4000c101900 */
[----:B--2---:R-:W-:-:S05]  /*5130*/  IMAD.IADD R3, R7, 0x1, R0 ;  /* 0x0000000107037824 */ /* 0x004fca00078e0200 */
[----:B------:R0:W-:Y:S02]  /*5140*/  ST.E [R4.64], R3 ;  /* 0x0000000304007985 */ /* 0x0001e4000c101906 */
.L_x_2244:
[----:B------:R-:W-:Y:S05]  /*5150*/  BSYNC B0 ;  /* 0x0000000000007941 */ /* 0x000fea0003800000 */
.L_x_2243:
[----:B------:R-:W2:Y:S02]  /*5160*/  ATOM.E.ADD.F16x2.RN.STRONG.GPU P0, RZ, [R4.64+0x4], R19 ;  /* 0x0000041304ff798a */ /* 0x000ea4000810e9c6 */
[----:B--2---:R-:W-:Y:S05]  /*5170*/  @P0 EXIT ;  /* 0x000000000000094d */ /* 0x004fea0003800000 */
[----:B------:R-:W1:Y:S02]  /*5180*/  QSPC.E.S P0, RZ, [R4+0x4] ;  /* 0x0000040004ff73aa */ /* 0x000e640000000500 */
[----:B-1----:R-:W-:Y:S05]  /*5190*/  @!P0 BRA `(.L_x_2247) ;  /* 0x0000008000008947 */ /* 0x002fea0003800000 */
[----:B0-----:R-:W-:-:S04]  /*51a0*/  IADD3 R4, R4, 0x4, RZ ;  /* 0x0000000404047810 */ /* 0x001fc80007ffe0ff */
[----:B------:R-:W-:-:S05]  /*51b0*/  LOP3.LUT R4, R4, 0xffffff, RZ, 0xc0, !PT ;  /* 0x00ffffff04047812 */ /* 0x000fca00078ec0ff */
.L_x_2248:
[----:B------:R-:W0:Y:S02]  /*51c0*/  LDS R2, [R4] ;  /* 0x0000000004027984 */ /* 0x000e240000000800 */
[----:B0-----:R-:W-:-:S10]  /*51d0*/  HFMA2.MMA R3, R2, 1, 1, R19 ;  /* 0x3c003c0002037835 */ /* 0x001fd40000000013 */
[----:B------:R-:W0:Y:S02]  /*51e0*/  ATOMS.CAST.SPIN R3, [R4], R2, R3 ;  /* 0x000000020403738d */ /* 0x000e240001800003 */
[----:B0-----:R-:W-:-:S13]  /*51f0*/  ISETP.EQ.U32.AND P0, PT, R3, 0x1, PT ;  /* 0x000000010300780c */ /* 0x001fda0003f02070 */
[----:B------:R-:W-:Y:S05]  /*5200*/  @!P0 BRA `(.L_x_2248) ;  /* 0xffffffb000008947 */ /* 0x000fea000383ffff */
[----:B------:R-:W-:Y:S05]  /*5210*/  EXIT ;  /* 0x000000000000794d */ /* 0x000fea0003800000 */
.L_x_2247:
[----:B------:R-:W2:Y:S02]  /*5220*/  LD.E R0, [R4.64+0x4] ;  /* 0x0000040604007980 */ /* 0x000ea4000c101900 */
[----:B0-2---:R-:W-:-:S05]  /*5230*/  IMAD.IADD R3, R19, 0x1, R0 ;  /* 0x0000000113037824 */ /* 0x005fca00078e0200 */
[----:B------:R-:W-:Y:S01]  /*5240*/  ST.E [R4.64+0x4], R3 ;  /* 0x0000040304007985 */ /* 0x000fe2000c101906 */
[----:B------:R-:W-:Y:S05]  /*5250*/  EXIT ;  /* 0x000000000000794d */ /* 0x000fea0003800000 */
.L_x_2249:
        /* <DEDUP_REMOVED lines=10> */
.L_x_3301:


//--------------------- .text._Z23gemm_half_q_half_kernelILi2ELi16ELb1ELb1ELi64EEvPK6__halfPKjS4_S2_PS0_iiiiPKtS7_iiiiiibS2_i --------------------------
	.section	.text._Z23gemm_half_q_half_kernelILi2ELi16ELb1ELb1ELi64EEvPK6__halfPKjS4_S2_PS0_iiiiPKtS7_iiiiiibS2_i,"ax",@progbits
	.sectioninfo	@"SHI_REGISTERS=108"
	.align	128
        .global         _Z23gemm_half_q_half_kernelILi2ELi16ELb1ELb1ELi64EEvPK6__halfPKjS4_S2_PS0_iiiiPKtS7_iiiiiibS2_i
        .type           _Z23gemm_half_q_half_kernelILi2ELi16ELb1ELb1ELi64EEvPK6__halfPKjS4_S2_PS0_iiiiPKtS7_iiiiiibS2_i,@function
        .size           _Z23gemm_half_q_half_kernelILi2ELi16ELb1ELb1ELi64EEvPK6__halfPKjS4_S2_PS0_iiiiPKtS7_iiiiiibS2_i,(.L_x_3302 - _Z23gemm_half_q_half_kernelILi2ELi16ELb1ELb1ELi64EEvPK6__halfPKjS4_S2_PS0_iiiiPKtS7_iiiiiibS2_i)
        .other          _Z23gemm_half_q_half_kernelILi2ELi16ELb1ELb1ELi64EEvPK6__halfPKjS4_S2_PS0_iiiiPKtS7_iiiiiibS2_i,@"STO_CUDA_ENTRY STV_DEFAULT"
_Z23gemm_half_q_half_kernelILi2ELi16ELb1ELb1ELi64EEvPK6__halfPKjS4_S2_PS0_iiiiPKtS7_iiiiiibS2_i:
.text._Z23gemm_half_q_half_kernelILi2ELi16ELb1ELb1ELi64EEvPK6__halfPKjS4_S2_PS0_iiiiPKtS7_iiiiiibS2_i:
        /* <DEDUP_REMOVED lines=25> */
.L_x_2250:
        /* <DEDUP_REMOVED lines=33> */
.L_x_2255:
        /* <DEDUP_REMOVED lines=17> */
.L_x_2254:
        /* <DEDUP_REMOVED lines=17> */
.L_x_2253:
        /* <DEDUP_REMOVED lines=13> */
.L_x_2257:
        /* <DEDUP_REMOVED lines=17> */
.L_x_2256:
        /* <DEDUP_REMOVED lines=15> */
.L_x_2252:
[----:B------:R-:W-:Y:S05]  /*0890*/  BSYNC B0 ;  /* 0x0000000000007941 */ /* 0x000fea0003800000 */
.L_x_2251:
        /* <DEDUP_REMOVED lines=18> */
.L_x_2260:
        /* <DEDUP_REMOVED lines=11> */
.L_x_2259:
        /* <DEDUP_REMOVED lines=10> */
.L_x_2258:
        /* <DEDUP_REMOVED lines=8> */
[C---:B01----:R-:W-:Y:S02]  /*0b90*/  IMNMX R3, R25.reuse, c[0x0][0x1a8], PT ;  /* 0x00006a0019037a17 */ /* 0x043fe40003800200 */
        /* <DEDUP_REMOVED lines=50> */
.L_x_2262:
        /* <DEDUP_REMOVED lines=43> */
.L_x_2261:
[----:B------:R-:W-:Y:S02]  /*1170*/  ISETP.GE.OR P0, PT, R25, c[0x0][0x1b0], P0 ;  /* 0x00006c0019007a0c */ /* 0x000fe40000706670 */
[----:B------:R-:W-:Y:S02]  /*1180*/  PRMT R26, RZ, 0x5410, RZ ;  /* 0x00005410ff1a7816 */ /* 0x000fe400000000ff */
[----:B-1----:R-:W-:Y:S02]  /*1190*/  IADD3 R2, R22, R23, R21 ;  /* 0x0000001716027210 */ /* 0x002fe40007ffe015 */
[----:B------:R-:W-:Y:S02]  /*11a0*/  PRMT R27, RZ, 0x5410, RZ ;  /* 0x00005410ff1b7816 */ /* 0x000fe400000000ff */
[----:B------:R-:W-:Y:S02]  /*11b0*/  PRMT R28, RZ, 0x5410, RZ ;  /* 0x00005410ff1c7816 */ /* 0x000fe400000000ff */
[----:B------:R-:W-:-:S03]  /*11c0*/  PRMT R29, RZ, 0x5410, RZ ;  /* 0x00005410ff1d7816 */ /* 0x000fc600000000ff */
        /* <DEDUP_REMOVED lines=10> */
[----:B------:R-:W-:Y:S01]  /*1270*/  IMAD.MOV.U32 R30, RZ, RZ, RZ ;  /* 0x000000ffff1e7224 */ /* 0x000fe200078e00ff */
[----:B------:R-:W-:-:S02]  /*1280*/  ISETP.LT.OR P0, PT, R6, 0x2, !P0 ;  /* 0x000000020600780c */ /* 0x000fc40004701670 */
[----:B------:R-:W-:Y:S02]  /*1290*/  LEA.HI.X R33, R5, c[0x0][0x16c], R4, 0x2, P2 ;  /* 0x00005b0005217a11 */ /* 0x000fe400010f1404 */
[----:B------:R-:W-:Y:S01]  /*12a0*/  PRMT R26, RZ, 0x7610, R26 ;  /* 0x00007610ff1a7816 */ /* 0x000fe2000000001a */
[----:B------:R-:W-:Y:S01]  /*12b0*/  UMOV UR4, URZ ;  /* 0x0000003f00047c82 */ /* 0x000fe20008000000 */
[----:B-12---:R-:W-:-:S05]  /*12c0*/  IMAD.IADD R0, R25, 0x1, R0 ;  /* 0x0000000119007824 */ /* 0x006fca00078e0200 */
.L_x_2266:
[----:B------:R-:W-:Y:S01]  /*12d0*/  ISETP.NE.AND P2, PT, R25, R0, PT ;  /* 0x000000001900720c */ /* 0x000fe20003f45270 */
[----:B------:R-:W-:Y:S02]  /*12e0*/  IMAD.MOV.U32 R31, RZ, RZ, 0x4 ;  /* 0x00000004ff1f7424 */ /* 0x000fe400078e00ff */
[----:B------:R-:W-:-:S04]  /*12f0*/  IMAD.MOV.U32 R32, RZ, RZ, R2 ;  /* 0x000000ffff207224 */ /* 0x000fc800078e0002 */
[----:B------:R-:W-:Y:S02]  /*1300*/  IMAD.WIDE R20, R31, c[0x0][0x18c], R32 ;  /* 0x000063001f147a25 */ /* 0x000fe400078e0220 */
[----:B-----5:R-:W5:Y:S04]  /*1310*/  LDG.E.128.CONSTANT R32, [R32.64] ;  /* 0x0000000620207981 */ /* 0x020f68000c1e9d00 */
[----:B------:R-:W-:Y:S01]  /*1320*/  @!P2 IADD3 R30, R30, 0x1, RZ ;  /* 0x000000011e1ea810 */ /* 0x000fe20007ffe0ff */
[----:B------:R-:W-:Y:S02]  /*1330*/  @!P2 IMAD.SHL.U32 R3, R25, 0x2, RZ ;  /* 0x000000021903a824 */ /* 0x000fe400078e00ff */
[----:B------:R-:W-:Y:S02]  /*1340*/  @!P2 IMAD.MOV.U32 R4, RZ, RZ, 0x2 ;  /* 0x00000002ff04a424 */ /* 0x000fe400078e00ff */
[----:B------:R-:W-:-:S02]  /*1350*/  @!P2 IMAD R6, R30, 0x8, R1 ;  /* 0x000000081e06a824 */ /* 0x000fc400078e0201 */
[----:B------:R-:W-:-:S04]  /*1360*/  @!P2 IMAD.WIDE R2, R3, R4, c[0x0][0x198] ;  /* 0x000066000302a625 */ /* 0x000fc800078e0204 */
[C---:B------:R-:W-:Y:S01]  /*1370*/  IMAD.WIDE R12, R31.reuse, c[0x0][0x18c], R20 ;  /* 0x000063001f0c7a25 */ /* 0x040fe200078e0214 */
[----:B------:R-:W2:Y:S04]  /*1380*/  @!P2 LDL.64 R6, [R6] ;  /* 0x000000000606a983 */ /* 0x000ea80000100a00 */
[----:B------:R-:W3:Y:S01]  /*1390*/  @!P2 LDG.E.U16.CONSTANT R2, [R2.64+0x2] ;  /* 0x000002060202a981 */ /* 0x000ee2000c1e9500 */
[----:B------:R-:W-:-:S03]  /*13a0*/  IMAD.WIDE R4, R31, c[0x0][0x18c], R12 ;  /* 0x000063001f047a25 */ /* 0x000fc600078e020c */
[----:B------:R-:W5:Y:S04]  /*13b0*/  LDG.E.128.CONSTANT R20, [R20.64] ;  /* 0x0000000614147981 */ /* 0x000f68000c1e9d00 */
[----:B------:R-:W5:Y:S04]  /*13c0*/  LDG.E.128.CONSTANT R12, [R12.64] ;  /* 0x000000060c0c7981 */ /* 0x000f68000c1e9d00 */
[----:B0-----:R0:W5:Y:S01]  /*13d0*/  LDG.E.128.CONSTANT R8, [R4.64] ;  /* 0x0000000604087981 */ /* 0x001162000c1e9d00 */
        /* <DEDUP_REMOVED lines=8> */
[----:B-----5:R-:W-:Y:S01]  /*1460*/  SHF.R.U32.HI R38, RZ, 0xf, R32 ;  /* 0x0000000fff267819 */ /* 0x020fe20000011620 */
[----:B------:R-:W-:Y:S01]  /*1470*/  IMAD.MOV.U32 R85, RZ, RZ, 0x2800 ;  /* 0x00002800ff557424 */ /* 0x000fe200078e00ff */
[----:B------:R-:W-:-:S02]  /*1480*/  SHF.R.U32.HI R73, RZ, 0xf, R34 ;  /* 0x0000000fff497819 */ /* 0x000fc40000011622 */
[----:B------:R-:W-:Y:S02]  /*1490*/  SHF.R.U32.HI R80, RZ, 0xf, R35 ;  /* 0x0000000fff507819 */ /* 0x000fe40000011623 */
[----:B------:R-:W-:Y:S02]  /*14a0*/  SHF.R.U32.HI R65, RZ, 0xf, R33 ;  /* 0x0000000fff417819 */ /* 0x000fe40000011621 */
[----:B------:R-:W-:Y:S02]  /*14b0*/  SHF.R.U32.HI R46, RZ, 0xe, R20 ;  /* 0x0000000eff2e7819 */ /* 0x000fe40000011614 */
[----:B------:R-:W-:Y:S02]  /*14c0*/  SHF.R.U32.HI R74, RZ, 0xe, R22 ;  /* 0x0000000eff4a7819 */ /* 0x000fe40000011616 */
[----:B------:R-:W-:Y:S02]  /*14d0*/  SHF.R.U32.HI R83, RZ, 0xe, R23 ;  /* 0x0000000eff537819 */ /* 0x000fe40000011617 */
[----:B------:R-:W-:-:S02]  /*14e0*/  LOP3.LUT R45, R38, 0x10001, RZ, 0xc0, !PT ;  /* 0x00010001262d7812 */ /* 0x000fc400078ec0ff */
[----:B------:R-:W-:Y:S02]  /*14f0*/  LOP3.LUT R73, R73, 0x10001, RZ, 0xc0, !PT ;  /* 0x0001000149497812 */ /* 0x000fe400078ec0ff */
[----:B------:R-:W-:Y:S02]  /*1500*/  LOP3.LUT R80, R80, 0x10001, RZ, 0xc0, !PT ;  /* 0x0001000150507812 */ /* 0x000fe400078ec0ff */
        /* <DEDUP_REMOVED lines=8> */
[----:B------:R-:W-:Y:S02]  /*1590*/  SHF.R.U32.HI R71, RZ, 0xd, R13 ;  /* 0x0000000dff477819 */ /* 0x000fe4000001160d */
[----:B------:R-:W-:-:S02]  /*15a0*/  LOP3.LUT R66, R65, 0x20002, R66, 0xf8, !PT ;  /* 0x0002000241427812 */ /* 0x000fc400078ef842 */
[C---:B------:R-:W-:Y:S02]  /*15b0*/  LOP3.LUT R37, R32.reuse, 0x3e003e0, RZ, 0xc0, !PT ;  /* 0x03e003e020257812 */ /* 0x040fe400078ec0ff */
[----:B------:R-:W-:Y:S02]  /*15c0*/  LOP3.LUT R61, R32, 0x1f001f, RZ, 0xc0, !PT ;  /* 0x001f001f203d7812 */ /* 0x000fe400078ec0ff */
[----:B------:R-:W-:Y:S02]  /*15d0*/  SHF.R.U32.HI R60, RZ, 0xa, R32 ;  /* 0x0000000aff3c7819 */ /* 0x000fe40000011620 */
[----:B------:R-:W-:Y:S02]  /*15e0*/  SHF.R.U32.HI R64, RZ, 0xc, R8 ;  /* 0x0000000cff407819 */ /* 0x000fe40000011608 */
[----:B------:R-:W-:Y:S02]  /*15f0*/  SHF.R.U32.HI R81, RZ, 0xc, R10 ;  /* 0x0000000cff517819 */ /* 0x000fe4000001160a */
[----:B------:R-:W-:-:S02]  /*1600*/  SHF.R.U32.HI R84, RZ, 0xc, R11 ;  /* 0x0000000cff547819 */ /* 0x000fc4000001160b */
[----:B------:R-:W-:Y:S02]  /*1610*/  LOP3.LUT R47, R46, 0x40004, R47, 0xf8, !PT ;  /* 0x000400042e2f7812 */ /* 0x000fe400078ef82f */
[----:B------:R-:W-:Y:S02]  /*1620*/  LOP3.LUT R76, R73, 0x40004, R76, 0xf8, !PT ;  /* 0x00040004494c7812 */ /* 0x000fe400078ef84c */
[----:B------:R-:W-:Y:S02]  /*1630*/  LOP3.LUT R83, R83, 0x40004, R82, 0xf8, !PT ;  /* 0x0004000453537812 */ /* 0x000fe400078ef852 */
[C---:B------:R-:W-:Y:S02]  /*1640*/  LOP3.LUT R32, R34.reuse, 0x3e003e0, RZ, 0xc0, !PT ;  /* 0x03e003e022207812 */ /* 0x040fe400078ec0ff */
[----:B------:R-:W-:Y:S02]  /*1650*/  LOP3.LUT R50, R34, 0x1f001f, RZ, 0xc0, !PT ;  /* 0x001f001f22327812 */ /* 0x000fe400078ec0ff */
[----:B------:R-:W-:-:S02]  /*1660*/  SHF.R.U32.HI R51, RZ, 0xa, R34 ;  /* 0x0000000aff337819 */ /* 0x000fc40000011622 */
[----:B------:R-:W-:Y:S02]  /*1670*/  SHF.R.U32.HI R72, RZ, 0xc, R9 ;  /* 0x0000000cff487819 */ /* 0x000fe40000011609 */
[----:B------:R-:W-:Y:S02]  /*1680*/  LOP3.LUT R71, R66, 0x40004, R71, 0xf8, !PT ;  /* 0x0004000442477812 */ /* 0x000fe400078ef847 */
[C---:B------:R-:W-:Y:S02]  /*1690*/  LOP3.LUT R34, R21.reuse, 0x3e003e0, RZ, 0xc0, !PT ;  /* 0x03e003e015227812 */ /* 0x040fe400078ec0ff */
[----:B------:R-:W-:Y:S02]  /*16a0*/  LOP3.LUT R58, R21, 0x1f001f, RZ, 0xc0, !PT ;  /* 0x001f001f153a7812 */ /* 0x000fe400078ec0ff */
[----:B------:R-:W-:Y:S02]  /*16b0*/  SHF.R.U32.HI R59, RZ, 0xa, R21 ;  /* 0x0000000aff3b7819 */ /* 0x000fe40000011615 */
[----:B------:R-:W-:-:S02]  /*16c0*/  LOP3.LUT R21, R22, 0x3e003e0, RZ, 0xc0, !PT ;  /* 0x03e003e016157812 */ /* 0x000fc400078ec0ff */
[----:B------:R-:W-:Y:S02]  /*16d0*/  PRMT R38, R85, 0x7610, R38 ;  /* 0x0000761055267816 */ /* 0x000fe40000000026 */
[----:B------:R-:W-:Y:S02]  /*16e0*/  PRMT R45, R19, 0x9910, RZ ;  /* 0x00009910132d7816 */ /* 0x000fe400000000ff */
[----:B------:R-:W-:Y:S02]  /*16f0*/  LOP3.LUT R41, R20, 0x3e003e0, RZ, 0xc0, !PT ;  /* 0x03e003e014297812 */ /* 0x000fe400078ec0ff */
[----:B------:R-:W-:Y:S02]  /*1700*/  LOP3.LUT R80, R47, 0x80008, R64, 0xf8, !PT ;  /* 0x000800082f507812 */ /* 0x000fe400078ef840 */
[----:B------:R-:W-:Y:S02]  /*1710*/  LOP3.LUT R86, R76, 0x80008, R81, 0xf8, !PT ;  /* 0x000800084c567812 */ /* 0x000fe400078ef851 */
[----:B------:R-:W-:-:S02]  /*1720*/  LOP3.LUT R90, R83, 0x80008, R84, 0xf8, !PT ;  /* 0x00080008535a7812 */ /* 0x000fc400078ef854 */
[C---:B------:R-:W-:Y:S02]  /*1730*/  LOP3.LUT R36, R33.reuse, 0x3e003e0, RZ, 0xc0, !PT ;  /* 0x03e003e021247812 */ /* 0x040fe400078ec0ff */
[----:B------:R-:W-:Y:S02]  /*1740*/  LOP3.LUT R54, R33, 0x1f001f, RZ, 0xc0, !PT ;  /* 0x001f001f21367812 */ /* 0x000fe400078ec0ff */
[----:B------:R-:W-:Y:S02]  /*1750*/  SHF.R.U32.HI R57, RZ, 0xa, R33 ;  /* 0x0000000aff397819 */ /* 0x000fe40000011621 */
[----:B------:R-:W-:Y:S02]  /*1760*/  LOP3.LUT R82, R71, 0x80008, R72, 0xf8, !PT ;  /* 0x0008000847527812 */ /* 0x000fe400078ef848 */
[C---:B------:R-:W-:Y:S02]  /*1770*/  LOP3.LUT R33, R35.reuse, 0x3e003e0, RZ, 0xc0, !PT ;  /* 0x03e003e023217812 */ /* 0x040fe400078ec0ff */
[----:B------:R-:W-:-:S02]  /*1780*/  LOP3.LUT R48, R35, 0x1f001f, RZ, 0xc0, !PT ;  /* 0x001f001f23307812 */ /* 0x000fc400078ec0ff */
[----:B------:R-:W-:Y:S02]  /*1790*/  SHF.R.U32.HI R49, RZ, 0xa, R35 ;  /* 0x0000000aff317819 */ /* 0x000fe40000011623 */
[----:B------:R-:W-:Y:S02]  /*17a0*/  LOP3.LUT R44, R8, 0x3e003e0, RZ, 0xc0, !PT ;  /* 0x03e003e0082c7812 */ /* 0x000fe400078ec0ff */
[----:B------:R-:W-:Y:S02]  /*17b0*/  LOP3.LUT R56, R22, 0x1f001f, RZ, 0xc0, !PT ;  /* 0x001f001f16387812 */ /* 0x000fe400078ec0ff */
[----:B------:R-:W-:Y:S02]  /*17c0*/  SHF.R.U32.HI R55, RZ, 0xa, R22 ;  /* 0x0000000aff377819 */ /* 0x000fe40000011616 */
[----:B------:R-:W-:Y:S02]  /*17d0*/  LOP3.LUT R35, R13, 0x3e003e0, RZ, 0xc0, !PT ;  /* 0x03e003e00d237812 */ /* 0x000fe400078ec0ff */
[----:B------:R-:W-:-:S02]  /*17e0*/  ISETP.NE.AND P2, PT, R45, RZ, PT ;  /* 0x000000ff2d00720c */ /* 0x000fc40003f45270 */
[----:B------:R-:W-:Y:S02]  /*17f0*/  LOP3.LUT R93, R21, 0x64006400, RZ, 0xfc, !PT ;  /* 0x64006400155d7812 */ /* 0x000fe400078efcff */
        /* <DEDUP_REMOVED lines=21> */
[C---:B------:R-:W-:Y:S02]  /*1950*/  LOP3.LUT R40, R11.reuse, 0x3e003e0, RZ, 0xc0, !PT ;  /* 0x03e003e00b287812 */ /* 0x040fe400078ec0ff */
[----:B------:R-:W-:-:S02]  /*1960*/  LOP3.LUT R9, R11, 0x1f001f, RZ, 0xc0, !PT ;  /* 0x001f001f0b097812 */ /* 0x000fc400078ec0ff */
[----:B------:R-:W-:Y:S02]  /*1970*/  LOP3.LUT R35, R35, 0x64006400, RZ, 0xfc, !PT ;  /* 0x6400640023237812 */ /* 0x000fe400078efcff */
[C---:B------:R-:W-:Y:S02]  /*1980*/  LOP3.LUT R23, R14.reuse, 0x3e003e0, RZ, 0xc0, !PT ;  /* 0x03e003e00e177812 */ /* 0x040fe400078ec0ff */
[----:B------:R-:W-:Y:S02]  /*1990*/  LOP3.LUT R13, R14, 0x1f001f, RZ, 0xc0, !PT ;  /* 0x001f001f0e0d7812 */ /* 0x000fe400078ec0ff */
[----:B------:R-:W-:Y:S02]  /*19a0*/  SHF.R.U32.HI R15, RZ, 0xa, R15 ;  /* 0x0000000aff0f7819 */ /* 0x000fe4000001160f */
[----:B------:R-:W-:Y:S02]  /*19b0*/  SHF.R.U32.HI R10, RZ, 0xa, R10 ;  /* 0x0000000aff0a7819 */ /* 0x000fe4000001160a */
[----:B------:R-:W-:-:S02]  /*19c0*/  SHF.R.U32.HI R11, RZ, 0xa, R11 ;  /* 0x0000000aff0b7819 */ /* 0x000fc4000001160b */
[----:B------:R-:W-:Y:S01]  /*19d0*/  LOP3.LUT R87, R43, 0x64006400, RZ, 0xfc, !PT ;  /* 0x640064002b577812 */ /* 0x000fe200078efcff */
[-C--:B------:R-:W-:Y:S01]  /*19e0*/  HFMA2 R43, R41, R38.reuse.H0_H0, -48, -48 ;  /* 0xd200d200292b7431 */ /* 0x080fe20000040026 */
[----:B------:R-:W-:Y:S02]  /*19f0*/  LOP3.LUT R101, R22, 0x64006400, RZ, 0xfc, !PT ;  /* 0x6400640016657812 */ /* 0x000fe400078efcff */
[----:B------:R-:W-:Y:S02]  /*1a00*/  SHF.R.U32.HI R14, RZ, 0xa, R14 ;  /* 0x0000000aff0e7819 */ /* 0x000fe4000001160e */
        /* <DEDUP_REMOVED lines=33> */
[----:B------:R-:W-:Y:S01]  /*1c20*/  HADD2 R58, R58, -1040, -1040 ;  /* 0xe410e4103a3a7430 */ /* 0x000fe20000000000 */
[----:B--2---:R-:W-:Y:S02]  /*1c30*/  LOP3.LUT R46, R4, 0x3e003e0, RZ, 0xc0, !PT ;  /* 0x03e003e0042e7812 */ /* 0x004fe400078ec0ff */
[----:B------:R-:W-:Y:S02]  /*1c40*/  SHF.R.U32.HI R85, RZ, 0xb, R7 ;  /* 0x0000000bff557819 */ /* 0x000fe40000011607 */
[----:B------:R-:W-:Y:S02]  /*1c50*/  SHF.R.U32.HI R81, RZ, 0xb, R5 ;  /* 0x0000000bff517819 */ /* 0x000fe40000011605 */
[----:B------:R-:W-:-:S02]  /*1c60*/  LOP3.LUT R47, R5, 0x3e003e0, RZ, 0xc0, !PT ;  /* 0x03e003e0052f7812 */ /* 0x000fc400078ec0ff */
[----:B------:R-:W-:Y:S02]  /*1c70*/  SHF.R.U32.HI R83, RZ, 0xb, R6 ;  /* 0x0000000bff537819 */ /* 0x000fe40000011606 */
[C---:B------:R-:W-:Y:S02]  /*1c80*/  LOP3.LUT R88, R7.reuse, 0x3e003e0, RZ, 0xc0, !PT ;  /* 0x03e003e007587812 */ /* 0x040fe400078ec0ff */
[----:B------:R-:W-:Y:S02]  /*1c90*/  LOP3.LUT R74, R7, 0x1f001f, RZ, 0xc0, !PT ;  /* 0x001f001f074a7812 */ /* 0x000fe400078ec0ff */
[----:B------:R-:W-:Y:S02]  /*1ca0*/  SHF.R.U32.HI R76, RZ, 0xa, R7 ;  /* 0x0000000aff4c7819 */ /* 0x000fe40000011607 */
[----:B------:R-:W-:Y:S02]  /*1cb0*/  SHF.R.U32.HI R45, RZ, 0xb, R4 ;  /* 0x0000000bff2d7819 */ /* 0x000fe40000011604 */
[----:B------:R-:W-:-:S02]  /*1cc0*/  LOP3.LUT R65, R5, 0x1f001f, RZ, 0xc0, !PT ;  /* 0x001f001f05417812 */ /* 0x000fc400078ec0ff */
[----:B------:R-:W-:Y:S02]  /*1cd0*/  SHF.R.U32.HI R71, RZ, 0xa, R5 ;  /* 0x0000000aff477819 */ /* 0x000fe40000011605 */
[C---:B------:R-:W-:Y:S02]  /*1ce0*/  LOP3.LUT R84, R6.reuse, 0x3e003e0, RZ, 0xc0, !PT ;  /* 0x03e003e006547812 */ /* 0x040fe400078ec0ff */
[----:B------:R-:W-:Y:S02]  /*1cf0*/  LOP3.LUT R72, R6, 0x1f001f, RZ, 0xc0, !PT ;  /* 0x001f001f06487812 */ /* 0x000fe400078ec0ff */
[----:B------:R-:W-:Y:S02]  /*1d00*/  SHF.R.U32.HI R73, RZ, 0xa, R6 ;  /* 0x0000000aff497819 */ /* 0x000fe40000011606 */
[----:B------:R-:W-:Y:S02]  /*1d10*/  LOP3.LUT R7, R90, 0x100010, R85, 0xf8, !PT ;  /* 0x001000105a077812 */ /* 0x000fe400078ef855 */
[----:B------:R-:W-:-:S02]  /*1d20*/  LOP3.LUT R21, R46, 0x64006400, RZ, 0xfc, !PT ;  /* 0x640064002e157812 */ /* 0x000fc400078efcff */
[----:B------:R-:W-:Y:S02]  /*1d30*/  LOP3.LUT R5, R82, 0x100010, R81, 0xf8, !PT ;  /* 0x0010001052057812 */ /* 0x000fe400078ef851 */
        /* <DEDUP_REMOVED lines=187> */
.L_x_2265:
        /* <DEDUP_REMOVED lines=77> */
.L_x_2264:
[----:B0-----:R-:W-:Y:S01]  /*2dc0*/  IADD3 R25, R25, 0x20, RZ ;  /* 0x0000002019197810 */ /* 0x001fe20007ffe0ff */
[----:B------:R-:W-:Y:S01]  /*2dd0*/  IMAD.WIDE R2, R31, c[0x0][0x18c], R2 ;  /* 0x000063001f027a25 */ /* 0x000fe200078e0202 */
[----:B------:R-:W-:Y:S02]  /*2de0*/  UIADD3 UR4, UR4, 0x40, URZ ;  /* 0x0000004004047890 */ /* 0x000fe4000fffe03f */
[C---:B------:R-:W-:Y:S01]  /*2df0*/  ISETP.GE.AND P2, PT, R25.reuse, c[0x0][0x1b0], PT ;  /* 0x00006c0019007a0c */ /* 0x040fe20003f46270 */
[----:B-----5:R-:W-:Y:S01]  /*2e00*/  IMAD.MOV.U32 R33, RZ, RZ, R3 ;  /* 0x000000ffff217224 */ /* 0x020fe200078e0003 */
[----:B------:R-:W-:-:S13]  /*2e10*/  ISETP.LT.AND P3, PT, R25, R24, PT ;  /* 0x000000181900720c */ /* 0x000fda0003f61270 */
[----:B------:R-:W-:Y:S05]  /*2e20*/  @!P2 BRA P3, `(.L_x_2266) ;  /* 0xffffe4a00000a947 */ /* 0x000fea000183ffff */
.L_x_2263:
[----:B------:R-:W-:Y:S05]  /*2e30*/  @!P1 EXIT ;  /* 0x000000000000994d */ /* 0x000fea0003800000 */
[----:B------:R-:W1:Y:S01]  /*2e40*/  S2R R0, SR_CTAID.X ;  /* 0x0000000000007919 */ /* 0x000e620000002500 */
[----:B------:R-:W-:Y:S01]  /*2e50*/  IMAD.MOV.U32 R11, RZ, RZ, 0x2 ;  /* 0x00000002ff0b7424 */ /* 0x000fe200078e00ff */
[----:B0-----:R-:W-:Y:S02]  /*2e60*/  HMUL2 R9, R26, R19.H0_H0 ;  /* 0x200000131a097232 */ /* 0x001fe40000000000 */
[----:B------:R-:W1:Y:S04]  /*2e70*/  S2R R3, SR_TID.X ;  /* 0x0000000000037919 */ /* 0x000e680000002100 */
[----:B------:R-:W0:Y:S01]  /*2e80*/  S2R R5, SR_CTAID.Y ;  /* 0x0000000000057919 */ /* 0x000e220000002600 */
[----:B-1----:R-:W-:Y:S02]  /*2e90*/  IMAD R0, R0, 0x40, R3 ;  /* 0x0000004000007824 */ /* 0x002fe400078e0203 */
[----:B0-----:R-:W-:-:S02]  /*2ea0*/  IMAD.SHL.U32 R5, R5, 0x2, RZ ;  /* 0x0000000205057824 */ /* 0x001fc400078e00ff */
        /* <DEDUP_REMOVED lines=12> */
.L_x_2270:
[----:B------:R-:W0:Y:S02]  /*2f70*/  LDS R6, [R4] ;  /* 0x0000000004067984 */ /* 0x000e240000000800 */
[----:B0-----:R-:W-:-:S06]  /*2f80*/  HADD2 R7, R6, R9 ;  /* 0x0000000906077230 */ /* 0x001fcc0000000000 */
[----:B------:R-:W0:Y:S02]  /*2f90*/  ATOMS.CAST.SPIN R7, [R4], R6, R7 ;  /* 0x000000060407738d */ /* 0x000e240001800007 */
[----:B0-----:R-:W-:-:S13]  /*2fa0*/  ISETP.EQ.U32.AND P0, PT, R7, 0x1, PT ;  /* 0x000000010700780c */ /* 0x001fda0003f02070 */
[----:B------:R-:W-:Y:S05]  /*2fb0*/  @!P0 BRA `(.L_x_2270) ;  /* 0xffffffb000008947 */ /* 0x000fea000383ffff */
[----:B------:R-:W-:Y:S05]  /*2fc0*/  BRA `(.L_x_2268) ;  /* 0x0000003000007947 */ /* 0x000fea0003800000 */
.L_x_2269:
[----:B------:R-:W2:Y:S02]  /*2fd0*/  LD.E R4, [R2.64] ;  /* 0x0000000602047980 */ /* 0x000ea4000c101900 */
[----:B--2---:R-:W-:-:S05]  /*2fe0*/  IMAD.IADD R7, R9, 0x1, R4 ;  /* 0x0000000109077824 */ /* 0x004fca00078e0204 */
[----:B------:R0:W-:Y:S02]  /*2ff0*/  ST.E [R2.64], R7 ;  /* 0x0000000702007985 */ /* 0x0001e4000c101906 */
.L_x_2268:
[----:B------:R-:W-:Y:S05]  /*3000*/  BSYNC B0 ;  /* 0x0000000000007941 */ /* 0x000fea0003800000 */
.L_x_2267:
[----:B------:R-:W2:Y:S01]  /*3010*/  ATOM.E.ADD.F16x2.RN.STRONG.GPU P0, RZ, [R2.64+0x4], R19 ;  /* 0x0000041302ff798a */ /* 0x000ea2000810e9c6 */
[----:B------:R-:W-:Y:S01]  /*3020*/  BSSY B0, `(.L_x_2271) ;  /* 0x000000f000007945 */ /* 0x000fe20003800000 */
[----:B--2---:R-:W-:Y:S05]  /*3030*/  @P0 BRA `(.L_x_2272) ;  /* 0x000000d000000947 */ /* 0x004fea0003800000 */
[----:B------:R-:W1:Y:S02]  /*3040*/  QSPC.E.S P0, RZ, [R2+0x4] ;  /* 0x0000040002ff73aa */ /* 0x000e640000000500 */
[----:B-1----:R-:W-:Y:S05]  /*3050*/  @!P0 BRA `(.L_x_2273) ;  /* 0x0000008000008947 */ /* 0x002fea0003800000 */
[----:B0-----:R-:W-:-:S04]  /*3060*/  IADD3 R2, R2, 0x4, RZ ;  /* 0x0000000402027810 */ /* 0x001fc80007ffe0ff */
[----:B------:R-:W-:-:S05]  /*3070*/  LOP3.LUT R2, R2, 0xffffff, RZ, 0xc0, !PT ;  /* 0x00ffffff02027812 */ /* 0x000fca00078ec0ff */
.L_x_2274:
[----:B------:R-:W0:Y:S02]  /*3080*/  LDS R6, [R2] ;  /* 0x0000000002067984 */ /* 0x000e240000000800 */
[----:B0-----:R-:W-:-:S10]  /*3090*/  HFMA2.MMA R7, R6, 1, 1, R19 ;  /* 0x3c003c0006077835 */ /* 0x001fd40000000013 */
[----:B------:R-:W0:Y:S02]  /*30a0*/  ATOMS.CAST.SPIN R7, [R2], R6, R7 ;  /* 0x000000060207738d */ /* 0x000e240001800007 */
[----:B0-----:R-:W-:-:S13]  /*30b0*/  ISETP.EQ.U32.AND P0, PT, R7, 0x1, PT ;  /* 0x000000010700780c */ /* 0x001fda0003f02070 */
[----:B------:R-:W-:Y:S05]  /*30c0*/  @!P0 BRA `(.L_x_2274) ;  /* 0xffffffb000008947 */ /* 0x000fea000383ffff */
[----:B------:R-:W-:Y:S05]  /*30d0*/  BRA `(.L_x_2272) ;  /* 0x0000003000007947 */ /* 0x000fea0003800000 */
.L_x_2273:
[----:B------:R-:W2:Y:S02]  /*30e0*/  LD.E R4, [R2.64+0x4] ;  /* 0x0000040602047980 */ /* 0x000ea4000c101900 */
[----:B0-2---:R-:W-:-:S05]  /*30f0*/  IMAD.IADD R7, R19, 0x1, R4 ;  /* 0x0000000113077824 */ /* 0x005fca00078e0204 */
[----:B------:R0:W-:Y:S02]  /*3100*/  ST.E [R2.64+0x4], R7 ;  /* 0x0000040702007985 */ /* 0x0001e4000c101906 */
.L_x_2272:
[----:B------:R-:W-:Y:S05]  /*3110*/  BSYNC B0 ;  /* 0x0000000000007941 */ /* 0x000fea0003800000 */
.L_x_2271:
        /* <DEDUP_REMOVED lines=12> */
.L_x_2278:
[----:B------:R-:W0:Y:S02]  /*31e0*/  LDS R4, [R0] ;  /* 0x0000000000047984 */ /* 0x000e240000000800 */
[----:B0-----:R-:W-:-:S06]  /*31f0*/  HADD2 R5, R4, R7 ;  /* 0x0000000704057230 */ /* 0x001fcc0000000000 */
[----:B------:R-:W0:Y:S02]  /*3200*/  ATOMS.CAST.SPIN R5, [R0], R4, R5 ;  /* 0x000000040005738d */ /* 0x000e240001800005 */
[----:B0-----:R-:W-:-:S13]  /*3210*/  ISETP.EQ.U32.AND P0, PT, R5, 0x1, PT ;  /* 0x000000010500780c */ /* 0x001fda0003f02070 */
[----:B------:R-:W-:Y:S05]  /*3220*/  @!P0 BRA `(.L_x_2278) ;  /* 0xffffffb000008947 */ /* 0x000fea000383ffff */
[----:B------:R-:W-:Y:S05]  /*3230*/  BRA `(.L_x_2276) ;  /* 0x0000003000007947 */ /* 0x000fea0003800000 */
.L_x_2277:
[----:B------:R-:W2:Y:S02]  /*3240*/  LD.E R0, [R2.64] ;  /* 0x0000000602007980 */ /* 0x000ea4000c101900 */
[----:B--2---:R-:W-:-:S05]  /*3250*/  IMAD.IADD R5, R7, 0x1, R0 ;  /* 0x0000000107057824 */ /* 0x004fca00078e0200 */
[----:B------:R0:W-:Y:S02]  /*3260*/  ST.E [R2.64], R5 ;  /* 0x0000000502007985 */ /* 0x0001e4000c101906 */
.L_x_2276:
[----:B------:R-:W-:Y:S05]  /*3270*/  BSYNC B0 ;  /* 0x0000000000007941 */ /* 0x000fea0003800000 */
.L_x_2275:
[----:B------:R-:W2:Y:S02]  /*3280*/  ATOM.E.ADD.F16x2.RN.STRONG.GPU P0, RZ, [R2.64+0x4], R29 ;  /* 0x0000041d02ff798a */ /* 0x000ea4000810e9c6 */
[----:B--2---:R-:W-:Y:S05]  /*3290*/  @P0 EXIT ;  /* 0x000000000000094d */ /* 0x004fea0003800000 */
[----:B------:R-:W1:Y:S02]  /*32a0*/  QSPC.E.S P0, RZ, [R2+0x4] ;  /* 0x0000040002ff73aa */ /* 0x000e640000000500 */
[----:B-1----:R-:W-:Y:S05]  /*32b0*/  @!P0 BRA `(.L_x_2279) ;  /* 0x0000008000008947 */ /* 0x002fea0003800000 */
[----:B0-----:R-:W-:-:S04]  /*32c0*/  IADD3 R2, R2, 0x4, RZ ;  /* 0x0000000402027810 */ /* 0x001fc80007ffe0ff */
[----:B------:R-:W-:-:S05]  /*32d0*/  LOP3.LUT R2, R2, 0xffffff, RZ, 0xc0, !PT ;  /* 0x00ffffff02027812 */ /* 0x000fca00078ec0ff */
.L_x_2280:
[----:B------:R-:W0:Y:S02]  /*32e0*/  LDS R4, [R2] ;  /* 0x0000000002047984 */ /* 0x000e240000000800 */
[----:B0-----:R-:W-:-:S10]  /*32f0*/  HFMA2.MMA R5, R4, 1, 1, R29 ;  /* 0x3c003c0004057835 */ /* 0x001fd4000000001d */
[----:B------:R-:W0:Y:S02]  /*3300*/  ATOMS.CAST.SPIN R5, [R2], R4, R5 ;  /* 0x000000040205738d */ /* 0x000e240001800005 */
[----:B0-----:R-:W-:-:S13]  /*3310*/  ISETP.EQ.U32.AND P0, PT, R5, 0x1, PT ;  /* 0x000000010500780c */ /* 0x001fda0003f02070 */
[----:B------:R-:W-:Y:S05]  /*3320*/  @!P0 BRA `(.L_x_2280) ;  /* 0xffffffb000008947 */ /* 0x000fea000383ffff */
[----:B------:R-:W-:Y:S05]  /*3330*/  EXIT ;  /* 0x000000000000794d */ /* 0x000fea0003800000 */
.L_x_2279:
[----:B------:R-:W2:Y:S02]  /*3340*/  LD.E R0, [R2.64+0x4] ;  /* 0x0000040602007980 */ /* 0x000ea4000c101900 */
[----:B0-2---:R-:W-:-:S05]  /*3350*/  IMAD.IADD R5, R29, 0x1, R0 ;  /* 0x000000011d057824 */ /* 0x005fca00078e0200 */
[----:B------:R-:W-:Y:S01]  /*3360*/  ST.E [R2.64+0x4], R5 ;  /* 0x0000040502007985 */ /* 0x000fe2000c101906 */
[----:B------:R-:W-:Y:S05]  /*3370*/  EXIT ;  /* 0x000000000000794d */ /* 0x000fea0003800000 */
.L_x_2281:
        /* <DEDUP_REMOVED lines=16> */
.L_x_3302:


//--------------------- .text._Z23gemm_half_q_half_kernelILi2ELi24ELb1ELb1ELi64EEvPK6__halfPKjS4_S2_PS0_iiiiPKtS7_iiiiiibS2_i --------------------------
	.section	.text._Z23gemm_half_q_half_kernelILi2ELi24ELb1ELb1ELi64EEvPK6__halfPKjS4_S2_PS0_iiiiPKtS7_iiiiiibS2_i,"ax",@progbits
	.sectioninfo	@"SHI_REGISTERS=108"
	.align	128
        .global         _Z23gemm_half_q_half_kernelILi2ELi24ELb1ELb1ELi64EEvPK6__halfPKjS4_S2_PS0_iiiiPKtS7_iiiiiibS2_i
        .type           _Z23gemm_half_q_half_kernelILi2ELi24ELb1ELb1ELi64EEvPK6__halfPKjS4_S2_PS0_iiiiPKtS7_iiiiiibS2_i,@function
        .size           _Z23gemm_half_q_half_kernelILi2ELi24ELb1ELb1ELi64EEvPK6__halfPKjS4_S2_PS0_iiiiPKtS7_iiiiiibS2_i,(.L_x_3303 - _Z23gemm_half_q_half_kernelILi2ELi24ELb1ELb1ELi64EEvPK6__halfPKjS4_S2_PS0_iiiiPKtS7_iiiiiibS2_i)
        .other          _Z23gemm_half_q_half_kernelILi2ELi24ELb1ELb1ELi64EEvPK6__halfPKjS4_S2_PS0_iiiiPKtS7_iiiiiibS2_i,@"STO_CUDA_ENTRY STV_DEFAULT"
_Z23gemm_half_q_half_kernelILi2ELi24ELb1ELb1ELi64EEvPK6__halfPKjS4_S2_PS0_iiiiPKtS7_iiiiiibS2_i:
.text._Z23gemm_half_q_half_kernelILi2ELi24ELb1ELb1ELi64EEvPK6__halfPKjS4_S2_PS0_iiiiPKtS7_iiiiiibS2_i:
        /* <DEDUP_REMOVED lines=25> */
.L_x_2282:
        /* <DEDUP_REMOVED lines=33> */
.L_x_2287:
        /* <DEDUP_REMOVED lines=17> */
.L_x_2286:
        /* <DEDUP_REMOVED lines=17> */
.L_x_2285:
        /* <DEDUP_REMOVED lines=13> */
.L_x_2289:
        /* <DEDUP_REMOVED lines=17> */
.L_x_2288:
        /* <DEDUP_REMOVED lines=15> */
.L_x_2284:
[----:B------:R-:W-:Y:S05]  /*0890*/  BSYNC B0 ;  /* 0x0000000000007941 */ /* 0x000fea0003800000 */
.L_x_2283:
        /* <DEDUP_REMOVED lines=18> */
.L_x_2292:
        /* <DEDUP_REMOVED lines=11> */
.L_x_2291:
        /* <DEDUP_REMOVED lines=10> */
.L_x_2290:
        /* <DEDUP_REMOVED lines=14> */
.L_x_2294:
        /* <DEDUP_REMOVED lines=43> */
.L_x_2293:
        /* <DEDUP_REMOVED lines=55> */
[----:B------:R-:W-:-:S03]  /*1210*/  PRMT R29, RZ, 0x5410, RZ ;  /* 0x00005410ff1d7816 */ /* 0x000fc600000000ff */
[----:B------:R-:W-:Y:S01]  /*1220*/  IMAD R3, R0, c[0x0][0x18c], RZ ;  /* 0x0000630000037a24 */ /* 0x000fe200078e02ff */
[----:B------:R-:W-:-:S04]  /*1230*/  SHF.R.S32.HI R0, RZ, 0x1f, R6 ;  /* 0x0000001fff007819 */ /* 0x000fc80000011406 */
        /* <DEDUP_REMOVED lines=8> */
[----:B------:R-:W-:Y:S01]  /*12c0*/  PRMT R2, R17, 0x9910, RZ ;  /* 0x0000991011027816 */ /* 0x000fe200000000ff */
[----:B------:R-:W-:Y:S01]  /*12d0*/  IMAD.MOV.U32 R22, RZ, RZ, RZ ;  /* 0x000000ffff167224 */ /* 0x000fe200078e00ff */
[----:B------:R-:W-:Y:S01]  /*12e0*/  PRMT R21, RZ, 0x7610, R21 ;  /* 0x00007610ff157816 */ /* 0x000fe20000000015 */
[----:B------:R-:W-:Y:S01]  /*12f0*/  UMOV UR4, URZ ;  /* 0x0000003f00047c82 */ /* 0x000fe20008000000 */
[----:B------:R-:W-:-:S04]  /*1300*/  ISETP.NE.AND P0, PT, R2, RZ, PT ;  /* 0x000000ff0200720c */ /* 0x000fc80003f05270 */
[----:B------:R-:W-:Y:S02]  /*1310*/  ISETP.LT.OR P0, PT, R5, 0x2, !P0 ;  /* 0x000000020500780c */ /* 0x000fe40004701670 */
.L_x_2298:
        /* <DEDUP_REMOVED lines=353> */
.L_x_2297:
        /* <DEDUP_REMOVED lines=77> */
.L_x_2296:
[----:B0-----:R-:W-:Y:S01]  /*2e00*/  IADD3 R19, R19, 0x20, RZ ;  /* 0x0000002013137810 */ /* 0x001fe20007ffe0ff */
[----:B------:R-:W-:Y:S01]  /*2e10*/  UIADD3 UR4, UR4, 0x40, URZ ;  /* 0x0000004004047890 */ /* 0x000fe2000fffe03f */
[----:B-----5:R-:W-:Y:S02]  /*2e20*/  IMAD.WIDE R32, R31, c[0x0][0x18c], R2 ;  /* 0x000063001f207a25 */ /* 0x020fe400078e0202 */
[C---:B------:R-:W-:Y:S02]  /*2e30*/  ISETP.GE.AND P2, PT, R19.reuse, c[0x0][0x1b0], PT ;  /* 0x00006c0013007a0c */ /* 0x040fe40003f46270 */
[----:B------:R-:W-:-:S13]  /*2e40*/  ISETP.LT.AND P3, PT, R19, R20, PT ;  /* 0x000000141300720c */ /* 0x000fda0003f61270 */
[----:B------:R-:W-:Y:S05]  /*2e50*/  @!P2 BRA P3, `(.L_x_2298) ;  /* 0xffffe4c00000a947 */ /* 0x000fea000183ffff */
.L_x_2295:
        /* <DEDUP_REMOVED lines=9> */
.L_x_2308:
        /* <DEDUP_REMOVED lines=17> */
[C---:B------:R-:W-:Y:S02]  /*3000*/  IMAD.WIDE R8, R5.reuse, c[0x0][0x18c], R12 ;  /* 0x0000630005087a25 */ /* 0x040fe400078e020c */
[----:B------:R-:W5:Y:S04]  /*3010*/  LDG.E.128.CONSTANT R12, [R12.64] ;  /* 0x000000060c0c7981 */ /* 0x000f68000c1e9d00 */
[----:B------:R-:W-:Y:S02]  /*3020*/  IMAD.WIDE R4, R5, c[0x0][0x18c], R8 ;  /* 0x0000630005047a25 */ /* 0x000fe400078e0208 */
[----:B------:R-:W5:Y:S04]  /*3030*/  LDG.E.128.CONSTANT R8, [R8.64] ;  /* 0x0000000608087981 */ /* 0x000f68000c1e9d00 */
[----:B------:R-:W5:Y:S01]  /*3040*/  LDG.E.128.CONSTANT R4, [R4.64] ;  /* 0x0000000604047981 */ /* 0x000f62000c1e9d00 */
[----:B------:R-:W-:-:S04]  /*3050*/  PRMT R3, R18, 0x9910, RZ ;  /* 0x0000991012037816 */ /* 0x000fc800000000ff */
[----:B------:R-:W-:Y:S01]  /*3060*/  ISETP.NE.AND P2, PT, R3, RZ, PT ;  /* 0x000000ff0300720c */ /* 0x000fe20003f45270 */
[----:B------:R-:W-:Y:S01]  /*3070*/  IMAD.MOV.U32 R2, RZ, RZ, 0x2c00 ;  /* 0x00002c00ff027424 */ /* 0x000fe200078e00ff */
[----:B--2---:R-:W-:Y:S02]  /*3080*/  LOP3.LUT R34, R25, 0xf000f, RZ, 0xc0, !PT ;  /* 0x000f000f19227812 */ /* 0x004fe400078ec0ff */
[C---:B------:R-:W-:Y:S02]  /*3090*/  LOP3.LUT R3, R24.reuse, 0xf000f, RZ, 0xc0, !PT ;  /* 0x000f000f18037812 */ /* 0x040fe400078ec0ff */
[----:B------:R-:W-:Y:S02]  /*30a0*/  LOP3.LUT R31, R24, 0xf000f0, RZ, 0xc0, !PT ;  /* 0x00f000f0181f7812 */ /* 0x000fe400078ec0ff */
[----:B------:R-:W-:Y:S02]  /*30b0*/  LOP3.LUT R37, R26, 0xf000f, RZ, 0xc0, !PT ;  /* 0x000f000f1a257812 */ /* 0x000fe400078ec0ff */
[----:B------:R-:W-:-:S02]  /*30c0*/  SHF.R.U32.HI R24, RZ, 0x8, R24 ;  /* 0x00000008ff187819 */ /* 0x000fc40000011618 */
[----:B------:R-:W-:Y:S02]  /*30d0*/  SHF.R.U32.HI R36, RZ, 0x8, R25 ;  /* 0x00000008ff247819 */ /* 0x000fe40000011619 */
[----:B------:R-:W-:Y:S02]  /*30e0*/  LOP3.LUT R38, R26, 0xf000f0, RZ, 0xc0, !PT ;  /* 0x00f000f01a267812 */ /* 0x000fe400078ec0ff */
[----:B------:R-:W-:Y:S02]  /*30f0*/  SHF.R.U32.HI R39, RZ, 0x8, R26 ;  /* 0x00000008ff277819 */ /* 0x000fe4000001161a */
[C---:B------:R-:W-:Y:S02]  /*3100*/  LOP3.LUT R40, R27.reuse, 0xf000f, RZ, 0xc0, !PT ;  /* 0x000f000f1b287812 */ /* 0x040fe400078ec0ff */
        /* <DEDUP_REMOVED lines=28> */
[-C--:B------:R-:W-:Y:S02]  /*32d0*/  HFMA2 R31, R35, R2.reuse.H0_H0, -72, -72 ;  /* 0xd480d480231f7431 */ /* 0x080fe40000040002 */
[-C--:B------:R-:W-:Y:S02]  /*32e0*/  HFMA2 R35, R37, R2.reuse.H0_H0, -72, -72 ;  /* 0xd480d48025237431 */ /* 0x080fe40000040002 */
[----:B------:R-:W-:Y:S02]  /*32f0*/  HADD2 R36, R44, -1032, -1032 ;  /* 0xe408e4082c247430 */ /* 0x000fe40000000000 */
[----:B------:R-:W-:Y:S02]  /*3300*/  HFMA2 R37, R45, R2.H0_H0, -72, -72 ;  /* 0xd480d4802d257431 */ /* 0x000fe40000040002 */
[----:B------:R-:W-:Y:S02]  /*3310*/  HADD2 R3, R3, -1032, -1032 ;  /* 0xe408e40803037430 */ /* 0x000fe40000000000 */
[----:B------:R-:W-:-:S02]  /*3320*/  HADD2 R27, R27, -1032, -1032 ;  /* 0xe408e4081b1b7430 */ /* 0x000fc40000000000 */
[----:B------:R-:W-:Y:S02]  /*3330*/  HADD2 R34, R34, -1032, -1032 ;  /* 0xe408e40822227430 */ /* 0x000fe40000000000 */
[----:B------:R-:W-:Y:S02]  /*3340*/  HADD2 R38, R25, -1032, -1032 ;  /* 0xe408e40819267430 */ /* 0x000fe40000000000 */
[-C--:B------:R-:W-:Y:S02]  /*3350*/  HFMA2 R39, R39, R2.reuse.H0_H0, -72, -72 ;  /* 0xd480d48027277431 */ /* 0x080fe40000040002 */
[----:B------:R-:W-:Y:S02]  /*3360*/  HADD2 R40, R40, -1032, -1032 ;  /* 0xe408e40828287430 */ /* 0x000fe40000000000 */
[----:B------:R-:W-:Y:S02]  /*3370*/  HFMA2 R41, R41, R2.H0_H0, -72, -72 ;  /* 0xd480d48029297431 */ /* 0x000fe40000040002 */
[----:B------:R-:W-:-:S02]  /*3380*/  HADD2 R42, R42, -1032, -1032 ;  /* 0xe408e4082a2a7430 */ /* 0x000fc40000000000 */
[-C--:B------:R-:W-:Y:S02]  /*3390*/  HFMA2 R43, R43, R2.reuse.H0_H0, -72, -72 ;  /* 0xd480d4802b2b7431 */ /* 0x080fe40000040002 */
        /* <DEDUP_REMOVED lines=93> */
.L_x_2301:
        /* <DEDUP_REMOVED lines=91> */
.L_x_2302:
[C---:B-----5:R-:W-:Y:S02]  /*3f20*/  LOP3.LUT R24, R12.reuse, 0xf000f0, RZ, 0xc0, !PT ;  /* 0x00f000f00c187812 */ /* 0x060fe400078ec0ff */
[C---:B------:R-:W-:Y:S02]  /*3f30*/  LOP3.LUT R25, R13.reuse, 0xf000f, RZ, 0xc0, !PT ;  /* 0x000f000f0d197812 */ /* 0x040fe400078ec0ff */
[----:B------:R-:W-:Y:S02]  /*3f40*/  LOP3.LUT R26, R13, 0xf000f0, RZ, 0xc0, !PT ;  /* 0x00f000f00d1a7812 */ /* 0x000fe400078ec0ff */
[----:B------:R-:W-:Y:S02]  /*3f50*/  LOP3.LUT R3, R12, 0xf000f, RZ, 0xc0, !PT ;  /* 0x000f000f0c037812 */ /* 0x000fe400078ec0ff */
        /* <DEDUP_REMOVED lines=8> */
[----:B------:R-:W-:Y:S01]  /*3fe0*/  LOP3.LUT R24, R25, 0x64006400, RZ, 0xfc, !PT ;  /* 0x6400640019187812 */ /* 0x000fe200078efcff */
[-C--:B------:R-:W-:Y:S01]  /*3ff0*/  HFMA2 R15, R15, R2.reuse.H0_H0, -72, -72 ;  /* 0xd480d4800f0f7431 */ /* 0x080fe20000040002 */
[----:B------:R-:W-:Y:S02]  /*4000*/  LOP3.LUT R31, R14, 0xf000f, RZ, 0xc0, !PT ;  /* 0x000f000f0e1f7812 */ /* 0x000fe400078ec0ff */
[----:B------:R-:W-:Y:S01]  /*4010*/  LOP3.LUT R25, R26, 0x64006400, RZ, 0xfc, !PT ;  /* 0x640064001a197812 */ /* 0x000fe200078efcff */
[----:B------:R-:W-:Y:S01]  /*4020*/  HADD2 R24, R24, -1032, -1032 ;  /* 0xe408e40818187430 */ /* 0x000fe20000000000 */
[C---:B------:R-:W-:Y:S02]  /*4030*/  LOP3.LUT R26, R27.reuse, 0xf000f, RZ, 0xc0, !PT ;  /* 0x000f000f1b1a7812 */ /* 0x040fe400078ec0ff */
[----:B------:R-:W-:Y:S01]  /*4040*/  LOP3.LUT R13, R12, 0xf000f, RZ, 0xc0, !PT ;  /* 0x000f000f0c0d7812 */ /* 0x000fe200078ec0ff */
[----:B------:R-:W-:Y:S01]  /*4050*/  HFMA2 R25, R25, R2.H0_H0, -72, -72 ;  /* 0xd480d48019197431 */ /* 0x000fe20000040002 */
        /* <DEDUP_REMOVED lines=8> */
[C---:B------:R-:W-:Y:S02]  /*40e0*/  LOP3.LUT R42, R40.reuse, 0xf000f, RZ, 0xc0, !PT ;  /* 0x000f000f282a7812 */ /* 0x040fe400078ec0ff */
[----:B------:R-:W-:Y:S02]  /*40f0*/  LOP3.LUT R44, R40, 0xf000f0, RZ, 0xc0, !PT ;  /* 0x00f000f0282c7812 */ /* 0x000fe400078ec0ff */
        /* <DEDUP_REMOVED lines=114> */
.L_x_2303:
        /* <DEDUP_REMOVED lines=91> */
.L_x_2304:
[----:B------:R-:W-:Y:S02]  /*4dd0*/  LOP3.LUT R12, R8, 0xf000f0, RZ, 0xc0, !PT ;  /* 0x00f000f0080c7812 */ /* 0x000fe400078ec0ff */
[----:B------:R-:W-:Y:S02]  /*4de0*/  LOP3.LUT R14, R9, 0xf000f0, RZ, 0xc0, !PT ;  /* 0x00f000f0090e7812 */ /* 0x000fe400078ec0ff */
        /* <DEDUP_REMOVED lines=40> */
[C---:B------:R-:W-:Y:S01]  /*5070*/  LOP3.LUT R3, R4.reuse, 0xf000f, RZ, 0xc0, !PT ;  /* 0x000f000f04037812 */ /* 0x040fe200078ec0ff */
[----:B------:R-:W-:Y:S01]  /*5080*/  HADD2 R25, R40, -1032, -1032 ;  /* 0xe408e40828197430 */ /* 0x000fe20000000000 */
[----:B------:R-:W-:Y:S01]  /*5090*/  LOP3.LUT R10, R4, 0xf000f0, RZ, 0xc0, !PT ;  /* 0x00f000f0040a7812 */ /* 0x000fe200078ec0ff */
[----:B------:R-:W-:-:S02]  /*50a0*/  HFMA2 R26, R41, R2.H0_H0, -72, -72 ;  /* 0xd480d480291a7431 */ /* 0x000fc40000040002 */
[----:B------:R-:W-:Y:S02]  /*50b0*/  HADD2 R27, R27, -1032, -1032 ;  /* 0xe408e4081b1b7430 */ /* 0x000fe40000000000 */
[-C--:B------:R-:W-:Y:S02]  /*50c0*/  HFMA2 R31, R31, R2.reuse.H0_H0, -72, -72 ;  /* 0xd480d4801f1f7431 */ /* 0x080fe40000040002 */
        /* <DEDUP_REMOVED lines=96> */
.L_x_2305:
        /* <DEDUP_REMOVED lines=91> */
.L_x_2306:
[----:B------:R-:W-:Y:S02]  /*5c80*/  SHF.R.U32.HI R12, RZ, 0x8, R4 ;  /* 0x00000008ff0c7819 */ /* 0x000fe40000011604 */
[----:B------:R-:W-:Y:S02]  /*5c90*/  LOP3.LUT R4, R5, 0xf000f0, RZ, 0xc0, !PT ;  /* 0x00f000f005047812 */ /* 0x000fe400078ec0ff */
[C---:B------:R-:W-:Y:S02]  /*5ca0*/  LOP3.LUT R15, R6.reuse, 0xf000f, RZ, 0xc0, !PT ;  /* 0x000f000f060f7812 */ /* 0x040fe400078ec0ff */
        /* <DEDUP_REMOVED lines=138> */
.L_x_2307:
        /* <DEDUP_REMOVED lines=91> */
.L_x_2300:
[----:B------:R-:W-:Y:S01]  /*6b00*/  IADD3 R19, R19, 0x20, RZ ;  /* 0x0000002013137810 */ /* 0x000fe20007ffe0ff */
[----:B------:R-:W-:Y:S01]  /*6b10*/  IMAD.MOV.U32 R3, RZ, RZ, c[0x0][0x18c] ;  /* 0x00006300ff037624 */ /* 0x000fe200078e00ff */
[----:B------:R-:W-:Y:S02]  /*6b20*/  UIADD3 UR4, UR4, 0x40, URZ ;  /* 0x0000004004047890 */ /* 0x000fe4000fffe03f */
[----:B------:R-:W-:Y:S01]  /*6b30*/  ISETP.GE.AND P2, PT, R19, c[0x0][0x1b4], PT ;  /* 0x00006d0013007a0c */ /* 0x000fe20003f46270 */
[----:B------:R-:W-:Y:S01]  /*6b40*/  IMAD.WIDE R32, R3, 0x10, R32 ;  /* 0x0000001003207825 */ /* 0x000fe200078e0220 */
[----:B------:R-:W-:-:S13]  /*6b50*/  ISETP.LT.AND P3, PT, R19, R20, PT ;  /* 0x000000141300720c */ /* 0x000fda0003f61270 */
[----:B------:R-:W-:Y:S05]  /*6b60*/  @!P2 BRA P3, `(.L_x_2308) ;  /* 0xffffc3800000a947 */ /* 0x000fea000183ffff */
.L_x_2299:
        /* <DEDUP_REMOVED lines=20> */
.L_x_2312:
[----:B------:R-:W0:Y:S02]  /*6cb0*/  LDS R6, [R4] ;  /* 0x0000000004067984 */ /* 0x000e240000000800 */
[----:B0-----:R-:W-:-:S10]  /*6cc0*/  HFMA2.MMA R7, R6, 1, 1, R21 ;  /* 0x3c003c0006077835 */ /* 0x001fd40000000015 */
[----:B------:R-:W0:Y:S02]  /*6cd0*/  ATOMS.CAST.SPIN R7, [R4], R6, R7 ;  /* 0x000000060407738d */ /* 0x000e240001800007 */
[----:B0-----:R-:W-:-:S13]  /*6ce0*/  ISETP.EQ.U32.AND P0, PT, R7, 0x1, PT ;  /* 0x000000010700780c */ /* 0x001fda0003f02070 */
[----:B------:R-:W-:Y:S05]  /*6cf0*/  @!P0 BRA `(.L_x_2312) ;  /* 0xffffffb000008947 */ /* 0x000fea000383ffff */
[----:B------:R-:W-:Y:S05]  /*6d00*/  BRA `(.L_x_2310) ;  /* 0x0000003000007947 */ /* 0x000fea0003800000 */
.L_x_2311:
[----:B------:R-:W2:Y:S02]  /*6d10*/  LD.E R4, [R2.64] ;  /* 0x0000000602047980 */ /* 0x000ea4000c101900 */
[----:B--2---:R-:W-:-:S05]  /*6d20*/  IMAD.IADD R7, R21, 0x1, R4 ;  /* 0x0000000115077824 */ /* 0x004fca00078e0204 */
[----:B------:R0:W-:Y:S02]  /*6d30*/  ST.E [R2.64], R7 ;  /* 0x0000000702007985 */ /* 0x0001e4000c101906 */
.L_x_2310:
[----:B------:R-:W-:Y:S05]  /*6d40*/  BSYNC B0 ;  /* 0x0000000000007941 */ /* 0x000fea0003800000 */
.L_x_2309:
[----:B------:R-:W2:Y:S01]  /*6d50*/  ATOM.E.ADD.F16x2.RN.STRONG.GPU P0, RZ, [R2.64+0x4], R23 ;  /* 0x0000041702ff798a */ /* 0x000ea2000810e9c6 */
[----:B------:R-:W-:Y:S01]  /*6d60*/  BSSY B0, `(.L_x_2313) ;  /* 0x000000f000007945 */ /* 0x000fe20003800000 */
[----:B--2---:R-:W-:Y:S05]  /*6d70*/  @P0 BRA `(.L_x_2314) ;  /* 0x000000d000000947 */ /* 0x004fea0003800000 */
[----:B------:R-:W1:Y:S02]  /*6d80*/  QSPC.E.S P0, RZ, [R2+0x4] ;  /* 0x0000040002ff73aa */ /* 0x000e640000000500 */
[----:B-1----:R-:W-:Y:S05]  /*6d90*/  @!P0 BRA `(.L_x_2315) ;  /* 0x0000008000008947 */ /* 0x002fea0003800000 */
[----:B0-----:R-:W-:-:S04]  /*6da0*/  IADD3 R2, R2, 0x4, RZ ;  /* 0x0000000402027810 */ /* 0x001fc80007ffe0ff */
[----:B------:R-:W-:-:S05]  /*6db0*/  LOP3.LUT R2, R2, 0xffffff, RZ, 0xc0, !PT ;  /* 0x00ffffff02027812 */ /* 0x000fca00078ec0ff */
.L_x_2316:
[----:B------:R-:W0:Y:S02]  /*6dc0*/  LDS R6, [R2] ;  /* 0x0000000002067984 */ /* 0x000e240000000800 */
[----:B0-----:R-:W-:-:S06]  /*6dd0*/  HADD2 R7, R6, R23 ;  /* 0x0000001706077230 */ /* 0x001fcc0000000000 */
[----:B------:R-:W0:Y:S02]  /*6de0*/  ATOMS.CAST.SPIN R7, [R2], R6, R7 ;  /* 0x000000060207738d */ /* 0x000e240001800007 */
[----:B0-----:R-:W-:-:S13]  /*6df0*/  ISETP.EQ.U32.AND P0, PT, R7, 0x1, PT ;  /* 0x000000010700780c */ /* 0x001fda0003f02070 */
[----:B------:R-:W-:Y:S05]  /*6e00*/  @!P0 BRA `(.L_x_2316) ;  /* 0xffffffb000008947 */ /* 0x000fea000383ffff */
[----:B------:R-:W-:Y:S05]  /*6e10*/  BRA `(.L_x_2314) ;  /* 0x0000003000007947 */ /* 0x000fea0003800000 */
.L_x_2315:
[----:B------:R-:W2:Y:S02]  /*6e20*/  LD.E R4, [R2.64+0x4] ;  /* 0x0000040602047980 */ /* 0x000ea4000c101900 */
[----:B0-2---:R-:W-:-:S05]  /*6e30*/  IMAD.IADD R7, R23, 0x1, R4 ;  /* 0x0000000117077824 */ /* 0x005fca00078e0204 */
[----:B------:R0:W-:Y:S02]  /*6e40*/  ST.E [R2.64+0x4], R7 ;  /* 0x0000040702007985 */ /* 0x0001e4000c101906 */
.L_x_2314:
[----:B------:R-:W-:Y:S05]  /*6e50*/  BSYNC B0 ;  /* 0x0000000000007941 */ /* 0x000fea0003800000 */
.L_x_2313:
        /* <DEDUP_REMOVED lines=12> */
.L_x_2320:
[----:B------:R-:W0:Y:S02]  /*6f20*/  LDS R4, [R0] ;  /* 0x0000000000047984 */ /* 0x000e240000000800 */
[----:B0-----:R-:W-:-:S10]  /*6f30*/  HFMA2.MMA R5, R4, 1, 1, R7 ;  /* 0x3c003c0004057835 */ /* 0x001fd40000000007 */
[----:B------:R-:W0:Y:S02]  /*6f40*/  ATOMS.CAST.SPIN R5, [R0], R4, R5 ;  /* 0x000000040005738d */ /* 0x000e240001800005 */
[----:B0-----:R-:W-:-:S13]  /*6f50*/  ISETP.EQ.U32.AND P0, PT, R5, 0x1, PT ;  /* 0x000000010500780c */ /* 0x001fda0003f02070 */
[----:B------:R-:W-:Y:S05]  /*6f60*/  @!P0 BRA `(.L_x_2320) ;  /* 0xffffffb000008947 */ /* 0x000fea000383ffff */
[----:B------:R-:W-:Y:S05]  /*6f70*/  BRA `(.L_x_2318) ;  /* 0x0000003000007947 */ /* 0x000fea0003800000 */
.L_x_2319:
[----:B------:R-:W2:Y:S02]  /*6f80*/  LD.E R0, [R2.64] ;  /* 0x0000000602007980 */ /* 0x000ea4000c101900 */
[----:B--2---:R-:W-:-:S05]  /*6f90*/  IMAD.IADD R5, R7, 0x1, R0 ;  /* 0x0000000107057824 */ /* 0x004fca00078e0200 */
[----:B------:R0:W-:Y:S02]  /*6fa0*/  ST.E [R2.64], R5 ;  /* 0x0000000502007985 */ /* 0x0001e4000c101906 */
.L_x_2318:
[----:B------:R-:W-:Y:S05]  /*6fb0*/  BSYNC B0 ;  /* 0x0000000000007941 */ /* 0x000fea0003800000 */
.L_x_2317:
[----:B------:R-:W2:Y:S02]  /*6fc0*/  ATOM.E.ADD.F16x2.RN.STRONG.GPU P0, RZ, [R2.64+0x4], R17 ;  /* 0x0000041102ff798a */ /* 0x000ea4000810e9c6 */
[----:B--2---:R-:W-:Y:S05]  /*6fd0*/  @P0 EXIT ;  /* 0x000000000000094d */ /* 0x004fea0003800000 */
[----:B------:R-:W1:Y:S02]  /*6fe0*/  QSPC.E.S P0, RZ, [R2+0x4] ;  /* 0x0000040002ff73aa */ /* 0x000e640000000500 */
[----:B-1----:R-:W-:Y:S05]  /*6ff0*/  @!P0 BRA `(.L_x_2321) ;  /* 0x0000008000008947 */ /* 0x002fea0003800000 */
[----:B0-----:R-:W-:-:S04]  /*7000*/  IADD3 R2, R2, 0x4, RZ ;  /* 0x0000000402027810 */ /* 0x001fc80007ffe0ff */
[----:B------:R-:W-:-:S05]  /*7010*/  LOP3.LUT R2, R2, 0xffffff, RZ, 0xc0, !PT ;  /* 0x00ffffff02027812 */ /* 0x000fca00078ec0ff */
.L_x_2322:
[----:B------:R-:W0:Y:S02]  /*7020*/  LDS R4, [R2] ;  /* 0x0000000002047984 */ /* 0x000e240000000800 */
[----:B0-----:R-:W-:-:S06]  /*7030*/  HADD2 R5, R4, R17 ;  /* 0x0000001104057230 */ /* 0x001fcc0000000000 */
[----:B------:R-:W0:Y:S02]  /*7040*/  ATOMS.CAST.SPIN R5, [R2], R4, R5 ;  /* 0x000000040205738d */ /* 0x000e240001800005 */
[----:B0-----:R-:W-:-:S13]  /*7050*/  ISETP.EQ.U32.AND P0, PT, R5, 0x1, PT ;  /* 0x000000010500780c */ /* 0x001fda0003f02070 */
[----:B------:R-:W-:Y:S05]  /*7060*/  @!P0 BRA `(.L_x_2322) ;  /* 0xffffffb000008947 */ /* 0x000fea000383ffff */
[----:B------:R-:W-:Y:S05]  /*7070*/  EXIT ;  /* 0x000000000000794d */ /* 0x000fea0003800000 */
.L_x_2321:
[----:B------:R-:W2:Y:S02]  /*7080*/  LD.E R0, [R2.64+0x4] ;  /* 0x0000040602007980 */ /* 0x000ea4000c101900 */
[----:B0-2---:R-:W-:-:S05]  /*7090*/  IMAD.IADD R5, R17, 0x1, R0 ;  /* 0x0000000111057824 */ /* 0x005fca00078e0200 */
[----:B------:R-:W-:Y:S01]  /*70a0*/  ST.E [R2.64+0x4], R5 ;  /* 0x0000040502007985 */ /* 0x000fe2000c101906 */
[----:B------:R-:W-:Y:S05]  /*70b0*/  EXIT ;  /* 0x000000000000794d */ /* 0x000fea0003800000 */
.L_x_2323:
        /* <DEDUP_REMOVED lines=12> */
.L_x_3303:


//--------------------- .text._Z23gemm_half_q_half_kernelILi2ELi8ELb1ELb1ELi64EEvPK6__halfPKjS4_S2_PS0_iiiiPKtS7_iiiiiibS2_i --------------------------
	.section	.text._Z23gemm_half_q_half_kernelILi2ELi8ELb1ELb1ELi64EEvPK6__halfPKjS4_S2_PS0_iiiiPKtS7_iiiiiibS2_i,"ax",@progbits
	.sectioninfo	@"SHI_REGISTERS=48"
	.align	128
        .global         _Z23gemm_half_q_half_kernelILi2ELi8ELb1ELb1ELi64EEvPK6__halfPKjS4_S2_PS0_iiiiPKtS7_iiiiiibS2_i
        .type           _Z23gemm_half_q_half_kernelILi2ELi8ELb1ELb1ELi64EEvPK6__halfPKjS4_S2_PS0_iiiiPKtS7_iiiiiibS2_i,@function
        .size           _Z23gemm_half_q_half_kernelILi2ELi8ELb1ELb1ELi64EEvPK6__halfPKjS4_S2_PS0_iiiiPKtS7_iiiiiibS2_i,(.L_x_3304 - _Z23gemm_half_q_half_kernelILi2ELi8ELb1ELb1ELi64EEvPK6__halfPKjS4_S2_PS0_iiiiPKtS7_iiiiiibS2_i)
        .other          _Z23gemm_half_q_half_kernelILi2ELi8ELb1ELb1ELi64EEvPK6__halfPKjS4_S2_PS0_iiiiPKtS7_iiiiiibS2_i,@"STO_CUDA_ENTRY STV_DEFAULT"
_Z23gemm_half_q_half_kernelILi2ELi8ELb1ELb1ELi64EEvPK6__halfPKjS4_S2_PS0_iiiiPKtS7_iiiiiibS2_i:
.text._Z23gemm_half_q_half_kernelILi2ELi8ELb1ELb1ELi64EEvPK6__halfPKjS4_S2_PS0_iiiiPKtS7_iiiiiibS2_i:
        /* <DEDUP_REMOVED lines=18> */
[----:B------:R-:W-:Y:S01]  /*0120*/  @P0 MOV R11, 0x2 ;  /* 0x00000002000b0802 */ /* 0x000fe20000000f00 */
[----:B------:R-:W-:-:S04]  /*0130*/  @P0 IMAD.MOV.U32 R10, RZ, RZ, c[0x0][0x1d0] ;  /* 0x00007400ff0a0624 */ /* 0x000fc800078e00ff */
[----:B------:R-:W-:-:S05]  /*0140*/  @P0 IMAD.WIDE R10, R10, R11, c[0x0][0x1c8] ;  /* 0x000072000a0a0625 */ /* 0x000fca00078e020b */
[----:B------:R-:W3:Y:S01]  /*0150*/  @P0 LDG.E.U16 R4, [R10.64] ;  /* 0x000000060a040981 */ /* 0x000ee2000c1e1500 */
[----:B--2---:R-:W-:Y:S02]  /*0160*/  PRMT R8, R5, 0x7610, R8 ;  /* 0x0000761005087816 */ /* 0x004fe40000000008 */
[----:B---3--:R-:W-:-:S04]  /*0170*/  @P0 LOP3.LUT R12, R4, R5, RZ, 0xfc, !PT ;  /* 0x00000005040c0212 */ /* 0x008fc800078efcff */
[----:B------:R-:W-:-:S04]  /*0180*/  @P0 PRMT R8, R12, 0x7610, R8 ;  /* 0x000076100c080816 */ /* 0x000fc80000000008 */
.L_x_2324:
[----:B-12---:R-:W-:Y:S02]  /*0190*/  PRMT R6, R8, 0x9910, RZ ;  /* 0x0000991008067816 */ /* 0x006fe400000000ff */
[----:B------:R-:W0:Y:S02]  /*01a0*/  S2R R8, SR_CTAID.X ;  /* 0x0000000000087919 */ /* 0x000e240000002500 */
[----:B------:R-:W-:Y:S01]  /*01b0*/  ISETP.NE.AND P0, PT, R6, RZ, PT ;  /* 0x000000ff0600720c */ /* 0x000fe20003f05270 */
[----:B------:R-:W-:-:S05]  /*01c0*/  IMAD.SHL.U32 R6, R0, 0x40, RZ ;  /* 0x0000004000067824 */ /* 0x000fca00078e00ff */
[----:B------:R-:W-:-:S04]  /*01d0*/  IADD3 R7, R6, 0x40, RZ ;  /* 0x0000004006077810 */ /* 0x000fc80007ffe0ff */
[----:B------:R-:W-:-:S03]  /*01e0*/  IMNMX R7, R7, c[0x0][0x190], PT ;  /* 0x0000640007077a17 */ /* 0x000fc60003800200 */
[----:B------:R-:W-:Y:S05]  /*01f0*/  @!P0 EXIT ;  /* 0x000000000000894d */ /* 0x000fea0003800000 */
[----:B------:R-:W-:Y:S01]  /*0200*/  IADD3 R10, R6, R9, RZ ;  /* 0x00000009060a7210 */ /* 0x000fe20007ffe0ff */
[----:B0-----:R-:W-:Y:S01]  /*0210*/  IMAD.SHL.U32 R8, R8, 0x100, RZ ;  /* 0x0000010008087824 */ /* 0x001fe200078e00ff */
[----:B------:R-:W-:Y:S02]  /*0220*/  BSSY B0, `(.L_x_2325) ;  /* 0x0000067000007945 */ /* 0x000fe40003800000 */
        /* <DEDUP_REMOVED lines=23> */
.L_x_2329:
        /* <DEDUP_REMOVED lines=17> */
.L_x_2328:
[----:B------:R-:W-:-:S05]  /*04b0*/  IMAD.IADD R12, R2, 0x1, -R17 ;  /* 0x00000001020c7824 */ /* 0x000fca00078e0a11 */
[----:B------:R-:W-:-:S13]  /*04c0*/  ISETP.GT.AND P2, PT, R12, 0x1, PT ;  /* 0x000000010c00780c */ /* 0x000fda0003f44270 */
[----:B------:R-:W-:Y:S01]  /*04d0*/  @P2 MOV R19, 0x2 ;  /* 0x0000000200132802 */ /* 0x000fe20000000f00 */
[----:B------:R0:W2:Y:S04]  /*04e0*/  @P2 LDG.E.U16.CONSTANT R18, [R10.64] ;  /* 0x000000060a122981 */ /* 0x0000a8000c1e9500 */
        /* <DEDUP_REMOVED lines=13> */
.L_x_2327:
        /* <DEDUP_REMOVED lines=13> */
.L_x_2331:
[----:B------:R-:W-:Y:S01]  /*0690*/  HFMA2.MMA R23, -RZ, RZ, 0, 1.1920928955078125e-07 ;  /* 0x00000002ff177435 */ /* 0x000fe200000001ff */
[----:B------:R0:W2:Y:S09]  /*06a0*/  LDG.E.U16.CONSTANT R22, [R10.64] ;  /* 0x000000060a167981 */ /* 0x0000b2000c1e9500 */
        /* <DEDUP_REMOVED lines=15> */
.L_x_2330:
        /* <DEDUP_REMOVED lines=15> */
.L_x_2326:
[----:B------:R-:W-:Y:S05]  /*0890*/  BSYNC B0 ;  /* 0x0000000000007941 */ /* 0x000fea0003800000 */
.L_x_2325:
        /* <DEDUP_REMOVED lines=9> */
[----:B------:R-:W-:Y:S01]  /*0930*/  HFMA2.MMA R15, -RZ, RZ, 0, 1.1920928955078125e-07 ;  /* 0x00000002ff0f7435 */ /* 0x000fe200000001ff */
[----:B------:R-:W-:Y:S02]  /*0940*/  PLOP3.LUT P0, PT, PT, PT, PT, 0x80, 0x0 ;  /* 0x000000000000781c */ /* 0x000fe40003f0f070 */
[----:B------:R-:W-:Y:S02]  /*0950*/  IMAD R8, R3, 0x2, R8 ;  /* 0x0000000203087824 */ /* 0x000fe400078e0208 */
[----:B------:R-:W-:Y:S02]  /*0960*/  IMAD.MOV.U32 R3, RZ, RZ, RZ ;  /* 0x000000ffff037224 */ /* 0x000fe400078e00ff */
[----:B------:R-:W-:-:S04]  /*0970*/  IMAD R8, R9, 0x4, R8 ;  /* 0x0000000409087824 */ /* 0x000fc800078e0208 */
[----:B------:R-:W-:Y:S01]  /*0980*/  IMAD.WIDE R8, R8, R15, c[0x0][0x180] ;  /* 0x0000600008087625 */ /* 0x000fe200078e020f */
[----:B------:R-:W-:Y:S05]  /*0990*/  @!P2 BRA `(.L_x_2333) ;  /* 0x000000d00000a947 */ /* 0x000fea0003800000 */
[----:B------:R-:W-:Y:S02]  /*09a0*/  PLOP3.LUT P0, PT, PT, PT, PT, 0x8, 0x0 ;  /* 0x000000000000781c */ /* 0x000fe40003f0e170 */
[----:B------:R-:W-:Y:S02]  /*09b0*/  IADD3 R20, R2, -0x3, RZ ;  /* 0xfffffffd02147810 */ /* 0x000fe40007ffe0ff */
.L_x_2334:
        /* <DEDUP_REMOVED lines=11> */
.L_x_2333:
[----:B-1----:R-:W-:-:S05]  /*0a70*/  IMAD.IADD R10, R2, 0x1, -R3 ;  /* 0x00000001020a7824 */ /* 0x002fca00078e0a03 */
[----:B------:R-:W-:-:S13]  /*0a80*/  ISETP.GT.AND P2, PT, R10, 0x1, PT ;  /* 0x000000010a00780c */ /* 0x000fda0003f44270 */
[----:B------:R-:W-:Y:S01]  /*0a90*/  @P2 PLOP3.LUT P0, PT, PT, PT, PT, 0x8, 0x0 ;  /* 0x000000000000281c */ /* 0x000fe20003f0e170 */
[----:B------:R0:W-:Y:S01]  /*0aa0*/  @P2 STG.E.64 [R8.64], RZ ;  /* 0x000000ff08002986 */ /* 0x0001e2000c101b06 */
[----:B------:R-:W-:-:S11]  /*0ab0*/  @P2 IADD3 R3, R3, 0x2, RZ ;  /* 0x0000000203032810 */ /* 0x000fd60007ffe0ff */
[----:B------:R-:W-:Y:S01]  /*0ac0*/  ISETP.LT.OR P0, PT, R3, R2, P0 ;  /* 0x000000020300720c */ /* 0x000fe20000701670 */
[----:B------:R-:W-:-:S05]  /*0ad0*/  @P2 IMAD.WIDE R2, R15, c[0x0][0x18c], R8 ;  /* 0x000063000f022a25 */ /* 0x000fca00078e0208 */
[----:B------:R1:W-:Y:S01]  /*0ae0*/  @P2 STG.E.64 [R2.64], RZ ;  /* 0x000000ff02002986 */ /* 0x0003e2000c101b06 */
[----:B0-----:R-:W-:-:S06]  /*0af0*/  @P2 IMAD.WIDE R8, R15, c[0x0][0x18c], R2 ;  /* 0x000063000f082a25 */ /* 0x001fcc00078e0202 */
[----:B------:R1:W-:Y:S02]  /*0b00*/  @P0 STG.E.64 [R8.64], RZ ;  /* 0x000000ff08000986 */ /* 0x0003e4000c101b06 */
.L_x_2332:
        /* <DEDUP_REMOVED lines=10> */
[----:B------:R-:W-:Y:S02]  /*0bb0*/  @P3 IMNMX R3, R6, c[0x0][0x1b0], PT ;  /* 0x00006c0006033a17 */ /* 0x000fe40003800200 */
[----:B------:R-:W-:Y:S02]  /*0bc0*/  @P0 IADD3 R2, R2, -c[0x0][0x1a8], RZ ;  /* 0x80006a0002020a10 */ /* 0x000fe40007ffe0ff */
[----:B------:R-:W-:-:S02]  /*0bd0*/  @P4 IMNMX R9, R6, c[0x0][0x1b4], PT ;  /* 0x00006d0006094a17 */ /* 0x000fc40003800200 */
[----:B------:R-:W-:Y:S02]  /*0be0*/  @P3 IADD3 R8, R3, -c[0x0][0x1ac], RZ ;  /* 0x80006b0003083a10 */ /* 0x000fe40007ffe0ff */
[----:B------:R-:W-:Y:S02]  /*0bf0*/  @P5 IMNMX R10, R6, c[0x0][0x1b8], PT ;  /* 0x00006e00060a5a17 */ /* 0x000fe40003800200 */
[----:B------:R-:W-:Y:S02]  /*0c00*/  @P0 SHF.R.S32.HI R3, RZ, 0x1f, R2 ;  /* 0x0000001fff030819 */ /* 0x000fe40000011402 */
[----:B------:R-:W-:Y:S02]  /*0c10*/  @P4 IADD3 R11, R9, -c[0x0][0x1b0], RZ ;  /* 0x80006c00090b4a10 */ /* 0x000fe40007ffe0ff */
[----:B------:R-:W-:Y:S02]  /*0c20*/  @P3 SHF.R.S32.HI R9, RZ, 0x1f, R8 ;  /* 0x0000001fff093819 */ /* 0x000fe40000011408 */
[----:B------:R-:W-:-:S02]  /*0c30*/  @P5 IADD3 R12, R10, -c[0x0][0x1b4], RZ ;  /* 0x80006d000a0c5a10 */ /* 0x000fc40007ffe0ff */
[----:B------:R-:W-:Y:S02]  /*0c40*/  @P0 LEA.HI R3, R3, R2, RZ, 0x5 ;  /* 0x0000000203030211 */ /* 0x000fe400078f28ff */
[----:B------:R-:W-:Y:S02]  /*0c50*/  @P3 LEA.HI R10, R9, R8, RZ, 0x5 ;  /* 0x00000008090a3211 */ /* 0x000fe400078f28ff */
[----:B------:R-:W-:Y:S02]  /*0c60*/  @P2 IMNMX R9, R6, c[0x0][0x1bc], PT ;  /* 0x00006f0006092a17 */ /* 0x000fe40003800200 */
[----:B------:R-:W-:Y:S02]  /*0c70*/  @P0 SHF.R.S32.HI R3, RZ, 0x5, R3 ;  /* 0x00000005ff030819 */ /* 0x000fe40000011403 */
[----:B------:R-:W-:Y:S02]  /*0c80*/  @P2 IADD3 R15, R9, -c[0x0][0x1b8], RZ ;  /* 0x80006e00090f2a10 */ /* 0x000fe40007ffe0ff */
[----:B------:R-:W-:Y:S01]  /*0c90*/  @P4 SHF.R.S32.HI R2, RZ, 0x1f, R11 ;  /* 0x0000001fff024819 */ /* 0x000fe2000001140b */
[----:B------:R-:W-:Y:S01]  /*0ca0*/  CS2R R8, SRZ ;  /* 0x0000000000087805 */ /* 0x000fe2000001ff00 */
[----:B------:R-:W-:Y:S01]  /*0cb0*/  @P5 SHF.R.S32.HI R13, RZ, 0x1f, R12 ;  /* 0x0000001fff0d5819 */ /* 0x000fe2000001140c */
[----:B------:R-:W-:Y:S01]  /*0cc0*/  @P0 IMAD R8, R3, 0x6, RZ ;  /* 0x0000000603080824 */ /* 0x000fe200078e02ff */
[----:B------:R-:W-:-:S02]  /*0cd0*/  SHF.R.S32.HI R17, RZ, 0x5, R17 ;  /* 0x00000005ff117819 */ /* 0x000fc40000011411 */
[----:B------:R-:W-:Y:S02]  /*0ce0*/  ISETP.GE.AND P0, PT, R6, R7, PT ;  /* 0x000000070600720c */ /* 0x000fe40003f06270 */
[----:B------:R-:W-:Y:S01]  /*0cf0*/  @P4 LEA.HI R11, R2, R11, RZ, 0x5 ;  /* 0x0000000b020b4211 */ /* 0x000fe200078f28ff */
[----:B------:R-:W-:Y:S01]  /*0d00*/  IMAD R17, R17, 0x8, R8 ;  /* 0x0000000811117824 */ /* 0x000fe200078e0208 */
[----:B------:R-:W-:Y:S01]  /*0d10*/  @P2 SHF.R.S32.HI R18, RZ, 0x1f, R15 ;  /* 0x0000001fff122819 */ /* 0x000fe2000001140f */
[----:B------:R-:W-:Y:S01]  /*0d20*/  HFMA2.MMA R8, -RZ, RZ, 0, 1.1920928955078125e-07 ;  /* 0x00000002ff087435 */ /* 0x000fe200000001ff */
[----:B------:R-:W-:Y:S01]  /*0d30*/  @P5 LEA.HI R13, R13, R12, RZ, 0x5 ;  /* 0x0000000c0d0d5211 */ /* 0x000fe200078f28ff */
[----:B------:R-:W-:Y:S01]  /*0d40*/  HFMA2.MMA R12, -RZ, RZ, 0, 0 ;  /* 0x00000000ff0c7435 */ /* 0x000fe200000001ff */
[----:B------:R-:W-:Y:S01]  /*0d50*/  @P3 SHF.R.S32.HI R10, RZ, 0x5, R10 ;  /* 0x00000005ff0a3819 */ /* 0x000fe2000001140a */
[----:B------:R-:W-:Y:S01]  /*0d60*/  IMAD.MOV.U32 R2, RZ, RZ, RZ ;  /* 0x000000ffff027224 */ /* 0x000fe200078e00ff */
[----:B------:R-:W-:-:S02]  /*0d70*/  @P4 SHF.R.S32.HI R11, RZ, 0x5, R11 ;  /* 0x00000005ff0b4819 */ /* 0x000fc4000001140b */
[----:B------:R-:W-:Y:S01]  /*0d80*/  @P2 LEA.HI R18, R18, R15, RZ, 0x5 ;  /* 0x0000000f12122211 */ /* 0x000fe200078f28ff */
[----:B------:R-:W-:Y:S01]  /*0d90*/  @P3 IMAD R9, R10, 0x5, RZ ;  /* 0x000000050a093824 */ /* 0x000fe200078e02ff */
[----:B------:R-:W-:Y:S01]  /*0da0*/  @P5 SHF.R.S32.HI R13, RZ, 0x5, R13 ;  /* 0x00000005ff0d5819 */ /* 0x000fe2000001140d */
[----:B------:R-:W-:Y:S01]  /*0db0*/  @P4 IMAD.SHL.U32 R12, R11, 0x4, RZ ;  /* 0x000000040b0c4824 */ /* 0x000fe200078e00ff */
[----:B------:R-:W-:Y:S01]  /*0dc0*/  @P2 SHF.R.S32.HI R18, RZ, 0x5, R18 ;  /* 0x00000005ff122819 */ /* 0x000fe20000011412 */
[----:B------:R-:W-:Y:S01]  /*0dd0*/  IMAD.SHL.U32 R11, R0, 0x80, RZ ;  /* 0x00000080000b7824 */ /* 0x000fe200078e00ff */
[----:B------:R-:W-:Y:S01]  /*0de0*/  MOV R3, RZ ;  /* 0x000000ff00037202 */ /* 0x000fe20000000f00 */
[----:B------:R-:W-:Y:S01]  /*0df0*/  @P5 IMAD R2, R13, 0x3, RZ ;  /* 0x000000030d025824 */ /* 0x000fe200078e02ff */
[----:B------:R-:W-:Y:S01]  /*0e00*/  IADD3 R0, R12, R17, R9 ;  /* 0x000000110c007210 */ /* 0x000fe20007ffe009 */
[----:B------:R-:W-:Y:S02]  /*0e10*/  @P2 IMAD.SHL.U32 R3, R18, 0x2, RZ ;  /* 0x0000000212032824 */ /* 0x000fe400078e00ff */
[----:B------:R-:W-:Y:S01]  /*0e20*/  IMAD.WIDE R10, R11, R8, c[0x0][0x198] ;  /* 0x000066000b0a7625 */ /* 0x000fe200078e0208 */
[----:B------:R-:W-:Y:S05]  /*0e30*/  @P0 BRA `(.L_x_2335) ;  /* 0x0000033000000947 */ /* 0x000fea0003800000 */
[----:B------:R0:W5:Y:S01]  /*0e40*/  LDG.E.U16.CONSTANT R9, [R10.64] ;  /* 0x000000060a097981 */ /* 0x000162000c1e9500 */
[----:B------:R-:W-:Y:S01]  /*0e50*/  SHF.R.S32.HI R15, RZ, 0x1f, R16 ;  /* 0x0000001fff0f7819 */ /* 0x000fe20000011410 */
[----:B------:R-:W-:Y:S01]  /*0e60*/  IMAD.SHL.U32 R13, R16, 0x4, RZ ;  /* 0x00000004100d7824 */ /* 0x000fe200078e00ff */
[----:B------:R-:W-:Y:S01]  /*0e70*/  MOV R12, RZ ;  /* 0x000000ff000c7202 */ /* 0x000fe20000000f00 */
[----:B------:R-:W-:Y:S01]  /*0e80*/  IMAD.MOV.U32 R18, RZ, RZ, R6 ;  /* 0x000000ffff127224 */ /* 0x000fe200078e0006 */
[----:B------:R-:W-:-:S02]  /*0e90*/  LEA.HI R15, R15, R16, RZ, 0x3 ;  /* 0x000000100f0f7211 */ /* 0x000fc400078f18ff */
[----:B------:R-:W-:Y:S02]  /*0ea0*/  LOP3.LUT R13, R13, 0x10, RZ, 0xc0, !PT ;  /* 0x000000100d0d7812 */ /* 0x000fe400078ec0ff */
[----:B------:R-:W-:Y:S02]  /*0eb0*/  SHF.R.S32.HI R15, RZ, 0x3, R15 ;  /* 0x00000003ff0f7819 */ /* 0x000fe4000001140f */
.L_x_2336:
[----:B-----5:R-:W-:Y:S01]  /*0ec0*/  IMAD.IADD R23, R9, 0x1, R12 ;  /* 0x0000000109177824 */ /* 0x020fe200078e020c */
[----:B-1----:R-:W-:-:S03]  /*0ed0*/  MOV R21, 0x4 ;  /* 0x0000000400157802 */ /* 0x002fc60000000f00 */
[----:B------:R-:W-:-:S05]  /*0ee0*/  IMAD R17, R23, c[0x0][0x18c], RZ ;  /* 0x0000630017117a24 */ /* 0x000fca00078e02ff */
[----:B------:R-:W-:-:S04]  /*0ef0*/  SHF.R.S32.HI R20, RZ, 0x1f, R17 ;  /* 0x0000001fff147819 */ /* 0x000fc80000011411 */
[----:B------:R-:W-:-:S04]  /*0f00*/  LEA.HI R20, R20, R17, RZ, 0x3 ;  /* 0x0000001114147211 */ /* 0x000fc800078f18ff */
[----:B------:R-:W-:-:S05]  /*0f10*/  LEA.HI.SX32 R20, R20, R15, 0x1d ;  /* 0x0000000f14147211 */ /* 0x000fca00078feaff */
[----:B------:R-:W-:-:S06]  /*0f20*/  IMAD.WIDE R20, R20, R21, c[0x0][0x170] ;  /* 0x00005c0014147625 */ /* 0x000fcc00078e0215 */
[----:B------:R-:W2:Y:S01]  /*0f30*/  LDG.E.CONSTANT R20, [R20.64] ;  /* 0x0000000614147981 */ /* 0x000ea2000c1e9900 */
[----:B------:R-:W-:Y:S01]  /*0f40*/  IMAD.WIDE R22, R23, R8, c[0x0][0x178] ;  /* 0x00005e0017167625 */ /* 0x000fe200078e0208 */
[----:B------:R-:W-:-:S04]  /*0f50*/  LEA R25, R18, 0x1, 0x1 ;  /* 0x0000000112197811 */ /* 0x000fc800078e08ff */
        /* <DEDUP_REMOVED lines=8> */
[----:B------:R-:W-:Y:S01]  /*0fe0*/  LOP3.LUT R28, R28, 0xf, RZ, 0xc0, !PT ;  /* 0x0000000f1c1c7812 */ /* 0x000fe200078ec0ff */
[----:B----4-:R-:W-:Y:S01]  /*0ff0*/  IMAD.IADD R18, R19, 0x1, R18 ;  /* 0x0000000113127824 */ /* 0x010fe200078e0212 */
        /* <DEDUP_REMOVED lines=10> */
[----:B-1----:R-:W-:Y:S01]  /*10a0*/  IMAD R22, R20, R20, RZ ;  /* 0x0000001414167224 */ /* 0x002fe200078e02ff */
        /* <DEDUP_REMOVED lines=12> */
.L_x_2335:
        /* <DEDUP_REMOVED lines=11> */
[----:B------:R-:W-:Y:S01]  /*1220*/  UMOV UR4, URZ ;  /* 0x0000003f00047c82 */ /* 0x000fe20008000000 */
[----:B------:R-:W-:Y:S02]  /*1230*/  PRMT R12, R12, 0x5410, RZ ;  /* 0x000054100c0c7816 */ /* 0x000fe400000000ff */
[----:B------:R-:W-:-:S02]  /*1240*/  SHF.R.S32.HI R3, RZ, 0x1f, R0 ;  /* 0x0000001fff037819 */ /* 0x000fc40000011400 */
[----:B------:R-:W-:Y:S02]  /*1250*/  IADD3 R0, P2, R16, R0, RZ ;  /* 0x0000000010007210 */ /* 0x000fe40007f5e0ff */
[----:B------:R-:W-:Y:S02]  /*1260*/  ISETP.NE.AND P0, PT, R2, RZ, PT ;  /* 0x000000ff0200720c */ /* 0x000fe40003f05270 */
[----:B------:R-:W-:Y:S02]  /*1270*/  LEA.HI.X.SX32 R3, R16, R3, 0x1, P2 ;  /* 0x0000000310037211 */ /* 0x000fe400010f0eff */
[----:B------:R-:W-:Y:S02]  /*1280*/  LEA R16, P2, R0, c[0x0][0x168], 0x2 ;  /* 0x00005a0000107a11 */ /* 0x000fe400078410ff */
[----:B------:R-:W-:Y:S01]  /*1290*/  ISETP.LT.OR P0, PT, R14, 0x2, !P0 ;  /* 0x000000020e00780c */ /* 0x000fe20004701670 */
[----:B------:R-:W-:Y:S01]  /*12a0*/  HFMA2.MMA R14, -RZ, RZ, 0, 0 ;  /* 0x00000000ff0e7435 */ /* 0x000fe200000001ff */
[----:B-1----:R-:W-:-:S02]  /*12b0*/  LEA.HI.X R17, R0, c[0x0][0x16c], R3, 0x2, P2 ;  /* 0x00005b0000117a11 */ /* 0x002fc400010f1403 */
[----:B--2---:R-:W-:Y:S02]  /*12c0*/  PRMT R0, R8, 0x7610, R8 ;  /* 0x0000761008007816 */ /* 0x004fe40000000008 */
[----:B------:R-:W-:Y:S01]  /*12d0*/  PRMT R2, R9, 0x7610, R9 ;  /* 0x0000761009027816 */ /* 0x000fe20000000009 */
[----:B---3--:R-:W-:-:S05]  /*12e0*/  IMAD.IADD R15, R6, 0x1, R15 ;  /* 0x00000001060f7824 */ /* 0x008fca00078e020f */
.L_x_2346:
[----:B------:R-:W-:-:S13]  /*12f0*/  ISETP.NE.AND P2, PT, R6, R15, PT ;  /* 0x0000000f0600720c */ /* 0x000fda0003f45270 */
[----:B------:R-:W-:Y:S01]  /*1300*/  @!P2 IADD3 R14, R14, 0x1, RZ ;  /* 0x000000010e0ea810 */ /* 0x000fe20007ffe0ff */
[----:B------:R-:W-:Y:S01]  /*1310*/  @!P2 IMAD.SHL.U32 R8, R6, 0x2, RZ ;  /* 0x000000020608a824 */ /* 0x000fe200078e00ff */
[----:B------:R-:W-:-:S03]  /*1320*/  @!P2 MOV R9, 0x2 ;  /* 0x000000020009a802 */ /* 0x000fc60000000f00 */
[----:B------:R-:W-:Y:S02]  /*1330*/  @!P2 IMAD R3, R14, 0x8, R1 ;  /* 0x000000080e03a824 */ /* 0x000fe400078e0201 */
[----:B------:R-:W-:-:S03]  /*1340*/  @!P2 IMAD.WIDE R8, R8, R9, c[0x0][0x198] ;  /* 0x000066000808a625 */ /* 0x000fc600078e0209 */
[----:B0-----:R-:W2:Y:S04]  /*1350*/  @!P2 LDL.64 R10, [R3] ;  /* 0x00000000030aa983 */ /* 0x001ea80000100a00 */
        /* <DEDUP_REMOVED lines=9> */
[----:B------:R-:W-:-:S03]  /*13f0*/  HFMA2.MMA R3, -RZ, RZ, 0, 0.0625 ;  /* 0x00002c00ff037435 */ /* 0x000fc600000001ff */
[----:B------:R-:W-:Y:S02]  /*1400*/  ISETP.NE.AND P2, PT, R20, RZ, PT ;  /* 0x000000ff1400720c */ /* 0x000fe40003f45270 */
[C---:B--2---:R-:W-:Y:S02]  /*1410*/  LOP3.LUT R34, R8.reuse, 0xf000f, RZ, 0xc0, !PT ;  /* 0x000f000f08227812 */ /* 0x044fe400078ec0ff */
[----:B------:R-:W-:Y:S02]  /*1420*/  LOP3.LUT R32, R8, 0xf000f0, RZ, 0xc0, !PT ;  /* 0x00f000f008207812 */ /* 0x000fe400078ec0ff */
[----:B------:R-:W-:Y:S02]  /*1430*/  SHF.R.U32.HI R8, RZ, 0x8, R8 ;  /* 0x00000008ff087819 */ /* 0x000fe40000011608 */
[C---:B------:R-:W-:Y:S02]  /*1440*/  LOP3.LUT R37, R9.reuse, 0xf000f, RZ, 0xc0, !PT ;  /* 0x000f000f09257812 */ /* 0x040fe400078ec0ff */
[----:B------:R-:W-:-:S02]  /*1450*/  LOP3.LUT R30, R9, 0xf000f0, RZ, 0xc0, !PT ;  /* 0x00f000f0091e7812 */ /* 0x000fc400078ec0ff */
[C---:B------:R-:W-:Y:S02]  /*1460*/  LOP3.LUT R28, R10.reuse, 0xf000f, RZ, 0xc0, !PT ;  /* 0x000f000f0a1c7812 */ /* 0x040fe400078ec0ff */
[----:B------:R-:W-:Y:S02]  /*1470*/  LOP3.LUT R38, R10, 0xf000f0, RZ, 0xc0, !PT ;  /* 0x00f000f00a267812 */ /* 0x000fe400078ec0ff */
[C---:B------:R-:W-:Y:S02]  /*1480*/  LOP3.LUT R33, R11.reuse, 0xf000f, RZ, 0xc0, !PT ;  /* 0x000f000f0b217812 */ /* 0x040fe400078ec0ff */
[----:B------:R-:W-:Y:S02]  /*1490*/  LOP3.LUT R21, R11, 0xf000f0, RZ, 0xc0, !PT ;  /* 0x00f000f00b157812 */ /* 0x000fe400078ec0ff */
        /* <DEDUP_REMOVED lines=44> */
[----:B------:R-:W0:Y:S01]  /*1760*/  LDS.64 R8, [UR4] ;  /* 0x00000004ff087984 */ /* 0x000e220008000a00 */
[--C-:B------:R-:W-:Y:S02]  /*1770*/  HADD2.F32 R38, -RZ, R34.reuse.H0_H0 ;  /* 0x20000022ff267230 */ /* 0x100fe40000004100 */
[----:B------:R-:W-:Y:S01]  /*1780*/  HADD2.F32 R39, -RZ, R34.H1_H1 ;  /* 0x30000022ff277230 */ /* 0x000fe20000004100 */
[----:B------:R-:W1:Y:S01]  /*1790*/  LDS.64 R10, [UR4+0x8] ;  /* 0x00000804ff0a7984 */ /* 0x000e620008000a00 */
[----:B------:R-:W-:Y:S02]  /*17a0*/  HADD2.F32 R40, -RZ, R32.H0_H0 ;  /* 0x20000020ff287230 */ /* 0x000fe40000004100 */
[----:B------:R-:W-:-:S02]  /*17b0*/  HADD2.F32 R42, -RZ, R37.H0_H0 ;  /* 0x20000025ff2a7230 */ /* 0x000fc40000004100 */
[--C-:B0-----:R-:W-:Y:S02]  /*17c0*/  HADD2.F32 R35, -RZ, R8.reuse.H0_H0 ;  /* 0x20000008ff237230 */ /* 0x101fe40000004100 */
[----:B------:R-:W-:Y:S02]  /*17d0*/  HADD2.F32 R36, -RZ, R8.H1_H1 ;  /* 0x30000008ff247230 */ /* 0x000fe40000004100 */
[--C-:B------:R-:W-:Y:S01]  /*17e0*/  HADD2.F32 R8, -RZ, R9.reuse.H0_H0 ;  /* 0x20000009ff087230 */ /* 0x100fe20000004100 */
[----:B------:R-:W-:Y:S02]  /*17f0*/  FFMA.FTZ R38, R38, R35, RZ ;  /* 0x0000002326267223 */ /* 0x000fe400000100ff */
[----:B------:R-:W-:Y:S02]  /*1800*/  FFMA.FTZ R42, R35, R42, RZ ;  /* 0x0000002a232a7223 */ /* 0x000fe400000100ff */
[----:B------:R-:W-:Y:S01]  /*1810*/  FFMA.FTZ R39, R39, R36, R38 ;  /* 0x0000002427277223 */ /* 0x000fe20000010026 */
[----:B------:R-:W-:-:S02]  /*1820*/  HADD2.F32 R38, -RZ, R9.H1_H1 ;  /* 0x30000009ff267230 */ /* 0x000fc40000004100 */
[----:B------:R-:W-:Y:S01]  /*1830*/  HADD2.F32 R9, -RZ, R32.H1_H1 ;  /* 0x30000020ff097230 */ /* 0x000fe20000004100 */
[----:B------:R-:W-:-:S04]  /*1840*/  FFMA.FTZ R39, R40, R8, R39 ;  /* 0x0000000828277223 */ /* 0x000fc80000010027 */
[----:B------:R-:W-:Y:S01]  /*1850*/  FFMA.FTZ R40, R9, R38, R39 ;  /* 0x0000002609287223 */ /* 0x000fe20000010027 */
[----:B-1----:R-:W-:Y:S02]  /*1860*/  HADD2.F32 R9, -RZ, R10.H0_H0 ;  /* 0x2000000aff097230 */ /* 0x002fe40000004100 */
[----:B------:R-:W-:-:S05]  /*1870*/  HADD2.F32 R39, -RZ, R24.H0_H0 ;  /* 0x20000018ff277230 */ /* 0x000fca0000004100 */
[----:B------:R-:W-:Y:S01]  /*1880*/  FFMA.FTZ R41, R39, R9, R40 ;  /* 0x0000000927297223 */ /* 0x000fe20000010028 */
[----:B------:R-:W-:Y:S02]  /*1890*/  HADD2.F32 R40, -RZ, R24.H1_H1 ;  /* 0x30000018ff287230 */ /* 0x000fe40000004100 */
[----:B------:R-:W-:Y:S02]  /*18a0*/  HADD2.F32 R39, -RZ, R10.H1_H1 ;  /* 0x3000000aff277230 */ /* 0x000fe40000004100 */
[--C-:B------:R-:W-:Y:S02]  /*18b0*/  HADD2.F32 R10, -RZ, R11.reuse.H0_H0 ;  /* 0x2000000bff0a7230 */ /* 0x100fe40000004100 */
[----:B------:R-:W-:Y:S01]  /*18c0*/  HADD2.F32 R11, -RZ, R11.H1_H1 ;  /* 0x3000000bff0b7230 */ /* 0x000fe20000004100 */
[----:B------:R-:W-:Y:S01]  /*18d0*/  FFMA.FTZ R41, R40, R39, R41 ;  /* 0x0000002728297223 */ /* 0x000fe20000010029 */
[----:B------:R-:W-:-:S05]  /*18e0*/  HADD2.F32 R40, -RZ, R23.H0_H0 ;  /* 0x20000017ff287230 */ /* 0x000fca0000004100 */
[----:B------:R-:W-:Y:S01]  /*18f0*/  FFMA.FTZ R41, R40, R10, R41 ;  /* 0x0000000a28297223 */ /* 0x000fe20000010029 */
[----:B------:R-:W-:-:S05]  /*1900*/  HADD2.F32 R40, -RZ, R23.H1_H1 ;  /* 0x30000017ff287230 */ /* 0x000fca0000004100 */
[----:B------:R-:W-:Y:S01]  /*1910*/  FFMA.FTZ R40, R40, R11, R41 ;  /* 0x0000000b28287223 */ /* 0x000fe20000010029 */
[----:B------:R-:W-:-:S05]  /*1920*/  HADD2.F32 R41, -RZ, R0.H0_H0 ;  /* 0x20000000ff297230 */ /* 0x000fca0000004100 */
[----:B------:R-:W-:Y:S01]  /*1930*/  FMUL.FTZ R40, R40, R41 ;  /* 0x0000002928287220 */ /* 0x000fe20000410000 */
[----:B------:R-:W-:-:S04]  /*1940*/  HADD2.F32 R41, -RZ, R37.H1_H1 ;  /* 0x30000025ff297230 */ /* 0x000fc80000004100 */
[----:B------:R-:W-:Y:S01]  /*1950*/  F2FP.PACK_AB R40, RZ, R40 ;  /* 0x00000028ff28723e */ /* 0x000fe200000000ff */
        /* <DEDUP_REMOVED lines=14> */
[----:B------:R-:W-:Y:S01]  /*1a40*/  FMUL.FTZ R41, R41, R42 ;  /* 0x0000002a29297220 */ /* 0x000fe20000410000 */
[----:B------:R-:W-:-:S04]  /*1a50*/  HADD2.F32 R42, -RZ, R33.H0_H0 ;  /* 0x20000021ff2a7230 */ /* 0x000fc80000004100 */
[----:B------:R-:W-:-:S04]  /*1a60*/  F2FP.PACK_AB R41, RZ, R41 ;  /* 0x00000029ff29723e */ /* 0x000fc800000000ff */
[----:B------:R-:W-:-:S06]  /*1a70*/  PRMT R40, R40, 0x5410, R41 ;  /* 0x0000541028287816 */ /* 0x000fcc0000000029 */
[----:B------:R-:W-:Y:S01]  /*1a80*/  HFMA2.MMA R19, R40, 1, 1, R19 ;  /* 0x3c003c0028137835 */ /* 0x000fe20000000013 */
[----:B------:R-:W-:-:S05]  /*1a90*/  HADD2.F32 R40, -RZ, R28.H0_H0 ;  /* 0x2000001cff287230 */ /* 0x000fca0000004100 */
[C---:B------:R-:W-:Y:S01]  /*1aa0*/  FFMA.FTZ R41, R35.reuse, R40, RZ ;  /* 0x0000002823297223 */ /* 0x040fe200000100ff */
[----:B------:R-:W-:Y:S01]  /*1ab0*/  HADD2.F32 R40, -RZ, R28.H1_H1 ;  /* 0x3000001cff287230 */ /* 0x000fe20000004100 */
[----:B------:R-:W-:-:S04]  /*1ac0*/  FFMA.FTZ R35, R35, R42, RZ ;  /* 0x0000002a23237223 */ /* 0x000fc800000100ff */
[----:B------:R-:W-:Y:S01]  /*1ad0*/  FFMA.FTZ R41, R36, R40, R41 ;  /* 0x0000002824297223 */ /* 0x000fe20000010029 */
[----:B------:R-:W-:-:S05]  /*1ae0*/  HADD2.F32 R40, -RZ, R33.H1_H1 ;  /* 0x30000021ff287230 */ /* 0x000fca0000004100 */
        /* <DEDUP_REMOVED lines=14> */
[----:B------:R-:W-:Y:S02]  /*1bd0*/  HADD2.F32 R36, -RZ, R25.H1_H1 ;  /* 0x30000019ff247230 */ /* 0x000fe40000004100 */
[--C-:B------:R-:W-:Y:S01]  /*1be0*/  HADD2.F32 R9, -RZ, R20.reuse.H0_H0 ;  /* 0x20000014ff097230 */ /* 0x100fe20000004100 */
[C---:B------:R-:W-:Y:S01]  /*1bf0*/  FFMA.FTZ R8, R39.reuse, R8, R35 ;  /* 0x0000000827087223 */ /* 0x040fe20000010023 */
[--C-:B------:R-:W-:Y:S01]  /*1c00*/  HADD2.F32 R35, -RZ, R21.reuse.H0_H0 ;  /* 0x20000015ff237230 */ /* 0x100fe20000004100 */
[----:B------:R-:W-:Y:S01]  /*1c10*/  FFMA.FTZ R39, R39, R36, R38 ;  /* 0x0000002427277223 */ /* 0x000fe20000010026 */
[----:B------:R-:W-:Y:S01]  /*1c20*/  HADD2.F32 R36, -RZ, R20.H1_H1 ;  /* 0x30000014ff247230 */ /* 0x000fe20000004100 */
[C---:B------:R-:W-:Y:S01]  /*1c30*/  FFMA.FTZ R8, R10.reuse, R9, R8 ;  /* 0x000000090a087223 */ /* 0x040fe20000010008 */
[----:B------:R-:W-:Y:S01]  /*1c40*/  HADD2.F32 R38, -RZ, R21.H1_H1 ;  /* 0x30000015ff267230 */ /* 0x000fe20000004100 */
[----:B------:R-:W-:Y:S01]  /*1c50*/  FFMA.FTZ R35, R10, R35, R39 ;  /* 0x000000230a237223 */ /* 0x000fe20000010027 */
[--C-:B------:R-:W-:Y:S01]  /*1c60*/  HADD2.F32 R9, -RZ, R2.reuse.H0_H0 ;  /* 0x20000002ff097230 */ /* 0x100fe20000004100 */
[C---:B------:R-:W-:Y:S01]  /*1c70*/  FFMA.FTZ R8, R11.reuse, R36, R8 ;  /* 0x000000240b087223 */ /* 0x040fe20000010008 */
[----:B------:R-:W-:Y:S01]  /*1c80*/  HADD2.F32 R10, -RZ, R2.H1_H1 ;  /* 0x30000002ff0a7230 */ /* 0x000fe20000004100 */
[----:B------:R-:W-:-:S02]  /*1c90*/  FFMA.FTZ R35, R11, R38, R35 ;  /* 0x000000260b237223 */ /* 0x000fc40000010023 */
[----:B------:R-:W-:Y:S02]  /*1ca0*/  FMUL.FTZ R8, R8, R9 ;  /* 0x0000000908087220 */ /* 0x000fe40000410000 */
[----:B------:R-:W-:-:S03]  /*1cb0*/  FMUL.FTZ R10, R35, R10 ;  /* 0x0000000a230a7220 */ /* 0x000fc60000410000 */
[----:B------:R-:W-:Y:S02]  /*1cc0*/  F2FP.PACK_AB R8, RZ, R8 ;  /* 0x00000008ff08723e */ /* 0x000fe400000000ff */
[----:B------:R-:W-:-:S04]  /*1cd0*/  F2FP.PACK_AB R10, RZ, R10 ;  /* 0x0000000aff0a723e */ /* 0x000fc800000000ff */
[----:B------:R-:W-:-:S06]  /*1ce0*/  PRMT R8, R8, 0x5410, R10 ;  /* 0x0000541008087816 */ /* 0x000fcc000000000a */
[----:B------:R-:W-:-:S06]  /*1cf0*/  HFMA2.MMA R18, R8, 1, 1, R18 ;  /* 0x3c003c0008127835 */ /* 0x000fcc0000000012 */
.L_x_2339:
[----:B------:R-:W-:Y:S05]  /*1d00*/  @P0 BRA `(.L_x_2340) ;  /* 0x000005a000000947 */ /* 0x000fea0003800000 */
[----:B------:R-:W0:Y:S01]  /*1d10*/  LDS.64 R8, [UR4+0x80] ;  /* 0x00008004ff087984 */ /* 0x000e220008000a00 */
[--C-:B------:R-:W-:Y:S02]  /*1d20*/  HADD2.F32 R36, -RZ, R34.reuse.H0_H0 ;  /* 0x20000022ff247230 */ /* 0x100fe40000004100 */
[----:B------:R-:W-:Y:S01]  /*1d30*/  HADD2.F32 R35, -RZ, R34.H1_H1 ;  /* 0x30000022ff237230 */ /* 0x000fe20000004100 */
[----:B------:R-:W1:Y:S01]  /*1d40*/  LDS.64 R10, [UR4+0x88] ;  /* 0x00008804ff0a7984 */ /* 0x000e620008000a00 */
[--C-:B------:R-:W-:Y:S02]  /*1d50*/  HADD2.F32 R34, -RZ, R37.reuse.H0_H0 ;  /* 0x20000025ff227230 */ /* 0x100fe40000004100 */
[----:B------:R-:W-:Y:S02]  /*1d60*/  HADD2.F32 R39, -RZ, R37.H1_H1 ;  /* 0x30000025ff277230 */ /* 0x000fe40000004100 */
[----:B------:R-:W-:Y:S02]  /*1d70*/  HADD2.F32 R38, -RZ, R28.H0_H0 ;  /* 0x2000001cff267230 */ /* 0x000fe40000004100 */
[----:B------:R-:W-:-:S02]  /*1d80*/  HADD2.F32 R40, -RZ, R33.H0_H0 ;  /* 0x20000021ff287230 */ /* 0x000fc40000004100 */
[----:B------:R-:W-:Y:S02]  /*1d90*/  HADD2.F32 R28, -RZ, R28.H1_H1 ;  /* 0x3000001cff1c7230 */ /* 0x000fe40000004100 */
[--C-:B0-----:R-:W-:Y:S02]  /*1da0*/  HADD2.F32 R37, -RZ, R8.reuse.H0_H0 ;  /* 0x20000008ff257230 */ /* 0x101fe40000004100 */
[----:B------:R-:W-:-:S03]  /*1db0*/  HADD2.F32 R8, -RZ, R8.H1_H1 ;  /* 0x30000008ff087230 */ /* 0x000fc60000004100 */
[-C--:B------:R-:W-:Y:S02]  /*1dc0*/  FFMA.FTZ R36, R36, R37.reuse, RZ ;  /* 0x0000002524247223 */ /* 0x080fe400000100ff */
[-C--:B------:R-:W-:Y:S02]  /*1dd0*/  FFMA.FTZ R34, R34, R37.reuse, RZ ;  /* 0x0000002522227223 */ /* 0x080fe400000100ff */
[-C--:B------:R-:W-:Y:S01]  /*1de0*/  FFMA.FTZ R41, R38, R37.reuse, RZ ;  /* 0x0000002526297223 */ /* 0x080fe200000100ff */
[----:B------:R-:W-:Y:S01]  /*1df0*/  HADD2.F32 R38, -RZ, R32.H0_H0 ;  /* 0x20000020ff267230 */ /* 0x000fe20000004100 */
        /* <DEDUP_REMOVED lines=49> */
[----:B------:R-:W-:Y:S01]  /*2110*/  HADD2.F32 R27, -RZ, R21.H0_H0 ;  /* 0x20000015ff1b7230 */ /* 0x000fe20000004100 */
[-C--:B------:R-:W-:Y:S01]  /*2120*/  FFMA.FTZ R24, R22, R11.reuse, R24 ;  /* 0x0000000b16187223 */ /* 0x080fe20000010018 */
[----:B------:R-:W-:Y:S02]  /*2130*/  HADD2.F32 R23, -RZ, R23.H1_H1 ;  /* 0x30000017ff177230 */ /* 0x000fe40000004100 */
        /* <DEDUP_REMOVED lines=23> */
.L_x_2340:
[----:B------:R-:W-:-:S04]  /*22b0*/  IMAD.MOV.U32 R21, RZ, RZ, 0x4 ;  /* 0x00000004ff157424 */ /* 0x000fc800078e00ff */
[----:B------:R-:W-:-:S05]  /*22c0*/  IMAD.WIDE R22, R21, c[0x0][0x18c], R16 ;  /* 0x0000630015167a25 */ /* 0x000fca00078e0210 */
[----:B------:R0:W2:Y:S02]  /*22d0*/  LDG.E.128.CONSTANT R8, [R22.64] ;  /* 0x0000000616087981 */ /* 0x0000a4000c1e9d00 */
[----:B0-----:R-:W-:Y:S01]  /*22e0*/  IMAD.WIDE R22, R21, c[0x0][0x18c], R22 ;  /* 0x0000630015167a25 */ /* 0x001fe200078e0216 */
[C---:B--2---:R-:W-:Y:S02]  /*22f0*/  LOP3.LUT R20, R8.reuse, 0xf000f, RZ, 0xc0, !PT ;  /* 0x000f000f08147812 */ /* 0x044fe400078ec0ff */
[----:B------:R-:W-:Y:S02]  /*2300*/  LOP3.LUT R24, R8, 0xf000f0, RZ, 0xc0, !PT ;  /* 0x00f000f008187812 */ /* 0x000fe400078ec0ff */
[----:B------:R-:W-:Y:S02]  /*2310*/  SHF.R.U32.HI R32, RZ, 0x8, R8 ;  /* 0x00000008ff207819 */ /* 0x000fe40000011608 */
[C---:B------:R-:W-:Y:S02]  /*2320*/  LOP3.LUT R25, R9.reuse, 0xf000f, RZ, 0xc0, !PT ;  /* 0x000f000f09197812 */ /* 0x040fe400078ec0ff */
[----:B------:R-:W-:-:S02]  /*2330*/  LOP3.LUT R26, R9, 0xf000f0, RZ, 0xc0, !PT ;  /* 0x00f000f0091a7812 */ /* 0x000fc400078ec0ff */
[C---:B------:R-:W-:Y:S02]  /*2340*/  LOP3.LUT R29, R11.reuse, 0xf000f, RZ, 0xc0, !PT ;  /* 0x000f000f0b1d7812 */ /* 0x040fe400078ec0ff */
[----:B------:R-:W-:Y:S02]  /*2350*/  LOP3.LUT R30, R11, 0xf000f0, RZ, 0xc0, !PT ;  /* 0x00f000f00b1e7812 */ /* 0x000fe400078ec0ff */
[----:B------:R-:W-:Y:S02]  /*2360*/  SHF.R.U32.HI R9, RZ, 0x8, R9 ;  /* 0x00000008ff097819 */ /* 0x000fe40000011609 */
[----:B------:R-:W-:Y:S02]  /*2370*/  SHF.R.U32.HI R8, RZ, 0x8, R10 ;  /* 0x00000008ff087819 */ /* 0x000fe4000001160a */
[----:B------:R-:W-:Y:S02]  /*2380*/  SHF.R.U32.HI R11, RZ, 0x8, R11 ;  /* 0x00000008ff0b7819 */ /* 0x000fe4000001160b */
[----:B------:R-:W-:-:S02]  /*2390*/  LOP3.LUT R27, R10, 0xf000f, RZ, 0xc0, !PT ;  /* 0x000f000f0a1b7812 */ /* 0x000fc400078ec0ff */
[----:B------:R-:W-:Y:S02]  /*23a0*/  LOP3.LUT R28, R10, 0xf000f0, RZ, 0xc0, !PT ;  /* 0x00f000f00a1c7812 */ /* 0x000fe400078ec0ff */
[----:B------:R-:W-:Y:S02]  /*23b0*/  LOP3.LUT R10, R20, 0x64006400, RZ, 0xfc, !PT ;  /* 0x64006400140a7812 */ /* 0x000fe400078efcff */
[C---:B------:R-:W-:Y:S02]  /*23c0*/  LOP3.LUT R31, R32.reuse, 0xf000f, RZ, 0xc0, !PT ;  /* 0x000f000f201f7812 */ /* 0x040fe400078ec0ff */
[----:B------:R-:W-:Y:S01]  /*23d0*/  LOP3.LUT R32, R32, 0xf000f0, RZ, 0xc0, !PT ;  /* 0x00f000f020207812 */ /* 0x000fe200078ec0ff */
[----:B------:R-:W-:Y:S01]  /*23e0*/  HADD2 R10, R10, -1032, -1032 ;  /* 0xe408e4080a0a7430 */ /* 0x000fe20000000000 */
[C---:B------:R-:W-:Y:S02]  /*23f0*/  LOP3.LUT R33, R9.reuse, 0xf000f, RZ, 0xc0, !PT ;  /* 0x000f000f09217812 */ /* 0x040fe400078ec0ff */
        /* <DEDUP_REMOVED lines=38> */
[----:B------:R-:W-:Y:S02]  /*2660*/  HADD2.F32 R40, -RZ, R10.H1_H1 ;  /* 0x3000000aff287230 */ /* 0x000fe40000004100 */
[----:B------:R-:W-:Y:S02]  /*2670*/  HADD2.F32 R42, -RZ, R24.H1_H1 ;  /* 0x30000018ff2a7230 */ /* 0x000fe40000004100 */
[----:B------:R-:W-:-:S02]  /*2680*/  HADD2.F32 R43, -RZ, R31.H0_H0 ;  /* 0x2000001fff2b7230 */ /* 0x000fc40000004100 */
[----:B------:R-:W-:Y:S02]  /*2690*/  HADD2.F32 R44, -RZ, R31.H1_H1 ;  /* 0x3000001fff2c7230 */ /* 0x000fe40000004100 */
[----:B------:R-:W-:Y:S02]  /*26a0*/  HADD2.F32 R45, -RZ, R32.H0_H0 ;  /* 0x20000020ff2d7230 */ /* 0x000fe40000004100 */
[--C-:B0-----:R-:W-:Y:S02]  /*26b0*/  HADD2.F32 R11, -RZ, R8.reuse.H0_H0 ;  /* 0x20000008ff0b7230 */ /* 0x101fe40000004100 */
[----:B------:R-:W-:Y:S02]  /*26c0*/  HADD2.F32 R39, -RZ, R8.H1_H1 ;  /* 0x30000008ff277230 */ /* 0x000fe40000004100 */
[----:B------:R-:W-:Y:S01]  /*26d0*/  HADD2.F32 R8, -RZ, R24.H0_H0 ;  /* 0x20000018ff087230 */ /* 0x000fe20000004100 */
[----:B------:R-:W-:-:S04]  /*26e0*/  FFMA.FTZ R38, R38, R11, RZ ;  /* 0x0000000b26267223 */ /* 0x000fc800000100ff */
[----:B------:R-:W-:Y:S01]  /*26f0*/  FFMA.FTZ R41, R40, R39, R38 ;  /* 0x0000002728297223 */ /* 0x000fe20000010026 */
[----:B------:R-:W-:-:S05]  /*2700*/  HADD2.F32 R38, -RZ, R9.H0_H0 ;  /* 0x20000009ff267230 */ /* 0x000fca0000004100 */
[----:B------:R-:W-:Y:S01]  /*2710*/  FFMA.FTZ R8, R8, R38, R41 ;  /* 0x0000002608087223 */ /* 0x000fe20000010029 */
[----:B------:R-:W-:-:S05]  /*2720*/  HADD2.F32 R41, -RZ, R9.H1_H1 ;  /* 0x30000009ff297230 */ /* 0x000fca0000004100 */
[----:B------:R-:W-:Y:S02]  /*2730*/  FFMA.FTZ R42, R42, R41, R8 ;  /* 0x000000292a2a7223 */ /* 0x000fe40000010008 */
[----:B------:R-:W0:Y:S02]  /*2740*/  LDS.64 R8, [UR4+0x18] ;  /* 0x00001804ff087984 */ /* 0x000e240008000a00 */
[----:B0-----:R-:W-:-:S05]  /*2750*/  HADD2.F32 R40, -RZ, R8.H0_H0 ;  /* 0x20000008ff287230 */ /* 0x001fca0000004100 */
[----:B------:R-:W-:Y:S01]  /*2760*/  FFMA.FTZ R42, R43, R40, R42 ;  /* 0x000000282b2a7223 */ /* 0x000fe2000001002a */
[----:B------:R-:W-:Y:S02]  /*2770*/  HADD2.F32 R43, -RZ, R8.H1_H1 ;  /* 0x30000008ff2b7230 */ /* 0x000fe40000004100 */
[----:B------:R-:W-:-:S03]  /*2780*/  HADD2.F32 R8, -RZ, R9.H0_H0 ;  /* 0x20000009ff087230 */ /* 0x000fc60000004100 */
[----:B------:R-:W-:Y:S01]  /*2790*/  FFMA.FTZ R42, R44, R43, R42 ;  /* 0x0000002b2c2a7223 */ /* 0x000fe2000001002a */
[----:B------:R-:W-:Y:S02]  /*27a0*/  HADD2.F32 R44, -RZ, R9.H1_H1 ;  /* 0x30000009ff2c7230 */ /* 0x000fe40000004100 */
[----:B------:R-:W-:Y:S01]  /*27b0*/  HADD2.F32 R9, -RZ, R0.H0_H0 ;  /* 0x20000000ff097230 */ /* 0x000fe20000004100 */
[----:B------:R-:W-:Y:S01]  /*27c0*/  FFMA.FTZ R45, R45, R8, R42 ;  /* 0x000000082d2d7223 */ /* 0x000fe2000001002a */
[----:B------:R-:W-:-:S05]  /*27d0*/  HADD2.F32 R42, -RZ, R32.H1_H1 ;  /* 0x30000020ff2a7230 */ /* 0x000fca0000004100 */
        /* <DEDUP_REMOVED lines=25> */
[----:B------:R-:W-:Y:S01]  /*2970*/  HADD2.F32 R42, -RZ, R29.H0_H0 ;  /* 0x2000001dff2a7230 */ /* 0x000fe20000004100 */
[----:B------:R-:W-:-:S04]  /*2980*/  FFMA.FTZ R9, R11, R9, RZ ;  /* 0x000000090b097223 */ /* 0x000fc800000100ff */
[----:B------:R-:W-:Y:S01]  /*2990*/  FFMA.FTZ R42, R11, R42, RZ ;  /* 0x0000002a0b2a7223 */ /* 0x000fe200000100ff */
[----:B------:R-:W-:-:S05]  /*29a0*/  HADD2.F32 R11, -RZ, R27.H1_H1 ;  /* 0x3000001bff0b7230 */ /* 0x000fca0000004100 */
[----:B------:R-:W-:Y:S01]  /*29b0*/  FFMA.FTZ R11, R39, R11, R9 ;  /* 0x0000000b270b7223 */ /* 0x000fe20000010009 */
[----:B------:R-:W-:-:S05]  /*29c0*/  HADD2.F32 R9, -RZ, R29.H1_H1 ;  /* 0x3000001dff097230 */ /* 0x000fca0000004100 */
[----:B------:R-:W-:Y:S01]  /*29d0*/  FFMA.FTZ R9, R39, R9, R42 ;  /* 0x0000000927097223 */ /* 0x000fe2000001002a */
[----:B------:R-:W-:Y:S02]  /*29e0*/  HADD2.F32 R42, -RZ, R28.H0_H0 ;  /* 0x2000001cff2a7230 */ /* 0x000fe40000004100 */
[----:B------:R-:W-:-:S03]  /*29f0*/  HADD2.F32 R39, -RZ, R20.H1_H1 ;  /* 0x30000014ff277230 */ /* 0x000fc60000004100 */
[----:B------:R-:W-:Y:S01]  /*2a00*/  FFMA.FTZ R42, R38, R42, R11 ;  /* 0x0000002a262a7223 */ /* 0x000fe2000001000b */
[----:B------:R-:W-:-:S05]  /*2a10*/  HADD2.F32 R11, -RZ, R30.H0_H0 ;  /* 0x2000001eff0b7230 */ /* 0x000fca0000004100 */
[----:B------:R-:W-:Y:S01]  /*2a20*/  FFMA.FTZ R38, R38, R11, R9 ;  /* 0x0000000b26267223 */ /* 0x000fe20000010009 */
[----:B------:R-:W-:Y:S02]  /*2a30*/  HADD2.F32 R9, -RZ, R28.H1_H1 ;  /* 0x3000001cff097230 */ /* 0x000fe40000004100 */
        /* <DEDUP_REMOVED lines=24> */
[----:B------:R-:W-:-:S06]  /*2bc0*/  PRMT R9, R9, 0x5410, R38 ;  /* 0x0000541009097816 */ /* 0x000fcc0000000026 */
[----:B------:R-:W-:-:S06]  /*2bd0*/  HFMA2.MMA R18, R9, 1, 1, R18 ;  /* 0x3c003c0009127835 */ /* 0x000fcc0000000012 */
.L_x_2341:
[----:B------:R-:W-:Y:S05]  /*2be0*/  @P0 BRA `(.L_x_2342) ;  /* 0x000005a000000947 */ /* 0x000fea0003800000 */
[----:B------:R-:W0:Y:S01]  /*2bf0*/  LDS.64 R8, [UR4+0x90] ;  /* 0x00009004ff087984 */ /* 0x000e220008000a00 */
[--C-:B------:R-:W-:Y:S02]  /*2c00*/  HADD2.F32 R40, -RZ, R10.reuse.H0_H0 ;  /* 0x2000000aff287230 */ /* 0x100fe40000004100 */
[----:B------:R-:W-:Y:S02]  /*2c10*/  HADD2.F32 R43, -RZ, R10.H1_H1 ;  /* 0x3000000aff2b7230 */ /* 0x000fe40000004100 */
[----:B------:R-:W1:Y:S01]  /*2c20*/  LDS.64 R10, [UR4+0x98] ;  /* 0x00009804ff0a7984 */ /* 0x000e620008000a00 */
[----:B------:R-:W-:Y:S02]  /*2c30*/  HADD2.F32 R38, -RZ, R25.H0_H0 ;  /* 0x20000019ff267230 */ /* 0x000fe40000004100 */
[----:B------:R-:W-:Y:S02]  /*2c40*/  HADD2.F32 R44, -RZ, R27.H0_H0 ;  /* 0x2000001bff2c7230 */ /* 0x000fe40000004100 */
[----:B------:R-:W-:-:S02]  /*2c50*/  HADD2.F32 R42, -RZ, R29.H0_H0 ;  /* 0x2000001dff2a7230 */ /* 0x000fc40000004100 */
[----:B------:R-:W-:Y:S02]  /*2c60*/  HADD2.F32 R25, -RZ, R25.H1_H1 ;  /* 0x30000019ff197230 */ /* 0x000fe40000004100 */
[----:B------:R-:W-:Y:S02]  /*2c70*/  HADD2.F32 R27, -RZ, R27.H1_H1 ;  /* 0x3000001bff1b7230 */ /* 0x000fe40000004100 */
[----:B------:R-:W-:Y:S02]  /*2c80*/  HADD2.F32 R29, -RZ, R29.H1_H1 ;  /* 0x3000001dff1d7230 */ /* 0x000fe40000004100 */
[--C-:B0-----:R-:W-:Y:S02]  /*2c90*/  HADD2.F32 R39, -RZ, R8.reuse.H0_H0 ;  /* 0x20000008ff277230 */ /* 0x101fe40000004100 */
[----:B------:R-:W-:-:S03]  /*2ca0*/  HADD2.F32 R8, -RZ, R8.H1_H1 ;  /* 0x30000008ff087230 */ /* 0x000fc60000004100 */
[-C--:B------:R-:W-:Y:S02]  /*2cb0*/  FFMA.FTZ R40, R40, R39.reuse, RZ ;  /* 0x0000002728287223 */ /* 0x080fe400000100ff */
[-C--:B------:R-:W-:Y:S02]  /*2cc0*/  FFMA.FTZ R38, R38, R39.reuse, RZ ;  /* 0x0000002726267223 */ /* 0x080fe400000100ff */
[-C--:B------:R-:W-:Y:S02]  /*2cd0*/  FFMA.FTZ R41, R44, R39.reuse, RZ ;  /* 0x000000272c297223 */ /* 0x080fe400000100ff */
[----:B------:R-:W-:Y:S01]  /*2ce0*/  FFMA.FTZ R39, R42, R39, RZ ;  /* 0x000000272a277223 */ /* 0x000fe200000100ff */
[----:B------:R-:W-:Y:S01]  /*2cf0*/  HADD2.F32 R42, -RZ, R28.H0_H0 ;  /* 0x2000001cff2a7230 */ /* 0x000fe20000004100 */
[-C--:B------:R-:W-:Y:S02]  /*2d00*/  FFMA.FTZ R40, R43, R8.reuse, R40 ;  /* 0x000000082b287223 */ /* 0x080fe40000010028 */
        /* <DEDUP_REMOVED lines=15> */
[----:B-1----:R-:W-:Y:S01]  /*2e00*/  HADD2.F32 R8, -RZ, R10.H0_H0 ;  /* 0x2000000aff087230 */ /* 0x002fe20000004100 */
[-C--:B------:R-:W-:Y:S01]  /*2e10*/  FFMA.FTZ R29, R24, R9.reuse, R40 ;  /* 0x00000009181d7223 */ /* 0x080fe20000010028 */
[----:B------:R-:W-:Y:S01]  /*2e20*/  HADD2.F32 R24, -RZ, R31.H0_H0 ;  /* 0x2000001fff187230 */ /* 0x000fe20000004100 */
        /* <DEDUP_REMOVED lines=54> */
.L_x_2342:
[----:B------:R-:W2:Y:S01]  /*3190*/  LDG.E.128.CONSTANT R8, [R22.64] ;  /* 0x0000000616087981 */ /* 0x000ea2000c1e9d00 */
[----:B------:R-:W-:Y:S01]  /*31a0*/  IMAD.WIDE R20, R21, c[0x0][0x18c], R22 ;  /* 0x0000630015147a25 */ /* 0x000fe200078e0216 */
[C---:B--2---:R-:W-:Y:S02]  /*31b0*/  LOP3.LUT R24, R8.reuse, 0xf000f, RZ, 0xc0, !PT ;  /* 0x000f000f08187812 */ /* 0x044fe400078ec0ff */
[----:B------:R-:W-:Y:S02]  /*31c0*/  LOP3.LUT R25, R8, 0xf000f0, RZ, 0xc0, !PT ;  /* 0x00f000f008197812 */ /* 0x000fe400078ec0ff */
[----:B------:R-:W-:Y:S02]  /*31d0*/  SHF.R.U32.HI R28, RZ, 0x8, R9 ;  /* 0x00000008ff1c7819 */ /* 0x000fe40000011609 */
[----:B------:R-:W-:Y:S02]  /*31e0*/  SHF.R.U32.HI R8, RZ, 0x8, R8 ;  /* 0x00000008ff087819 */ /* 0x000fe40000011608 */
[----:B------:R-:W-:-:S02]  /*31f0*/  LOP3.LUT R29, R10, 0xf000f, RZ, 0xc0, !PT ;  /* 0x000f000f0a1d7812 */ /* 0x000fc400078ec0ff */
[----:B------:R-:W-:Y:S02]  /*3200*/  LOP3.LUT R35, R10, 0xf000f0, RZ, 0xc0, !PT ;  /* 0x00f000f00a237812 */ /* 0x000fe400078ec0ff */
[C---:B------:R-:W-:Y:S02]  /*3210*/  LOP3.LUT R22, R11.reuse, 0xf000f, RZ, 0xc0, !PT ;  /* 0x000f000f0b167812 */ /* 0x040fe400078ec0ff */
[----:B------:R-:W-:Y:S02]  /*3220*/  LOP3.LUT R30, R11, 0xf000f0, RZ, 0xc0, !PT ;  /* 0x00f000f00b1e7812 */ /* 0x000fe400078ec0ff */
[----:B------:R-:W-:Y:S02]  /*3230*/  SHF.R.U32.HI R10, RZ, 0x8, R10 ;  /* 0x00000008ff0a7819 */ /* 0x000fe4000001160a */
[----:B------:R-:W-:Y:S02]  /*3240*/  SHF.R.U32.HI R11, RZ, 0x8, R11 ;  /* 0x00000008ff0b7819 */ /* 0x000fe4000001160b */
[----:B------:R-:W-:-:S02]  /*3250*/  LOP3.LUT R26, R9, 0xf000f, RZ, 0xc0, !PT ;  /* 0x000f000f091a7812 */ /* 0x000fc400078ec0ff */
[----:B------:R-:W-:Y:S02]  /*3260*/  LOP3.LUT R27, R9, 0xf000f0, RZ, 0xc0, !PT ;  /* 0x00f000f0091b7812 */ /* 0x000fe400078ec0ff */
[C---:B------:R-:W-:Y:S02]  /*3270*/  LOP3.LUT R33, R28.reuse, 0xf000f, RZ, 0xc0, !PT ;  /* 0x000f000f1c217812 */ /* 0x040fe400078ec0ff */
[----:B------:R-:W-:Y:S02]  /*3280*/  LOP3.LUT R34, R28, 0xf000f0, RZ, 0xc0, !PT ;  /* 0x00f000f01c227812 */ /* 0x000fe400078ec0ff */
[----:B------:R-:W-:Y:S02]  /*3290*/  LOP3.LUT R9, R24, 0x64006400, RZ, 0xfc, !PT ;  /* 0x6400640018097812 */ /* 0x000fe400078efcff */
[C---:B------:R-:W-:Y:S02]  /*32a0*/  LOP3.LUT R31, R8.reuse, 0xf000f, RZ, 0xc0, !PT ;  /* 0x000f000f081f7812 */ /* 0x040fe400078ec0ff */
[----:B------:R-:W-:Y:S01]  /*32b0*/  LOP3.LUT R32, R8, 0xf000f0, RZ, 0xc0, !PT ;  /* 0x00f000f008207812 */ /* 0x000fe200078ec0ff */
[----:B------:R-:W-:Y:S01]  /*32c0*/  HADD2 R9, R9, -1032, -1032 ;  /* 0xe408e40809097430 */ /* 0x000fe20000000000 */
[----:B------:R-:W-:-:S02]  /*32d0*/  LOP3.LUT R28, R35, 0x64006400, RZ, 0xfc, !PT ;  /* 0x64006400231c7812 */ /* 0x000fc400078efcff */
[----:B------:R-:W-:Y:S02]  /*32e0*/  LOP3.LUT R24, R25, 0x64006400, RZ, 0xfc, !PT ;  /* 0x6400640019187812 */ /* 0x000fe400078efcff */
[C---:B------:R-:W-:Y:S01]  /*32f0*/  LOP3.LUT R35, R10.reuse, 0xf000f, RZ, 0xc0, !PT ;  /* 0x000f000f0a237812 */ /* 0x040fe200078ec0ff */
[-C--:B------:R-:W-:Y:S01]  /*3300*/  HFMA2 R28, R28, R3.reuse.H0_H0, -72, -72 ;  /* 0xd480d4801c1c7431 */ /* 0x080fe20000040003 */
[----:B------:R-:W-:Y:S01]  /*3310*/  LOP3.LUT R36, R10, 0xf000f0, RZ, 0xc0, !PT ;  /* 0x00f000f00a247812 */ /* 0x000fe200078ec0ff */
[----:B------:R-:W-:Y:S01]  /*3320*/  HFMA2 R24, R24, R3.H0_H0, -72, -72 ;  /* 0xd480d48018187431 */ /* 0x000fe20000040003 */
[C---:B------:R-:W-:Y:S02]  /*3330*/  LOP3.LUT R37, R11.reuse, 0xf000f, RZ, 0xc0, !PT ;  /* 0x000f000f0b257812 */ /* 0x040fe400078ec0ff */
[----:B------:R-:W-:Y:S02]  /*3340*/  LOP3.LUT R8, R11, 0xf000f0, RZ, 0xc0, !PT ;  /* 0x00f000f00b087812 */ /* 0x000fe400078ec0ff */
        /* <DEDUP_REMOVED lines=31> */
[----:B------:R-:W-:Y:S02]  /*3540*/  HADD2.F32 R43, -RZ, R31.H1_H1 ;  /* 0x3000001fff2b7230 */ /* 0x000fe40000004100 */
[----:B------:R-:W-:-:S02]  /*3550*/  HADD2.F32 R44, -RZ, R32.H1_H1 ;  /* 0x30000020ff2c7230 */ /* 0x000fc40000004100 */
        /* <DEDUP_REMOVED lines=84> */
.L_x_2343:
[----:B------:R-:W-:Y:S05]  /*3aa0*/  @P0 BRA `(.L_x_2344) ;  /* 0x000005a000000947 */ /* 0x000fea0003800000 */
[----:B------:R-:W0:Y:S01]  /*3ab0*/  LDS.64 R22, [UR4+0xa0] ;  /* 0x0000a004ff167984 */ /* 0x000e220008000a00 */
[----:B------:R-:W-:Y:S02]  /*3ac0*/  HADD2.F32 R40, -RZ, R9.H0_H0 ;  /* 0x20000009ff287230 */ /* 0x000fe40000004100 */
[----:B------:R-:W-:Y:S01]  /*3ad0*/  HADD2.F32 R38, -RZ, R25.H0_H0 ;  /* 0x20000019ff267230 */ /* 0x000fe20000004100 */
[----:B------:R-:W1:Y:S01]  /*3ae0*/  LDS.64 R10, [UR4+0xa8] ;  /* 0x0000a804ff0a7984 */ /* 0x000e620008000a00 */
[----:B------:R-:W-:Y:S02]  /*3af0*/  HADD2.F32 R44, -RZ, R27.H0_H0 ;  /* 0x2000001bff2c7230 */ /* 0x000fe40000004100 */
[----:B------:R-:W-:Y:S02]  /*3b00*/  HADD2.F32 R42, -RZ, R29.H0_H0 ;  /* 0x2000001dff2a7230 */ /* 0x000fe40000004100 */
[----:B------:R-:W-:Y:S02]  /*3b10*/  HADD2.F32 R25, -RZ, R25.H1_H1 ;  /* 0x30000019ff197230 */ /* 0x000fe40000004100 */
[----:B------:R-:W-:-:S02]  /*3b20*/  HADD2.F32 R29, -RZ, R29.H1_H1 ;  /* 0x3000001dff1d7230 */ /* 0x000fc40000004100 */
[----:B0-----:R-:W-:-:S05]  /*3b30*/  HADD2.F32 R41, -RZ, R22.H0_H0 ;  /* 0x20000016ff297230 */ /* 0x001fca0000004100 */
[-C--:B------:R-:W-:Y:S02]  /*3b40*/  FFMA.FTZ R40, R40, R41.reuse, RZ ;  /* 0x0000002928287223 */ /* 0x080fe400000100ff */
[-C--:B------:R-:W-:Y:S02]  /*3b50*/  FFMA.FTZ R38, R38, R41.reuse, RZ ;  /* 0x0000002926267223 */ /* 0x080fe400000100ff */
[-C--:B------:R-:W-:Y:S02]  /*3b60*/  FFMA.FTZ R39, R44, R41.reuse, RZ ;  /* 0x000000292c277223 */ /* 0x080fe400000100ff */
[----:B------:R-:W-:Y:S01]  /*3b70*/  FFMA.FTZ R42, R42, R41, RZ ;  /* 0x000000292a2a7223 */ /* 0x000fe200000100ff */
[----:B------:R-:W-:Y:S02]  /*3b80*/  HADD2.F32 R41, -RZ, R9.H1_H1 ;  /* 0x30000009ff297230 */ /* 0x000fe40000004100 */
[----:B------:R-:W-:Y:S02]  /*3b90*/  HADD2.F32 R9, -RZ, R22.H1_H1 ;  /* 0x30000016ff097230 */ /* 0x000fe40000004100 */
[----:B------:R-:W-:-:S02]  /*3ba0*/  HADD2.F32 R22, -RZ, R27.H1_H1 ;  /* 0x3000001bff167230 */ /* 0x000fc40000004100 */
        /* <DEDUP_REMOVED lines=38> */
[----:B------:R-:W-:Y:S01]  /*3e10*/  HADD2.F32 R37, -RZ, R37.H1_H1 ;  /* 0x30000025ff257230 */ /* 0x000fe20000004100 */
[----:B------:R-:W-:Y:S01]  /*3e20*/  FFMA.FTZ R26, R26, R10, R31 ;  /* 0x0000000a1a1a7223 */ /* 0x000fe2000001001f */
[----:B------:R-:W-:-:S02]  /*3e30*/  HADD2.F32 R25, -RZ, R32.H0_H0 ;  /* 0x20000020ff197230 */ /* 0x000fc40000004100 */
        /* <DEDUP_REMOVED lines=33> */
.L_x_2344:
[----:B------:R-:W2:Y:S02]  /*4050*/  LDG.E.128.CONSTANT R8, [R20.64] ;  /* 0x0000000614087981 */ /* 0x000ea4000c1e9d00 */
[C---:B--2---:R-:W-:Y:S02]  /*4060*/  LOP3.LUT R22, R8.reuse, 0xf000f0, RZ, 0xc0, !PT ;  /* 0x00f000f008167812 */ /* 0x044fe400078ec0ff */
[----:B------:R-:W-:Y:S02]  /*4070*/  LOP3.LUT R31, R8, 0xf000f, RZ, 0xc0, !PT ;  /* 0x000f000f081f7812 */ /* 0x000fe400078ec0ff */
[----:B------:R-:W-:Y:S02]  /*4080*/  SHF.R.U32.HI R30, RZ, 0x8, R8 ;  /* 0x00000008ff1e7819 */ /* 0x000fe40000011608 */
[C---:B------:R-:W-:Y:S02]  /*4090*/  LOP3.LUT R28, R9.reuse, 0xf000f, RZ, 0xc0, !PT ;  /* 0x000f000f091c7812 */ /* 0x040fe400078ec0ff */
[----:B------:R-:W-:-:S02]  /*40a0*/  LOP3.LUT R23, R9, 0xf000f0, RZ, 0xc0, !PT ;  /* 0x00f000f009177812 */ /* 0x000fc400078ec0ff */
[----:B------:R-:W-:Y:S02]  /*40b0*/  SHF.R.U32.HI R9, RZ, 0x8, R9 ;  /* 0x00000008ff097819 */ /* 0x000fe40000011609 */
[C---:B------:R-:W-:Y:S02]  /*40c0*/  LOP3.LUT R8, R10.reuse, 0xf000f, RZ, 0xc0, !PT ;  /* 0x000f000f0a087812 */ /* 0x040fe400078ec0ff */
[----:B------:R-:W-:Y:S02]  /*40d0*/  LOP3.LUT R24, R10, 0xf000f0, RZ, 0xc0, !PT ;  /* 0x00f000f00a187812 */ /* 0x000fe400078ec0ff */
[C---:B------:R-:W-:Y:S02]  /*40e0*/  LOP3.LUT R29, R11.reuse, 0xf000f, RZ, 0xc0, !PT ;  /* 0x000f000f0b1d7812 */ /* 0x040fe400078ec0ff */
[----:B------:R-:W-:Y:S02]  /*40f0*/  LOP3.LUT R21, R11, 0xf000f0, RZ, 0xc0, !PT ;  /* 0x00f000f00b157812 */ /* 0x000fe400078ec0ff */
[----:B------:R-:W-:-:S02]  /*4100*/  SHF.R.U32.HI R10, RZ, 0x8, R10 ;  /* 0x00000008ff0a7819 */ /* 0x000fc4000001160a */
[----:B------:R-:W-:Y:S02]  /*4110*/  SHF.R.U32.HI R11, RZ, 0x8, R11 ;  /* 0x00000008ff0b7819 */ /* 0x000fe4000001160b */
        /* <DEDUP_REMOVED lines=39> */
[----:B------:R-:W-:Y:S01]  /*4390*/  HADD2 R3, R11, -1032, -1032 ;  /* 0xe408e4080b037430 */ /* 0x000fe20000000000 */
[----:B------:R-:W-:Y:S05]  /*43a0*/  @!P2 BRA `(.L_x_2345) ;  /* 0x000005a00000a947 */ /* 0x000fea0003800000 */
[----:B------:R-:W0:Y:S01]  /*43b0*/  LDS.64 R8, [UR4+0x30] ;  /* 0x00003004ff087984 */ /* 0x000e220008000a00 */
[--C-:B------:R-:W-:Y:S02]  /*43c0*/  HADD2.F32 R38, -RZ, R28.reuse.H0_H0 ;  /* 0x2000001cff267230 */ /* 0x100fe40000004100 */
[----:B------:R-:W-:Y:S01]  /*43d0*/  HADD2.F32 R37, -RZ, R28.H1_H1 ;  /* 0x3000001cff257230 */ /* 0x000fe20000004100 */
[----:B------:R-:W1:Y:S01]  /*43e0*/  LDS.64 R10, [UR4+0x38] ;  /* 0x00003804ff0a7984 */ /* 0x000e620008000a00 */
[----:B------:R-:W-:Y:S02]  /*43f0*/  HADD2.F32 R40, -RZ, R20.H0_H0 ;  /* 0x20000014ff287230 */ /* 0x000fe40000004100 */
[----:B------:R-:W-:-:S02]  /*4400*/  HADD2.F32 R41, -RZ, R29.H1_H1 ;  /* 0x3000001dff297230 */ /* 0x000fc40000004100 */
[----:B------:R-:W-:Y:S02]  /*4410*/  HADD2.F32 R42, -RZ, R0.H0_H0 ;  /* 0x20000000ff2a7230 */ /* 0x000fe40000004100 */
[----:B------:R-:W-:Y:S02]  /*4420*/  HADD2.F32 R44, -RZ, R30.H0_H0 ;  /* 0x2000001eff2c7230 */ /* 0x000fe40000004100 */
[--C-:B0-----:R-:W-:Y:S02]  /*4430*/  HADD2.F32 R35, -RZ, R8.reuse.H0_H0 ;  /* 0x20000008ff237230 */ /* 0x101fe40000004100 */
[----:B------:R-:W-:Y:S02]  /*4440*/  HADD2.F32 R36, -RZ, R8.H1_H1 ;  /* 0x30000008ff247230 */ /* 0x000fe40000004100 */
[----:B------:R-:W-:Y:S01]  /*4450*/  HADD2.F32 R8, -RZ, R9.H0_H0 ;  /* 0x20000009ff087230 */ /* 0x000fe20000004100 */
[----:B------:R-:W-:-:S04]  /*4460*/  FFMA.FTZ R38, R38, R35, RZ ;  /* 0x0000002326267223 */ /* 0x000fc800000100ff */
[----:B------:R-:W-:Y:S01]  /*4470*/  FFMA.FTZ R39, R37, R36, R38 ;  /* 0x0000002425277223 */ /* 0x000fe20000010026 */
[----:B------:R-:W-:Y:S02]  /*4480*/  HADD2.F32 R37, -RZ, R9.H1_H1 ;  /* 0x30000009ff257230 */ /* 0x000fe40000004100 */
[----:B------:R-:W-:Y:S01]  /*4490*/  HADD2.F32 R38, -RZ, R20.H1_H1 ;  /* 0x30000014ff267230 */ /* 0x000fe20000004100 */
[----:B------:R-:W-:Y:S01]  /*44a0*/  FFMA.FTZ R39, R40, R8, R39 ;  /* 0x0000000828277223 */ /* 0x000fe20000010027 */
[----:B-1----:R-:W-:-:S03]  /*44b0*/  HADD2.F32 R9, -RZ, R10.H0_H0 ;  /* 0x2000000aff097230 */ /* 0x002fc60000004100 */
[----:B------:R-:W-:Y:S01]  /*44c0*/  FFMA.FTZ R38, R38, R37, R39 ;  /* 0x0000002526267223 */ /* 0x000fe20000010027 */
        /* <DEDUP_REMOVED lines=11> */
[----:B------:R-:W-:-:S03]  /*4580*/  HADD2.F32 R40, -RZ, R29.H0_H0 ;  /* 0x2000001dff287230 */ /* 0x000fc60000004100 */
[----:B------:R-:W-:Y:S01]  /*4590*/  FMUL.FTZ R39, R42, R39 ;  /* 0x000000272a277220 */ /* 0x000fe20000410000 */
[----:B------:R-:W-:Y:S01]  /*45a0*/  HADD2.F32 R42, -RZ, R31.H0_H0 ;  /* 0x2000001fff2a7230 */ /* 0x000fe20000004100 */
[----:B------:R-:W-:-:S03]  /*45b0*/  FFMA.FTZ R40, R35, R40, RZ ;  /* 0x0000002823287223 */ /* 0x000fc600000100ff */
        /* <DEDUP_REMOVED lines=39> */
[--C-:B------:R-:W-:Y:S01]  /*4830*/  HADD2.F32 R9, -RZ, R26.reuse.H0_H0 ;  /* 0x2000001aff097230 */ /* 0x100fe20000004100 */
[C---:B------:R-:W-:Y:S01]  /*4840*/  FFMA.FTZ R37, R38.reuse, R37, R36 ;  /* 0x0000002526257223 */ /* 0x040fe20000010024 */
[----:B------:R-:W-:Y:S01]  /*4850*/  HADD2.F32 R36, -RZ, R26.H1_H1 ;  /* 0x3000001aff247230 */ /* 0x000fe20000004100 */
[----:B------:R-:W-:Y:S01]  /*4860*/  FFMA.FTZ R8, R38, R8, R35 ;  /* 0x0000000826087223 */ /* 0x000fe20000010023 */
[----:B------:R-:W-:-:S03]  /*4870*/  HADD2.F32 R35, -RZ, R27.H0_H0 ;  /* 0x2000001bff237230 */ /* 0x000fc60000004100 */
[C---:B------:R-:W-:Y:S01]  /*4880*/  FFMA.FTZ R9, R10.reuse, R9, R8 ;  /* 0x000000090a097223 */ /* 0x040fe20000010008 */
[----:B------:R-:W-:Y:S01]  /*4890*/  HADD2.F32 R8, -RZ, R27.H1_H1 ;  /* 0x3000001bff087230 */ /* 0x000fe20000004100 */
[----:B------:R-:W-:Y:S01]  /*48a0*/  FFMA.FTZ R35, R10, R35, R37 ;  /* 0x000000230a237223 */ /* 0x000fe20000010025 */
[--C-:B------:R-:W-:Y:S01]  /*48b0*/  HADD2.F32 R10, -RZ, R2.reuse.H0_H0 ;  /* 0x20000002ff0a7230 */ /* 0x100fe20000004100 */
        /* <DEDUP_REMOVED lines=9> */
.L_x_2345:
[----:B------:R-:W-:Y:S05]  /*4950*/  @P0 BRA `(.L_x_2338) ;  /* 0x000005a000000947 */ /* 0x000fea0003800000 */
[----:B------:R-:W0:Y:S01]  /*4960*/  LDS.64 R8, [UR4+0xb0] ;  /* 0x0000b004ff087984 */ /* 0x000e220008000a00 */
[--C-:B------:R-:W-:Y:S02]  /*4970*/  HADD2.F32 R40, -RZ, R28.reuse.H0_H0 ;  /* 0x2000001cff287230 */ /* 0x100fe40000004100 */
[----:B------:R-:W-:Y:S01]  /*4980*/  HADD2.F32 R35, -RZ, R28.H1_H1 ;  /* 0x3000001cff237230 */ /* 0x000fe20000004100 */
[----:B------:R-:W1:Y:S01]  /*4990*/  LDS.64 R10, [UR4+0xb8] ;  /* 0x0000b804ff0a7984 */ /* 0x000e620008000a00 */
[--C-:B------:R-:W-:Y:S02]  /*49a0*/  HADD2.F32 R38, -RZ, R30.reuse.H0_H0 ;  /* 0x2000001eff267230 */ /* 0x100fe40000004100 */
[--C-:B------:R-:W-:Y:S02]  /*49b0*/  HADD2.F32 R28, -RZ, R29.reuse.H0_H0 ;  /* 0x2000001dff1c7230 */ /* 0x100fe40000004100 */
[----:B------:R-:W-:Y:S02]  /*49c0*/  HADD2.F32 R39, -RZ, R30.H1_H1 ;  /* 0x3000001eff277230 */ /* 0x000fe40000004100 */
[----:B------:R-:W-:-:S02]  /*49d0*/  HADD2.F32 R29, -RZ, R29.H1_H1 ;  /* 0x3000001dff1d7230 */ /* 0x000fc40000004100 */
[----:B------:R-:W-:Y:S02]  /*49e0*/  HADD2.F32 R36, -RZ, R31.H0_H0 ;  /* 0x2000001fff247230 */ /* 0x000fe40000004100 */
[--C-:B0-----:R-:W-:Y:S02]  /*49f0*/  HADD2.F32 R37, -RZ, R8.reuse.H0_H0 ;  /* 0x20000008ff257230 */ /* 0x101fe40000004100 */
[----:B------:R-:W-:-:S03]  /*4a00*/  HADD2.F32 R8, -RZ, R8.H1_H1 ;  /* 0x30000008ff087230 */ /* 0x000fc60000004100 */
[-C--:B------:R-:W-:Y:S01]  /*4a10*/  FFMA.FTZ R30, R38, R37.reuse, RZ ;  /* 0x00000025261e7223 */ /* 0x080fe200000100ff */
[--C-:B------:R-:W-:Y:S01]  /*4a20*/  HADD2.F32 R38, -RZ, R21.reuse.H0_H0 ;  /* 0x20000015ff267230 */ /* 0x100fe20000004100 */
[-C--:B------:R-:W-:Y:S01]  /*4a30*/  FFMA.FTZ R28, R28, R37.reuse, RZ ;  /* 0x000000251c1c7223 */ /* 0x080fe200000100ff */
[----:B------:R-:W-:Y:S01]  /*4a40*/  HADD2.F32 R21, -RZ, R21.H1_H1 ;  /* 0x30000015ff157230 */ /* 0x000fe20000004100 */
[-C--:B------:R-:W-:Y:S01]  /*4a50*/  FFMA.FTZ R30, R39, R8.reuse, R30 ;  /* 0x00000008271e7223 */ /* 0x080fe2000001001e */
[----:B------:R-:W-:Y:S01]  /*4a60*/  HADD2.F32 R39, -RZ, R31.H1_H1 ;  /* 0x3000001fff277230 */ /* 0x000fe20000004100 */
[-C--:B------:R-:W-:Y:S01]  /*4a70*/  FFMA.FTZ R28, R29, R8.reuse, R28 ;  /* 0x000000081d1c7223 */ /* 0x080fe2000001001c */
[--C-:B------:R-:W-:Y:S01]  /*4a80*/  HADD2.F32 R29, -RZ, R9.reuse.H0_H0 ;  /* 0x20000009ff1d7230 */ /* 0x100fe20000004100 */
[-C--:B------:R-:W-:Y:S01]  /*4a90*/  FFMA.FTZ R40, R40, R37.reuse, RZ ;  /* 0x0000002528287223 */ /* 0x080fe200000100ff */
[----:B------:R-:W-:Y:S01]  /*4aa0*/  HADD2.F32 R31, -RZ, R22.H0_H0 ;  /* 0x20000016ff1f7230 */ /* 0x000fe20000004100 */
[----:B------:R-:W-:Y:S01]  /*4ab0*/  FFMA.FTZ R37, R36, R37, RZ ;  /* 0x0000002524257223 */ /* 0x000fe200000100ff */
        /* <DEDUP_REMOVED lines=68> */
.L_x_2338:
[----:B------:R-:W-:Y:S01]  /*4f00*/  IADD3 R6, R6, 0x20, RZ ;  /* 0x0000002006067810 */ /* 0x000fe20007ffe0ff */
[----:B------:R-:W-:Y:S01]  /*4f10*/  IMAD.MOV.U32 R3, RZ, RZ, c[0x0][0x18c] ;  /* 0x00006300ff037624 */ /* 0x000fe200078e00ff */
[----:B------:R-:W-:Y:S02]  /*4f20*/  UIADD3 UR4, UR4, 0x40, URZ ;  /* 0x0000004004047890 */ /* 0x000fe4000fffe03f */
[C---:B------:R-:W-:Y:S01]  /*4f30*/  ISETP.GE.AND P2, PT, R6.reuse, c[0x0][0x1b4], PT ;  /* 0x00006d0006007a0c */ /* 0x040fe20003f46270 */
[----:B------:R-:W-:Y:S01]  /*4f40*/  IMAD.WIDE R16, R3, 0x10, R16 ;  /* 0x0000001003107825 */ /* 0x000fe200078e0210 */
[----:B------:R-:W-:-:S13]  /*4f50*/  ISETP.LT.AND P3, PT, R6, R7, PT ;  /* 0x000000070600720c */ /* 0x000fda0003f61270 */
[----:B------:R-:W-:Y:S05]  /*4f60*/  @!P2 BRA P3, `(.L_x_2346) ;  /* 0xffffc3800000a947 */ /* 0x000fea000183ffff */
.L_x_2337:
[----:B------:R-:W-:Y:S05]  /*4f70*/  @!P1 EXIT ;  /* 0x000000000000994d */ /* 0x000fea0003800000 */
[----:B------:R-:W2:Y:S01]  /*4f80*/  S2R R0, SR_CTAID.X ;  /* 0x0000000000007919 */ /* 0x000ea20000002500 */
[----:B------:R-:W-:Y:S01]  /*4f90*/  MOV R15, 0x2 ;  /* 0x00000002000f7802 */ /* 0x000fe20000000f00 */
[----:B------:R-:W-:Y:S02]  /*4fa0*/  HMUL2 R19, R19, R5.H0_H0 ;  /* 0x2000000513137232 */ /* 0x000fe40000000000 */
[----:B------:R-:W2:Y:S04]  /*4fb0*/  S2R R3, SR_TID.X ;  /* 0x0000000000037919 */ /* 0x000ea80000002100 */
[----:B------:R-:W3:Y:S01]  /*4fc0*/  S2R R7, SR_CTAID.Y ;  /* 0x0000000000077919 */ /* 0x000ee20000002600 */
[----:B--2---:R-:W-:Y:S01]  /*4fd0*/  LEA R0, R0, R3, 0x6 ;  /* 0x0000000300007211 */ /* 0x004fe200078e30ff */
[----:B---3--:R-:W-:-:S04]  /*4fe0*/  IMAD.SHL.U32 R7, R7, 0x2, RZ ;  /* 0x0000000207077824 */ /* 0x008fc800078e00ff */
[----:B------:R-:W-:-:S04]  /*4ff0*/  IMAD.SHL.U32 R0, R0, 0x4, RZ ;  /* 0x0000000400007824 */ /* 0x000fc800078e00ff */
[----:B------:R-:W-:-:S04]  /*5000*/  IMAD R0, R7, c[0x0][0x18c], R0 ;  /* 0x0000630007007a24 */ /* 0x000fc800078e0200 */
[----:B------:R-:W-:-:S05]  /*5010*/  IMAD.WIDE R2, R0, R15, c[0x0][0x180] ;  /* 0x0000600000027625 */ /* 0x000fca00078e020f */
[----:B------:R-:W2:Y:S01]  /*5020*/  ATOM.E.ADD.F16x2.RN.STRONG.GPU P0, RZ, [R2.64], R19 ;  /* 0x0000001302ff798a */ /* 0x000ea2000810e9c6 */
[----:B------:R-:W-:Y:S01]  /*5030*/  IADD3 R7, -R7, c[0x0][0x188], RZ ;  /* 0x0000620007077a10 */ /* 0x000fe20007ffe1ff */
[----:B------:R-:W-:Y:S01]  /*5040*/  BSSY B0, `(.L_x_2347) ;  /* 0x0000010000007945 */ /* 0x000fe20003800000 */
[----:B0-----:R-:W-:Y:S02]  /*5050*/  HMUL2 R11, R18, R5.H0_H0 ;  /* 0x20000005120b7232 */ /* 0x001fe40000000000 */
[----:B------:R-:W-:Y:S01]  /*5060*/  IMNMX R7, R7, 0x2, PT ;  /* 0x0000000207077817 */ /* 0x000fe20003800200 */
[----:B--2---:R-:W-:Y:S05]  /*5070*/  @P0 BRA `(.L_x_2348) ;  /* 0x000000c000000947 */ /* 0x004fea0003800000 */
[----:B------:R-:W0:Y:S02]  /*5080*/  QSPC.E.S P0, RZ, [R2] ;  /* 0x0000000002ff73aa */ /* 0x000e240000000500 */
[----:B0-----:R-:W-:Y:S05]  /*5090*/  @!P0 BRA `(.L_x_2349) ;  /* 0x0000007000008947 */ /* 0x001fea0003800000 */
[----:B------:R-:W-:-:S05]  /*50a0*/  LOP3.LUT R5, R2, 0xffffff, RZ, 0xc0, !PT ;  /* 0x00ffffff02057812 */ /* 0x000fca00078ec0ff */
.L_x_2350:
[----:B------:R-:W0:Y:S02]  /*50b0*/  LDS R8, [R5] ;  /* 0x0000000005087984 */ /* 0x000e240000000800 */
[----:B0-----:R-:W-:-:S10]  /*50c0*/  HFMA2.MMA R9, R8, 1, 1, R19 ;  /* 0x3c003c0008097835 */ /* 0x001fd40000000013 */
[----:B------:R-:W0:Y:S02]  /*50d0*/  ATOMS.CAST.SPIN R9, [R5], R8, R9 ;  /* 0x000000080509738d */ /* 0x000e240001800009 */
[----:B0-----:R-:W-:-:S13]  /*50e0*/  ISETP.EQ.U32.AND P0, PT, R9, 0x1, PT ;  /* 0x000000010900780c */ /* 0x001fda0003f02070 */
[----:B------:R-:W-:Y:S05]  /*50f0*/  @!P0 BRA `(.L_x_2350) ;  /* 0xffffffb000008947 */ /* 0x000fea000383ffff */
[----:B------:R-:W-:Y:S05]  /*5100*/  BRA `(.L_x_2348) ;  /* 0x0000003000007947 */ /* 0x000fea0003800000 */
.L_x_2349:
[----:B------:R-:W2:Y:S02]  /*5110*/  LD.E R5, [R2.64] ;  /* 0x0000000602057980 */ /* 0x000ea4000c101900 */
[----:B--2---:R-:W-:-:S05]  /*5120*/  IMAD.IADD R5, R19, 0x1, R5 ;  /* 0x0000000113057824 */ /* 0x004fca00078e0205 */
[----:B------:R0:W-:Y:S02]  /*5130*/  ST.E [R2.64], R5 ;  /* 0x0000000502007985 */ /* 0x0001e4000c101906 */
.L_x_2348:
[----:B------:R-:W-:Y:S05]  /*5140*/  BSYNC B0 ;  /* 0x0000000000007941 */ /* 0x000fea0003800000 */
.L_x_2347:
[----:B------:R-:W2:Y:S01]  /*5150*/  ATOM.E.ADD.F16x2.RN.STRONG.GPU P0, RZ, [R2.64+0x4], R11 ;  /* 0x0000040b02ff798a */ /* 0x000ea2000810e9c6 */
[----:B------:R-:W-:Y:S01]  /*5160*/  BSSY B0, `(.L_x_2351) ;  /* 0x000000f000007945 */ /* 0x000fe20003800000 */
[----:B--2---:R-:W-:Y:S05]  /*5170*/  @P0 BRA `(.L_x_2352) ;  /* 0x000000d000000947 */ /* 0x004fea0003800000 */
[----:B------:R-:W2:Y:S02]  /*5180*/  QSPC.E.S P0, RZ, [R2+0x4] ;  /* 0x0000040002ff73aa */ /* 0x000ea40000000500 */
[----:B--2---:R-:W-:Y:S05]  /*5190*/  @!P0 BRA `(.L_x_2353) ;  /* 0x0000008000008947 */ /* 0x004fea0003800000 */
[----:B0-----:R-:W-:-:S04]  /*51a0*/  IADD3 R2, R2, 0x4, RZ ;  /* 0x0000000402027810 */ /* 0x001fc80007ffe0ff */
[----:B------:R-:W-:-:S05]  /*51b0*/  LOP3.LUT R2, R2, 0xffffff, RZ, 0xc0, !PT ;  /* 0x00ffffff02027812 */ /* 0x000fca00078ec0ff */
.L_x_2354:
[----:B------:R-:W0:Y:S02]  /*51c0*/  LDS R8, [R2] ;  /* 0x0000000002087984 */ /* 0x000e240000000800 */
[----:B0-----:R-:W-:-:S06]  /*51d0*/  HADD2 R9, R8, R11 ;  /* 0x0000000b08097230 */ /* 0x001fcc0000000000 */
[----:B------:R-:W0:Y:S02]  /*51e0*/  ATOMS.CAST.SPIN R9, [R2], R8, R9 ;  /* 0x000000080209738d */ /* 0x000e240001800009 */
[----:B0-----:R-:W-:-:S13]  /*51f0*/  ISETP.EQ.U32.AND P0, PT, R9, 0x1, PT ;  /* 0x000000010900780c */ /* 0x001fda0003f02070 */
[----:B------:R-:W-:Y:S05]  /*5200*/  @!P0 BRA `(.L_x_2354) ;  /* 0xffffffb000008947 */ /* 0x000fea000383ffff */
[----:B------:R-:W-:Y:S05]  /*5210*/  BRA `(.L_x_2352) ;  /* 0x0000003000007947 */ /* 0x000fea0003800000 */
.L_x_2353:
[----:B0-----:R-:W2:Y:S02]  /*5220*/  LD.E R5, [R2.64+0x4] ;  /* 0x0000040602057980 */ /* 0x001ea4000c101900 */
[----:B--2---:R-:W-:-:S05]  /*5230*/  IMAD.IADD R5, R11, 0x1, R5 ;  /* 0x000000010b057824 */ /* 0x004fca00078e0205 */
[----:B------:R0:W-:Y:S02]  /*5240*/  ST.E [R2.64+0x4], R5 ;  /* 0x0000040502007985 */ /* 0x0001e4000c101906 */
.L_x_2352:
[----:B------:R-:W-:Y:S05]  /*5250*/  BSYNC B0 ;  /* 0x0000000000007941 */ /* 0x000fea0003800000 */
.L_x_2351:
        /* <DEDUP_REMOVED lines=12> */
.L_x_2358:
[----:B------:R-:W0:Y:S02]  /*5320*/  LDS R4, [R0] ;  /* 0x0000000000047984 */ /* 0x000e240000000800 */
[----:B0-----:R-:W-:-:S10]  /*5330*/  HFMA2.MMA R5, R4, 1, 1, R13 ;  /* 0x3c003c0004057835 */ /* 0x001fd4000000000d */
[----:B------:R-:W0:Y:S02]  /*5340*/  ATOMS.CAST.SPIN R5, [R0], R4, R5 ;  /* 0x000000040005738d */ /* 0x000e240001800005 */
[----:B0-----:R-:W-:-:S13]  /*5350*/  ISETP.EQ.U32.AND P0, PT, R5, 0x1, PT ;  /* 0x000000010500780c */ /* 0x001fda0003f02070 */
[----:B------:R-:W-:Y:S05]  /*5360*/  @!P0 BRA `(.L_x_2358) ;  /* 0xffffffb000008947 */ /* 0x000fea000383ffff */
[----:B------:R-:W-:Y:S05]  /*5370*/  BRA `(.L_x_2356) ;  /* 0x0000003000007947 */ /* 0x000fea0003800000 */
.L_x_2357:
[----:B------:R-:W2:Y:S02]  /*5380*/  LD.E R0, [R2.64] ;  /* 0x0000000602007980 */ /* 0x000ea4000c101900 */
[----:B--2---:R-:W-:-:S05]  /*5390*/  IADD3 R5, R13, R0, RZ ;  /* 0x000000000d057210 */ /* 0x004fca0007ffe0ff */
[----:B------:R0:W-:Y:S02]  /*53a0*/  ST.E [R2.64], R5 ;  /* 0x0000000502007985 */ /* 0x0001e4000c101906 */
.L_x_2356:
[----:B------:R-:W-:Y:S05]  /*53b0*/  BSYNC B0 ;  /* 0x0000000000007941 */ /* 0x000fea0003800000 */
.L_x_2355:
[----:B------:R-:W2:Y:S02]  /*53c0*/  ATOM.E.ADD.F16x2.RN.STRONG.GPU P0, RZ, [R2.64+0x4], R7 ;  /* 0x0000040702ff798a */ /* 0x000ea4000810e9c6 */
[----:B--2---:R-:W-:Y:S05]  /*53d0*/  @P0 EXIT ;  /* 0x000000000000094d */ /* 0x004fea0003800000 */
[----:B------:R-:W2:Y:S02]  /*53e0*/  QSPC.E.S P0, RZ, [R2+0x4] ;  /* 0x0000040002ff73aa */ /* 0x000ea40000000500 */
[----:B--2---:R-:W-:Y:S05]  /*53f0*/  @!P0 BRA `(.L_x_2359) ;  /* 0x0000008000008947 */ /* 0x004fea0003800000 */
[----:B0-----:R-:W-:-:S04]  /*5400*/  IADD3 R2, R2, 0x4, RZ ;  /* 0x0000000402027810 */ /* 0x001fc80007ffe0ff */
[----:B------:R-:W-:-:S05]  /*5410*/  LOP3.LUT R2, R2, 0xffffff, RZ, 0xc0, !PT ;  /* 0x00ffffff02027812 */ /* 0x000fca00078ec0ff */
.L_x_2360:
[----:B------:R-:W0:Y:S02]  /*5420*/  LDS R4, [R2] ;  /* 0x0000000002047984 */ /* 0x000e240000000800 */
[----:B0-----:R-:W-:-:S06]  /*5430*/  HADD2 R5, R4, R7 ;  /* 0x0000000704057230 */ /* 0x001fcc0000000000 */
[----:B------:R-:W0:Y:S02]  /*5440*/  ATOMS.CAST.SPIN R5, [R2], R4, R5 ;  /* 0x000000040205738d */ /* 0x000e240001800005 */
[----:B0-----:R-:W-:-:S13]  /*5450*/  ISETP.EQ.U32.AND P0, PT, R5, 0x1, PT ;  /* 0x000000010500780c */ /* 0x001fda0003f02070 */
[----:B------:R-:W-:Y:S05]  /*5460*/  @!P0 BRA `(.L_x_2360) ;  /* 0xffffffb000008947 */ /* 0x000fea000383ffff */
[----:B------:R-:W-:Y:S05]  /*5470*/  EXIT ;  /* 0x000000000000794d */ /* 0x000fea0003800000 */
.L_x_2359:
[----:B------:R-:W2:Y:S02]  /*5480*/  LD.E R0, [R2.64+0x4] ;  /* 0x0000040602007980 */ /* 0x000ea4000c101900 */
[----:B0-2---:R-:W-:-:S05]  /*5490*/  IMAD.IADD R5, R7, 0x1, R0 ;  /* 0x0000000107057824 */ /* 0x005fca00078e0200 */
[----:B------:R-:W-:Y:S01]  /*54a0*/  ST.E [R2.64+0x4], R5 ;  /* 0x0000040502007985 */ /* 0x000fe2000c101906 */
[----:B------:R-:W-:Y:S05]  /*54b0*/  EXIT ;  /* 0x000000000000794d */ /* 0x000fea0003800000 */
.L_x_2361:
        /* <DEDUP_REMOVED lines=12> */
.L_x_3304:


//--------------------- .text._Z23gemm_half_q_half_kernelILi2ELi12ELb1ELb1ELi64EEvPK6__halfPKjS4_S2_PS0_iiiiPKtS7_iiiiiibS2_i --------------------------
	.section	.text._Z23gemm_half_q_half_kernelILi2ELi12ELb1ELb1ELi64EEvPK6__halfPKjS4_S2_PS0_iiiiPKtS7_iiiiiibS2_i,"ax",@progbits
	.sectioninfo	@"SHI_REGISTERS=95"
	.align	128
        .global         _Z23gemm_half_q_half_kernelILi2ELi12ELb1ELb1ELi64EEvPK6__halfPKjS4_S2_PS0_iiiiPKtS7_iiiiiibS2_i
        .type           _Z23gemm_half_q_half_kernelILi2ELi12ELb1ELb1ELi64EEvPK6__halfPKjS4_S2_PS0_iiiiPKtS7_iiiiiibS2_i,@function
        .size           _Z23gemm_half_q_half_kernelILi2ELi12ELb1ELb1ELi64EEvPK6__halfPKjS4_S2_PS0_iiiiPKtS7_iiiiiibS2_i,(.L_x_3305 - _Z23gemm_half_q_half_kernelILi2ELi12ELb1ELb1ELi64EEvPK6__halfPKjS4_S2_PS0_iiiiPKtS7_iiiiiibS2_i)
        .other          _Z23gemm_half_q_half_kernelILi2ELi12ELb1ELb1ELi64EEvPK6__halfPKjS4_S2_PS0_iiiiPKtS7_iiiiiibS2_i,@"STO_CUDA_ENTRY STV_DEFAULT"
_Z23gemm_half_q_half_kernelILi2ELi12ELb1ELb1ELi64EEvPK6__halfPKjS4_S2_PS0_iiiiPKtS7_iiiiiibS2_i:
.text._Z23gemm_half_q_half_kernelILi2ELi12ELb1ELb1ELi64EEvPK6__halfPKjS4_S2_PS0_iiiiPKtS7_iiiiiibS2_i:
        /* <DEDUP_REMOVED lines=25> */
.L_x_2362:
        /* <DEDUP_REMOVED lines=33> */
.L_x_2367:
        /* <DEDUP_REMOVED lines=17> */
.L_x_2366:
        /* <DEDUP_REMOVED lines=17> */
.L_x_2365:
        /* <DEDUP_REMOVED lines=13> */
.L_x_2369:
        /* <DEDUP_REMOVED lines=17> */
.L_x_2368:
[----:B------:R-:W-:-:S05]  /*07a0*/  IMAD.IADD R6, R12, 0x1, -R13 ;  /* 0x000000010c067824 */ /* 0x000fca00078e0a0d */
[----:B------:R-:W-:-:S13]  /*07b0*/  ISETP.GT.AND P2, PT, R6, 0x1, PT ;  /* 0x000000010600780c */ /* 0x000fda0003f44270 */
[----:B------:R-:W-:Y:S01]  /*07c0*/  @P2 PLOP3.LUT P0, PT, PT, PT, PT, 0x8, 0x0 ;  /* 0x000000000000281c */ /* 0x000fe20003f0e170 */
[----:B------:R-:W-:Y:S01]  /*07d0*/  @P2 IMAD.MOV.U32 R9, RZ, RZ, 0x2 ;  /* 0x00000002ff092424 */ /* 0x000fe200078e00ff */
[----:B------:R-:W-:Y:S01]  /*07e0*/  @P2 IADD3 R13, R13, 0x2, RZ ;  /* 0x000000020d0d2810 */ /* 0x000fe20007ffe0ff */
[----:B------:R0:W2:Y:S02]  /*07f0*/  @P2 LDG.E.U16.CONSTANT R11, [R2.64] ;  /* 0x00000006020b2981 */ /* 0x0000a4000c1e9500 */
[----:B------:R-:W-:-:S08]  /*0800*/  @P2 IMAD.WIDE R6, R9, c[0x0][0x190], R2 ;  /* 0x0000640009062a25 */ /* 0x000fd000078e0202 */
[----:B------:R-:W-:Y:S01]  /*0810*/  ISETP.LT.OR P0, PT, R13, R12, P0 ;  /* 0x0000000c0d00720c */ /* 0x000fe20000701670 */
[----:B0-----:R-:W-:Y:S01]  /*0820*/  @P2 IMAD.WIDE R2, R9, c[0x0][0x190], R6 ;  /* 0x0000640009022a25 */ /* 0x001fe200078e0206 */
[----:B------:R-:W3:Y:S11]  /*0830*/  @P2 LDG.E.U16.CONSTANT R13, [R6.64] ;  /* 0x00000006060d2981 */ /* 0x000ef6000c1e9500 */
[----:B------:R-:W4:Y:S04]  /*0840*/  @P0 LDG.E.U16.CONSTANT R9, [R2.64] ;  /* 0x0000000602090981 */ /* 0x000f28000c1e9500 */
[----:B--2---:R-:W-:Y:S04]  /*0850*/  @P2 STS.U16 [R4], R11 ;  /* 0x0000000b04002388 */ /* 0x004fe80000000400 */
[----:B---3--:R0:W-:Y:S02]  /*0860*/  @P2 STS.U16 [R4+0x80], R13 ;  /* 0x0000800d04002388 */ /* 0x0081e40000000400 */
[----:B0-----:R-:W-:-:S05]  /*0870*/  @P2 IADD3 R4, R4, 0x100, RZ ;  /* 0x0000010004042810 */ /* 0x001fca0007ffe0ff */
[----:B----4-:R0:W-:Y:S02]  /*0880*/  @P0 STS.U16 [R4], R9 ;  /* 0x0000000904000388 */ /* 0x0101e40000000400 */
.L_x_2364:
[----:B------:R-:W-:Y:S05]  /*0890*/  BSYNC B0 ;  /* 0x0000000000007941 */ /* 0x000fea0003800000 */
.L_x_2363:
        /* <DEDUP_REMOVED lines=18> */
.L_x_2372:
        /* <DEDUP_REMOVED lines=11> */
.L_x_2371:
        /* <DEDUP_REMOVED lines=10> */
.L_x_2370:
[----:B------:R-:W-:Y:S01]  /*0b10*/  BAR.SYNC.DEFER_BLOCKING 0x0 ;  /* 0x0000000000007b1d */ /* 0x000fe20000010000 */
[----:B------:R-:W-:Y:S01]  /*0b20*/  ISETP.GE.AND P0, PT, R19, R18, PT ;  /* 0x000000121300720c */ /* 0x000fe20003f06270 */
[----:B-1----:R-:W-:Y:S02]  /*0b30*/  IMAD.SHL.U32 R6, R15, 0x80, RZ ;  /* 0x000000800f067824 */ /* 0x002fe400078e00ff */
        /* <DEDUP_REMOVED lines=11> */
.L_x_2374:
        /* <DEDUP_REMOVED lines=27> */
[----:B0-----:R-:W-:Y:S01]  /*0da0*/  IMAD R9, R2, R2, RZ ;  /* 0x0000000202097224 */ /* 0x001fe200078e02ff */
[----:B------:R-:W-:Y:S01]  /*0db0*/  ISETP.GE.AND P2, PT, R15, R18, PT ;  /* 0x000000120f00720c */ /* 0x000fe20003f46270 */
[----:B------:R-:W-:Y:S02]  /*0dc0*/  IMAD R14, R14, R14, RZ ;  /* 0x0000000e0e0e7224 */ /* 0x000fe400078e02ff */
[----:B------:R-:W-:Y:S01]  /*0dd0*/  IMAD R22, R22, R22, RZ ;  /* 0x0000001616167224 */ /* 0x000fe200078e02ff */
[----:B------:R-:W-:Y:S08]  /*0de0*/  I2F.F16 R16, R16 ;  /* 0x0000001000107306 */ /* 0x000ff00000200c00 */
[----:B------:R-:W0:Y:S08]  /*0df0*/  I2F.F16 R3, R22 ;  /* 0x0000001600037306 */ /* 0x000e300000200c00 */
[----:B------:R-:W-:Y:S08]  /*0e00*/  I2F.F16 R9, R9 ;  /* 0x0000000900097306 */ /* 0x000ff00000200c00 */
[----:B------:R-:W2:Y:S01]  /*0e10*/  I2F.F16 R14, R14 ;  /* 0x0000000e000e7306 */ /* 0x000ea20000200c00 */
[----:B0-----:R-:W-:-:S05]  /*0e20*/  PRMT R3, R16, 0x5410, R3 ;  /* 0x0000541010037816 */ /* 0x001fca0000000003 */
[----:B---3--:R-:W-:Y:S01]  /*0e30*/  HMUL2 R2, R3, R8.H0_H0 ;  /* 0x2000000803027232 */ /* 0x008fe20000000000 */
[----:B--2---:R-:W-:-:S05]  /*0e40*/  PRMT R9, R14, 0x5410, R9 ;  /* 0x000054100e097816 */ /* 0x004fca0000000009 */
[----:B------:R-:W-:Y:S01]  /*0e50*/  HMUL2 R3, R9, R8.H0_H0 ;  /* 0x2000000809037232 */ /* 0x000fe20000000000 */
[C---:B------:R-:W-:Y:S01]  /*0e60*/  IMAD R8, R13.reuse, 0x8, R1 ;  /* 0x000000080d087824 */ /* 0x040fe200078e0201 */
[----:B------:R-:W-:-:S04]  /*0e70*/  IADD3 R13, R13, 0x1, RZ ;  /* 0x000000010d0d7810 */ /* 0x000fc80007ffe0ff */
[----:B------:R0:W-:Y:S01]  /*0e80*/  STL.64 [R8], R2 ;  /* 0x0000000208007387 */ /* 0x0001e20000100a00 */
[----:B------:R-:W-:Y:S05]  /*0e90*/  @!P2 BRA `(.L_x_2374) ;  /* 0xfffffd500000a947 */ /* 0x000fea000383ffff */
.L_x_2373:
[----:B------:R-:W2:Y:S04]  /*0ea0*/  LDL.64 R14, [R1] ;  /* 0x00000000010e7983 */ /* 0x000ea80000100a00 */
[----:B0-----:R0:W3:Y:S01]  /*0eb0*/  LDG.E.U16.CONSTANT R4, [R6.64+0x2] ;  /* 0x0000020606047981 */ /* 0x0010e2000c1e9500 */
[C---:B------:R-:W-:Y:S01]  /*0ec0*/  ISETP.GT.AND P2, PT, R19.reuse, c[0x0][0x1a8], PT ;  /* 0x00006a0013007a0c */ /* 0x040fe20003f44270 */
[----:B------:R-:W-:Y:S01]  /*0ed0*/  UMOV UR4, URZ ;  /* 0x0000003f00047c82 */ /* 0x000fe20008000000 */
[C---:B------:R-:W-:Y:S01]  /*0ee0*/  ISETP.GT.AND P3, PT, R19.reuse, c[0x0][0x1ac], PT ;  /* 0x00006b0013007a0c */ /* 0x040fe20003f64270 */
[----:B------:R-:W-:Y:S01]  /*0ef0*/  IMAD.MOV.U32 R26, RZ, RZ, RZ ;  /* 0x000000ffff1a7224 */ /* 0x000fe200078e00ff */
[----:B------:R-:W-:-:S02]  /*0f00*/  ISETP.GT.AND P5, PT, R19, c[0x0][0x1b4], PT ;  /* 0x00006d0013007a0c */ /* 0x000fc40003fa4270 */
[C---:B------:R-:W-:Y:S02]  /*0f10*/  IMNMX R2, R19.reuse, c[0x0][0x1a8], PT ;  /* 0x00006a0013027a17 */ /* 0x040fe40003800200 */
        /* <DEDUP_REMOVED lines=8> */
[C---:B01----:R-:W-:Y:S02]  /*0fa0*/  @P5 IMNMX R7, R19.reuse, c[0x0][0x1b8], PT ;  /* 0x00006e0013075a17 */ /* 0x043fe40003800200 */
        /* <DEDUP_REMOVED lines=38> */
[----:B------:R-:W-:-:S03]  /*1210*/  SHF.R.S32.HI R3, RZ, 0x1f, R5 ;  /* 0x0000001fff037819 */ /* 0x000fc60000011405 */
[----:B------:R-:W-:-:S05]  /*1220*/  IMAD R0, R0, c[0x0][0x18c], RZ ;  /* 0x0000630000007a24 */ /* 0x000fca00078e02ff */
[----:B------:R-:W-:-:S04]  /*1230*/  IADD3 R5, P2, R5, R0, RZ ;  /* 0x0000000005057210 */ /* 0x000fc80007f5e0ff */
[----:B------:R-:W-:Y:S02]  /*1240*/  LEA.HI.X.SX32 R0, R0, R3, 0x1, P2 ;  /* 0x0000000300007211 */ /* 0x000fe400010f0eff */
[C---:B------:R-:W-:Y:S02]  /*1250*/  LEA R30, P2, R5.reuse, c[0x0][0x168], 0x2 ;  /* 0x00005a00051e7a11 */ /* 0x040fe400078410ff */
[----:B------:R-:W-:Y:S02]  /*1260*/  PRMT R3, RZ, 0x5410, RZ ;  /* 0x00005410ff037816 */ /* 0x000fe400000000ff */
[----:B------:R-:W-:Y:S02]  /*1270*/  LEA.HI.X R31, R5, c[0x0][0x16c], R0, 0x2, P2 ;  /* 0x00005b00051f7a11 */ /* 0x000fe400010f1400 */
[----:B--2---:R-:W-:Y:S02]  /*1280*/  PRMT R2, R14, 0x7610, R14 ;  /* 0x000076100e027816 */ /* 0x004fe4000000000e */
[----:B------:R-:W-:Y:S01]  /*1290*/  PRMT R0, R15, 0x7610, R15 ;  /* 0x000076100f007816 */ /* 0x000fe2000000000f */
        /* <DEDUP_REMOVED lines=8> */
.L_x_2384:
        /* <DEDUP_REMOVED lines=25> */
[C---:B--2---:R-:W-:Y:S02]  /*14b0*/  LOP3.LUT R25, R32.reuse, 0xf000f, RZ, 0xc0, !PT ;  /* 0x000f000f20197812 */ /* 0x044fe400078ec0ff */
[----:B------:R-:W-:Y:S02]  /*14c0*/  LOP3.LUT R27, R32, 0xf000f0, RZ, 0xc0, !PT ;  /* 0x00f000f0201b7812 */ /* 0x000fe400078ec0ff */
[----:B------:R-:W-:Y:S02]  /*14d0*/  SHF.R.U32.HI R32, RZ, 0x8, R32 ;  /* 0x00000008ff207819 */ /* 0x000fe40000011620 */
[C---:B------:R-:W-:Y:S02]  /*14e0*/  LOP3.LUT R36, R33.reuse, 0xf000f, RZ, 0xc0, !PT ;  /* 0x000f000f21247812 */ /* 0x040fe400078ec0ff */
[----:B------:R-:W-:-:S02]  /*14f0*/  LOP3.LUT R37, R33, 0xf000f0, RZ, 0xc0, !PT ;  /* 0x00f000f021257812 */ /* 0x000fc400078ec0ff */
[----:B------:R-:W-:Y:S02]  /*1500*/  SHF.R.U32.HI R33, RZ, 0x8, R33 ;  /* 0x00000008ff217819 */ /* 0x000fe40000011621 */
        /* <DEDUP_REMOVED lines=31> */
[-C--:B------:R-:W-:Y:S02]  /*1700*/  HFMA2 R34, R37, R16.reuse.H0_H0, -72, -72 ;  /* 0xd480d48025227431 */ /* 0x080fe40000040010 */
[----:B------:R-:W-:Y:S02]  /*1710*/  HADD2 R35, R38, -1032, -1032 ;  /* 0xe408e40826237430 */ /* 0x000fe40000000000 */
[-C--:B------:R-:W-:Y:S02]  /*1720*/  HFMA2 R36, R45, R16.reuse.H0_H0, -72, -72 ;  /* 0xd480d4802d247431 */ /* 0x080fe40000040010 */
[----:B------:R-:W-:Y:S02]  /*1730*/  HADD2 R37, R44, -1032, -1032 ;  /* 0xe408e4082c257430 */ /* 0x000fe40000000000 */
[----:B------:R-:W-:-:S02]  /*1740*/  HFMA2 R42, R43, R16.H0_H0, -72, -72 ;  /* 0xd480d4802b2a7431 */ /* 0x000fc40000040010 */
[----:B------:R-:W-:Y:S02]  /*1750*/  HADD2 R25, R25, -1032, -1032 ;  /* 0xe408e40819197430 */ /* 0x000fe40000000000 */
[-C--:B------:R-:W-:Y:S02]  /*1760*/  HFMA2 R27, R27, R16.reuse.H0_H0, -72, -72 ;  /* 0xd480d4801b1b7431 */ /* 0x080fe40000040010 */
[-C--:B------:R-:W-:Y:S02]  /*1770*/  HFMA2 R38, R49, R16.reuse.H0_H0, -72, -72 ;  /* 0xd480d48031267431 */ /* 0x080fe40000040010 */
[----:B------:R-:W-:Y:S02]  /*1780*/  HADD2 R39, R39, -1032, -1032 ;  /* 0xe408e40827277430 */ /* 0x000fe40000000000 */
[----:B------:R-:W-:Y:S02]  /*1790*/  HFMA2 R40, R33, R16.H0_H0, -72, -72 ;  /* 0xd480d48021287431 */ /* 0x000fe40000040010 */
[----:B------:R-:W-:-:S02]  /*17a0*/  HADD2 R41, R41, -1032, -1032 ;  /* 0xe408e40829297430 */ /* 0x000fc40000000000 */
[----:B------:R-:W-:Y:S02]  /*17b0*/  HADD2 R43, R32, -1032, -1032 ;  /* 0xe408e408202b7430 */ /* 0x000fe40000000000 */
[-C--:B------:R-:W-:Y:S02]  /*17c0*/  HFMA2 R44, R47, R16.reuse.H0_H0, -72, -72 ;  /* 0xd480d4802f2c7431 */ /* 0x080fe40000040010 */
[----:B------:R-:W-:Y:S02]  /*17d0*/  HADD2 R45, R48, -1032, -1032 ;  /* 0xe408e408302d7430 */ /* 0x000fe40000000000 */
[----:B------:R-:W-:Y:S01]  /*17e0*/  HFMA2 R46, R51, R16.H0_H0, -72, -72 ;  /* 0xd480d480332e7431 */ /* 0x000fe20000040010 */
[----:B------:R-:W-:Y:S05]  /*17f0*/  @!P2 BRA `(.L_x_2377) ;  /* 0x000005a00000a947 */ /* 0x000fea0003800000 */
[----:B------:R-:W0:Y:S01]  /*1800*/  LDS.64 R48, [UR4] ;  /* 0x00000004ff307984 */ /* 0x000e220008000a00 */
        /* <DEDUP_REMOVED lines=89> */
.L_x_2377:
        /* <DEDUP_REMOVED lines=12> */
[----:B------:R-:W-:Y:S01]  /*1e60*/  HADD2.F32 R50, -RZ, R49.H0_H0 ;  /* 0x20000031ff327230 */ /* 0x000fe20000004100 */
[-C--:B------:R-:W-:Y:S01]  /*1e70*/  FFMA.FTZ R25, R52, R47.reuse, RZ ;  /* 0x0000002f34197223 */ /* 0x080fe200000100ff */
[----:B------:R-:W-:Y:S01]  /*1e80*/  HADD2.F32 R52, -RZ, R34.H0_H0 ;  /* 0x20000022ff347230 */ /* 0x000fe20000004100 */
[-C--:B------:R-:W-:Y:S01]  /*1e90*/  FFMA.FTZ R29, R54, R47.reuse, RZ ;  /* 0x0000002f361d7223 */ /* 0x080fe200000100ff */
[--C-:B------:R-:W-:Y:S01]  /*1ea0*/  HADD2.F32 R54, -RZ, R36.reuse.H0_H0 ;  /* 0x20000024ff367230 */ /* 0x100fe20000004100 */
[-C--:B------:R-:W-:Y:S01]  /*1eb0*/  FFMA.FTZ R25, R53, R48.reuse, R25 ;  /* 0x0000003035197223 */ /* 0x080fe20000010019 */
[----:B------:R-:W-:Y:S01]  /*1ec0*/  HADD2.F32 R53, -RZ, R35.H1_H1 ;  /* 0x30000023ff357230 */ /* 0x000fe20000004100 */
[-C--:B------:R-:W-:Y:S01]  /*1ed0*/  FFMA.FTZ R51, R56, R47.reuse, RZ ;  /* 0x0000002f38337223 */ /* 0x080fe200000100ff */
[----:B------:R-:W-:Y:S01]  /*1ee0*/  HADD2.F32 R35, -RZ, R27.H0_H0 ;  /* 0x2000001bff237230 */ /* 0x000fe20000004100 */
[----:B------:R-:W-:Y:S01]  /*1ef0*/  FFMA.FTZ R47, R58, R47, RZ ;  /* 0x0000002f3a2f7223 */ /* 0x000fe200000100ff */
        /* <DEDUP_REMOVED lines=69> */
.L_x_2378:
[C---:B-----5:R-:W-:Y:S02]  /*2350*/  LOP3.LUT R25, R12.reuse, 0xf000f, RZ, 0xc0, !PT ;  /* 0x000f000f0c197812 */ /* 0x060fe400078ec0ff */
[----:B------:R-:W-:Y:S02]  /*2360*/  LOP3.LUT R27, R12, 0xf000f0, RZ, 0xc0, !PT ;  /* 0x00f000f00c1b7812 */ /* 0x000fe400078ec0ff */
[C---:B------:R-:W-:Y:S02]  /*2370*/  LOP3.LUT R29, R13.reuse, 0xf000f, RZ, 0xc0, !PT ;  /* 0x000f000f0d1d7812 */ /* 0x040fe400078ec0ff */
[----:B------:R-:W-:Y:S02]  /*2380*/  LOP3.LUT R32, R13, 0xf000f0, RZ, 0xc0, !PT ;  /* 0x00f000f00d207812 */ /* 0x000fe400078ec0ff */
        /* <DEDUP_REMOVED lines=20> */
[C---:B------:R-:W-:Y:S02]  /*24d0*/  LOP3.LUT R36, R14.reuse, 0xf000f, RZ, 0xc0, !PT ;  /* 0x000f000f0e247812 */ /* 0x040fe400078ec0ff */
        /* <DEDUP_REMOVED lines=119> */
.L_x_2379:
        /* <DEDUP_REMOVED lines=91> */
.L_x_2380:
[C---:B------:R-:W-:Y:S02]  /*3200*/  LOP3.LUT R15, R9.reuse, 0xf000f, RZ, 0xc0, !PT ;  /* 0x000f000f090f7812 */ /* 0x040fe400078ec0ff */
[----:B------:R-:W-:Y:S02]  /*3210*/  LOP3.LUT R25, R9, 0xf000f0, RZ, 0xc0, !PT ;  /* 0x00f000f009197812 */ /* 0x000fe400078ec0ff */
[----:B------:R-:W-:Y:S02]  /*3220*/  LOP3.LUT R13, R8, 0xf000f0, RZ, 0xc0, !PT ;  /* 0x00f000f0080d7812 */ /* 0x000fe400078ec0ff */
[----:B------:R-:W-:Y:S02]  /*3230*/  SHF.R.U32.HI R27, RZ, 0x8, R9 ;  /* 0x00000008ff1b7819 */ /* 0x000fe40000011609 */
[----:B------:R-:W-:Y:S02]  /*3240*/  SHF.R.U32.HI R8, RZ, 0x8, R8 ;  /* 0x00000008ff087819 */ /* 0x000fe40000011608 */
[----:B------:R-:W-:-:S02]  /*3250*/  LOP3.LUT R29, R10, 0xf000f, RZ, 0xc0, !PT ;  /* 0x000f000f0a1d7812 */ /* 0x000fc400078ec0ff */
[----:B------:R-:W-:Y:S02]  /*3260*/  LOP3.LUT R32, R10, 0xf000f0, RZ, 0xc0, !PT ;  /* 0x00f000f00a207812 */ /* 0x000fe400078ec0ff */
[----:B------:R-:W-:Y:S02]  /*3270*/  LOP3.LUT R12, R14, 0x64006400, RZ, 0xfc, !PT ;  /* 0x640064000e0c7812 */ /* 0x000fe400078efcff */
[----:B------:R-:W-:Y:S02]  /*3280*/  SHF.R.U32.HI R10, RZ, 0x8, R10 ;  /* 0x00000008ff0a7819 */ /* 0x000fe4000001160a */
[----:B------:R-:W-:Y:S01]  /*3290*/  LOP3.LUT R14, R15, 0x64006400, RZ, 0xfc, !PT ;  /* 0x640064000f0e7812 */ /* 0x000fe200078efcff */
[----:B------:R-:W-:Y:S01]  /*32a0*/  HADD2 R12, R12, -1032, -1032 ;  /* 0xe408e4080c0c7430 */ /* 0x000fe20000000000 */
[C---:B------:R-:W-:Y:S02]  /*32b0*/  LOP3.LUT R35, R11.reuse, 0xf000f, RZ, 0xc0, !PT ;  /* 0x000f000f0b237812 */ /* 0x040fe400078ec0ff */
[----:B------:R-:W-:Y:S01]  /*32c0*/  LOP3.LUT R37, R11, 0xf000f0, RZ, 0xc0, !PT ;  /* 0x00f000f00b257812 */ /* 0x000fe200078ec0ff */
[----:B------:R-:W-:Y:S01]  /*32d0*/  HADD2 R14, R14, -1032, -1032 ;  /* 0xe408e4080e0e7430 */ /* 0x000fe20000000000 */
[----:B------:R-:W-:-:S02]  /*32e0*/  LOP3.LUT R15, R25, 0x64006400, RZ, 0xfc, !PT ;  /* 0x64006400190f7812 */ /* 0x000fc400078efcff */
[----:B------:R-:W-:Y:S02]  /*32f0*/  SHF.R.U32.HI R11, RZ, 0x8, R11 ;  /* 0x00000008ff0b7819 */ /* 0x000fe4000001160b */
[C---:B------:R-:W-:Y:S01]  /*3300*/  LOP3.LUT R25, R27.reuse, 0xf000f, RZ, 0xc0, !PT ;  /* 0x000f000f1b197812 */ /* 0x040fe200078ec0ff */
[----:B------:R-:W-:Y:S01]  /*3310*/  HFMA2 R15, R15, R16.H0_H0, -72, -72 ;  /* 0xd480d4800f0f7431 */ /* 0x000fe20000040010 */
        /* <DEDUP_REMOVED lines=28> */
[C---:B------:R-:W-:Y:S01]  /*34e0*/  LOP3.LUT R10, R4.reuse, 0xf000f, RZ, 0xc0, !PT ;  /* 0x000f000f040a7812 */ /* 0x040fe200078ec0ff */
[----:B------:R-:W-:Y:S01]  /*34f0*/  HADD2 R39, R40, -1032, -1032 ;  /* 0xe408e40828277430 */ /* 0x000fe20000000000 */
[----:B------:R-:W-:Y:S01]  /*3500*/  LOP3.LUT R11, R4, 0xf000f0, RZ, 0xc0, !PT ;  /* 0x00f000f0040b7812 */ /* 0x000fe200078ec0ff */
        /* <DEDUP_REMOVED lines=95> */
.L_x_2381:
        /* <DEDUP_REMOVED lines=19> */
[-C--:B------:R-:W-:Y:S01]  /*3c30*/  FFMA.FTZ R47, R14, R42.reuse, R47 ;  /* 0x0000002a0e2f7223 */ /* 0x080fe2000001002f */
[----:B------:R-:W-:Y:S01]  /*3c40*/  HADD2.F32 R14, -RZ, R15.H0_H0 ;  /* 0x2000000fff0e7230 */ /* 0x000fe20000004100 */
[-C--:B------:R-:W-:Y:S01]  /*3c50*/  FFMA.FTZ R43, R12, R42.reuse, R43 ;  /* 0x0000002a0c2b7223 */ /* 0x080fe2000001002b */
[----:B------:R-:W-:Y:S01]  /*3c60*/  HADD2.F32 R12, -RZ, R13.H0_H0 ;  /* 0x2000000dff0c7230 */ /* 0x000fe20000004100 */
[----:B------:R-:W-:Y:S01]  /*3c70*/  FFMA.FTZ R41, R52, R41, RZ ;  /* 0x0000002934297223 */ /* 0x000fe200000100ff */
[----:B------:R-:W-:Y:S01]  /*3c80*/  HADD2.F32 R15, -RZ, R15.H1_H1 ;  /* 0x3000000fff0f7230 */ /* 0x000fe20000004100 */
[-C--:B------:R-:W-:Y:S01]  /*3c90*/  FFMA.FTZ R49, R25, R42.reuse, R49 ;  /* 0x0000002a19317223 */ /* 0x080fe20000010031 */
[----:B------:R-:W-:Y:S01]  /*3ca0*/  HADD2.F32 R25, -RZ, R32.H0_H0 ;  /* 0x20000020ff197230 */ /* 0x000fe20000004100 */
[----:B------:R-:W-:Y:S01]  /*3cb0*/  FFMA.FTZ R41, R46, R42, R41 ;  /* 0x0000002a2e297223 */ /* 0x000fe20000010029 */
[----:B------:R-:W-:Y:S01]  /*3cc0*/  HADD2.F32 R13, -RZ, R13.H1_H1 ;  /* 0x3000000dff0d7230 */ /* 0x000fe20000004100 */
[-C--:B------:R-:W-:Y:S01]  /*3cd0*/  FFMA.FTZ R14, R14, R44.reuse, R47 ;  /* 0x0000002c0e0e7223 */ /* 0x080fe2000001002f */
[----:B------:R-:W-:Y:S01]  /*3ce0*/  HADD2.F32 R27, -RZ, R27.H1_H1 ;  /* 0x3000001bff1b7230 */ /* 0x000fe20000004100 */
[----:B------:R-:W-:-:S02]  /*3cf0*/  FFMA.FTZ R12, R12, R44, R43 ;  /* 0x0000002c0c0c7223 */ /* 0x000fc4000001002b */
        /* <DEDUP_REMOVED lines=59> */
.L_x_2382:
[C---:B------:R-:W-:Y:S02]  /*40b0*/  LOP3.LUT R14, R5.reuse, 0xf000f, RZ, 0xc0, !PT ;  /* 0x000f000f050e7812 */ /* 0x040fe400078ec0ff */
[----:B------:R-:W-:Y:S02]  /*40c0*/  LOP3.LUT R8, R5, 0xf000f0, RZ, 0xc0, !PT ;  /* 0x00f000f005087812 */ /* 0x000fe400078ec0ff */
[----:B------:R-:W-:Y:S02]  /*40d0*/  SHF.R.U32.HI R15, RZ, 0x8, R5 ;  /* 0x00000008ff0f7819 */ /* 0x000fe40000011605 */
[C---:B------:R-:W-:Y:S02]  /*40e0*/  LOP3.LUT R25, R6.reuse, 0xf000f, RZ, 0xc0, !PT ;  /* 0x000f000f06197812 */ /* 0x040fe400078ec0ff */
[----:B------:R-:W-:Y:S02]  /*40f0*/  LOP3.LUT R5, R6, 0xf000f0, RZ, 0xc0, !PT ;  /* 0x00f000f006057812 */ /* 0x000fe400078ec0ff */
[----:B------:R-:W-:-:S02]  /*4100*/  SHF.R.U32.HI R27, RZ, 0x8, R6 ;  /* 0x00000008ff1b7819 */ /* 0x000fc40000011606 */
[C---:B------:R-:W-:Y:S02]  /*4110*/  LOP3.LUT R6, R7.reuse, 0xf000f0, RZ, 0xc0, !PT ;  /* 0x00f000f007067812 */ /* 0x040fe400078ec0ff */
[----:B------:R-:W-:Y:S02]  /*4120*/  SHF.R.U32.HI R4, RZ, 0x8, R4 ;  /* 0x00000008ff047819 */ /* 0x000fe40000011604 */
[----:B------:R-:W-:Y:S02]  /*4130*/  LOP3.LUT R32, R7, 0xf000f, RZ, 0xc0, !PT ;  /* 0x000f000f07207812 */ /* 0x000fe400078ec0ff */
[----:B------:R-:W-:Y:S02]  /*4140*/  SHF.R.U32.HI R34, RZ, 0x8, R7 ;  /* 0x00000008ff227819 */ /* 0x000fe40000011607 */
        /* <DEDUP_REMOVED lines=86> */
[--C-:B------:R-:W-:Y:S01]  /*46b0*/  HADD2.F32 R41, -RZ, R32.reuse.H0_H0 ;  /* 0x20000020ff297230 */ /* 0x100fe20000004100 */
        /* <DEDUP_REMOVED lines=44> */
.L_x_2383:
        /* <DEDUP_REMOVED lines=91> */
.L_x_2376:
[----:B------:R-:W-:Y:S01]  /*4f30*/  IADD3 R19, R19, 0x20, RZ ;  /* 0x0000002013137810 */ /* 0x000fe20007ffe0ff */
[----:B------:R-:W-:Y:S01]  /*4f40*/  IMAD.MOV.U32 R5, RZ, RZ, c[0x0][0x18c] ;  /* 0x00006300ff057624 */ /* 0x000fe200078e00ff */
[----:B------:R-:W-:Y:S02]  /*4f50*/  UIADD3 UR4, UR4, 0x40, URZ ;  /* 0x0000004004047890 */ /* 0x000fe4000fffe03f */
[----:B------:R-:W-:Y:S01]  /*4f60*/  ISETP.GE.AND P2, PT, R19, c[0x0][0x1b4], PT ;  /* 0x00006d0013007a0c */ /* 0x000fe20003f46270 */
[----:B------:R-:W-:Y:S01]  /*4f70*/  IMAD.WIDE R30, R5, 0x10, R30 ;  /* 0x00000010051e7825 */ /* 0x000fe200078e021e */
[----:B------:R-:W-:-:S13]  /*4f80*/  ISETP.LT.AND P3, PT, R19, R18, PT ;  /* 0x000000121300720c */ /* 0x000fda0003f61270 */
[----:B------:R-:W-:Y:S05]  /*4f90*/  @!P2 BRA P3, `(.L_x_2384) ;  /* 0xffffc3800000a947 */ /* 0x000fea000183ffff */
.L_x_2375:
[----:B------:R-:W-:-:S04]  /*4fa0*/  ISETP.GE.AND P0, PT, R19, R18, PT ;  /* 0x000000121300720c */ /* 0x000fc80003f06270 */
[----:B------:R-:W-:-:S13]  /*4fb0*/  ISETP.GE.OR P0, PT, R19, c[0x0][0x1b8], P0 ;  /* 0x00006e0013007a0c */ /* 0x000fda0000706670 */
[----:B------:R-:W-:Y:S05]  /*4fc0*/  @P0 BRA `(.L_x_2385) ;  /* 0x000019b000000947 */ /* 0x000fea0003800000 */
[----:B------:R-:W-:-:S04]  /*4fd0*/  PRMT R4, R21, 0x9910, RZ ;  /* 0x0000991015047816 */ /* 0x000fc800000000ff */
[----:B------:R-:W-:-:S04]  /*4fe0*/  ISETP.NE.AND P0, PT, R4, RZ, PT ;  /* 0x000000ff0400720c */ /* 0x000fc80003f05270 */
[----:B------:R-:W-:Y:S02]  /*4ff0*/  ISETP.LT.OR P0, PT, R17, 0x2, !P0 ;  /* 0x000000021100780c */ /* 0x000fe40004701670 */
.L_x_2388:
[C---:B------:R-:W-:Y:S01]  /*5000*/  ISETP.NE.AND P2, PT, R19.reuse, R28, PT ;  /* 0x0000001c1300720c */ /* 0x040fe20003f45270 */
[----:B------:R-:W-:Y:S01]  /*5010*/  IMAD.MOV.U32 R25, RZ, RZ, c[0x0][0x18c] ;  /* 0x00006300ff197624 */ /* 0x000fe200078e00ff */
[----:B-----5:R0:W5:Y:S11]  /*5020*/  LDG.E.128.CONSTANT R12, [R30.64] ;  /* 0x000000061e0c7981 */ /* 0x020176000c1e9d00 */
[----:B------:R-:W-:Y:S01]  /*5030*/  @!P2 IADD3 R26, R26, 0x1, RZ ;  /* 0x000000011a1aa810 */ /* 0x000fe20007ffe0ff */
[----:B------:R-:W-:Y:S01]  /*5040*/  @!P2 IMAD.MOV.U32 R5, RZ, RZ, 0x2 ;  /* 0x00000002ff05a424 */ /* 0x000fe200078e00ff */
[----:B------:R-:W-:-:S03]  /*5050*/  @!P2 LEA R4, R19, 0x1, 0x1 ;  /* 0x000000011304a811 */ /* 0x000fc600078e08ff */
[----:B------:R-:W-:Y:S02]  /*5060*/  @!P2 IMAD R27, R26, 0x8, R1 ;  /* 0x000000081a1ba824 */ /* 0x000fe400078e0201 */
[----:B------:R-:W-:-:S03]  /*5070*/  @!P2 IMAD.WIDE R4, R4, R5, c[0x0][0x198] ;  /* 0x000066000404a625 */ /* 0x000fc600078e0205 */
[----:B------:R-:W2:Y:S01]  /*5080*/  @!P2 LDL.64 R16, [R27] ;  /* 0x000000001b10a983 */ /* 0x000ea20000100a00 */
[----:B------:R-:W-:-:S03]  /*5090*/  IMAD.WIDE R6, R25, 0x4, R30 ;  /* 0x0000000419067825 */ /* 0x000fc600078e021e */
[----:B------:R-:W3:Y:S04]  /*50a0*/  @!P2 LDG.E.U16.CONSTANT R4, [R4.64] ;  /* 0x000000060404a981 */ /* 0x000ee8000c1e9500 */
[----:B------:R0:W5:Y:S01]  /*50b0*/  LDG.E.128.CONSTANT R8, [R6.64] ;  /* 0x0000000606087981 */ /* 0x000162000c1e9d00 */
[----:B--2---:R-:W-:Y:S02]  /*50c0*/  @!P2 PRMT R2, R16, 0x7610, R2 ;  /* 0x000076101002a816 */ /* 0x004fe40000000002 */
[----:B------:R-:W-:Y:S02]  /*50d0*/  @!P2 PRMT R0, R17, 0x7610, R0 ;  /* 0x000076101100a816 */ /* 0x000fe40000000000 */
[----:B------:R-:W-:Y:S01]  /*50e0*/  @!P2 PRMT R2, R2, 0x7610, R16 ;  /* 0x000076100202a816 */ /* 0x000fe20000000010 */
[----:B---3--:R-:W-:Y:S01]  /*50f0*/  @!P2 IMAD.IADD R28, R4, 0x1, R19 ;  /* 0x00000001041ca824 */ /* 0x008fe200078e0213 */
[----:B------:R-:W-:Y:S01]  /*5100*/  @!P2 PRMT R0, R0, 0x7610, R17 ;  /* 0x000076100000a816 */ /* 0x000fe20000000011 */
[----:B------:R-:W-:Y:S01]  /*5110*/  IMAD.WIDE R16, R25, 0x4, R6 ;  /* 0x0000000419107825 */ /* 0x000fe200078e0206 */
        /* <DEDUP_REMOVED lines=31> */
[----:B------:R-:W-:Y:S02]  /*5310*/  PRMT R11, R20, 0x9910, RZ ;  /* 0x00009910140b7816 */ /* 0x000fe400000000ff */
[----:B------:R-:W-:Y:S02]  /*5320*/  LOP3.LUT R33, R33, 0x10001, RZ, 0xc0, !PT ;  /* 0x0001000121217812 */ /* 0x000fe400078ec0ff */
[----:B------:R-:W-:Y:S02]  /*5330*/  LOP3.LUT R34, R29, 0x20002, R32, 0xf8, !PT ;  /* 0x000200021d227812 */ /* 0x000fe400078ef820 */
[----:B------:R-:W-:Y:S02]  /*5340*/  LOP3.LUT R35, R35, 0x10001, RZ, 0xc0, !PT ;  /* 0x0001000123237812 */ /* 0x000fe400078ec0ff */
[----:B------:R-:W-:Y:S02]  /*5350*/  LOP3.LUT R39, R39, 0x10001, RZ, 0xc0, !PT ;  /* 0x0001000127277812 */ /* 0x000fe400078ec0ff */
[----:B------:R-:W-:-:S02]  /*5360*/  ISETP.NE.AND P2, PT, R11, RZ, PT ;  /* 0x000000ff0b00720c */ /* 0x000fc40003f45270 */
[----:B------:R-:W-:Y:S02]  /*5370*/  LOP3.LUT R33, R33, 0x20002, R38, 0xf8, !PT ;  /* 0x0002000221217812 */ /* 0x000fe400078ef826 */
[----:B------:R-:W-:Y:S02]  /*5380*/  LOP3.LUT R44, R35, 0x20002, R42, 0xf8, !PT ;  /* 0x00020002232c7812 */ /* 0x000fe400078ef82a */
[----:B------:R-:W-:Y:S02]  /*5390*/  LOP3.LUT R50, R39, 0x20002, R48, 0xf8, !PT ;  /* 0x0002000227327812 */ /* 0x000fe400078ef830 */
[----:B------:R-:W-:Y:S02]  /*53a0*/  LOP3.LUT R37, R14, 0x380038, RZ, 0xc0, !PT ;  /* 0x003800380e257812 */ /* 0x000fe400078ec0ff */
[----:B------:R-:W-:Y:S02]  /*53b0*/  SHF.R.U32.HI R65, RZ, 0x6, R12 ;  /* 0x00000006ff417819 */ /* 0x000fe4000001160c */
        /* <DEDUP_REMOVED lines=11> */
[----:B------:R-:W-:Y:S02]  /*5470*/  SHF.R.U32.HI R12, RZ, 0x6, R14 ;  /* 0x00000006ff0c7819 */ /* 0x000fe4000001160e */
        /* <DEDUP_REMOVED lines=20> */
[----:B------:R-:W-:-:S05]  /*55c0*/  LOP3.LUT R68, R68, 0x64006400, RZ, 0xfc, !PT ;  /* 0x6400640044447812 */ /* 0x000fca00078efcff */
        /* <DEDUP_REMOVED lines=18> */
[----:B------:R-:W-:-:S02]  /*56f0*/  LOP3.LUT R33, R64, 0x380038, RZ, 0xc0, !PT ;  /* 0x0038003840217812 */ /* 0x000fc400078ec0ff */
[----:B------:R-:W-:Y:S02]  /*5700*/  LOP3.LUT R6, R34, 0x40004, R29, 0xf8, !PT ;  /* 0x0004000422067812 */ /* 0x000fe400078ef81d */
[----:B------:R-:W-:Y:S02]  /*5710*/  LOP3.LUT R34, R8, 0x380038, RZ, 0xc0, !PT ;  /* 0x0038003808227812 */ /* 0x000fe400078ec0ff */
[----:B------:R-:W-:Y:S02]  /*5720*/  LOP3.LUT R37, R33, 0x64006400, RZ, 0xfc, !PT ;  /* 0x6400640021257812 */ /* 0x000fe400078efcff */
[----:B------:R-:W-:Y:S02]  /*5730*/  LOP3.LUT R29, R65, 0x380038, RZ, 0xc0, !PT ;  /* 0x00380038411d7812 */ /* 0x000fe400078ec0ff */
[----:B------:R-:W-:Y:S01]  /*5740*/  LOP3.LUT R33, R32, 0x64006400, RZ, 0xfc, !PT ;  /* 0x6400640020217812 */ /* 0x000fe200078efcff */
[-C--:B------:R-:W-:Y:S01]  /*5750*/  HFMA2 R58, R37, R46.reuse.H0_H0, -132, -132 ;  /* 0xd820d820253a7431 */ /* 0x080fe2000004002e */
[----:B------:R-:W-:Y:S01]  /*5760*/  LOP3.LUT R4, R50, 0x40004, R35, 0xf8, !PT ;  /* 0x0004000432047812 */ /* 0x000fe200078ef823 */
[----:B------:R-:W-:Y:S01]  /*5770*/  HFMA2 R50, R59, R46.H0_H0, -132, -132 ;  /* 0xd820d8203b327431 */ /* 0x000fe2000004002e */
[----:B------:R-:W-:-:S02]  /*5780*/  LOP3.LUT R41, R34, 0x64006400, RZ, 0xfc, !PT ;  /* 0x6400640022297812 */ /* 0x000fc400078efcff */
[----:B------:R-:W-:Y:S02]  /*5790*/  LOP3.LUT R32, R69, 0x380038, RZ, 0xc0, !PT ;  /* 0x0038003845207812 */ /* 0x000fe400078ec0ff */
        /* <DEDUP_REMOVED lines=27> */
[----:B------:R-:W-:Y:S02]  /*5950*/  LOP3.LUT R5, R44, 0x40004, R5, 0xf8, !PT ;  /* 0x000400042c057812 */ /* 0x000fe400078ef805 */
        /* <DEDUP_REMOVED lines=175> */
.L_x_2387:
        /* <DEDUP_REMOVED lines=77> */
.L_x_2386:
[----:B0-----:R-:W-:Y:S01]  /*6920*/  IADD3 R19, R19, 0x20, RZ ;  /* 0x0000002013137810 */ /* 0x001fe20007ffe0ff */
[----:B------:R-:W-:Y:S01]  /*6930*/  UIADD3 UR4, UR4, 0x40, URZ ;  /* 0x0000004004047890 */ /* 0x000fe2000fffe03f */
[----:B------:R-:W-:Y:S02]  /*6940*/  IMAD.WIDE R30, R25, 0x4, R16 ;  /* 0x00000004191e7825 */ /* 0x000fe400078e0210 */
[C---:B------:R-:W-:Y:S02]  /*6950*/  ISETP.GE.AND P2, PT, R19.reuse, c[0x0][0x1b8], PT ;  /* 0x00006e0013007a0c */ /* 0x040fe40003f46270 */
[----:B------:R-:W-:-:S13]  /*6960*/  ISETP.LT.AND P3, PT, R19, R18, PT ;  /* 0x000000121300720c */ /* 0x000fda0003f61270 */
[----:B------:R-:W-:Y:S05]  /*6970*/  @!P2 BRA P3, `(.L_x_2388) ;  /* 0xffffe6800000a947 */ /* 0x000fea000183ffff */
.L_x_2385:
        /* <DEDUP_REMOVED lines=20> */
.L_x_2392:
[----:B------:R-:W0:Y:S02]  /*6ac0*/  LDS R8, [R2] ;  /* 0x0000000002087984 */ /* 0x000e240000000800 */
[----:B0-----:R-:W-:-:S06]  /*6ad0*/  HADD2 R9, R8, R11 ;  /* 0x0000000b08097230 */ /* 0x001fcc0000000000 */
[----:B------:R-:W0:Y:S02]  /*6ae0*/  ATOMS.CAST.SPIN R9, [R2], R8, R9 ;  /* 0x000000080209738d */ /* 0x000e240001800009 */
[----:B0-----:R-:W-:-:S13]  /*6af0*/  ISETP.EQ.U32.AND P0, PT, R9, 0x1, PT ;  /* 0x000000010900780c */ /* 0x001fda0003f02070 */
[----:B------:R-:W-:Y:S05]  /*6b00*/  @!P0 BRA `(.L_x_2392) ;  /* 0xffffffb000008947 */ /* 0x000fea000383ffff */
[----:B------:R-:W-:Y:S05]  /*6b10*/  BRA `(.L_x_2390) ;  /* 0x0000003000007947 */ /* 0x000fea0003800000 */
.L_x_2391:
[----:B------:R-:W2:Y:S02]  /*6b20*/  LD.E R2, [R4.64] ;  /* 0x0000000604027980 */ /* 0x000ea4000c101900 */
[----:B--2---:R-:W-:-:S05]  /*6b30*/  IMAD.IADD R9, R11, 0x1, R2 ;  /* 0x000000010b097824 */ /* 0x004fca00078e0202 */
[----:B------:R0:W-:Y:S02]  /*6b40*/  ST.E [R4.64], R9 ;  /* 0x0000000904007985 */ /* 0x0001e4000c101906 */
.L_x_2390:
[----:B------:R-:W-:Y:S05]  /*6b50*/  BSYNC B0 ;  /* 0x0000000000007941 */ /* 0x000fea0003800000 */
.L_x_2389:
[----:B------:R-:W2:Y:S01]  /*6b60*/  ATOM.E.ADD.F16x2.RN.STRONG.GPU P0, RZ, [R4.64+0x4], R23 ;  /* 0x0000041704ff798a */ /* 0x000ea2000810e9c6 */
[----:B------:R-:W-:Y:S01]  /*6b70*/  BSSY B0, `(.L_x_2393) ;  /* 0x000000f000007945 */ /* 0x000fe20003800000 */
[----:B--2---:R-:W-:Y:S05]  /*6b80*/  @P0 BRA `(.L_x_2394) ;  /* 0x000000d000000947 */ /* 0x004fea0003800000 */
[----:B------:R-:W1:Y:S02]  /*6b90*/  QSPC.E.S P0, RZ, [R4+0x4] ;  /* 0x0000040004ff73aa */ /* 0x000e640000000500 */
[----:B-1----:R-:W-:Y:S05]  /*6ba0*/  @!P0 BRA `(.L_x_2395) ;  /* 0x0000008000008947 */ /* 0x002fea0003800000 */
[----:B0-----:R-:W-:-:S04]  /*6bb0*/  IADD3 R4, R4, 0x4, RZ ;  /* 0x0000000404047810 */ /* 0x001fc80007ffe0ff */
[----:B------:R-:W-:-:S05]  /*6bc0*/  LOP3.LUT R4, R4, 0xffffff, RZ, 0xc0, !PT ;  /* 0x00ffffff04047812 */ /* 0x000fca00078ec0ff */
.L_x_2396:
[----:B------:R-:W0:Y:S02]  /*6bd0*/  LDS R8, [R4] ;  /* 0x0000000004087984 */ /* 0x000e240000000800 */
[----:B0-----:R-:W-:-:S10]  /*6be0*/  HFMA2.MMA R9, R8, 1, 1, R23 ;  /* 0x3c003c0008097835 */ /* 0x001fd40000000017 */
[----:B------:R-:W0:Y:S02]  /*6bf0*/  ATOMS.CAST.SPIN R9, [R4], R8, R9 ;  /* 0x000000080409738d */ /* 0x000e240001800009 */
[----:B0-----:R-:W-:-:S13]  /*6c00*/  ISETP.EQ.U32.AND P0, PT, R9, 0x1, PT ;  /* 0x000000010900780c */ /* 0x001fda0003f02070 */
[----:B------:R-:W-:Y:S05]  /*6c10*/  @!P0 BRA `(.L_x_2396) ;  /* 0xffffffb000008947 */ /* 0x000fea000383ffff */
[----:B------:R-:W-:Y:S05]  /*6c20*/  BRA `(.L_x_2394) ;  /* 0x0000003000007947 */ /* 0x000fea0003800000 */
.L_x_2395:
[----:B------:R-:W2:Y:S02]  /*6c30*/  LD.E R2, [R4.64+0x4] ;  /* 0x0000040604027980 */ /* 0x000ea4000c101900 */
[----:B0-2---:R-:W-:-:S05]  /*6c40*/  IMAD.IADD R9, R23, 0x1, R2 ;  /* 0x0000000117097824 */ /* 0x005fca00078e0202 */
[----:B------:R0:W-:Y:S02]  /*6c50*/  ST.E [R4.64+0x4], R9 ;  /* 0x0000040904007985 */ /* 0x0001e4000c101906 */
.L_x_2394:
[----:B------:R-:W-:Y:S05]  /*6c60*/  BSYNC B0 ;  /* 0x0000000000007941 */ /* 0x000fea0003800000 */
.L_x_2393:
        /* <DEDUP_REMOVED lines=12> */
.L_x_2400:
[----:B------:R-:W0:Y:S02]  /*6d30*/  LDS R2, [R0] ;  /* 0x0000000000027984 */ /* 0x000e240000000800 */
[----:B0-----:R-:W-:-:S06]  /*6d40*/  HADD2 R3, R2, R7 ;  /* 0x0000000702037230 */ /* 0x001fcc0000000000 */
[----:B------:R-:W0:Y:S02]  /*6d50*/  ATOMS.CAST.SPIN R3, [R0], R2, R3 ;  /* 0x000000020003738d */ /* 0x000e240001800003 */
[----:B0-----:R-:W-:-:S13]  /*6d60*/  ISETP.EQ.U32.AND P0, PT, R3, 0x1, PT ;  /* 0x000000010300780c */ /* 0x001fda0003f02070 */
[----:B------:R-:W-:Y:S05]  /*6d70*/  @!P0 BRA `(.L_x_2400) ;  /* 0xffffffb000008947 */ /* 0x000fea000383ffff */
[----:B------:R-:W-:Y:S05]  /*6d80*/  BRA `(.L_x_2398) ;  /* 0x0000003000007947 */ /* 0x000fea0003800000 */
.L_x_2399:
[----:B------:R-:W2:Y:S02]  /*6d90*/  LD.E R0, [R4.64] ;  /* 0x0000000604007980 */ /* 0x000ea4000c101900 */
[----:B--2---:R-:W-:-:S05]  /*6da0*/  IMAD.IADD R3, R7, 0x1, R0 ;  /* 0x0000000107037824 */ /* 0x004fca00078e0200 */
[----:B------:R0:W-:Y:S02]  /*6db0*/  ST.E [R4.64], R3 ;  /* 0x0000000304007985 */ /* 0x0001e4000c101906 */
.L_x_2398:
[----:B------:R-:W-:Y:S05]  /*6dc0*/  BSYNC B0 ;  /* 0x0000000000007941 */ /* 0x000fea0003800000 */
.L_x_2397:
[----:B------:R-:W2:Y:S02]  /*6dd0*/  ATOM.E.ADD.F16x2.RN.STRONG.GPU P0, RZ, [R4.64+0x4], R21 ;  /* 0x0000041504ff798a */ /* 0x000ea4000810e9c6 */
[----:B--2---:R-:W-:Y:S05]  /*6de0*/  @P0 EXIT ;  /* 0x000000000000094d */ /* 0x004fea0003800000 */
[----:B------:R-:W1:Y:S02]  /*6df0*/  QSPC.E.S P0, RZ, [R4+0x4] ;  /* 0x0000040004ff73aa */ /* 0x000e640000000500 */
[----:B-1----:R-:W-:Y:S05]  /*6e00*/  @!P0 BRA `(.L_x_2401) ;  /* 0x0000008000008947 */ /* 0x002fea0003800000 */
[----:B0-----:R-:W-:-:S04]  /*6e10*/  IADD3 R4, R4, 0x4, RZ ;  /* 0x0000000404047810 */ /* 0x001fc80007ffe0ff */
[----:B------:R-:W-:-:S05]  /*6e20*/  LOP3.LUT R4, R4, 0xffffff, RZ, 0xc0, !PT ;  /* 0x00ffffff04047812 */ /* 0x000fca00078ec0ff */
.L_x_2402:
[----:B------:R-:W0:Y:S02]  /*6e30*/  LDS R2, [R4] ;  /* 0x0000000004027984 */ /* 0x000e240000000800 */
[----:B0-----:R-:W-:-:S10]  /*6e40*/  HFMA2.MMA R3, R2, 1, 1, R21 ;  /* 0x3c003c0002037835 */ /* 0x001fd40000000015 */
[----:B------:R-:W0:Y:S02]  /*6e50*/  ATOMS.CAST.SPIN R3, [R4], R2, R3 ;  /* 0x000000020403738d */ /* 0x000e240001800003 */
[----:B0-----:R-:W-:-:S13]  /*6e60*/  ISETP.EQ.U32.AND P0, PT, R3, 0x1, PT ;  /* 0x000000010300780c */ /* 0x001fda0003f02070 */
[----:B------:R-:W-:Y:S05]  /*6e70*/  @!P0 BRA `(.L_x_2402) ;  /* 0xffffffb000008947 */ /* 0x000fea000383ffff */
[----:B------:R-:W-:Y:S05]  /*6e80*/  EXIT ;  /* 0x000000000000794d */ /* 0x000fea0003800000 */
.L_x_2401:
[----:B------:R-:W2:Y:S02]  /*6e90*/  LD.E R0, [R4.64+0x4] ;  /* 0x0000040604007980 */ /* 0x000ea4000c101900 */
[----:B0-2---:R-:W-:-:S05]  /*6ea0*/  IMAD.IADD R3, R21, 0x1, R0 ;  /* 0x0000000115037824 */ /* 0x005fca00078e0200 */
[----:B------:R-:W-:Y:S01]  /*6eb0*/  ST.E [R4.64+0x4], R3 ;  /* 0x0000040304007985 */ /* 0x000fe2000c101906 */
[----:B------:R-:W-:Y:S05]  /*6ec0*/  EXIT ;  /* 0x000000000000794d */ /* 0x000fea0003800000 */
.L_x_2403:
        /* <DEDUP_REMOVED lines=11> */
.L_x_3305:


//--------------------- .text._Z23gemm_half_q_half_kernelILi2ELi14ELb1ELb1ELi64EEvPK6__halfPKjS4_S2_PS0_iiiiPKtS7_iiiiiibS2_i --------------------------
	.section	.text._Z23gemm_half_q_half_kernelILi2ELi14ELb1ELb1ELi64EEvPK6__halfPKjS4_S2_PS0_iiiiPKtS7_iiiiiibS2_i,"ax",@progbits
	.sectioninfo	@"SHI_REGISTERS=95"
	.align	128
        .global         _Z23gemm_half_q_half_kernelILi2ELi14ELb1ELb1ELi64EEvPK6__halfPKjS4_S2_PS0_iiiiPKtS7_iiiiiibS2_i
        .type           _Z23gemm_half_q_half_kernelILi2ELi14ELb1ELb1ELi64EEvPK6__halfPKjS4_S2_PS0_iiiiPKtS7_iiiiiibS2_i,@function
        .size           _Z23gemm_half_q_half_kernelILi2ELi14ELb1ELb1ELi64EEvPK6__halfPKjS4_S2_PS0_iiiiPKtS7_iiiiiibS2_i,(.L_x_3306 - _Z23gemm_half_q_half_kernelILi2ELi14ELb1ELb1ELi64EEvPK6__halfPKjS4_S2_PS0_iiiiPKtS7_iiiiiibS2_i)
        .other          _Z23gemm_half_q_half_kernelILi2ELi14ELb1ELb1ELi64EEvPK6__halfPKjS4_S2_PS0_iiiiPKtS7_iiiiiibS2_i,@"STO_CUDA_ENTRY STV_DEFAULT"
_Z23gemm_half_q_half_kernelILi2ELi14ELb1ELb1ELi64EEvPK6__halfPKjS4_S2_PS0_iiiiPKtS7_iiiiiibS2_i:
.text._Z23gemm_half_q_half_kernelILi2ELi14ELb1ELb1ELi64EEvPK6__halfPKjS4_S2_PS0_iiiiPKtS7_iiiiiibS2_i:
        /* <DEDUP_REMOVED lines=25> */
.L_x_2404:
        /* <DEDUP_REMOVED lines=33> */
.L_x_2409:
        /* <DEDUP_REMOVED lines=17> */
.L_x_2408:
        /* <DEDUP_REMOVED lines=17> */
.L_x_2407:
        /* <DEDUP_REMOVED lines=13> */
.L_x_2411:
        /* <DEDUP_REMOVED lines=17> */
.L_x_2410:
        /* <DEDUP_REMOVED lines=15> */
.L_x_2406:
[----:B------:R-:W-:Y:S05]  /*0890*/  BSYNC B0 ;  /* 0x0000000000007941 */ /* 0x000fea0003800000 */
.L_x_2405:
        /* <DEDUP_REMOVED lines=18> */
.L_x_2414:
        /* <DEDUP_REMOVED lines=11> */
.L_x_2413:
        /* <DEDUP_REMOVED lines=10> */
.L_x_2412:
        /* <DEDUP_REMOVED lines=14> */
.L_x_2416:
        /* <DEDUP_REMOVED lines=43> */
.L_x_2415:
        /* <DEDUP_REMOVED lines=72> */
.L_x_2426:
        /* <DEDUP_REMOVED lines=63> */
[-C--:B------:R-:W-:Y:S02]  /*1710*/  HFMA2 R38, R46, R27.reuse.H0_H0, -72, -72 ;  /* 0xd480d4802e267431 */ /* 0x080fe4000004001b */
[----:B------:R-:W-:Y:S02]  /*1720*/  HADD2 R29, R29, -1032, -1032 ;  /* 0xe408e4081d1d7430 */ /* 0x000fe40000000000 */
[----:B------:R-:W-:Y:S02]  /*1730*/  HFMA2 R32, R30, R27.H0_H0, -72, -72 ;  /* 0xd480d4801e207431 */ /* 0x000fe4000004001b */
[----:B------:R-:W-:-:S02]  /*1740*/  HADD2 R33, R33, -1032, -1032 ;  /* 0xe408e40821217430 */ /* 0x000fc40000000000 */
[-C--:B------:R-:W-:Y:S02]  /*1750*/  HFMA2 R34, R34, R27.reuse.H0_H0, -72, -72 ;  /* 0xd480d48022227431 */ /* 0x080fe4000004001b */
[-C--:B------:R-:W-:Y:S02]  /*1760*/  HFMA2 R36, R36, R27.reuse.H0_H0, -72, -72 ;  /* 0xd480d48024247431 */ /* 0x080fe4000004001b */
[----:B------:R-:W-:Y:S02]  /*1770*/  HADD2 R39, R31, -1032, -1032 ;  /* 0xe408e4081f277430 */ /* 0x000fe40000000000 */
[-C--:B------:R-:W-:Y:S02]  /*1780*/  HFMA2 R40, R40, R27.reuse.H0_H0, -72, -72 ;  /* 0xd480d48028287431 */ /* 0x080fe4000004001b */
[----:B------:R-:W-:Y:S02]  /*1790*/  HADD2 R41, R41, -1032, -1032 ;  /* 0xe408e40829297430 */ /* 0x000fe40000000000 */
[----:B------:R-:W-:-:S02]  /*17a0*/  HFMA2 R42, R42, R27.H0_H0, -72, -72 ;  /* 0xd480d4802a2a7431 */ /* 0x000fc4000004001b */
        /* <DEDUP_REMOVED lines=95> */
.L_x_2419:
        /* <DEDUP_REMOVED lines=91> */
.L_x_2420:
[C---:B-----5:R-:W-:Y:S02]  /*2350*/  LOP3.LUT R29, R12.reuse, 0xf000f, RZ, 0xc0, !PT ;  /* 0x000f000f0c1d7812 */ /* 0x060fe400078ec0ff */
[----:B------:R-:W-:Y:S02]  /*2360*/  LOP3.LUT R30, R12, 0xf000f0, RZ, 0xc0, !PT ;  /* 0x00f000f00c1e7812 */ /* 0x000fe400078ec0ff */
[----:B------:R-:W-:Y:S02]  /*2370*/  SHF.R.U32.HI R33, RZ, 0x8, R13 ;  /* 0x00000008ff217819 */ /* 0x000fe4000001160d */
[----:B------:R-:W-:Y:S02]  /*2380*/  LOP3.LUT R31, R13, 0xf000f, RZ, 0xc0, !PT ;  /* 0x000f000f0d1f7812 */ /* 0x000fe400078ec0ff */
[C---:B------:R-:W-:Y:S02]  /*2390*/  LOP3.LUT R34, R14.reuse, 0xf000f, RZ, 0xc0, !PT ;  /* 0x000f000f0e227812 */ /* 0x040fe400078ec0ff */
        /* <DEDUP_REMOVED lines=139> */
.L_x_2421:
[----:B------:R-:W-:Y:S05]  /*2c50*/  @P0 BRA `(.L_x_2422) ;  /* 0x000005a000000947 */ /* 0x000fea0003800000 */
[----:B------:R-:W0:Y:S01]  /*2c60*/  LDS.64 R44, [UR4+0x90] ;  /* 0x00009004ff2c7984 */ /* 0x000e220008000a00 */
[--C-:B------:R-:W-:Y:S02]  /*2c70*/  HADD2.F32 R47, -RZ, R15.reuse.H0_H0 ;  /* 0x2000000fff2f7230 */ /* 0x100fe40000004100 */
        /* <DEDUP_REMOVED lines=88> */
.L_x_2422:
[----:B------:R-:W-:Y:S02]  /*3200*/  LOP3.LUT R29, R9, 0xf000f, RZ, 0xc0, !PT ;  /* 0x000f000f091d7812 */ /* 0x000fe400078ec0ff */
[----:B------:R-:W-:Y:S02]  /*3210*/  LOP3.LUT R13, R8, 0xf000f0, RZ, 0xc0, !PT ;  /* 0x00f000f0080d7812 */ /* 0x000fe400078ec0ff */
[C---:B------:R-:W-:Y:S02]  /*3220*/  LOP3.LUT R32, R10.reuse, 0xf000f, RZ, 0xc0, !PT ;  /* 0x000f000f0a207812 */ /* 0x040fe400078ec0ff */
[----:B------:R-:W-:Y:S02]  /*3230*/  SHF.R.U32.HI R15, RZ, 0x8, R8 ;  /* 0x00000008ff0f7819 */ /* 0x000fe40000011608 */
        /* <DEDUP_REMOVED lines=41> */
[C---:B------:R-:W-:Y:S01]  /*34d0*/  LOP3.LUT R10, R4.reuse, 0xf000f, RZ, 0xc0, !PT ;  /* 0x000f000f040a7812 */ /* 0x040fe200078ec0ff */
        /* <DEDUP_REMOVED lines=28> */
[--C-:B------:R-:W-:Y:S01]  /*36a0*/  HADD2.F32 R49, -RZ, R30.reuse.H0_H0 ;  /* 0x2000001eff317230 */ /* 0x100fe20000004100 */
        /* <DEDUP_REMOVED lines=69> */
.L_x_2423:
        /* <DEDUP_REMOVED lines=91> */
.L_x_2424:
[C---:B------:R-:W-:Y:S02]  /*40b0*/  LOP3.LUT R14, R5.reuse, 0xf000f, RZ, 0xc0, !PT ;  /* 0x000f000f050e7812 */ /* 0x040fe400078ec0ff */
[----:B------:R-:W-:Y:S02]  /*40c0*/  LOP3.LUT R8, R5, 0xf000f0, RZ, 0xc0, !PT ;  /* 0x00f000f005087812 */ /* 0x000fe400078ec0ff */
[----:B------:R-:W-:Y:S02]  /*40d0*/  SHF.R.U32.HI R15, RZ, 0x8, R5 ;  /* 0x00000008ff0f7819 */ /* 0x000fe40000011605 */
        /* <DEDUP_REMOVED lines=138> */
.L_x_2425:
        /* <DEDUP_REMOVED lines=91> */
.L_x_2418:
[----:B------:R-:W-:Y:S01]  /*4f30*/  IADD3 R21, R21, 0x20, RZ ;  /* 0x0000002015157810 */ /* 0x000fe20007ffe0ff */
[----:B------:R-:W-:Y:S01]  /*4f40*/  IMAD.MOV.U32 R5, RZ, RZ, c[0x0][0x18c] ;  /* 0x00006300ff057624 */ /* 0x000fe200078e00ff */
[----:B------:R-:W-:Y:S02]  /*4f50*/  UIADD3 UR4, UR4, 0x40, URZ ;  /* 0x0000004004047890 */ /* 0x000fe4000fffe03f */
[----:B------:R-:W-:Y:S01]  /*4f60*/  ISETP.GE.AND P2, PT, R21, c[0x0][0x1b4], PT ;  /* 0x00006d0015007a0c */ /* 0x000fe20003f46270 */
[----:B------:R-:W-:Y:S01]  /*4f70*/  IMAD.WIDE R16, R5, 0x10, R16 ;  /* 0x0000001005107825 */ /* 0x000fe200078e0210 */
[----:B------:R-:W-:-:S13]  /*4f80*/  ISETP.LT.AND P3, PT, R21, R20, PT ;  /* 0x000000141500720c */ /* 0x000fda0003f61270 */
[----:B------:R-:W-:Y:S05]  /*4f90*/  @!P2 BRA P3, `(.L_x_2426) ;  /* 0xffffc3800000a947 */ /* 0x000fea000183ffff */
.L_x_2417:
[----:B------:R-:W-:-:S04]  /*4fa0*/  ISETP.GE.AND P0, PT, R21, R20, PT ;  /* 0x000000141500720c */ /* 0x000fc80003f06270 */
[----:B------:R-:W-:-:S13]  /*4fb0*/  ISETP.GE.OR P0, PT, R21, c[0x0][0x1b8], P0 ;  /* 0x00006e0015007a0c */ /* 0x000fda0000706670 */
[----:B------:R-:W-:Y:S05]  /*4fc0*/  @P0 BRA `(.L_x_2427) ;  /* 0x000019b000000947 */ /* 0x000fea0003800000 */
[----:B------:R-:W-:-:S04]  /*4fd0*/  PRMT R4, R18, 0x9910, RZ ;  /* 0x0000991012047816 */ /* 0x000fc800000000ff */
[----:B------:R-:W-:-:S04]  /*4fe0*/  ISETP.NE.AND P0, PT, R4, RZ, PT ;  /* 0x000000ff0400720c */ /* 0x000fc80003f05270 */
[----:B------:R-:W-:Y:S02]  /*4ff0*/  ISETP.LT.OR P0, PT, R28, 0x2, !P0 ;  /* 0x000000021c00780c */ /* 0x000fe40004701670 */
.L_x_2430:
        /* <DEDUP_REMOVED lines=20> */
[----:B-----5:R-:W-:Y:S01]  /*5140*/  SHF.R.U32.HI R29, RZ, 0xf, R12 ;  /* 0x0000000fff1d7819 */ /* 0x020fe2000001160c */
[----:B------:R-:W-:Y:S01]  /*5150*/  IMAD.MOV.U32 R46, RZ, RZ, 0x3000 ;  /* 0x00003000ff2e7424 */ /* 0x000fe200078e00ff */
[--C-:B------:R-:W-:Y:S01]  /*5160*/  SHF.R.U32.HI R31, RZ, 0xf, R13.reuse ;  /* 0x0000000fff1f7819 */ /* 0x100fe2000001160d */
[----:B------:R-:W-:Y:S01]  /*5170*/  IMAD.MOV.U32 R47, RZ, RZ, 0x2400 ;  /* 0x00002400ff2f7424 */ /* 0x000fe200078e00ff */
[C---:B------:R-:W-:Y:S02]  /*5180*/  LOP3.LUT R33, R13.reuse, 0x380038, RZ, 0xc0, !PT ;  /* 0x003800380d217812 */ /* 0x040fe400078ec0ff */
        /* <DEDUP_REMOVED lines=8> */
[----:B------:R-:W-:Y:S02]  /*5210*/  SHF.R.U32.HI R35, RZ, 0xf, R14 ;  /* 0x0000000fff237819 */ /* 0x000fe4000001160e */
        /* <DEDUP_REMOVED lines=22> */
[----:B------:R-:W-:-:S02]  /*5380*/  SHF.R.U32.HI R65, RZ, 0x6, R12 ;  /* 0x00000006ff417819 */ /* 0x000fc4000001160c */
[----:B------:R-:W-:Y:S02]  /*5390*/  LOP3.LUT R35, R31, 0x20002, R36, 0xf8, !PT ;  /* 0x000200021f237812 */ /* 0x000fe400078ef824 */
[----:B------:R-:W-:Y:S02]  /*53a0*/  LOP3.LUT R42, R11, 0x20002, R40, 0xf8, !PT ;  /* 0x000200020b2a7812 */ /* 0x000fe400078ef828 */
[----:B------:R-:W-:Y:S02]  /*53b0*/  LOP3.LUT R48, R37, 0x20002, R44, 0xf8, !PT ;  /* 0x0002000225307812 */ /* 0x000fe400078ef82c */
        /* <DEDUP_REMOVED lines=49> */
[----:B------:R-:W-:Y:S02]  /*56d0*/  LOP3.LUT R6, R32, 0x40004, R29, 0xf8, !PT ;  /* 0x0004000420067812 */ /* 0x000fe400078ef81d */
[C---:B------:R-:W-:Y:S02]  /*56e0*/  LOP3.LUT R44, R7.reuse, 0x380038, RZ, 0xc0, !PT ;  /* 0x00380038072c7812 */ /* 0x040fe400078ec0ff */
[----:B------:R-:W-:Y:S02]  /*56f0*/  SHF.R.U32.HI R73, RZ, 0x6, R7 ;  /* 0x00000006ff497819 */ /* 0x000fe40000011607 */
[----:B------:R-:W-:Y:S02]  /*5700*/  LOP3.LUT R77, R7, 0x70007, RZ, 0xc0, !PT ;  /* 0x00070007074d7812 */ /* 0x000fe400078ec0ff */
[----:B------:R-:W-:-:S02]  /*5710*/  LOP3.LUT R32, R8, 0x380038, RZ, 0xc0, !PT ;  /* 0x0038003808207812 */ /* 0x000fc400078ec0ff */
        /* <DEDUP_REMOVED lines=91> */
[----:B------:R-:W-:Y:S01]  /*5cd0*/  HFMA2 R44, R44, R47.H0_H0, -20, -20 ;  /* 0xcd00cd002c2c7431 */ /* 0x000fe2000004002f */
        /* <DEDUP_REMOVED lines=119> */
.L_x_2429:
        /* <DEDUP_REMOVED lines=77> */
.L_x_2428:
[----:B-1----:R-:W-:Y:S01]  /*6920*/  IADD3 R21, R21, 0x20, RZ ;  /* 0x0000002015157810 */ /* 0x002fe20007ffe0ff */
[----:B------:R-:W-:Y:S01]  /*6930*/  UIADD3 UR4, UR4, 0x40, URZ ;  /* 0x0000004004047890 */ /* 0x000fe2000fffe03f */
[----:B------:R-:W-:Y:S02]  /*6940*/  IMAD.WIDE R16, R27, 0x4, R16 ;  /* 0x000000041b107825 */ /* 0x000fe400078e0210 */
[C---:B------:R-:W-:Y:S02]  /*6950*/  ISETP.GE.AND P2, PT, R21.reuse, c[0x0][0x1b8], PT ;  /* 0x00006e0015007a0c */ /* 0x040fe40003f46270 */
[----:B------:R-:W-:-:S13]  /*6960*/  ISETP.LT.AND P3, PT, R21, R20, PT ;  /* 0x000000141500720c */ /* 0x000fda0003f61270 */
[----:B------:R-:W-:Y:S05]  /*6970*/  @!P2 BRA P3, `(.L_x_2430) ;  /* 0xffffe6800000a947 */ /* 0x000fea000183ffff */
.L_x_2427:
        /* <DEDUP_REMOVED lines=12> */
.L_x_2434:
        /* <DEDUP_REMOVED lines=16> */
[----:B------:R-:W-:-:S02]  /*6b40*/  IMAD.MOV.U32 R34, RZ, RZ, 0x3400 ;  /* 0x00003400ff227424 */ /* 0x000fc400078e00ff */
[----:B------:R-:W-:Y:S01]  /*6b50*/  IMAD.MOV.U32 R40, RZ, RZ, 0x2c00 ;  /* 0x00002c00ff287424 */ /* 0x000fe200078e00ff */
[----:B------:R-:W-:Y:S01]  /*6b60*/  ISETP.NE.AND P2, PT, R9, RZ, PT ;  /* 0x000000ff0900720c */ /* 0x000fe20003f45270 */
[----:B------:R-:W-:Y:S01]  /*6b70*/  IMAD.MOV.U32 R8, RZ, RZ, 0x2400 ;  /* 0x00002400ff087424 */ /* 0x000fe200078e00ff */
[C---:B--2---:R-:W-:Y:S02]  /*6b80*/  LOP3.LUT R14, R5.reuse, 0xc000c, RZ, 0xc0, !PT ;  /* 0x000c000c050e7812 */ /* 0x044fe400078ec0ff */
[----:B------:R-:W-:Y:S02]  /*6b90*/  SHF.R.U32.HI R51, RZ, 0x8, R5 ;  /* 0x00000008ff337819 */ /* 0x000fe40000011605 */
[C---:B------:R-:W-:Y:S02]  /*6ba0*/  LOP3.LUT R33, R5.reuse, 0x300030, RZ, 0xc0, !PT ;  /* 0x0030003005217812 */ /* 0x040fe400078ec0ff */
[C---:B------:R-:W-:Y:S02]  /*6bb0*/  LOP3.LUT R41, R5.reuse, 0xc000c0, RZ, 0xc0, !PT ;  /* 0x00c000c005297812 */ /* 0x040fe400078ec0ff */
[----:B------:R-:W-:-:S02]  /*6bc0*/  LOP3.LUT R50, R5, 0x30003, RZ, 0xc0, !PT ;  /* 0x0003000305327812 */ /* 0x000fc400078ec0ff */
[C---:B------:R-:W-:Y:S02]  /*6bd0*/  LOP3.LUT R5, R6.reuse, 0xc000c, RZ, 0xc0, !PT ;  /* 0x000c000c06057812 */ /* 0x040fe400078ec0ff */
[----:B------:R-:W-:Y:S02]  /*6be0*/  SHF.R.U32.HI R49, RZ, 0x8, R4 ;  /* 0x00000008ff317819 */ /* 0x000fe40000011604 */
[----:B------:R-:W-:Y:S02]  /*6bf0*/  SHF.R.U32.HI R53, RZ, 0x8, R6 ;  /* 0x00000008ff357819 */ /* 0x000fe40000011606 */
[C---:B------:R-:W-:Y:S02]  /*6c00*/  LOP3.LUT R35, R6.reuse, 0x300030, RZ, 0xc0, !PT ;  /* 0x0030003006237812 */ /* 0x040fe400078ec0ff */
[C---:B------:R-:W-:Y:S02]  /*6c10*/  LOP3.LUT R42, R6.reuse, 0xc000c0, RZ, 0xc0, !PT ;  /* 0x00c000c0062a7812 */ /* 0x040fe400078ec0ff */
[----:B------:R-:W-:-:S02]  /*6c20*/  LOP3.LUT R52, R6, 0x30003, RZ, 0xc0, !PT ;  /* 0x0003000306347812 */ /* 0x000fc400078ec0ff */
[----:B------:R-:W-:Y:S02]  /*6c30*/  LOP3.LUT R27, R5, 0x64006400, RZ, 0xfc, !PT ;  /* 0x64006400051b7812 */ /* 0x000fe400078efcff */
[----:B------:R-:W-:Y:S02]  /*6c40*/  LOP3.LUT R6, R7, 0xc000c, RZ, 0xc0, !PT ;  /* 0x000c000c07067812 */ /* 0x000fe400078ec0ff */
[----:B------:R-:W-:Y:S01]  /*6c50*/  LOP3.LUT R5, R49, 0xc000c, RZ, 0xc0, !PT ;  /* 0x000c000c31057812 */ /* 0x000fe200078ec0ff */
[----:B------:R-:W-:Y:S01]  /*6c60*/  HFMA2 R27, R27, R34.H0_H0, -258, -258 ;  /* 0xdc08dc081b1b7431 */ /* 0x000fe20000040022 */
[----:B------:R-:W-:Y:S02]  /*6c70*/  SHF.R.U32.HI R55, RZ, 0x8, R7 ;  /* 0x00000008ff377819 */ /* 0x000fe40000011607 */
        /* <DEDUP_REMOVED lines=78> */
[----:B------:R-:W-:Y:S02]  /*7160*/  HFMA2 R48, R57, R8.H0_H0, -18, -18 ;  /* 0xcc80cc8039307431 */ /* 0x000fe40000040008 */
        /* <DEDUP_REMOVED lines=48> */
.L_x_2433:
        /* <DEDUP_REMOVED lines=44> */
.L_x_2432:
[----:B------:R-:W-:Y:S01]  /*7730*/  IADD3 R21, R21, 0x10, RZ ;  /* 0x0000001015157810 */ /* 0x000fe20007ffe0ff */
[----:B------:R-:W-:Y:S01]  /*7740*/  UIADD3 UR4, UR4, 0x20, URZ ;  /* 0x0000002004047890 */ /* 0x000fe2000fffe03f */
[----:B------:R-:W-:Y:S02]  /*7750*/  LEA R16, P3, R13, R16, 0x2 ;  /* 0x000000100d107211 */ /* 0x000fe400078610ff */
[C---:B------:R-:W-:Y:S02]  /*7760*/  ISETP.GE.AND P2, PT, R21.reuse, c[0x0][0x1bc], PT ;  /* 0x00006f0015007a0c */ /* 0x040fe40003f46270 */
[----:B------:R-:W-:Y:S01]  /*7770*/  ISETP.LT.AND P4, PT, R21, R20, PT ;  /* 0x000000141500720c */ /* 0x000fe20003f81270 */
[----:B------:R-:W-:-:S12]  /*7780*/  IMAD.X R17, R17, 0x1, R12, P3 ;  /* 0x0000000111117824 */ /* 0x000fd800018e060c */
[----:B------:R-:W-:Y:S05]  /*7790*/  @!P2 BRA P4, `(.L_x_2434) ;  /* 0xfffff2a00000a947 */ /* 0x000fea000203ffff */
.L_x_2431:
        /* <DEDUP_REMOVED lines=20> */
.L_x_2438:
[----:B------:R-:W0:Y:S02]  /*78e0*/  LDS R6, [R4] ;  /* 0x0000000004067984 */ /* 0x000e240000000800 */
[----:B0-----:R-:W-:-:S06]  /*78f0*/  HADD2 R7, R6, R9 ;  /* 0x0000000906077230 */ /* 0x001fcc0000000000 */
[----:B------:R-:W0:Y:S02]  /*7900*/  ATOMS.CAST.SPIN R7, [R4], R6, R7 ;  /* 0x000000060407738d */ /* 0x000e240001800007 */
[----:B0-----:R-:W-:-:S13]  /*7910*/  ISETP.EQ.U32.AND P0, PT, R7, 0x1, PT ;  /* 0x000000010700780c */ /* 0x001fda0003f02070 */
[----:B------:R-:W-:Y:S05]  /*7920*/  @!P0 BRA `(.L_x_2438) ;  /* 0xffffffb000008947 */ /* 0x000fea000383ffff */
[----:B------:R-:W-:Y:S05]  /*7930*/  BRA `(.L_x_2436) ;  /* 0x0000003000007947 */ /* 0x000fea0003800000 */
.L_x_2437:
[----:B------:R-:W2:Y:S02]  /*7940*/  LD.E R4, [R2.64] ;  /* 0x0000000602047980 */ /* 0x000ea4000c101900 */
[----:B--2---:R-:W-:-:S05]  /*7950*/  IMAD.IADD R7, R9, 0x1, R4 ;  /* 0x0000000109077824 */ /* 0x004fca00078e0204 */
[----:B------:R0:W-:Y:S02]  /*7960*/  ST.E [R2.64], R7 ;  /* 0x0000000702007985 */ /* 0x0001e4000c101906 */
.L_x_2436:
[----:B------:R-:W-:Y:S05]  /*7970*/  BSYNC B0 ;  /* 0x0000000000007941 */ /* 0x000fea0003800000 */
.L_x_2435:
[----:B------:R-:W2:Y:S01]  /*7980*/  ATOM.E.ADD.F16x2.RN.STRONG.GPU P0, RZ, [R2.64+0x4], R19 ;  /* 0x0000041302ff798a */ /* 0x000ea2000810e9c6 */
[----:B------:R-:W-:Y:S01]  /*7990*/  BSSY B0, `(.L_x_2439) ;  /* 0x000000f000007945 */ /* 0x000fe20003800000 */
[----:B--2---:R-:W-:Y:S05]  /*79a0*/  @P0 BRA `(.L_x_2440) ;  /* 0x000000d000000947 */ /* 0x004fea0003800000 */
[----:B------:R-:W1:Y:S02]  /*79b0*/  QSPC.E.S P0, RZ, [R2+0x4] ;  /* 0x0000040002ff73aa */ /* 0x000e640000000500 */
[----:B-1----:R-:W-:Y:S05]  /*79c0*/  @!P0 BRA `(.L_x_2441) ;  /* 0x0000008000008947 */ /* 0x002fea0003800000 */
[----:B0-----:R-:W-:-:S04]  /*79d0*/  IADD3 R2, R2, 0x4, RZ ;  /* 0x0000000402027810 */ /* 0x001fc80007ffe0ff */
[----:B------:R-:W-:-:S05]  /*79e0*/  LOP3.LUT R2, R2, 0xffffff, RZ, 0xc0, !PT ;  /* 0x00ffffff02027812 */ /* 0x000fca00078ec0ff */
.L_x_2442:
[----:B------:R-:W0:Y:S02]  /*79f0*/  LDS R6, [R2] ;  /* 0x0000000002067984 */ /* 0x000e240000000800 */
[----:B0-----:R-:W-:-:S10]  /*7a00*/  HFMA2.MMA R7, R6, 1, 1, R19 ;  /* 0x3c003c0006077835 */ /* 0x001fd40000000013 */
[----:B------:R-:W0:Y:S02]  /*7a10*/  ATOMS.CAST.SPIN R7, [R2], R6, R7 ;  /* 0x000000060207738d */ /* 0x000e240001800007 */
[----:B0-----:R-:W-:-:S13]  /*7a20*/  ISETP.EQ.U32.AND P0, PT, R7, 0x1, PT ;  /* 0x000000010700780c */ /* 0x001fda0003f02070 */
[----:B------:R-:W-:Y:S05]  /*7a30*/  @!P0 BRA `(.L_x_2442) ;  /* 0xffffffb000008947 */ /* 0x000fea000383ffff */
[----:B------:R-:W-:Y:S05]  /*7a40*/  BRA `(.L_x_2440) ;  /* 0x0000003000007947 */ /* 0x000fea0003800000 */
.L_x_2441:
[----:B------:R-:W2:Y:S02]  /*7a50*/  LD.E R4, [R2.64+0x4] ;  /* 0x0000040602047980 */ /* 0x000ea4000c101900 */
[----:B0-2---:R-:W-:-:S05]  /*7a60*/  IMAD.IADD R7, R19, 0x1, R4 ;  /* 0x0000000113077824 */ /* 0x005fca00078e0204 */
[----:B------:R0:W-:Y:S02]  /*7a70*/  ST.E [R2.64+0x4], R7 ;  /* 0x0000040702007985 */ /* 0x0001e4000c101906 */
.L_x_2440:
[----:B------:R-:W-:Y:S05]  /*7a80*/  BSYNC B0 ;  /* 0x0000000000007941 */ /* 0x000fea0003800000 */
.L_x_2439:
        /* <DEDUP_REMOVED lines=12> */
.L_x_2446:
[----:B------:R-:W0:Y:S02]  /*7b50*/  LDS R4, [R0] ;  /* 0x0000000000047984 */ /* 0x000e240000000800 */
[----:B0-----:R-:W-:-:S06]  /*7b60*/  HADD2 R5, R4, R25 ;  /* 0x0000001904057230 */ /* 0x001fcc0000000000 */
[----:B------:R-:W0:Y:S02]  /*7b70*/  ATOMS.CAST.SPIN R5, [R0], R4, R5 ;  /* 0x000000040005738d */ /* 0x000e240001800005 */
[----:B0-----:R-:W-:-:S13]  /*7b80*/  ISETP.EQ.U32.AND P0, PT, R5, 0x1, PT ;  /* 0x000000010500780c */ /* 0x001fda0003f02070 */
[----:B------:R-:W-:Y:S05]  /*7b90*/  @!P0 BRA `(.L_x_2446) ;  /* 0xffffffb000008947 */ /* 0x000fea000383ffff */
[----:B------:R-:W-:Y:S05]  /*7ba0*/  BRA `(.L_x_2444) ;  /* 0x0000003000007947 */ /* 0x000fea0003800000 */
.L_x_2445:
[----:B------:R-:W2:Y:S02]  /*7bb0*/  LD.E R0, [R2.64] ;  /* 0x0000000602007980 */ /* 0x000ea4000c101900 */
[----:B--2---:R-:W-:-:S05]  /*7bc0*/  IMAD.IADD R5, R25, 0x1, R0 ;  /* 0x0000000119057824 */ /* 0x004fca00078e0200 */
[----:B------:R0:W-:Y:S02]  /*7bd0*/  ST.E [R2.64], R5 ;  /* 0x0000000502007985 */ /* 0x0001e4000c101906 */
.L_x_2444:
[----:B------:R-:W-:Y:S05]  /*7be0*/  BSYNC B0 ;  /* 0x0000000000007941 */ /* 0x000fea0003800000 */
.L_x_2443:
[----:B------:R-:W2:Y:S02]  /*7bf0*/  ATOM.E.ADD.F16x2.RN.STRONG.GPU P0, RZ, [R2.64+0x4], R7 ;  /* 0x0000040702ff798a */ /* 0x000ea4000810e9c6 */
[----:B--2---:R-:W-:Y:S05]  /*7c00*/  @P0 EXIT ;  /* 0x000000000000094d */ /* 0x004fea0003800000 */
[----:B------:R-:W1:Y:S02]  /*7c10*/  QSPC.E.S P0, RZ, [R2+0x4] ;  /* 0x0000040002ff73aa */ /* 0x000e640000000500 */
[----:B-1----:R-:W-:Y:S05]  /*7c20*/  @!P0 BRA `(.L_x_2447) ;  /* 0x0000008000008947 */ /* 0x002fea0003800000 */
[----:B0-----:R-:W-:-:S04]  /*7c30*/  IADD3 R2, R2, 0x4, RZ ;  /* 0x0000000402027810 */ /* 0x001fc80007ffe0ff */
[----:B------:R-:W-:-:S05]  /*7c40*/  LOP3.LUT R2, R2, 0xffffff, RZ, 0xc0, !PT ;  /* 0x00ffffff02027812 */ /* 0x000fca00078ec0ff */
.L_x_2448:
[----:B------:R-:W0:Y:S02]  /*7c50*/  LDS R4, [R2] ;  /* 0x0000000002047984 */ /* 0x000e240000000800 */
[----:B0-----:R-:W-:-:S10]  /*7c60*/  HFMA2.MMA R5, R4, 1, 1, R7 ;  /* 0x3c003c0004057835 */ /* 0x001fd40000000007 */
[----:B------:R-:W0:Y:S02]  /*7c70*/  ATOMS.CAST.SPIN R5, [R2], R4, R5 ;  /* 0x000000040205738d */ /* 0x000e240001800005 */
[----:B0-----:R-:W-:-:S13]  /*7c80*/  ISETP.EQ.U32.AND P0, PT, R5, 0x1, PT ;  /* 0x000000010500780c */ /* 0x001fda0003f02070 */
[----:B------:R-:W-:Y:S05]  /*7c90*/  @!P0 BRA `(.L_x_2448) ;  /* 0xffffffb000008947 */ /* 0x000fea000383ffff */
[----:B------:R-:W-:Y:S05]  /*7ca0*/  EXIT ;  /* 0x000000000000794d */ /* 0x000fea0003800000 */
.L_x_2447:
[----:B------:R-:W2:Y:S02]  /*7cb0*/  LD.E R0, [R2.64+0x4] ;  /* 0x0000040602007980 */ /* 0x000ea4000c101900 */
[----:B0-2---:R-:W-:-:S05]  /*7cc0*/  IMAD.IADD R5, R7, 0x1, R0 ;  /* 0x0000000107057824 */ /* 0x005fca00078e0200 */
[----:B------:R-:W-:Y:S01]  /*7cd0*/  ST.E [R2.64+0x4], R5 ;  /* 0x0000040502007985 */ /* 0x000fe2000c101906 */
[----:B------:R-:W-:Y:S05]  /*7ce0*/  EXIT ;  /* 0x000000000000794d */ /* 0x000fea0003800000 */
.L_x_2449:
        /* <DEDUP_REMOVED lines=9> */
.L_x_3306:


//--------------------- .text._Z23gemm_half_q_half_kernelILi2ELi4ELb1ELb1ELi64EEvPK6__halfPKjS4_S2_PS0_iiiiPKtS7_iiiiiibS2_i --------------------------
	.section	.text._Z23gemm_half_q_half_kernelILi2ELi4ELb1ELb1ELi64EEvPK6__halfPKjS4_S2_PS0_iiiiPKtS7_iiiiiibS2_i,"ax",@progbits
	.sectioninfo	@"SHI_REGISTERS=95"
	.align	128
        .global         _Z23gemm_half_q_half_kernelILi2ELi4ELb1ELb1ELi64EEvPK6__halfPKjS4_S2_PS0_iiiiPKtS7_iiiiiibS2_i
        .type           _Z23gemm_half_q_half_kernelILi2ELi4ELb1ELb1ELi64EEvPK6__halfPKjS4_S2_PS0_iiiiPKtS7_iiiiiibS2_i,@function
        .size           _Z23gemm_half_q_half_kernelILi2ELi4ELb1ELb1ELi64EEvPK6__halfPKjS4_S2_PS0_iiiiPKtS7_iiiiiibS2_i,(.L_x_3307 - _Z23gemm_half_q_half_kernelILi2ELi4ELb1ELb1ELi64EEvPK6__halfPKjS4_S2_PS0_iiiiPKtS7_iiiiiibS2_i)
        .other          _Z23gemm_half_q_half_kernelILi2ELi4ELb1ELb1ELi64EEvPK6__halfPKjS4_S2_PS0_iiiiPKtS7_iiiiiibS2_i,@"STO_CUDA_ENTRY STV_DEFAULT"
_Z23gemm_half_q_half_kernelILi2ELi4ELb1ELb1ELi64EEvPK6__halfPKjS4_S2_PS0_iiiiPKtS7_iiiiiibS2_i:
.text._Z23gemm_half_q_half_kernelILi2ELi4ELb1ELb1ELi64EEvPK6__halfPKjS4_S2_PS0_iiiiPKtS7_iiiiiibS2_i:
        /* <DEDUP_REMOVED lines=25> */
.L_x_2450:
        /* <DEDUP_REMOVED lines=33> */
.L_x_2455:
        /* <DEDUP_REMOVED lines=17> */
.L_x_2454:
        /* <DEDUP_REMOVED lines=17> */
.L_x_2453:
        /* <DEDUP_REMOVED lines=13> */
.L_x_2457:
        /* <DEDUP_REMOVED lines=17> */
.L_x_2456:
        /* <DEDUP_REMOVED lines=15> */
.L_x_2452:
[----:B------:R-:W-:Y:S05]  /*0890*/  BSYNC B0 ;  /* 0x0000000000007941 */ /* 0x000fea0003800000 */
.L_x_2451:
        /* <DEDUP_REMOVED lines=18> */
.L_x_2460:
        /* <DEDUP_REMOVED lines=11> */
.L_x_2459:
        /* <DEDUP_REMOVED lines=10> */
.L_x_2458:
        /* <DEDUP_REMOVED lines=59> */
.L_x_2462:
        /* <DEDUP_REMOVED lines=43> */
.L_x_2461:
[----:B------:R-:W-:Y:S02]  /*1170*/  ISETP.GE.OR P0, PT, R21, c[0x0][0x1b8], P0 ;  /* 0x00006e0015007a0c */ /* 0x000fe40000706670 */
[----:B-1----:R-:W-:Y:S02]  /*1180*/  IADD3 R2, R24, R25, R23 ;  /* 0x0000001918027210 */ /* 0x002fe40007ffe017 */
[----:B------:R-:W-:Y:S02]  /*1190*/  PRMT R22, RZ, 0x5410, RZ ;  /* 0x00005410ff167816 */ /* 0x000fe400000000ff */
        /* <DEDUP_REMOVED lines=9> */
[----:B------:R-:W-:Y:S01]  /*1230*/  PRMT R22, RZ, 0x7610, R22 ;  /* 0x00007610ff167816 */ /* 0x000fe20000000016 */
[----:B------:R-:W-:Y:S01]  /*1240*/  UMOV UR4, URZ ;  /* 0x0000003f00047c82 */ /* 0x000fe20008000000 */
[----:B------:R-:W-:-:S02]  /*1250*/  SHF.R.S32.HI R4, RZ, 0x1f, R2 ;  /* 0x0000001fff047819 */ /* 0x000fc40000011402 */
[----:B------:R-:W-:Y:S02]  /*1260*/  IADD3 R5, P2, R7, R2, RZ ;  /* 0x0000000207057210 */ /* 0x000fe40007f5e0ff */
[----:B------:R-:W-:Y:S02]  /*1270*/  ISETP.NE.AND P0, PT, R3, RZ, PT ;  /* 0x000000ff0300720c */ /* 0x000fe40003f05270 */
[----:B------:R-:W-:Y:S02]  /*1280*/  LEA.HI.X.SX32 R4, R7, R4, 0x1, P2 ;  /* 0x0000000407047211 */ /* 0x000fe400010f0eff */
[C---:B------:R-:W-:Y:S02]  /*1290*/  LEA R2, P2, R5.reuse, c[0x0][0x168], 0x2 ;  /* 0x00005a0005027a11 */ /* 0x040fe400078410ff */
[----:B------:R-:W-:Y:S02]  /*12a0*/  ISETP.LT.OR P0, PT, R6, 0x2, !P0 ;  /* 0x000000020600780c */ /* 0x000fe40004701670 */
[----:B------:R-:W-:-:S02]  /*12b0*/  LEA.HI.X R7, R5, c[0x0][0x16c], R4, 0x2, P2 ;  /* 0x00005b0005077a11 */ /* 0x000fc400010f1404 */
[----:B--2---:R-:W-:Y:S02]  /*12c0*/  PRMT R17, R10, 0x7610, R10 ;  /* 0x000076100a117816 */ /* 0x004fe4000000000a */
[----:B------:R-:W-:Y:S01]  /*12d0*/  PRMT R16, R11, 0x7610, R11 ;  /* 0x000076100b107816 */ /* 0x000fe2000000000b */
[----:B---3--:R-:W-:-:S05]  /*12e0*/  IMAD.IADD R0, R21, 0x1, R0 ;  /* 0x0000000115007824 */ /* 0x008fca00078e0200 */
.L_x_2466:
        /* <DEDUP_REMOVED lines=10> */
[C---:B------:R-:W-:Y:S01]  /*1390*/  IMAD.WIDE R6, R27.reuse, c[0x0][0x18c], R2 ;  /* 0x000063001b067a25 */ /* 0x040fe200078e0202 */
[----:B-----5:R1:W5:Y:S04]  /*13a0*/  LDG.E.128.CONSTANT R12, [R2.64] ;  /* 0x00000006020c7981 */ /* 0x020368000c1e9d00 */
[----:B0-----:R0:W5:Y:S01]  /*13b0*/  LDG.E.128.CONSTANT R8, [R6.64] ;  /* 0x0000000606087981 */ /* 0x001162000c1e9d00 */
[----:B-1----:R-:W-:Y:S01]  /*13c0*/  IMAD.WIDE R2, R27, c[0x0][0x18c], R6 ;  /* 0x000063001b027a25 */ /* 0x002fe200078e0206 */
[----:B--2---:R-:W-:Y:S02]  /*13d0*/  @!P2 PRMT R17, R28, 0x7610, R17 ;  /* 0x000076101c11a816 */ /* 0x004fe40000000011 */
[----:B------:R-:W-:Y:S01]  /*13e0*/  @!P2 PRMT R16, R29, 0x7610, R16 ;  /* 0x000076101d10a816 */ /* 0x000fe20000000010 */
[----:B---3--:R-:W-:Y:S01]  /*13f0*/  @!P2 IMAD.IADD R0, R4, 0x1, R21 ;  /* 0x000000010400a824 */ /* 0x008fe200078e0215 */
[----:B------:R-:W-:-:S02]  /*1400*/  @!P2 PRMT R17, R17, 0x7610, R28 ;  /* 0x000076101111a816 */ /* 0x000fc4000000001c */
[----:B------:R-:W-:Y:S01]  /*1410*/  @!P2 PRMT R16, R16, 0x7610, R29 ;  /* 0x000076101010a816 */ /* 0x000fe2000000001d */
[----:B------:R-:W-:Y:S05]  /*1420*/  @!P1 BRA `(.L_x_2464) ;  /* 0x000017f000009947 */ /* 0x000fea0003800000 */
[----:B0-----:R-:W2:Y:S01]  /*1430*/  LDG.E.128.CONSTANT R4, [R2.64] ;  /* 0x0000000602047981 */ /* 0x001ea2000c1e9d00 */
        /* <DEDUP_REMOVED lines=305> */
.L_x_2465:
        /* <DEDUP_REMOVED lines=77> */
.L_x_2464:
[----:B0-----:R-:W-:Y:S01]  /*2c20*/  IADD3 R21, R21, 0x20, RZ ;  /* 0x0000002015157810 */ /* 0x001fe20007ffe0ff */
[----:B------:R-:W-:Y:S01]  /*2c30*/  IMAD.WIDE R2, R27, c[0x0][0x18c], R2 ;  /* 0x000063001b027a25 */ /* 0x000fe200078e0202 */
[----:B------:R-:W-:Y:S02]  /*2c40*/  UIADD3 UR4, UR4, 0x40, URZ ;  /* 0x0000004004047890 */ /* 0x000fe4000fffe03f */
[C---:B------:R-:W-:Y:S01]  /*2c50*/  ISETP.GE.AND P2, PT, R21.reuse, c[0x0][0x1b8], PT ;  /* 0x00006e0015007a0c */ /* 0x040fe20003f46270 */
[----:B------:R-:W-:Y:S01]  /*2c60*/  IMAD.MOV.U32 R7, RZ, RZ, R3 ;  /* 0x000000ffff077224 */ /* 0x000fe200078e0003 */
[----:B------:R-:W-:-:S13]  /*2c70*/  ISETP.LT.AND P3, PT, R21, R20, PT ;  /* 0x000000141500720c */ /* 0x000fda0003f61270 */
[----:B------:R-:W-:Y:S05]  /*2c80*/  @!P2 BRA P3, `(.L_x_2466) ;  /* 0xffffe6600000a947 */ /* 0x000fea000183ffff */
.L_x_2463:
[----:B------:R-:W-:Y:S05]  /*2c90*/  @!P1 EXIT ;  /* 0x000000000000994d */ /* 0x000fea0003800000 */
[----:B------:R-:W1:Y:S01]  /*2ca0*/  S2R R0, SR_CTAID.X ;  /* 0x0000000000007919 */ /* 0x000e620000002500 */
[----:B-----5:R-:W-:Y:S01]  /*2cb0*/  IMAD.MOV.U32 R11, RZ, RZ, 0x2 ;  /* 0x00000002ff0b7424 */ /* 0x020fe200078e00ff */
        /* <DEDUP_REMOVED lines=17> */
.L_x_2470:
[----:B------:R-:W0:Y:S02]  /*2dd0*/  LDS R6, [R4] ;  /* 0x0000000004067984 */ /* 0x000e240000000800 */
[----:B0-----:R-:W-:-:S06]  /*2de0*/  HADD2 R7, R6, R9 ;  /* 0x0000000906077230 */ /* 0x001fcc0000000000 */
[----:B------:R-:W0:Y:S02]  /*2df0*/  ATOMS.CAST.SPIN R7, [R4], R6, R7 ;  /* 0x000000060407738d */ /* 0x000e240001800007 */
[----:B0-----:R-:W-:-:S13]  /*2e00*/  ISETP.EQ.U32.AND P0, PT, R7, 0x1, PT ;  /* 0x000000010700780c */ /* 0x001fda0003f02070 */
[----:B------:R-:W-:Y:S05]  /*2e10*/  @!P0 BRA `(.L_x_2470) ;  /* 0xffffffb000008947 */ /* 0x000fea000383ffff */
[----:B------:R-:W-:Y:S05]  /*2e20*/  BRA `(.L_x_2468) ;  /* 0x0000003000007947 */ /* 0x000fea0003800000 */
.L_x_2469:
[----:B------:R-:W2:Y:S02]  /*2e30*/  LD.E R4, [R2.64] ;  /* 0x0000000602047980 */ /* 0x000ea4000c101900 */
[----:B--2---:R-:W-:-:S05]  /*2e40*/  IMAD.IADD R7, R9, 0x1, R4 ;  /* 0x0000000109077824 */ /* 0x004fca00078e0204 */
[----:B------:R0:W-:Y:S02]  /*2e50*/  ST.E [R2.64], R7 ;  /* 0x0000000702007985 */ /* 0x0001e4000c101906 */
.L_x_2468:
[----:B------:R-:W-:Y:S05]  /*2e60*/  BSYNC B0 ;  /* 0x0000000000007941 */ /* 0x000fea0003800000 */
.L_x_2467:
[----:B------:R-:W2:Y:S01]  /*2e70*/  ATOM.E.ADD.F16x2.RN.STRONG.GPU P0, RZ, [R2.64+0x4], R19 ;  /* 0x0000041302ff798a */ /* 0x000ea2000810e9c6 */
[----:B------:R-:W-:Y:S01]  /*2e80*/  BSSY B0, `(.L_x_2471) ;  /* 0x000000f000007945 */ /* 0x000fe20003800000 */
[----:B--2---:R-:W-:Y:S05]  /*2e90*/  @P0 BRA `(.L_x_2472) ;  /* 0x000000d000000947 */ /* 0x004fea0003800000 */
[----:B------:R-:W1:Y:S02]  /*2ea0*/  QSPC.E.S P0, RZ, [R2+0x4] ;  /* 0x0000040002ff73aa */ /* 0x000e640000000500 */
[----:B-1----:R-:W-:Y:S05]  /*2eb0*/  @!P0 BRA `(.L_x_2473) ;  /* 0x0000008000008947 */ /* 0x002fea0003800000 */
[----:B0-----:R-:W-:-:S04]  /*2ec0*/  IADD3 R2, R2, 0x4, RZ ;  /* 0x0000000402027810 */ /* 0x001fc80007ffe0ff */
[----:B------:R-:W-:-:S05]  /*2ed0*/  LOP3.LUT R2, R2, 0xffffff, RZ, 0xc0, !PT ;  /* 0x00ffffff02027812 */ /* 0x000fca00078ec0ff */
.L_x_2474:
[----:B------:R-:W0:Y:S02]  /*2ee0*/  LDS R6, [R2] ;  /* 0x0000000002067984 */ /* 0x000e240000000800 */
[----:B0-----:R-:W-:-:S10]  /*2ef0*/  HFMA2.MMA R7, R6, 1, 1, R19 ;  /* 0x3c003c0006077835 */ /* 0x001fd40000000013 */
[----:B------:R-:W0:Y:S02]  /*2f00*/  ATOMS.CAST.SPIN R7, [R2], R6, R7 ;  /* 0x000000060207738d */ /* 0x000e240001800007 */
[----:B0-----:R-:W-:-:S13]  /*2f10*/  ISETP.EQ.U32.AND P0, PT, R7, 0x1, PT ;  /* 0x000000010700780c */ /* 0x001fda0003f02070 */
[----:B------:R-:W-:Y:S05]  /*2f20*/  @!P0 BRA `(.L_x_2474) ;  /* 0xffffffb000008947 */ /* 0x000fea000383ffff */
[----:B------:R-:W-:Y:S05]  /*2f30*/  BRA `(.L_x_2472) ;  /* 0x0000003000007947 */ /* 0x000fea0003800000 */
.L_x_2473:
[----:B------:R-:W2:Y:S02]  /*2f40*/  LD.E R4, [R2.64+0x4] ;  /* 0x0000040602047980 */ /* 0x000ea4000c101900 */
[----:B0-2---:R-:W-:-:S05]  /*2f50*/  IMAD.IADD R7, R19, 0x1, R4 ;  /* 0x0000000113077824 */ /* 0x005fca00078e0204 */
[----:B------:R0:W-:Y:S02]  /*2f60*/  ST.E [R2.64+0x4], R7 ;  /* 0x0000040702007985 */ /* 0x0001e4000c101906 */
.L_x_2472:
[----:B------:R-:W-:Y:S05]  /*2f70*/  BSYNC B0 ;  /* 0x0000000000007941 */ /* 0x000fea0003800000 */
.L_x_2471:
        /* <DEDUP_REMOVED lines=12> */
.L_x_2478:
[----:B------:R-:W0:Y:S02]  /*3040*/  LDS R4, [R0] ;  /* 0x0000000000047984 */ /* 0x000e240000000800 */
[----:B0-----:R-:W-:-:S06]  /*3050*/  HADD2 R5, R4, R7 ;  /* 0x0000000704057230 */ /* 0x001fcc0000000000 */
[----:B------:R-:W0:Y:S02]  /*3060*/  ATOMS.CAST.SPIN R5, [R0], R4, R5 ;  /* 0x000000040005738d */ /* 0x000e240001800005 */
[----:B0-----:R-:W-:-:S13]  /*3070*/  ISETP.EQ.U32.AND P0, PT, R5, 0x1, PT ;  /* 0x000000010500780c */ /* 0x001fda0003f02070 */
[----:B------:R-:W-:Y:S05]  /*3080*/  @!P0 BRA `(.L_x_2478) ;  /* 0xffffffb000008947 */ /* 0x000fea000383ffff */
[----:B------:R-:W-:Y:S05]  /*3090*/  BRA `(.L_x_2476) ;  /* 0x0000003000007947 */ /* 0x000fea0003800000 */
.L_x_2477:
[----:B------:R-:W2:Y:S02]  /*30a0*/  LD.E R0, [R2.64] ;  /* 0x0000000602007980 */ /* 0x000ea4000c101900 */
[----:B--2---:R-:W-:-:S05]  /*30b0*/  IMAD.IADD R5, R7, 0x1, R0 ;  /* 0x0000000107057824 */ /* 0x004fca00078e0200 */
[----:B------:R0:W-:Y:S02]  /*30c0*/  ST.E [R2.64], R5 ;  /* 0x0000000502007985 */ /* 0x0001e4000c101906 */
.L_x_2476:
[----:B------:R-:W-:Y:S05]  /*30d0*/  BSYNC B0 ;  /* 0x0000000000007941 */ /* 0x000fea0003800000 */
.L_x_2475:
[----:B------:R-:W2:Y:S02]  /*30e0*/  ATOM.E.ADD.F16x2.RN.STRONG.GPU P0, RZ, [R2.64+0x4], R25 ;  /* 0x0000041902ff798a */ /* 0x000ea4000810e9c6 */
[----:B--2---:R-:W-:Y:S05]  /*30f0*/  @P0 EXIT ;  /* 0x000000000000094d */ /* 0x004fea0003800000 */
[----:B------:R-:W1:Y:S02]  /*3100*/  QSPC.E.S P0, RZ, [R2+0x4] ;  /* 0x0000040002ff73aa */ /* 0x000e640000000500 */
[----:B-1----:R-:W-:Y:S05]  /*3110*/  @!P0 BRA `(.L_x_2479) ;  /* 0x0000008000008947 */ /* 0x002fea0003800000 */
[----:B0-----:R-:W-:-:S04]  /*3120*/  IADD3 R2, R2, 0x4, RZ ;  /* 0x0000000402027810 */ /* 0x001fc80007ffe0ff */
[----:B------:R-:W-:-:S05]  /*3130*/  LOP3.LUT R2, R2, 0xffffff, RZ, 0xc0, !PT ;  /* 0x00ffffff02027812 */ /* 0x000fca00078ec0ff */
.L_x_2480:
[----:B------:R-:W0:Y:S02]  /*3140*/  LDS R4, [R2] ;  /* 0x0000000002047984 */ /* 0x000e240000000800 */
[----:B0-----:R-:W-:-:S10]  /*3150*/  HFMA2.MMA R5, R4, 1, 1, R25 ;  /* 0x3c003c0004057835 */ /* 0x001fd40000000019 */
[----:B------:R-:W0:Y:S02]  /*3160*/  ATOMS.CAST.SPIN R5, [R2], R4, R5 ;  /* 0x000000040205738d */ /* 0x000e240001800005 */
[----:B0-----:R-:W-:-:S13]  /*3170*/  ISETP.EQ.U32.AND P0, PT, R5, 0x1, PT ;  /* 0x000000010500780c */ /* 0x001fda0003f02070 */
[----:B------:R-:W-:Y:S05]  /*3180*/  @!P0 BRA `(.L_x_2480) ;  /* 0xffffffb000008947 */ /* 0x000fea000383ffff */
[----:B------:R-:W-:Y:S05]  /*3190*/  EXIT ;  /* 0x000000000000794d */ /* 0x000fea0003800000 */
.L_x_2479:
[----:B------:R-:W2:Y:S02]  /*31a0*/  LD.E R0, [R2.64+0x4] ;  /* 0x0000040602007980 */ /* 0x000ea4000c101900 */
[----:B0-2---:R-:W-:-:S05]  /*31b0*/  IMAD.IADD R5, R25, 0x1, R0 ;  /* 0x0000000119057824 */ /* 0x005fca00078e0200 */
[----:B------:R-:W-:Y:S01]  /*31c0*/  ST.E [R2.64+0x4], R5 ;  /* 0x0000040502007985 */ /* 0x000fe2000c101906 */
[----:B------:R-:W-:Y:S05]  /*31d0*/  EXIT ;  /* 0x000000000000794d */ /* 0x000fea0003800000 */
.L_x_2481:
        /* <DEDUP_REMOVED lines=10> */
.L_x_3307:


//--------------------- .text._Z23gemm_half_q_half_kernelILi2ELi6ELb1ELb1ELi64EEvPK6__halfPKjS4_S2_PS0_iiiiPKtS7_iiiiiibS2_i --------------------------
	.section	.text._Z23gemm_half_q_half_kernelILi2ELi6ELb1ELb1ELi64EEvPK6__halfPKjS4_S2_PS0_iiiiPKtS7_iiiiiibS2_i,"ax",@progbits
	.sectioninfo	@"SHI_REGISTERS=95"
	.align	128
        .global         _Z23gemm_half_q_half_kernelILi2ELi6ELb1ELb1ELi64EEvPK6__halfPKjS4_S2_PS0_iiiiPKtS7_iiiiiibS2_i
        .type           _Z23gemm_half_q_half_kernelILi2ELi6ELb1ELb1ELi64EEvPK6__halfPKjS4_S2_PS0_iiiiPKtS7_iiiiiibS2_i,@function
        .size           _Z23gemm_half_q_half_kernelILi2ELi6ELb1ELb1ELi64EEvPK6__halfPKjS4_S2_PS0_iiiiPKtS7_iiiiiibS2_i,(.L_x_3308 - _Z23gemm_half_q_half_kernelILi2ELi6ELb1ELb1ELi64EEvPK6__halfPKjS4_S2_PS0_iiiiPKtS7_iiiiiibS2_i)
        .other          _Z23gemm_half_q_half_kernelILi2ELi6ELb1ELb1ELi64EEvPK6__halfPKjS4_S2_PS0_iiiiPKtS7_iiiiiibS2_i,@"STO_CUDA_ENTRY STV_DEFAULT"
_Z23gemm_half_q_half_kernelILi2ELi6ELb1ELb1ELi64EEvPK6__halfPKjS4_S2_PS0_iiiiPKtS7_iiiiiibS2_i:
.text._Z23gemm_half_q_half_kernelILi2ELi6ELb1ELb1ELi64EEvPK6__halfPKjS4_S2_PS0_iiiiPKtS7_iiiiiibS2_i:
        /* <DEDUP_REMOVED lines=25> */
.L_x_2482:
        /* <DEDUP_REMOVED lines=33> */
.L_x_2487:
        /* <DEDUP_REMOVED lines=17> */
.L_x_2486:
        /* <DEDUP_REMOVED lines=17> */
.L_x_2485:
        /* <DEDUP_REMOVED lines=13> */
.L_x_2489:
        /* <DEDUP_REMOVED lines=17> */
.L_x_2488:
        /* <DEDUP_REMOVED lines=15> */
.L_x_2484:
[----:B------:R-:W-:Y:S05]  /*0890*/  BSYNC B0 ;  /* 0x0000000000007941 */ /* 0x000fea0003800000 */
.L_x_2483:
        /* <DEDUP_REMOVED lines=18> */
.L_x_2492:
        /* <DEDUP_REMOVED lines=11> */
.L_x_2491:
        /* <DEDUP_REMOVED lines=10> */
.L_x_2490:
        /* <DEDUP_REMOVED lines=14> */
.L_x_2494:
        /* <DEDUP_REMOVED lines=43> */
.L_x_2493:
        /* <DEDUP_REMOVED lines=72> */
.L_x_2498:
[C---:B------:R-:W-:Y:S01]  /*1320*/  ISETP.NE.AND P2, PT, R19.reuse, R26, PT ;  /* 0x0000001a1300720c */ /* 0x040fe20003f45270 */
        /* <DEDUP_REMOVED lines=324> */
.L_x_2497:
        /* <DEDUP_REMOVED lines=77> */
.L_x_2496:
[----:B-1----:R-:W-:Y:S01]  /*2c40*/  IADD3 R19, R19, 0x20, RZ ;  /* 0x0000002013137810 */ /* 0x002fe20007ffe0ff */
[----:B------:R-:W-:Y:S01]  /*2c50*/  UIADD3 UR4, UR4, 0x40, URZ ;  /* 0x0000004004047890 */ /* 0x000fe2000fffe03f */
[----:B------:R-:W-:Y:S02]  /*2c60*/  IMAD.WIDE R2, R27, c[0x0][0x18c], R2 ;  /* 0x000063001b027a25 */ /* 0x000fe400078e0202 */
[C---:B------:R-:W-:Y:S02]  /*2c70*/  ISETP.GE.AND P2, PT, R19.reuse, c[0x0][0x1b8], PT ;  /* 0x00006e0013007a0c */ /* 0x040fe40003f46270 */
[----:B------:R-:W-:-:S13]  /*2c80*/  ISETP.LT.AND P3, PT, R19, R20, PT ;  /* 0x000000141300720c */ /* 0x000fda0003f61270 */
[----:B------:R-:W-:Y:S05]  /*2c90*/  @!P2 BRA P3, `(.L_x_2498) ;  /* 0xffffe6800000a947 */ /* 0x000fea000183ffff */
.L_x_2495:
        /* <DEDUP_REMOVED lines=12> */
.L_x_2502:
        /* <DEDUP_REMOVED lines=163> */
.L_x_2501:
        /* <DEDUP_REMOVED lines=44> */
.L_x_2500:
[----:B------:R-:W-:Y:S01]  /*3a50*/  IADD3 R19, R19, 0x10, RZ ;  /* 0x0000001013137810 */ /* 0x000fe20007ffe0ff */
[----:B------:R-:W-:Y:S01]  /*3a60*/  UIADD3 UR4, UR4, 0x20, URZ ;  /* 0x0000002004047890 */ /* 0x000fe2000fffe03f */
[----:B------:R-:W-:Y:S02]  /*3a70*/  LEA R2, P3, R13, R2, 0x2 ;  /* 0x000000020d027211 */ /* 0x000fe400078610ff */
[C---:B------:R-:W-:Y:S02]  /*3a80*/  ISETP.GE.AND P2, PT, R19.reuse, c[0x0][0x1bc], PT ;  /* 0x00006f0013007a0c */ /* 0x040fe40003f46270 */
[----:B------:R-:W-:Y:S01]  /*3a90*/  ISETP.LT.AND P4, PT, R19, R20, PT ;  /* 0x000000141300720c */ /* 0x000fe20003f81270 */
[----:B------:R-:W-:-:S12]  /*3aa0*/  IMAD.X R3, R3, 0x1, R12, P3 ;  /* 0x0000000103037824 */ /* 0x000fd800018e060c */
[----:B------:R-:W-:Y:S05]  /*3ab0*/  @!P2 BRA P4, `(.L_x_2502) ;  /* 0xfffff2a00000a947 */ /* 0x000fea000203ffff */
.L_x_2499:
        /* <DEDUP_REMOVED lines=20> */
.L_x_2506:
[----:B------:R-:W0:Y:S02]  /*3c00*/  LDS R6, [R4] ;  /* 0x0000000004067984 */ /* 0x000e240000000800 */
[----:B0-----:R-:W-:-:S06]  /*3c10*/  HADD2 R7, R6, R21 ;  /* 0x0000001506077230 */ /* 0x001fcc0000000000 */
[----:B------:R-:W0:Y:S02]  /*3c20*/  ATOMS.CAST.SPIN R7, [R4], R6, R7 ;  /* 0x000000060407738d */ /* 0x000e240001800007 */
[----:B0-----:R-:W-:-:S13]  /*3c30*/  ISETP.EQ.U32.AND P0, PT, R7, 0x1, PT ;  /* 0x000000010700780c */ /* 0x001fda0003f02070 */
[----:B------:R-:W-:Y:S05]  /*3c40*/  @!P0 BRA `(.L_x_2506) ;  /* 0xffffffb000008947 */ /* 0x000fea000383ffff */
[----:B------:R-:W-:Y:S05]  /*3c50*/  BRA `(.L_x_2504) ;  /* 0x0000003000007947 */ /* 0x000fea0003800000 */
.L_x_2505:
[----:B------:R-:W2:Y:S02]  /*3c60*/  LD.E R4, [R2.64] ;  /* 0x0000000602047980 */ /* 0x000ea4000c101900 */
[----:B--2---:R-:W-:-:S05]  /*3c70*/  IMAD.IADD R7, R21, 0x1, R4 ;  /* 0x0000000115077824 */ /* 0x004fca00078e0204 */
[----:B------:R0:W-:Y:S02]  /*3c80*/  ST.E [R2.64], R7 ;  /* 0x0000000702007985 */ /* 0x0001e4000c101906 */
.L_x_2504:
[----:B------:R-:W-:Y:S05]  /*3c90*/  BSYNC B0 ;  /* 0x0000000000007941 */ /* 0x000fea0003800000 */
.L_x_2503:
[----:B------:R-:W2:Y:S01]  /*3ca0*/  ATOM.E.ADD.F16x2.RN.STRONG.GPU P0, RZ, [R2.64+0x4], R23 ;  /* 0x0000041702ff798a */ /* 0x000ea2000810e9c6 */
[----:B------:R-:W-:Y:S01]  /*3cb0*/  BSSY B0, `(.L_x_2507) ;  /* 0x000000f000007945 */ /* 0x000fe20003800000 */
[----:B--2---:R-:W-:Y:S05]  /*3cc0*/  @P0 BRA `(.L_x_2508) ;  /* 0x000000d000000947 */ /* 0x004fea0003800000 */
[----:B------:R-:W1:Y:S02]  /*3cd0*/  QSPC.E.S P0, RZ, [R2+0x4] ;  /* 0x0000040002ff73aa */ /* 0x000e640000000500 */
[----:B-1----:R-:W-:Y:S05]  /*3ce0*/  @!P0 BRA `(.L_x_2509) ;  /* 0x0000008000008947 */ /* 0x002fea0003800000 */
[----:B0-----:R-:W-:-:S04]  /*3cf0*/  IADD3 R2, R2, 0x4, RZ ;  /* 0x0000000402027810 */ /* 0x001fc80007ffe0ff */
[----:B------:R-:W-:-:S05]  /*3d00*/  LOP3.LUT R2, R2, 0xffffff, RZ, 0xc0, !PT ;  /* 0x00ffffff02027812 */ /* 0x000fca00078ec0ff */
.L_x_2510:
[----:B------:R-:W0:Y:S02]  /*3d10*/  LDS R6, [R2] ;  /* 0x0000000002067984 */ /* 0x000e240000000800 */
[----:B0-----:R-:W-:-:S10]  /*3d20*/  HFMA2.MMA R7, R6, 1, 1, R23 ;  /* 0x3c003c0006077835 */ /* 0x001fd40000000017 */
[----:B------:R-:W0:Y:S02]  /*3d30*/  ATOMS.CAST.SPIN R7, [R2], R6, R7 ;  /* 0x000000060207738d */ /* 0x000e240001800007 */
[----:B0-----:R-:W-:-:S13]  /*3d40*/  ISETP.EQ.U32.AND P0, PT, R7, 0x1, PT ;  /* 0x000000010700780c */ /* 0x001fda0003f02070 */
[----:B------:R-:W-:Y:S05]  /*3d50*/  @!P0 BRA `(.L_x_2510) ;  /* 0xffffffb000008947 */ /* 0x000fea000383ffff */
[----:B------:R-:W-:Y:S05]  /*3d60*/  BRA `(.L_x_2508) ;  /* 0x0000003000007947 */ /* 0x000fea0003800000 */
.L_x_2509:
[----:B------:R-:W2:Y:S02]  /*3d70*/  LD.E R4, [R2.64+0x4] ;  /* 0x0000040602047980 */ /* 0x000ea4000c101900 */
[----:B0-2---:R-:W-:-:S05]  /*3d80*/  IMAD.IADD R7, R23, 0x1, R4 ;  /* 0x0000000117077824 */ /* 0x005fca00078e0204 */
[----:B------:R0:W-:Y:S02]  /*3d90*/  ST.E [R2.64+0x4], R7 ;  /* 0x0000040702007985 */ /* 0x0001e4000c101906 */
.L_x_2508:
[----:B------:R-:W-:Y:S05]  /*3da0*/  BSYNC B0 ;  /* 0x0000000000007941 */ /* 0x000fea0003800000 */
.L_x_2507:
        /* <DEDUP_REMOVED lines=12> */
.L_x_2514:
[----:B------:R-:W0:Y:S02]  /*3e70*/  LDS R4, [R0] ;  /* 0x0000000000047984 */ /* 0x000e240000000800 */
[----:B0-----:R-:W-:-:S06]  /*3e80*/  HADD2 R5, R4, R7 ;  /* 0x0000000704057230 */ /* 0x001fcc0000000000 */
[----:B------:R-:W0:Y:S02]  /*3e90*/  ATOMS.CAST.SPIN R5, [R0], R4, R5 ;  /* 0x000000040005738d */ /* 0x000e240001800005 */
[----:B0-----:R-:W-:-:S13]  /*3ea0*/  ISETP.EQ.U32.AND P0, PT, R5, 0x1, PT ;  /* 0x000000010500780c */ /* 0x001fda0003f02070 */
[----:B------:R-:W-:Y:S05]  /*3eb0*/  @!P0 BRA `(.L_x_2514) ;  /* 0xffffffb000008947 */ /* 0x000fea000383ffff */
[----:B------:R-:W-:Y:S05]  /*3ec0*/  BRA `(.L_x_2512) ;  /* 0x0000003000007947 */ /* 0x000fea0003800000 */
.L_x_2513:
[----:B------:R-:W2:Y:S02]  /*3ed0*/  LD.E R0, [R2.64] ;  /* 0x0000000602007980 */ /* 0x000ea4000c101900 */
[----:B--2---:R-:W-:-:S05]  /*3ee0*/  IMAD.IADD R5, R7, 0x1, R0 ;  /* 0x0000000107057824 */ /* 0x004fca00078e0200 */
[----:B------:R0:W-:Y:S02]  /*3ef0*/  ST.E [R2.64], R5 ;  /* 0x0000000502007985 */ /* 0x0001e4000c101906 */
.L_x_2512:
[----:B------:R-:W-:Y:S05]  /*3f00*/  BSYNC B0 ;  /* 0x0000000000007941 */ /* 0x000fea0003800000 */
.L_x_2511:
[----:B------:R-:W2:Y:S02]  /*3f10*/  ATOM.E.ADD.F16x2.RN.STRONG.GPU P0, RZ, [R2.64+0x4], R17 ;  /* 0x0000041102ff798a */ /* 0x000ea4000810e9c6 */
[----:B--2---:R-:W-:Y:S05]  /*3f20*/  @P0 EXIT ;  /* 0x000000000000094d */ /* 0x004fea0003800000 */
[----:B------:R-:W1:Y:S02]  /*3f30*/  QSPC.E.S P0, RZ, [R2+0x4] ;  /* 0x0000040002ff73aa */ /* 0x000e640000000500 */
[----:B-1----:R-:W-:Y:S05]  /*3f40*/  @!P0 BRA `(.L_x_2515) ;  /* 0x0000008000008947 */ /* 0x002fea0003800000 */
[----:B0-----:R-:W-:-:S04]  /*3f50*/  IADD3 R2, R2, 0x4, RZ ;  /* 0x0000000402027810 */ /* 0x001fc80007ffe0ff */
[----:B------:R-:W-:-:S05]  /*3f60*/  LOP3.LUT R2, R2, 0xffffff, RZ, 0xc0, !PT ;  /* 0x00ffffff02027812 */ /* 0x000fca00078ec0ff */
.L_x_2516:
[----:B------:R-:W0:Y:S02]  /*3f70*/  LDS R4, [R2] ;  /* 0x0000000002047984 */ /* 0x000e240000000800 */
[----:B0-----:R-:W-:-:S10]  /*3f80*/  HFMA2.MMA R5, R4, 1, 1, R17 ;  /* 0x3c003c0004057835 */ /* 0x001fd40000000011 */
[----:B------:R-:W0:Y:S02]  /*3f90*/  ATOMS.CAST.SPIN R5, [R2], R4, R5 ;  /* 0x000000040205738d */ /* 0x000e240001800005 */
[----:B0-----:R-:W-:-:S13]  /*3fa0*/  ISETP.EQ.U32.AND P0, PT, R5, 0x1, PT ;  /* 0x000000010500780c */ /* 0x001fda0003f02070 */
[----:B------:R-:W-:Y:S05]  /*3fb0*/  @!P0 BRA `(.L_x_2516) ;  /* 0xffffffb000008947 */ /* 0x000fea000383ffff */
[----:B------:R-:W-:Y:S05]  /*3fc0*/  EXIT ;  /* 0x000000000000794d */ /* 0x000fea0003800000 */
.L_x_2515:
[----:B------:R-:W2:Y:S02]  /*3fd0*/  LD.E R0, [R2.64+0x4] ;  /* 0x0000040602007980 */ /* 0x000ea4000c101900 */
[----:B0-2---:R-:W-:-:S05]  /*3fe0*/  IMAD.IADD R5, R17, 0x1, R0 ;  /* 0x0000000111057824 */ /* 0x005fca00078e0200 */
[----:B------:R-:W-:Y:S01]  /*3ff0*/  ST.E [R2.64+0x4], R5 ;  /* 0x0000040502007985 */ /* 0x000fe2000c101906 */
[----:B------:R-:W-:Y:S05]  /*4000*/  EXIT ;  /* 0x000000000000794d */ /* 0x000fea0003800000 */
.L_x_2517:
        /* <DEDUP_REMOVED lines=15> */
.L_x_3308:


//--------------------- .text._Z23gemm_half_q_half_kernelILi2ELi2ELb1ELb1ELi64EEvPK6__halfPKjS4_S2_PS0_iiiiPKtS7_iiiiiibS2_i --------------------------
	.section	.text._Z23gemm_half_q_half_kernelILi2ELi2ELb1ELb1ELi64EEvPK6__halfPKjS4_S2_PS0_iiiiPKtS7_iiiiiibS2_i,"ax",@progbits
	.sectioninfo	@"SHI_REGISTERS=61"
	.align	128
        .global         _Z23gemm_half_q_half_kernelILi2ELi2ELb1ELb1ELi64EEvPK6__halfPKjS4_S2_PS0_iiiiPKtS7_iiiiiibS2_i
        .type           _Z23gemm_half_q_half_kernelILi2ELi2ELb1ELb1ELi64EEvPK6__halfPKjS4_S2_PS0_iiiiPKtS7_iiiiiibS2_i,@function
        .size           _Z23gemm_half_q_half_kernelILi2ELi2ELb1ELb1ELi64EEvPK6__halfPKjS4_S2_PS0_iiiiPKtS7_iiiiiibS2_i,(.L_x_3309 - _Z23gemm_half_q_half_kernelILi2ELi2ELb1ELb1ELi64EEvPK6__halfPKjS4_S2_PS0_iiiiPKtS7_iiiiiibS2_i)
        .other          _Z23gemm_half_q_half_kernelILi2ELi2ELb1ELb1ELi64EEvPK6__halfPKjS4_S2_PS0_iiiiPKtS7_iiiiiibS2_i,@"STO_CUDA_ENTRY STV_DEFAULT"
_Z23gemm_half_q_half_kernelILi2ELi2ELb1ELb1ELi64EEvPK6__halfPKjS4_S2_PS0_iiiiPKtS7_iiiiiibS2_i:
.text._Z23gemm_half_q_half_kernelILi2ELi2ELb1ELb1ELi64EEvPK6__halfPKjS4_S2_PS0_iiiiPKtS7_iiiiiibS2_i:
        /* <DEDUP_REMOVED lines=25> */
.L_x_2518:
[----:B-12---:R-:W0:Y:S01]  /*0190*/  S2R R8, SR_CTAID.X ;  /* 0x0000000000087919 */ /* 0x006e220000002500 */
[----:B------:R-:W-:-:S04]  /*01a0*/  PRMT R4, R4, 0x9910, RZ ;  /* 0x0000991004047816 */ /* 0x000fc800000000ff */
[----:B------:R-:W-:Y:S01]  /*01b0*/  ISETP.NE.AND P0, PT, R4, RZ, PT ;  /* 0x000000ff0400720c */ /* 0x000fe20003f05270 */
[----:B------:R-:W-:-:S05]  /*01c0*/  IMAD.SHL.U32 R4, R0, 0x40, RZ ;  /* 0x0000004000047824 */ /* 0x000fca00078e00ff */
[----:B------:R-:W-:-:S04]  /*01d0*/  IADD3 R55, R4, 0x40, RZ ;  /* 0x0000004004377810 */ /* 0x000fc80007ffe0ff */
[----:B------:R-:W-:-:S03]  /*01e0*/  IMNMX R55, R55, c[0x0][0x190], PT ;  /* 0x0000640037377a17 */ /* 0x000fc60003800200 */
        /* <DEDUP_REMOVED lines=27> */
.L_x_2523:
        /* <DEDUP_REMOVED lines=17> */
.L_x_2522:
        /* <DEDUP_REMOVED lines=17> */
.L_x_2521:
        /* <DEDUP_REMOVED lines=13> */
.L_x_2525:
        /* <DEDUP_REMOVED lines=17> */
.L_x_2524:
        /* <DEDUP_REMOVED lines=15> */
.L_x_2520:
[----:B------:R-:W-:Y:S05]  /*0890*/  BSYNC B0 ;  /* 0x0000000000007941 */ /* 0x000fea0003800000 */
.L_x_2519:
        /* <DEDUP_REMOVED lines=18> */
.L_x_2528:
        /* <DEDUP_REMOVED lines=11> */
.L_x_2527:
        /* <DEDUP_REMOVED lines=10> */
.L_x_2526:
        /* <DEDUP_REMOVED lines=21> */
[----:B------:R-:W-:Y:S02]  /*0c60*/  @P4 SHF.R.S32.HI R5, RZ, 0x1f, R10 ;  /* 0x0000001fff054819 */ /* 0x000fe4000001140a */
[----:B------:R-:W-:Y:S02]  /*0c70*/  @P2 IMNMX R8, R4, c[0x0][0x1bc], PT ;  /* 0x00006f0004082a17 */ /* 0x000fe40003800200 */
[----:B------:R-:W-:Y:S02]  /*0c80*/  @P0 SHF.R.S32.HI R7, RZ, 0x5, R7 ;  /* 0x00000005ff070819 */ /* 0x000fe40000011407 */
[----:B------:R-:W-:Y:S01]  /*0c90*/  @P4 LEA.HI R10, R5, R10, RZ, 0x5 ;  /* 0x0000000a050a4211 */ /* 0x000fe200078f28ff */
[----:B------:R-:W-:Y:S01]  /*0ca0*/  IMAD.MOV.U32 R5, RZ, RZ, RZ ;  /* 0x000000ffff057224 */ /* 0x000fe200078e00ff */
[----:B------:R-:W-:Y:S01]  /*0cb0*/  @P2 IADD3 R14, R8, -c[0x0][0x1b8], RZ ;  /* 0x80006e00080e2a10 */ /* 0x000fe20007ffe0ff */
[----:B------:R-:W-:Y:S01]  /*0cc0*/  @P0 IMAD R5, R7, 0x6, RZ ;  /* 0x0000000607050824 */ /* 0x000fe200078e02ff */
[----:B------:R-:W-:Y:S01]  /*0cd0*/  ISETP.GE.AND P0, PT, R4, R55, PT ;  /* 0x000000370400720c */ /* 0x000fe20003f06270 */
[----:B------:R-:W-:Y:S01]  /*0ce0*/  IMAD.MOV.U32 R8, RZ, RZ, RZ ;  /* 0x000000ffff087224 */ /* 0x000fe200078e00ff */
[----:B------:R-:W-:Y:S01]  /*0cf0*/  @P2 SHF.R.S32.HI R17, RZ, 0x1f, R14 ;  /* 0x0000001fff112819 */ /* 0x000fe2000001140e */
[----:B------:R-:W-:Y:S01]  /*0d00*/  IMAD.MOV.U32 R7, RZ, RZ, RZ ;  /* 0x000000ffff077224 */ /* 0x000fe200078e00ff */
[----:B------:R-:W-:-:S02]  /*0d10*/  @P5 SHF.R.S32.HI R6, RZ, 0x1f, R11 ;  /* 0x0000001fff065819 */ /* 0x000fc4000001140b */
[----:B------:R-:W-:Y:S02]  /*0d20*/  @P3 SHF.R.S32.HI R9, RZ, 0x5, R9 ;  /* 0x00000005ff093819 */ /* 0x000fe40000011409 */
[----:B------:R-:W-:Y:S02]  /*0d30*/  @P4 SHF.R.S32.HI R10, RZ, 0x5, R10 ;  /* 0x00000005ff0a4819 */ /* 0x000fe4000001140a */
[----:B------:R-:W-:Y:S01]  /*0d40*/  @P2 LEA.HI R17, R17, R14, RZ, 0x5 ;  /* 0x0000000e11112211 */ /* 0x000fe200078f28ff */
[----:B------:R-:W-:Y:S01]  /*0d50*/  @P3 IMAD R8, R9, 0x5, RZ ;  /* 0x0000000509083824 */ /* 0x000fe200078e02ff */
[----:B------:R-:W-:Y:S02]  /*0d60*/  SHF.R.S32.HI R16, RZ, 0x5, R16 ;  /* 0x00000005ff107819 */ /* 0x000fe40000011410 */
[----:B------:R-:W-:Y:S01]  /*0d70*/  @P5 LEA.HI R13, R6, R11, RZ, 0x5 ;  /* 0x0000000b060d5211 */ /* 0x000fe200078f28ff */
[----:B------:R-:W-:Y:S01]  /*0d80*/  IMAD.MOV.U32 R11, RZ, RZ, RZ ;  /* 0x000000ffff0b7224 */ /* 0x000fe200078e00ff */
[----:B------:R-:W-:Y:S01]  /*0d90*/  @P2 SHF.R.S32.HI R9, RZ, 0x5, R17 ;  /* 0x00000005ff092819 */ /* 0x000fe20000011411 */
[----:B------:R-:W-:Y:S01]  /*0da0*/  @P4 IMAD.SHL.U32 R11, R10, 0x4, RZ ;  /* 0x000000040a0b4824 */ /* 0x000fe200078e00ff */
[----:B------:R-:W-:Y:S01]  /*0db0*/  @P5 SHF.R.S32.HI R13, RZ, 0x5, R13 ;  /* 0x00000005ff0d5819 */ /* 0x000fe2000001140d */
[----:B------:R-:W-:-:S02]  /*0dc0*/  IMAD R5, R16, 0x8, R5 ;  /* 0x0000000810057824 */ /* 0x000fc400078e0205 */
[----:B------:R-:W-:Y:S02]  /*0dd0*/  IMAD.SHL.U32 R17, R0, 0x80, RZ ;  /* 0x0000008000117824 */ /* 0x000fe400078e00ff */
[----:B------:R-:W-:Y:S01]  /*0de0*/  IMAD.MOV.U32 R0, RZ, RZ, 0x2 ;  /* 0x00000002ff007424 */ /* 0x000fe200078e00ff */
[----:B------:R-:W-:Y:S01]  /*0df0*/  IADD3 R8, R11, R5, R8 ;  /* 0x000000050b087210 */ /* 0x000fe20007ffe008 */
[----:B------:R-:W-:Y:S02]  /*0e00*/  IMAD.MOV.U32 R6, RZ, RZ, RZ ;  /* 0x000000ffff067224 */ /* 0x000fe400078e00ff */
[----:B------:R-:W-:Y:S02]  /*0e10*/  @P5 IMAD R6, R13, 0x3, RZ ;  /* 0x000000030d065824 */ /* 0x000fe400078e02ff */
[----:B------:R-:W-:Y:S02]  /*0e20*/  @P2 IMAD.SHL.U32 R7, R9, 0x2, RZ ;  /* 0x0000000209072824 */ /* 0x000fe400078e00ff */
        /* <DEDUP_REMOVED lines=10> */
.L_x_2530:
        /* <DEDUP_REMOVED lines=43> */
.L_x_2529:
[----:B------:R-:W-:Y:S02]  /*1180*/  ISETP.GE.OR P0, PT, R4, c[0x0][0x1bc], P0 ;  /* 0x00006f0004007a0c */ /* 0x000fe40000706670 */
[----:B------:R-:W-:Y:S02]  /*1190*/  IADD3 R0, R7, R8, R6 ;  /* 0x0000000807007210 */ /* 0x000fe40007ffe006 */
[----:B------:R-:W-:Y:S02]  /*11a0*/  PRMT R5, RZ, 0x5410, RZ ;  /* 0x00005410ff057816 */ /* 0x000fe400000000ff */
[----:B------:R-:W-:Y:S02]  /*11b0*/  PRMT R6, RZ, 0x5410, RZ ;  /* 0x00005410ff067816 */ /* 0x000fe400000000ff */
[----:B------:R-:W-:Y:S02]  /*11c0*/  PRMT R7, RZ, 0x5410, RZ ;  /* 0x00005410ff077816 */ /* 0x000fe400000000ff */
[----:B------:R-:W-:-:S03]  /*11d0*/  PRMT R8, RZ, 0x5410, RZ ;  /* 0x00005410ff087816 */ /* 0x000fc600000000ff */
[----:B------:R-:W-:Y:S05]  /*11e0*/  @P0 BRA `(.L_x_2531) ;  /* 0x00000eb000000947 */ /* 0x000fea0003800000 */
[----:B-1----:R-:W2:Y:S04]  /*11f0*/  LDL.64 R18, [R1] ;  /* 0x0000000001127983 */ /* 0x002ea80000100a00 */
[----:B------:R-:W3:Y:S01]  /*1200*/  LDG.E.U16.CONSTANT R13, [R16.64+0x2] ;  /* 0x00000206100d7981 */ /* 0x000ee2000c1e9500 */
[----:B------:R-:W-:Y:S01]  /*1210*/  IMAD R0, R0, c[0x0][0x18c], RZ ;  /* 0x0000630000007a24 */ /* 0x000fe200078e02ff */
[----:B------:R-:W-:Y:S01]  /*1220*/  PRMT R9, R2, 0x9910, RZ ;  /* 0x0000991002097816 */ /* 0x000fe200000000ff */
[----:B------:R-:W-:Y:S01]  /*1230*/  UMOV UR4, URZ ;  /* 0x0000003f00047c82 */ /* 0x000fe20008000000 */
[----:B------:R-:W-:Y:S02]  /*1240*/  PRMT R5, RZ, 0x7610, R5 ;  /* 0x00007610ff057816 */ /* 0x000fe40000000005 */
[----:B------:R-:W-:-:S02]  /*1250*/  SHF.R.S32.HI R10, RZ, 0x1f, R0 ;  /* 0x0000001fff0a7819 */ /* 0x000fc40000011400 */
[----:B------:R-:W-:Y:S02]  /*1260*/  IADD3 R11, P2, R15, R0, RZ ;  /* 0x000000000f0b7210 */ /* 0x000fe40007f5e0ff */
[----:B------:R-:W-:Y:S02]  /*1270*/  ISETP.NE.AND P0, PT, R9, RZ, PT ;  /* 0x000000ff0900720c */ /* 0x000fe40003f05270 */
[----:B------:R-:W-:Y:S02]  /*1280*/  LEA.HI.X.SX32 R10, R15, R10, 0x1, P2 ;  /* 0x0000000a0f0a7211 */ /* 0x000fe400010f0eff */
[C---:B------:R-:W-:Y:S02]  /*1290*/  LEA R0, P2, R11.reuse, c[0x0][0x168], 0x2 ;  /* 0x00005a000b007a11 */ /* 0x040fe400078410ff */
[----:B------:R-:W-:Y:S02]  /*12a0*/  ISETP.LT.OR P0, PT, R12, 0x2, !P0 ;  /* 0x000000020c00780c */ /* 0x000fe40004701670 */
[----:B------:R-:W-:Y:S01]  /*12b0*/  LEA.HI.X R9, R11, c[0x0][0x16c], R10, 0x2, P2 ;  /* 0x00005b000b097a11 */ /* 0x000fe200010f140a */
[----:B------:R-:W-:-:S02]  /*12c0*/  IMAD.MOV.U32 R11, RZ, RZ, c[0x0][0x18c] ;  /* 0x00006300ff0b7624 */ /* 0x000fc400078e00ff */
[----:B------:R-:W-:-:S03]  /*12d0*/  IMAD.MOV.U32 R10, RZ, RZ, RZ ;  /* 0x000000ffff0a7224 */ /* 0x000fc600078e00ff */
[----:B------:R-:W-:-:S04]  /*12e0*/  SHF.R.S32.HI R12, RZ, 0x1f, R11 ;  /* 0x0000001fff0c7819 */ /* 0x000fc8000001140b */
[----:B------:R-:W-:Y:S02]  /*12f0*/  SHF.L.U64.HI R12, R11, 0x2, R12 ;  /* 0x000000020b0c7819 */ /* 0x000fe4000001020c */
[----:B--2---:R-:W-:Y:S02]  /*1300*/  PRMT R54, R18, 0x7610, R18 ;  /* 0x0000761012367816 */ /* 0x004fe40000000012 */
[----:B------:R-:W-:Y:S01]  /*1310*/  PRMT R56, R19, 0x7610, R19 ;  /* 0x0000761013387816 */ /* 0x000fe20000000013 */
[----:B---3--:R-:W-:-:S05]  /*1320*/  IMAD.IADD R13, R4, 0x1, R13 ;  /* 0x00000001040d7824 */ /* 0x008fca00078e020d */
.L_x_2534:
[----:B------:R-:W-:-:S13]  /*1330*/  ISETP.NE.AND P2, PT, R4, R13, PT ;  /* 0x0000000d0400720c */ /* 0x000fda0003f45270 */
[----:B------:R-:W-:Y:S01]  /*1340*/  @!P2 IADD3 R10, R10, 0x1, RZ ;  /* 0x000000010a0aa810 */ /* 0x000fe20007ffe0ff */
[----:B------:R-:W-:Y:S02]  /*1350*/  @!P2 IMAD.SHL.U32 R14, R4, 0x2, RZ ;  /* 0x00000002040ea824 */ /* 0x000fe400078e00ff */
[----:B------:R-:W-:Y:S02]  /*1360*/  @!P2 IMAD.MOV.U32 R15, RZ, RZ, 0x2 ;  /* 0x00000002ff0fa424 */ /* 0x000fe400078e00ff */
[----:B0-----:R-:W-:Y:S02]  /*1370*/  @!P2 IMAD R16, R10, 0x8, R1 ;  /* 0x000000080a10a824 */ /* 0x001fe400078e0201 */
        /* <DEDUP_REMOVED lines=10> */
[----:B------:R-:W-:-:S05]  /*1420*/  IMAD.MOV.U32 R15, RZ, RZ, R9 ;  /* 0x000000ffff0f7224 */ /* 0x000fca00078e0009 */
[----:B------:R-:W2:Y:S01]  /*1430*/  LDG.E.128.CONSTANT R16, [R14.64] ;  /* 0x000000060e107981 */ /* 0x000ea2000c1e9d00 */
[----:B------:R-:W-:Y:S01]  /*1440*/  PRMT R20, R3, 0x9910, RZ ;  /* 0x0000991003147816 */ /* 0x000fe200000000ff */
[----:B------:R-:W-:Y:S02]  /*1450*/  IMAD.MOV.U32 R29, RZ, RZ, 0x3400 ;  /* 0x00003400ff1d7424 */ /* 0x000fe400078e00ff */
[----:B------:R-:W-:Y:S01]  /*1460*/  IMAD.MOV.U32 R37, RZ, RZ, 0x2c00 ;  /* 0x00002c00ff257424 */ /* 0x000fe200078e00ff */
[----:B------:R-:W-:Y:S01]  /*1470*/  ISETP.NE.AND P2, PT, R20, RZ, PT ;  /* 0x000000ff1400720c */ /* 0x000fe20003f45270 */
[----:B------:R-:W-:Y:S01]  /*1480*/  IMAD.MOV.U32 R45, RZ, RZ, 0x2400 ;  /* 0x00002400ff2d7424 */ /* 0x000fe200078e00ff */
[----:B--2---:R-:W-:Y:S02]  /*1490*/  LOP3.LUT R25, R18, 0xc000c, RZ, 0xc0, !PT ;  /* 0x000c000c12197812 */ /* 0x004fe400078ec0ff */
        /* <DEDUP_REMOVED lines=14> */
[----:B------:R-:W-:-:S02]  /*1580*/  SHF.R.U32.HI R23, RZ, 0x8, R19 ;  /* 0x00000008ff177819 */ /* 0x000fc40000011613 */
        /* <DEDUP_REMOVED lines=127> */
.L_x_2533:
        /* <DEDUP_REMOVED lines=43> */
.L_x_2532:
[----:B------:R-:W-:Y:S01]  /*2030*/  IADD3 R4, R4, 0x10, RZ ;  /* 0x0000001004047810 */ /* 0x000fe20007ffe0ff */
[----:B------:R-:W-:Y:S01]  /*2040*/  UIADD3 UR4, UR4, 0x20, URZ ;  /* 0x0000002004047890 */ /* 0x000fe2000fffe03f */
[----:B------:R-:W-:Y:S02]  /*2050*/  LEA R0, P3, R11, R0, 0x2 ;  /* 0x000000000b007211 */ /* 0x000fe400078610ff */
[C---:B------:R-:W-:Y:S02]  /*2060*/  ISETP.GE.AND P2, PT, R4.reuse, c[0x0][0x1bc], PT ;  /* 0x00006f0004007a0c */ /* 0x040fe40003f46270 */
[----:B------:R-:W-:Y:S01]  /*2070*/  ISETP.LT.AND P4, PT, R4, R55, PT ;  /* 0x000000370400720c */ /* 0x000fe20003f81270 */
[----:B------:R-:W-:-:S12]  /*2080*/  IMAD.X R9, R9, 0x1, R12, P3 ;  /* 0x0000000109097824 */ /* 0x000fd800018e060c */
[----:B------:R-:W-:Y:S05]  /*2090*/  @!P2 BRA P4, `(.L_x_2534) ;  /* 0xfffff2900000a947 */ /* 0x000fea000203ffff */
.L_x_2531:
[----:B------:R-:W-:Y:S05]  /*20a0*/  @!P1 EXIT ;  /* 0x000000000000994d */ /* 0x000fea0003800000 */
[----:B------:R-:W2:Y:S01]  /*20b0*/  S2R R0, SR_CTAID.X ;  /* 0x0000000000007919 */ /* 0x000ea20000002500 */
[----:B0-----:R-:W-:Y:S01]  /*20c0*/  IMAD.MOV.U32 R17, RZ, RZ, 0x2 ;  /* 0x00000002ff117424 */ /* 0x001fe200078e00ff */
[----:B------:R-:W-:Y:S02]  /*20d0*/  HMUL2 R13, R5, R3.H0_H0 ;  /* 0x20000003050d7232 */ /* 0x000fe40000000000 */
[----:B------:R-:W2:Y:S04]  /*20e0*/  S2R R9, SR_TID.X ;  /* 0x0000000000097919 */ /* 0x000ea80000002100 */
[----:B------:R-:W0:Y:S01]  /*20f0*/  S2R R4, SR_CTAID.Y ;  /* 0x0000000000047919 */ /* 0x000e220000002600 */
[----:B--2---:R-:W-:Y:S02]  /*2100*/  IMAD R0, R0, 0x40, R9 ;  /* 0x0000004000007824 */ /* 0x004fe400078e0209 */
        /* <DEDUP_REMOVED lines=13> */
.L_x_2538:
[----:B-1----:R-:W0:Y:S02]  /*21e0*/  LDS R10, [R3] ;  /* 0x00000000030a7984 */ /* 0x002e240000000800 */
[----:B0-----:R-:W-:-:S06]  /*21f0*/  HADD2 R11, R10, R13 ;  /* 0x0000000d0a0b7230 */ /* 0x001fcc0000000000 */
[----:B------:R-:W0:Y:S02]  /*2200*/  ATOMS.CAST.SPIN R11, [R3], R10, R11 ;  /* 0x0000000a030b738d */ /* 0x000e24000180000b */
[----:B0-----:R-:W-:-:S13]  /*2210*/  ISETP.EQ.U32.AND P0, PT, R11, 0x1, PT ;  /* 0x000000010b00780c */ /* 0x001fda0003f02070 */
[----:B------:R-:W-:Y:S05]  /*2220*/  @!P0 BRA `(.L_x_2538) ;  /* 0xffffffb000008947 */ /* 0x000fea000383ffff */
[----:B------:R-:W-:Y:S05]  /*2230*/  BRA `(.L_x_2536) ;  /* 0x0000003000007947 */ /* 0x000fea0003800000 */
.L_x_2537:
[----:B------:R-:W2:Y:S02]  /*2240*/  LD.E R3, [R4.64] ;  /* 0x0000000604037980 */ /* 0x000ea4000c101900 */
[----:B--2---:R-:W-:-:S05]  /*2250*/  IMAD.IADD R3, R13, 0x1, R3 ;  /* 0x000000010d037824 */ /* 0x004fca00078e0203 */
[----:B------:R0:W-:Y:S02]  /*2260*/  ST.E [R4.64], R3 ;  /* 0x0000000304007985 */ /* 0x0001e4000c101906 */
.L_x_2536:
[----:B------:R-:W-:Y:S05]  /*2270*/  BSYNC B0 ;  /* 0x0000000000007941 */ /* 0x000fea0003800000 */
.L_x_2535:
[----:B------:R-:W2:Y:S01]  /*2280*/  ATOM.E.ADD.F16x2.RN.STRONG.GPU P0, RZ, [R4.64+0x4], R15 ;  /* 0x0000040f04ff798a */ /* 0x000ea2000810e9c6 */
[----:B------:R-:W-:Y:S01]  /*2290*/  BSSY B0, `(.L_x_2539) ;  /* 0x000000f000007945 */ /* 0x000fe20003800000 */
[----:B--2---:R-:W-:Y:S05]  /*22a0*/  @P0 BRA `(.L_x_2540) ;  /* 0x000000d000000947 */ /* 0x004fea0003800000 */
[----:B------:R-:W2:Y:S02]  /*22b0*/  QSPC.E.S P0, RZ, [R4+0x4] ;  /* 0x0000040004ff73aa */ /* 0x000ea40000000500 */
[----:B--2---:R-:W-:Y:S05]  /*22c0*/  @!P0 BRA `(.L_x_2541) ;  /* 0x0000008000008947 */ /* 0x004fea0003800000 */
[----:B0-----:R-:W-:-:S04]  /*22d0*/  IADD3 R4, R4, 0x4, RZ ;  /* 0x0000000404047810 */ /* 0x001fc80007ffe0ff */
[----:B------:R-:W-:-:S05]  /*22e0*/  LOP3.LUT R4, R4, 0xffffff, RZ, 0xc0, !PT ;  /* 0x00ffffff04047812 */ /* 0x000fca00078ec0ff */
.L_x_2542:
[----:B-1----:R-:W0:Y:S02]  /*22f0*/  LDS R10, [R4] ;  /* 0x00000000040a7984 */ /* 0x002e240000000800 */
[----:B0-----:R-:W-:-:S10]  /*2300*/  HFMA2.MMA R11, R10, 1, 1, R15 ;  /* 0x3c003c000a0b7835 */ /* 0x001fd4000000000f */
[----:B------:R-:W0:Y:S02]  /*2310*/  ATOMS.CAST.SPIN R11, [R4], R10, R11 ;  /* 0x0000000a040b738d */ /* 0x000e24000180000b */
[----:B0-----:R-:W-:-:S13]  /*2320*/  ISETP.EQ.U32.AND P0, PT, R11, 0x1, PT ;  /* 0x000000010b00780c */ /* 0x001fda0003f02070 */
[----:B------:R-:W-:Y:S05]  /*2330*/  @!P0 BRA `(.L_x_2542) ;  /* 0xffffffb000008947 */ /* 0x000fea000383ffff */
[----:B------:R-:W-:Y:S05]  /*2340*/  BRA `(.L_x_2540) ;  /* 0x0000003000007947 */ /* 0x000fea0003800000 */
.L_x_2541:
[----:B0-----:R-:W2:Y:S02]  /*2350*/  LD.E R3, [R4.64+0x4] ;  /* 0x0000040604037980 */ /* 0x001ea4000c101900 */
[----:B--2---:R-:W-:-:S05]  /*2360*/  IMAD.IADD R3, R15, 0x1, R3 ;  /* 0x000000010f037824 */ /* 0x004fca00078e0203 */
[----:B------:R0:W-:Y:S02]  /*2370*/  ST.E [R4.64+0x4], R3 ;  /* 0x0000040304007985 */ /* 0x0001e4000c101906 */
.L_x_2540:
[----:B------:R-:W-:Y:S05]  /*2380*/  BSYNC B0 ;  /* 0x0000000000007941 */ /* 0x000fea0003800000 */
.L_x_2539:
        /* <DEDUP_REMOVED lines=12> */
.L_x_2546:
[----:B------:R-:W0:Y:S02]  /*2450*/  LDS R2, [R0] ;  /* 0x0000000000027984 */ /* 0x000e240000000800 */
[----:B0-----:R-:W-:-:S06]  /*2460*/  HADD2 R3, R2, R7 ;  /* 0x0000000702037230 */ /* 0x001fcc0000000000 */
[----:B------:R-:W0:Y:S02]  /*2470*/  ATOMS.CAST.SPIN R3, [R0], R2, R3 ;  /* 0x000000020003738d */ /* 0x000e240001800003 */
[----:B0-----:R-:W-:-:S13]  /*2480*/  ISETP.EQ.U32.AND P0, PT, R3, 0x1, PT ;  /* 0x000000010300780c */ /* 0x001fda0003f02070 */
[----:B------:R-:W-:Y:S05]  /*2490*/  @!P0 BRA `(.L_x_2546) ;  /* 0xffffffb000008947 */ /* 0x000fea000383ffff */
[----:B------:R-:W-:Y:S05]  /*24a0*/  BRA `(.L_x_2544) ;  /* 0x0000003000007947 */ /* 0x000fea0003800000 */
.L_x_2545:
[----:B------:R-:W2:Y:S02]  /*24b0*/  LD.E R0, [R4.64] ;  /* 0x0000000604007980 */ /* 0x000ea4000c101900 */
[----:B--2---:R-:W-:-:S05]  /*24c0*/  IMAD.IADD R3, R7, 0x1, R0 ;  /* 0x0000000107037824 */ /* 0x004fca00078e0200 */
[----:B------:R0:W-:Y:S02]  /*24d0*/  ST.E [R4.64], R3 ;  /* 0x0000000304007985 */ /* 0x0001e4000c101906 */
.L_x_2544:
[----:B------:R-:W-:Y:S05]  /*24e0*/  BSYNC B0 ;  /* 0x0000000000007941 */ /* 0x000fea0003800000 */
.L_x_2543:
[----:B------:R-:W2:Y:S02]  /*24f0*/  ATOM.E.ADD.F16x2.RN.STRONG.GPU P0, RZ, [R4.64+0x4], R9 ;  /* 0x0000040904ff798a */ /* 0x000ea4000810e9c6 */
[----:B--2---:R-:W-:Y:S05]  /*2500*/  @P0 EXIT ;  /* 0x000000000000094d */ /* 0x004fea0003800000 */
[----:B------:R-:W2:Y:S02]  /*2510*/  QSPC.E.S P0, RZ, [R4+0x4] ;  /* 0x0000040004ff73aa */ /* 0x000ea40000000500 */
[----:B--2---:R-:W-:Y:S05]  /*2520*/  @!P0 BRA `(.L_x_2547) ;  /* 0x0000008000008947 */ /* 0x004fea0003800000 */
[----:B0-----:R-:W-:-:S04]  /*2530*/  IADD3 R4, R4, 0x4, RZ ;  /* 0x0000000404047810 */ /* 0x001fc80007ffe0ff */
[----:B------:R-:W-:-:S05]  /*2540*/  LOP3.LUT R4, R4, 0xffffff, RZ, 0xc0, !PT ;  /* 0x00ffffff04047812 */ /* 0x000fca00078ec0ff */
.L_x_2548:
[----:B------:R-:W0:Y:S02]  /*2550*/  LDS R2, [R4] ;  /* 0x0000000004027984 */ /* 0x000e240000000800 */
[----:B0-----:R-:W-:-:S10]  /*2560*/  HFMA2.MMA R3, R2, 1, 1, R9 ;  /* 0x3c003c0002037835 */ /* 0x001fd40000000009 */
[----:B------:R-:W0:Y:S02]  /*2570*/  ATOMS.CAST.SPIN R3, [R4], R2, R3 ;  /* 0x000000020403738d */ /* 0x000e240001800003 */
[----:B0-----:R-:W-:-:S13]  /*2580*/  ISETP.EQ.U32.AND P0, PT, R3, 0x1, PT ;  /* 0x000000010300780c */ /* 0x001fda0003f02070 */
[----:B------:R-:W-:Y:S05]  /*2590*/  @!P0 BRA `(.L_x_2548) ;  /* 0xffffffb000008947 */ /* 0x000fea000383ffff */
[----:B------:R-:W-:Y:S05]  /*25a0*/  EXIT ;  /* 0x000000000000794d */ /* 0x000fea0003800000 */
.L_x_2547:
[----:B------:R-:W2:Y:S02]  /*25b0*/  LD.E R0, [R4.64+0x4] ;  /* 0x0000040604007980 */ /* 0x000ea4000c101900 */
[----:B0-2---:R-:W-:-:S05]  /*25c0*/  IMAD.IADD R3, R9, 0x1, R0 ;  /* 0x0000000109037824 */ /* 0x005fca00078e0200 */
[----:B------:R-:W-:Y:S01]  /*25d0*/  ST.E [R4.64+0x4], R3 ;  /* 0x0000040304007985 */ /* 0x000fe2000c101906 */
[----:B------:R-:W-:Y:S05]  /*25e0*/  EXIT ;  /* 0x000000000000794d */ /* 0x000fea0003800000 */
.L_x_2549:
        /* <DEDUP_REMOVED lines=9> */
.L_x_3309:


//--------------------- .text._Z23gemm_half_q_half_kernelILi2ELi32ELb1ELb1ELi32EEvPK6__halfPKjS4_S2_PS0_iiiiPKtS7_iiiiiibS2_i --------------------------
	.section	.text._Z23gemm_half_q_half_kernelILi2ELi32ELb1ELb1ELi32EEvPK6__halfPKjS4_S2_PS0_iiiiPKtS7_iiiiiibS2_i,"ax",@progbits
	.sectioninfo	@"SHI_REGISTERS=61"
	.align	128
        .global         _Z23gemm_half_q_half_kernelILi2ELi32ELb1ELb1ELi32EEvPK6__halfPKjS4_S2_PS0_iiiiPKtS7_iiiiiibS2_i
        .type           _Z23gemm_half_q_half_kernelILi2ELi32ELb1ELb1ELi32EEvPK6__halfPKjS4_S2_PS0_iiiiPKtS7_iiiiiibS2_i,@function
        .size           _Z23gemm_half_q_half_kernelILi2ELi32ELb1ELb1ELi32EEvPK6__halfPKjS4_S2_PS0_iiiiPKtS7_iiiiiibS2_i,(.L_x_3310 - _Z23gemm_half_q_half_kernelILi2ELi32ELb1ELb1ELi32EEvPK6__halfPKjS4_S2_PS0_iiiiPKtS7_iiiiiibS2_i)
        .other          _Z23gemm_half_q_half_kernelILi2ELi32ELb1ELb1ELi32EEvPK6__halfPKjS4_S2_PS0_iiiiPKtS7_iiiiiibS2_i,@"STO_CUDA_ENTRY STV_DEFAULT"
_Z23gemm_half_q_half_kernelILi2ELi32ELb1ELb1ELi32EEvPK6__halfPKjS4_S2_PS0_iiiiPKtS7_iiiiiibS2_i:
.text._Z23gemm_half_q_half_kernelILi2ELi32ELb1ELb1ELi32EEvPK6__halfPKjS4_S2_PS0_iiiiPKtS7_iiiiiibS2_i:
[----:B------:R-:W-:Y:S02]  /*0000*/  IMAD.MOV.U32 R1, RZ, RZ, c[0x0][0x28] ;  /* 0x00000a00ff017624 */ /* 0x000fe400078e00ff */
[----:B------:R-:W0:Y:S01]  /*0010*/  S2R R6, SR_CTAID.Y ;  /* 0x0000000000067919 */ /* 0x000e220000002600 */
[----:B------:R-:W-:Y:S01]  /*0020*/  IMAD.MOV.U32 R3, RZ, RZ, -0x2 ;  /* 0xfffffffeff037424 */ /* 0x000fe200078e00ff */
[----:B------:R-:W-:Y:S01]  /*0030*/  ULDC.64 UR6, c[0x0][0x118] ;  /* 0x0000460000067ab9 */ /* 0x000fe20000000a00 */
[----:B------:R-:W-:Y:S01]  /*0040*/  PRMT R0, RZ, 0x7610, R0 ;  /* 0x00007610ff007816 */ /* 0x000fe20000000000 */
[----:B------:R-:W1:Y:S01]  /*0050*/  S2R R7, SR_TID.X ;  /* 0x0000000000077919 */ /* 0x000e620000002100 */
[----:B------:R-:W-:-:S03]  /*0060*/  PRMT R9, RZ, 0x7610, R9 ;  /* 0x00007610ff097816 */ /* 0x000fc60000000009 */
        /* <DEDUP_REMOVED lines=17> */
.L_x_2550:
        /* <DEDUP_REMOVED lines=33> */
.L_x_2555:
        /* <DEDUP_REMOVED lines=17> */
.L_x_2554:
        /* <DEDUP_REMOVED lines=17> */
.L_x_2553:
        /* <DEDUP_REMOVED lines=13> */
.L_x_2557:
        /* <DEDUP_REMOVED lines=17> */
.L_x_2556:
        /* <DEDUP_REMOVED lines=15> */
.L_x_2552:
[----:B------:R-:W-:Y:S05]  /*0880*/  BSYNC B0 ;  /* 0x0000000000007941 */ /* 0x000fea0003800000 */
.L_x_2551:
        /* <DEDUP_REMOVED lines=10> */
[----:B------:R-:W-:Y:S02]  /*0930*/  IMAD.MOV.U32 R18, RZ, RZ, RZ ;  /* 0x000000ffff127224 */ /* 0x000fe400078e00ff */
[----:B------:R-:W-:Y:S02]  /*0940*/  IMAD R10, R9, 0x2, R10 ;  /* 0x00000002090a7824 */ /* 0x000fe400078e020a */
[----:B------:R-:W-:Y:S02]  /*0950*/  IMAD.MOV.U32 R9, RZ, RZ, 0x2 ;  /* 0x00000002ff097424 */ /* 0x000fe400078e00ff */
[----:B------:R-:W-:-:S04]  /*0960*/  IMAD R7, R7, 0x4, R10 ;  /* 0x0000000407077824 */ /* 0x000fc800078e020a */
[----:B------:R-:W-:Y:S01]  /*0970*/  IMAD.WIDE R6, R7, R9, c[0x0][0x180] ;  /* 0x0000600007067625 */ /* 0x000fe200078e0209 */
[----:B------:R-:W-:Y:S05]  /*0980*/  @!P2 BRA `(.L_x_2559) ;  /* 0x000000d00000a947 */ /* 0x000fea0003800000 */
[----:B------:R-:W-:Y:S02]  /*0990*/  PLOP3.LUT P0, PT, PT, PT, PT, 0x8, 0x0 ;  /* 0x000000000000781c */ /* 0x000fe40003f0e170 */
[----:B------:R-:W-:Y:S02]  /*09a0*/  IADD3 R13, R5, -0x3, RZ ;  /* 0xfffffffd050d7810 */ /* 0x000fe40007ffe0ff */
.L_x_2560:
        /* <DEDUP_REMOVED lines=11> */
.L_x_2559:
        /* <DEDUP_REMOVED lines=10> */
.L_x_2558:
[----:B------:R-:W-:Y:S01]  /*0b00*/  BAR.SYNC.DEFER_BLOCKING 0x0 ;  /* 0x0000000000007b1d */ /* 0x000fe20000010000 */
[C---:B------:R-:W-:Y:S01]  /*0b10*/  ISETP.GT.AND P0, PT, R2.reuse, c[0x0][0x1a8], PT ;  /* 0x00006a0002007a0c */ /* 0x040fe20003f04270 */
[----:B------:R-:W-:Y:S01]  /*0b20*/  IMAD.MOV.U32 R13, RZ, RZ, RZ ;  /* 0x000000ffff0d7224 */ /* 0x000fe200078e00ff */
        /* <DEDUP_REMOVED lines=27> */
[----:B------:R-:W-:Y:S02]  /*0ce0*/  @P4 LEA.HI R10, R10, R7, RZ, 0x5 ;  /* 0x000000070a0a4211 */ /* 0x000fe400078f28ff */
        /* <DEDUP_REMOVED lines=29> */
.L_x_2562:
        /* <DEDUP_REMOVED lines=16> */
[----:B------:R-:W-:Y:S02]  /*0fc0*/  LOP3.LUT R21, R19, 0xf, RZ, 0xc0, !PT ;  /* 0x0000000f13157812 */ /* 0x000fe400078ec0ff */
        /* <DEDUP_REMOVED lines=24> */
.L_x_2561:
[----:B------:R-:W-:Y:S02]  /*1150*/  ISETP.GE.OR P0, PT, R2, c[0x0][0x1ac], P0 ;  /* 0x00006b0002007a0c */ /* 0x000fe40000706670 */
[----:B------:R-:W-:Y:S02]  /*1160*/  IADD3 R13, R9, R13, R10 ;  /* 0x0000000d090d7210 */ /* 0x000fe40007ffe00a */
[----:B------:R-:W-:-:S02]  /*1170*/  PRMT R11, RZ, 0x5410, RZ ;  /* 0x00005410ff0b7816 */ /* 0x000fc400000000ff */
[----:B------:R-:W-:Y:S02]  /*1180*/  PRMT R24, RZ, 0x5410, RZ ;  /* 0x00005410ff187816 */ /* 0x000fe400000000ff */
[----:B------:R-:W-:Y:S02]  /*1190*/  PRMT R9, RZ, 0x5410, RZ ;  /* 0x00005410ff097816 */ /* 0x000fe400000000ff */
[----:B------:R-:W-:-:S03]  /*11a0*/  PRMT R10, RZ, 0x5410, RZ ;  /* 0x00005410ff0a7816 */ /* 0x000fc600000000ff */
        /* <DEDUP_REMOVED lines=8> */
[----:B------:R-:W-:Y:S02]  /*1230*/  IADD3 R13, P2, R12, R13, RZ ;  /* 0x0000000d0c0d7210 */ /* 0x000fe40007f5e0ff */
[----:B------:R-:W-:Y:S02]  /*1240*/  ISETP.NE.AND P0, PT, R14, RZ, PT ;  /* 0x000000ff0e00720c */ /* 0x000fe40003f05270 */
[----:B------:R-:W-:-:S02]  /*1250*/  LEA.HI.X.SX32 R12, R12, R15, 0x1, P2 ;  /* 0x0000000f0c0c7211 */ /* 0x000fc400010f0eff */
[C---:B------:R-:W-:Y:S02]  /*1260*/  LEA R54, P2, R13.reuse, c[0x0][0x168], 0x2 ;  /* 0x00005a000d367a11 */ /* 0x040fe400078410ff */
[----:B------:R-:W-:Y:S02]  /*1270*/  ISETP.LT.OR P0, PT, R8, 0x2, !P0 ;  /* 0x000000020800780c */ /* 0x000fe40004701670 */
[----:B------:R-:W-:-:S05]  /*1280*/  LEA.HI.X R55, R13, c[0x0][0x16c], R12, 0x2, P2 ;  /* 0x00005b000d377a11 */ /* 0x000fca00010f140c */
.L_x_2568:
        /* <DEDUP_REMOVED lines=10> */
[----:B------:R-:W-:Y:S02]  /*1330*/  PRMT R30, R3, 0x9910, RZ ;  /* 0x00009910031e7816 */ /* 0x000fe400000000ff */
[--C-:B------:R-:W-:Y:S02]  /*1340*/  SHF.R.U32.HI R29, RZ, 0xc, R13.reuse ;  /* 0x0000000cff1d7819 */ /* 0x100fe4000001160d */
[----:B------:R-:W-:Y:S02]  /*1350*/  LOP3.LUT R12, R13, 0x3f003f, RZ, 0xc0, !PT ;  /* 0x003f003f0d0c7812 */ /* 0x000fe400078ec0ff */
[----:B------:R-:W-:Y:S02]  /*1360*/  SHF.R.U32.HI R33, RZ, 0x6, R13 ;  /* 0x00000006ff217819 */ /* 0x000fe4000001160d */
[----:B------:R-:W-:Y:S02]  /*1370*/  SHF.R.U32.HI R13, RZ, 0xc, R14 ;  /* 0x0000000cff0d7819 */ /* 0x000fe4000001160e */
[----:B------:R-:W-:-:S02]  /*1380*/  SHF.R.U32.HI R31, RZ, 0xc, R15 ;  /* 0x0000000cff1f7819 */ /* 0x000fc4000001160f */
[----:B------:R-:W-:Y:S02]  /*1390*/  LOP3.LUT R38, R14, 0x3f003f, RZ, 0xc0, !PT ;  /* 0x003f003f0e267812 */ /* 0x000fe400078ec0ff */
[----:B------:R-:W-:Y:S01]  /*13a0*/  SHF.R.U32.HI R39, RZ, 0x6, R14 ;  /* 0x00000006ff277819 */ /* 0x000fe2000001160e */
[----:B------:R-:W-:Y:S01]  /*13b0*/  IMAD.MOV.U32 R14, RZ, RZ, R30 ;  /* 0x000000ffff0e7224 */ /* 0x000fe200078e001e */
[----:B------:R-:W-:Y:S02]  /*13c0*/  LOP3.LUT R30, R13, 0xf000f, RZ, 0xc0, !PT ;  /* 0x000f000f0d1e7812 */ /* 0x000fe400078ec0ff */
[----:B------:R-:W-:Y:S02]  /*13d0*/  LOP3.LUT R32, R31, 0xf000f, RZ, 0xc0, !PT ;  /* 0x000f000f1f207812 */ /* 0x000fe400078ec0ff */
[----:B------:R-:W-:Y:S02]  /*13e0*/  LOP3.LUT R28, R28, 0xf000f, RZ, 0xc0, !PT ;  /* 0x000f000f1c1c7812 */ /* 0x000fe400078ec0ff */
[----:B------:R-:W-:-:S02]  /*13f0*/  LOP3.LUT R40, R15, 0x3f003f, RZ, 0xc0, !PT ;  /* 0x003f003f0f287812 */ /* 0x000fc400078ec0ff */
[----:B------:R-:W-:Y:S02]  /*1400*/  SHF.R.U32.HI R41, RZ, 0x6, R15 ;  /* 0x00000006ff297819 */ /* 0x000fe4000001160f */
[----:B------:R-:W-:Y:S02]  /*1410*/  ISETP.NE.AND P2, PT, R14, RZ, PT ;  /* 0x000000ff0e00720c */ /* 0x000fe40003f45270 */
[----:B------:R-:W-:Y:S02]  /*1420*/  LOP3.LUT R14, R29, 0xf000f, RZ, 0xc0, !PT ;  /* 0x000f000f1d0e7812 */ /* 0x000fe400078ec0ff */
[----:B------:R-:W-:Y:S02]  /*1430*/  LOP3.LUT R39, R39, 0x3f003f, RZ, 0xc0, !PT ;  /* 0x003f003f27277812 */ /* 0x000fe400078ec0ff */
[----:B------:R-:W-:Y:S02]  /*1440*/  LOP3.LUT R12, R12, 0x64006400, RZ, 0xfc, !PT ;  /* 0x640064000c0c7812 */ /* 0x000fe400078efcff */
[----:B------:R-:W-:-:S02]  /*1450*/  LOP3.LUT R39, R39, 0x64006400, RZ, 0xfc, !PT ;  /* 0x6400640027277812 */ /* 0x000fc400078efcff */
[----:B---3--:R-:W-:Y:S02]  /*1460*/  SHF.R.U32.HI R47, RZ, 0x8, R18 ;  /* 0x00000008ff2f7819 */ /* 0x008fe40000011612 */
[----:B------:R-:W-:Y:S02]  /*1470*/  SHF.R.U32.HI R49, RZ, 0x8, R19 ;  /* 0x00000008ff317819 */ /* 0x000fe40000011613 */
[----:B------:R-:W-:Y:S02]  /*1480*/  SHF.R.U32.HI R43, RZ, 0x8, R16 ;  /* 0x00000008ff2b7819 */ /* 0x000fe40000011610 */
[----:B------:R-:W-:Y:S02]  /*1490*/  LOP3.LUT R47, R30, 0x300030, R47, 0xf8, !PT ;  /* 0x003000301e2f7812 */ /* 0x000fe400078ef82f */
[----:B------:R-:W-:Y:S02]  /*14a0*/  LOP3.LUT R49, R32, 0x300030, R49, 0xf8, !PT ;  /* 0x0030003020317812 */ /* 0x000fe400078ef831 */
[----:B--2---:R-:W-:-:S02]  /*14b0*/  SHF.R.U32.HI R42, RZ, 0xc, R20 ;  /* 0x0000000cff2a7819 */ /* 0x004fc40000011614 */
[----:B------:R-:W-:Y:S02]  /*14c0*/  LOP3.LUT R30, R20, 0x3f003f, RZ, 0xc0, !PT ;  /* 0x003f003f141e7812 */ /* 0x000fe400078ec0ff */
[----:B------:R-:W-:Y:S02]  /*14d0*/  SHF.R.U32.HI R32, RZ, 0x6, R20 ;  /* 0x00000006ff207819 */ /* 0x000fe40000011614 */
[----:B------:R-:W-:Y:S02]  /*14e0*/  SHF.R.U32.HI R20, RZ, 0xc, R21 ;  /* 0x0000000cff147819 */ /* 0x000fe40000011615 */
[----:B------:R-:W-:Y:S02]  /*14f0*/  LOP3.LUT R43, R28, 0x300030, R43, 0xf8, !PT ;  /* 0x003000301c2b7812 */ /* 0x000fe400078ef82b */
[----:B------:R-:W-:Y:S02]  /*1500*/  SHF.R.U32.HI R44, RZ, 0xc, R22 ;  /* 0x0000000cff2c7819 */ /* 0x000fe40000011616 */
[----:B------:R-:W-:-:S02]  /*1510*/  LOP3.LUT R28, R22, 0x3f003f, RZ, 0xc0, !PT ;  /* 0x003f003f161c7812 */ /* 0x000fc400078ec0ff */
[----:B------:R-:W-:Y:S02]  /*1520*/  SHF.R.U32.HI R15, RZ, 0x6, R22 ;  /* 0x00000006ff0f7819 */ /* 0x000fe40000011616 */
[----:B------:R-:W-:Y:S02]  /*1530*/  SHF.R.U32.HI R45, RZ, 0x8, R17 ;  /* 0x00000008ff2d7819 */ /* 0x000fe40000011611 */
[----:B------:R-:W-:Y:S02]  /*1540*/  SHF.R.U32.HI R22, RZ, 0xc, R23 ;  /* 0x0000000cff167819 */ /* 0x000fe40000011617 */
[----:B------:R-:W-:Y:S02]  /*1550*/  SHF.R.U32.HI R51, RZ, 0xa, R17 ;  /* 0x0000000aff337819 */ /* 0x000fe40000011611 */
[----:B------:R-:W-:Y:S02]  /*1560*/  LOP3.LUT R20, R20, 0xf000f, RZ, 0xc0, !PT ;  /* 0x000f000f14147812 */ /* 0x000fe400078ec0ff */
[----:B------:R-:W-:-:S02]  /*1570*/  SHF.R.U32.HI R53, RZ, 0xa, R19 ;  /* 0x0000000aff357819 */ /* 0x000fc40000011613 */
[----:B------:R-:W-:Y:S02]  /*1580*/  LOP3.LUT R45, R14, 0x300030, R45, 0xf8, !PT ;  /* 0x003000300e2d7812 */ /* 0x000fe400078ef82d */
        /* <DEDUP_REMOVED lines=9> */
[----:B------:R-:W-:Y:S02]  /*1620*/  LOP3.LUT R14, R23, 0x3f003f, RZ, 0xc0, !PT ;  /* 0x003f003f170e7812 */ /* 0x000fe400078ec0ff */
        /* <DEDUP_REMOVED lines=129> */
.L_x_2565:
        /* <DEDUP_REMOVED lines=45> */
.L_x_2564:
        /* <DEDUP_REMOVED lines=15> */
[----:B----4-:R-:W-:-:S02]  /*2200*/  SHF.R.U32.HI R43, RZ, 0x8, R16 ;  /* 0x00000008ff2b7819 */ /* 0x010fc40000011610 */
[--C-:B------:R-:W-:Y:S02]  /*2210*/  SHF.R.U32.HI R50, RZ, 0xa, R16.reuse ;  /* 0x0000000aff327819 */ /* 0x100fe40000011610 */
[----:B------:R-:W-:Y:S02]  /*2220*/  LOP3.LUT R34, R16, 0x3f003f, RZ, 0xc0, !PT ;  /* 0x003f003f10227812 */ /* 0x000fe400078ec0ff */
[----:B------:R-:W-:Y:S02]  /*2230*/  SHF.R.U32.HI R42, RZ, 0x6, R16 ;  /* 0x00000006ff2a7819 */ /* 0x000fe40000011610 */
        /* <DEDUP_REMOVED lines=8> */
[----:B------:R-:W-:-:S02]  /*22c0*/  LOP3.LUT R43, R30, 0x300030, R43, 0xf8, !PT ;  /* 0x003000301e2b7812 */ /* 0x000fc400078ef82b */
[----:B------:R-:W-:Y:S02]  /*22d0*/  LOP3.LUT R45, R16, 0x300030, R45, 0xf8, !PT ;  /* 0x00300030102d7812 */ /* 0x000fe400078ef82d */
[----:B------:R-:W-:Y:S02]  /*22e0*/  SHF.R.U32.HI R32, RZ, 0xc, R14 ;  /* 0x0000000cff207819 */ /* 0x000fe4000001160e */
[--C-:B------:R-:W-:Y:S02]  /*22f0*/  SHF.R.U32.HI R53, RZ, 0xa, R19.reuse ;  /* 0x0000000aff357819 */ /* 0x100fe40000011613 */
[----:B------:R-:W-:Y:S02]  /*2300*/  LOP3.LUT R37, R19, 0x3f003f, RZ, 0xc0, !PT ;  /* 0x003f003f13257812 */ /* 0x000fe400078ec0ff */
[----:B------:R-:W-:Y:S02]  /*2310*/  SHF.R.U32.HI R48, RZ, 0x6, R19 ;  /* 0x00000006ff307819 */ /* 0x000fe40000011613 */
[----:B------:R-:W-:-:S02]  /*2320*/  LOP3.LUT R49, R18, 0x300030, R49, 0xf8, !PT ;  /* 0x0030003012317812 */ /* 0x000fc400078ef831 */
[--C-:B---3--:R-:W-:Y:S02]  /*2330*/  SHF.R.U32.HI R16, RZ, 0xc, R20.reuse ;  /* 0x0000000cff107819 */ /* 0x108fe40000011614 */
        /* <DEDUP_REMOVED lines=8> */
[----:B------:R-:W-:Y:S02]  /*23c0*/  LOP3.LUT R26, R15, 0x3f003f, RZ, 0xc0, !PT ;  /* 0x003f003f0f1a7812 */ /* 0x000fe400078ec0ff */
[----:B------:R-:W-:Y:S02]  /*23d0*/  SHF.R.U32.HI R51, RZ, 0xa, R17 ;  /* 0x0000000aff337819 */ /* 0x000fe40000011611 */
[----:B------:R-:W-:-:S02]  /*23e0*/  LOP3.LUT R35, R17, 0x3f003f, RZ, 0xc0, !PT ;  /* 0x003f003f11237812 */ /* 0x000fc400078ec0ff */
[----:B------:R-:W-:Y:S02]  /*23f0*/  SHF.R.U32.HI R44, RZ, 0x6, R17 ;  /* 0x00000006ff2c7819 */ /* 0x000fe40000011611 */
        /* <DEDUP_REMOVED lines=97> */
[----:B------:R-:W1:Y:S01]  /*2a10*/  LDS.128 R12, [UR4+0x20] ;  /* 0x00002004ff0c7984 */ /* 0x000e620008000c00 */
[----:B------:R-:W-:-:S02]  /*2a20*/  PRMT R4, R4, 0x5410, R5 ;  /* 0x0000541004047816 */ /* 0x000fc40000000005 */
        /* <DEDUP_REMOVED lines=42> */
.L_x_2567:
        /* <DEDUP_REMOVED lines=45> */
.L_x_2566:
        /* <DEDUP_REMOVED lines=8> */
.L_x_2563:
[----:B------:R-:W-:Y:S05]  /*3020*/  @!P1 EXIT ;  /* 0x000000000000994d */ /* 0x000fea0003800000 */
[----:B------:R-:W0:Y:S01]  /*3030*/  S2R R2, SR_CTAID.X ;  /* 0x0000000000027919 */ /* 0x000e220000002500 */
[----:B------:R-:W-:Y:S01]  /*3040*/  IMAD.MOV.U32 R17, RZ, RZ, 0x2 ;  /* 0x00000002ff117424 */ /* 0x000fe200078e00ff */
[----:B-----5:R-:W-:Y:S02]  /*3050*/  HMUL2 R13, R10, R3.H0_H0 ;  /* 0x200000030a0d7232 */ /* 0x020fe40000000000 */
        /* <DEDUP_REMOVED lines=16> */
.L_x_2572:
[----:B------:R-:W0:Y:S02]  /*3160*/  LDS R8, [R3] ;  /* 0x0000000003087984 */ /* 0x000e240000000800 */
[----:B0-----:R-:W-:-:S06]  /*3170*/  HADD2 R9, R8, R13 ;  /* 0x0000000d08097230 */ /* 0x001fcc0000000000 */
[----:B------:R-:W0:Y:S02]  /*3180*/  ATOMS.CAST.SPIN R9, [R3], R8, R9 ;  /* 0x000000080309738d */ /* 0x000e240001800009 */
[----:B0-----:R-:W-:-:S13]  /*3190*/  ISETP.EQ.U32.AND P0, PT, R9, 0x1, PT ;  /* 0x000000010900780c */ /* 0x001fda0003f02070 */
[----:B------:R-:W-:Y:S05]  /*31a0*/  @!P0 BRA `(.L_x_2572) ;  /* 0xffffffb000008947 */ /* 0x000fea000383ffff */
[----:B------:R-:W-:Y:S05]  /*31b0*/  BRA `(.L_x_2570) ;  /* 0x0000003000007947 */ /* 0x000fea0003800000 */
.L_x_2571:
[----:B------:R-:W2:Y:S02]  /*31c0*/  LD.E R3, [R4.64] ;  /* 0x0000000604037980 */ /* 0x000ea4000c101900 */
[----:B--2---:R-:W-:-:S05]  /*31d0*/  IMAD.IADD R3, R13, 0x1, R3 ;  /* 0x000000010d037824 */ /* 0x004fca00078e0203 */
[----:B------:R0:W-:Y:S02]  /*31e0*/  ST.E [R4.64], R3 ;  /* 0x0000000304007985 */ /* 0x0001e4000c101906 */
.L_x_2570:
[----:B------:R-:W-:Y:S05]  /*31f0*/  BSYNC B0 ;  /* 0x0000000000007941 */ /* 0x000fea0003800000 */
.L_x_2569:
[----:B------:R-:W2:Y:S01]  /*3200*/  ATOM.E.ADD.F16x2.RN.STRONG.GPU P0, RZ, [R4.64+0x4], R15 ;  /* 0x0000040f04ff798a */ /* 0x000ea2000810e9c6 */
[----:B------:R-:W-:Y:S01]  /*3210*/  BSSY B0, `(.L_x_2573) ;  /* 0x000000f000007945 */ /* 0x000fe20003800000 */
[----:B--2---:R-:W-:Y:S05]  /*3220*/  @P0 BRA `(.L_x_2574) ;  /* 0x000000d000000947 */ /* 0x004fea0003800000 */
[----:B------:R-:W1:Y:S02]  /*3230*/  QSPC.E.S P0, RZ, [R4+0x4] ;  /* 0x0000040004ff73aa */ /* 0x000e640000000500 */
[----:B-1----:R-:W-:Y:S05]  /*3240*/  @!P0 BRA `(.L_x_2575) ;  /* 0x0000008000008947 */ /* 0x002fea0003800000 */
[----:B0-----:R-:W-:-:S04]  /*3250*/  IADD3 R4, R4, 0x4, RZ ;  /* 0x0000000404047810 */ /* 0x001fc80007ffe0ff */
[----:B------:R-:W-:-:S05]  /*3260*/  LOP3.LUT R4, R4, 0xffffff, RZ, 0xc0, !PT ;  /* 0x00ffffff04047812 */ /* 0x000fca00078ec0ff */
.L_x_2576:
[----:B------:R-:W0:Y:S02]  /*3270*/  LDS R8, [R4] ;  /* 0x0000000004087984 */ /* 0x000e240000000800 */
[----:B0-----:R-:W-:-:S10]  /*3280*/  HFMA2.MMA R9, R8, 1, 1, R15 ;  /* 0x3c003c0008097835 */ /* 0x001fd4000000000f */
[----:B------:R-:W0:Y:S02]  /*3290*/  ATOMS.CAST.SPIN R9, [R4], R8, R9 ;  /* 0x000000080409738d */ /* 0x000e240001800009 */
[----:B0-----:R-:W-:-:S13]  /*32a0*/  ISETP.EQ.U32.AND P0, PT, R9, 0x1, PT ;  /* 0x000000010900780c */ /* 0x001fda0003f02070 */
[----:B------:R-:W-:Y:S05]  /*32b0*/  @!P0 BRA `(.L_x_2576) ;  /* 0xffffffb000008947 */ /* 0x000fea000383ffff */
[----:B------:R-:W-:Y:S05]  /*32c0*/  BRA `(.L_x_2574) ;  /* 0x0000003000007947 */ /* 0x000fea0003800000 */
.L_x_2575:
[----:B0-----:R-:W2:Y:S02]  /*32d0*/  LD.E R3, [R4.64+0x4] ;  /* 0x0000040604037980 */ /* 0x001ea4000c101900 */
[----:B--2---:R-:W-:-:S05]  /*32e0*/  IMAD.IADD R3, R15, 0x1, R3 ;  /* 0x000000010f037824 */ /* 0x004fca00078e0203 */
[----:B------:R0:W-:Y:S02]  /*32f0*/  ST.E [R4.64+0x4], R3 ;  /* 0x0000040304007985 */ /* 0x0001e4000c101906 */
.L_x_2574:
[----:B------:R-:W-:Y:S05]  /*3300*/  BSYNC B0 ;  /* 0x0000000000007941 */ /* 0x000fea0003800000 */
.L_x_2573:
        /* <DEDUP_REMOVED lines=12> */
.L_x_2580:
[----:B------:R-:W0:Y:S02]  /*33d0*/  LDS R4, [R0] ;  /* 0x0000000000047984 */ /* 0x000e240000000800 */
[----:B0-----:R-:W-:-:S06]  /*33e0*/  HADD2 R5, R4, R7 ;  /* 0x0000000704057230 */ /* 0x001fcc0000000000 */
[----:B------:R-:W0:Y:S02]  /*33f0*/  ATOMS.CAST.SPIN R5, [R0], R4, R5 ;  /* 0x000000040005738d */ /* 0x000e240001800005 */
[----:B0-----:R-:W-:-:S13]  /*3400*/  ISETP.EQ.U32.AND P0, PT, R5, 0x1, PT ;  /* 0x000000010500780c */ /* 0x001fda0003f02070 */
[----:B------:R-:W-:Y:S05]  /*3410*/  @!P0 BRA `(.L_x_2580) ;  /* 0xffffffb000008947 */ /* 0x000fea000383ffff */
[----:B------:R-:W-:Y:S05]  /*3420*/  BRA `(.L_x_2578) ;  /* 0x0000003000007947 */ /* 0x000fea0003800000 */
.L_x_2579:
[----:B------:R-:W2:Y:S02]  /*3430*/  LD.E R0, [R2.64] ;  /* 0x0000000602007980 */ /* 0x000ea4000c101900 */
[----:B--2---:R-:W-:-:S05]  /*3440*/  IMAD.IADD R5, R7, 0x1, R0 ;  /* 0x0000000107057824 */ /* 0x004fca00078e0200 */
[----:B------:R0:W-:Y:S02]  /*3450*/  ST.E [R2.64], R5 ;  /* 0x0000000502007985 */ /* 0x0001e4000c101906 */
.L_x_2578:
[----:B------:R-:W-:Y:S05]  /*3460*/  BSYNC B0 ;  /* 0x0000000000007941 */ /* 0x000fea0003800000 */
.L_x_2577:
[----:B------:R-:W2:Y:S02]  /*3470*/  ATOM.E.ADD.F16x2.RN.STRONG.GPU P0, RZ, [R2.64+0x4], R11 ;  /* 0x0000040b02ff798a */ /* 0x000ea4000810e9c6 */
[----:B--2---:R-:W-:Y:S05]  /*3480*/  @P0 EXIT ;  /* 0x000000000000094d */ /* 0x004fea0003800000 */
[----:B------:R-:W1:Y:S02]  /*3490*/  QSPC.E.S P0, RZ, [R2+0x4] ;  /* 0x0000040002ff73aa */ /* 0x000e640000000500 */
[----:B-1----:R-:W-:Y:S05]  /*34a0*/  @!P0 BRA `(.L_x_2581) ;  /* 0x0000008000008947 */ /* 0x002fea0003800000 */
[----:B0-----:R-:W-:-:S04]  /*34b0*/  IADD3 R2, R2, 0x4, RZ ;  /* 0x0000000402027810 */ /* 0x001fc80007ffe0ff */
[----:B------:R-:W-:-:S05]  /*34c0*/  LOP3.LUT R2, R2, 0xffffff, RZ, 0xc0, !PT ;  /* 0x00ffffff02027812 */ /* 0x000fca00078ec0ff */
.L_x_2582:
[----:B------:R-:W0:Y:S02]  /*34d0*/  LDS R4, [R2] ;  /* 0x0000000002047984 */ /* 0x000e240000000800 */
[----:B0-----:R-:W-:-:S10]  /*34e0*/  HFMA2.MMA R5, R4, 1, 1, R11 ;  /* 0x3c003c0004057835 */ /* 0x001fd4000000000b */
[----:B------:R-:W0:Y:S02]  /*34f0*/  ATOMS.CAST.SPIN R5, [R2], R4, R5 ;  /* 0x000000040205738d */ /* 0x000e240001800005 */
[----:B0-----:R-:W-:-:S13]  /*3500*/  ISETP.EQ.U32.AND P0, PT, R5, 0x1, PT ;  /* 0x000000010500780c */ /* 0x001fda0003f02070 */
[----:B------:R-:W-:Y:S05]  /*3510*/  @!P0 BRA `(.L_x_2582) ;  /* 0xffffffb000008947 */ /* 0x000fea000383ffff */
[----:B------:R-:W-:Y:S05]  /*3520*/  EXIT ;  /* 0x000000000000794d */ /* 0x000fea0003800000 */
.L_x_2581:
[----:B------:R-:W2:Y:S02]  /*3530*/  LD.E R0, [R2.64+0x4] ;  /* 0x0000040602007980 */ /* 0x000ea4000c101900 */
[----:B0-2---:R-:W-:-:S05]  /*3540*/  IMAD.IADD R5, R11, 0x1, R0 ;  /* 0x000000010b057824 */ /* 0x005fca00078e0200 */
[----:B------:R-:W-:Y:S01]  /*3550*/  ST.E [R2.64+0x4], R5 ;  /* 0x0000040502007985 */ /* 0x000fe2000c101906 */
[----:B------:R-:W-:Y:S05]  /*3560*/  EXIT ;  /* 0x000000000000794d */ /* 0x000fea0003800000 */
.L_x_2583:
        /* <DEDUP_REMOVED lines=9> */
.L_x_3310:


//--------------------- .text._Z23gemm_half_q_half_kernelILi2ELi48ELb1ELb1ELi32EEvPK6__halfPKjS4_S2_PS0_iiiiPKtS7_iiiiiibS2_i --------------------------
	.section	.text._Z23gemm_half_q_half_kernelILi2ELi48ELb1ELb1ELi32EEvPK6__halfPKjS4_S2_PS0_iiiiPKtS7_iiiiiibS2_i,"ax",@progbits
	.sectioninfo	@"SHI_REGISTERS=95"
	.align	128
        .global         _Z23gemm_half_q_half_kernelILi2ELi48ELb1ELb1ELi32EEvPK6__halfPKjS4_S2_PS0_iiiiPKtS7_iiiiiibS2_i
        .type           _Z23gemm_half_q_half_kernelILi2ELi48ELb1ELb1ELi32EEvPK6__halfPKjS4_S2_PS0_iiiiPKtS7_iiiiiibS2_i,@function
        .size           _Z23gemm_half_q_half_kernelILi2ELi48ELb1ELb1ELi32EEvPK6__halfPKjS4_S2_PS0_iiiiPKtS7_iiiiiibS2_i,(.L_x_3311 - _Z23gemm_half_q_half_kernelILi2ELi48ELb1ELb1ELi32EEvPK6__halfPKjS4_S2_PS0_iiiiPKtS7_iiiiiibS2_i)
        .other          _Z23gemm_half_q_half_kernelILi2ELi48ELb1ELb1ELi32EEvPK6__halfPKjS4_S2_PS0_iiiiPKtS7_iiiiiibS2_i,@"STO_CUDA_ENTRY STV_DEFAULT"
_Z23gemm_half_q_half_kernelILi2ELi48ELb1ELb1ELi32EEvPK6__halfPKjS4_S2_PS0_iiiiPKtS7_iiiiiibS2_i:
.text._Z23gemm_half_q_half_kernelILi2ELi48ELb1ELb1ELi32EEvPK6__halfPKjS4_S2_PS0_iiiiPKtS7_iiiiiibS2_i:
        /* <DEDUP_REMOVED lines=24> */
.L_x_2584:
        /* <DEDUP_REMOVED lines=33> */
.L_x_2589:
        /* <DEDUP_REMOVED lines=17> */
.L_x_2588:
        /* <DEDUP_REMOVED lines=17> */
.L_x_2587:
        /* <DEDUP_REMOVED lines=13> */
.L_x_2591:
        /* <DEDUP_REMOVED lines=17> */
.L_x_2590:
        /* <DEDUP_REMOVED lines=15> */
.L_x_2586:
[----:B------:R-:W-:Y:S05]  /*0880*/  BSYNC B0 ;  /* 0x0000000000007941 */ /* 0x000fea0003800000 */
.L_x_2585:
        /* <DEDUP_REMOVED lines=14> */
[----:B0-----:R-:W-:Y:S01]  /*0970*/  IMAD.WIDE R6, R6, R15, c[0x0][0x180] ;  /* 0x0000600006067625 */ /* 0x001fe200078e020f */
[----:B------:R-:W-:Y:S05]  /*0980*/  @!P2 BRA `(.L_x_2593) ;  /* 0x000000d00000a947 */ /* 0x000fea0003800000 */
[----:B------:R-:W-:Y:S02]  /*0990*/  PLOP3.LUT P0, PT, PT, PT, PT, 0x8, 0x0 ;  /* 0x000000000000781c */ /* 0x000fe40003f0e170 */
[----:B------:R-:W-:Y:S02]  /*09a0*/  IADD3 R14, R4, -0x3, RZ ;  /* 0xfffffffd040e7810 */ /* 0x000fe40007ffe0ff */
.L_x_2594:
        /* <DEDUP_REMOVED lines=11> */
.L_x_2593:
        /* <DEDUP_REMOVED lines=10> */
.L_x_2592:
        /* <DEDUP_REMOVED lines=15> */
[----:B0-----:R-:W-:Y:S02]  /*0bf0*/  @P2 IADD3 R7, R6, -c[0x0][0x1ac], RZ ;  /* 0x80006b0006072a10 */ /* 0x001fe40007ffe0ff */
        /* <DEDUP_REMOVED lines=48> */
.L_x_2596:
        /* <DEDUP_REMOVED lines=41> */
.L_x_2595:
[----:B------:R-:W-:Y:S01]  /*1190*/  ISETP.GE.OR P0, PT, R88, c[0x0][0x1ac], P0 ;  /* 0x00006b0058007a0c */ /* 0x000fe20000706670 */
[----:B------:R-:W-:Y:S01]  /*11a0*/  UMOV UR4, URZ ;  /* 0x0000003f00047c82 */ /* 0x000fe20008000000 */
[----:B------:R-:W-:Y:S02]  /*11b0*/  PRMT R16, RZ, 0x5410, RZ ;  /* 0x00005410ff107816 */ /* 0x000fe400000000ff */
[----:B------:R-:W-:-:S02]  /*11c0*/  LEA.HI.X R29, R29, c[0x0][0x16c], R20, 0x2, P3 ;  /* 0x00005b001d1d7a11 */ /* 0x000fc400018f1414 */
[----:B------:R-:W-:Y:S02]  /*11d0*/  PRMT R15, RZ, 0x5410, RZ ;  /* 0x00005410ff0f7816 */ /* 0x000fe400000000ff */
[----:B------:R-:W-:Y:S02]  /*11e0*/  PRMT R14, RZ, 0x5410, RZ ;  /* 0x00005410ff0e7816 */ /* 0x000fe400000000ff */
[----:B------:R-:W-:-:S03]  /*11f0*/  PRMT R13, RZ, 0x5410, RZ ;  /* 0x00005410ff0d7816 */ /* 0x000fc600000000ff */
        /* <DEDUP_REMOVED lines=8> */
.L_x_2602:
[----:B------:R-:W-:Y:S02]  /*1280*/  IMAD.MOV.U32 R2, RZ, RZ, R28 ;  /* 0x000000ffff027224 */ /* 0x000fe400078e001c */
        /* <DEDUP_REMOVED lines=14> */
[----:B------:R-:W-:Y:S02]  /*1370*/  ISETP.NE.AND P2, PT, R20, RZ, PT ;  /* 0x000000ff1400720c */ /* 0x000fe40003f45270 */
[----:B------:R-:W-:Y:S02]  /*1380*/  LOP3.LUT R41, R26, 0x3f003f, RZ, 0xc0, !PT ;  /* 0x003f003f1a297812 */ /* 0x000fe400078ec0ff */
        /* <DEDUP_REMOVED lines=14> */
[----:B------:R-:W-:-:S05]  /*1470*/  LOP3.LUT R0, R0, 0x64006400, RZ, 0xfc, !PT ;  /* 0x6400640000007812 */ /* 0x000fca00078efcff */
        /* <DEDUP_REMOVED lines=16> */
[----:B------:R-:W-:Y:S02]  /*1580*/  LOP3.LUT R28, R10, 0x3f003f, RZ, 0xc0, !PT ;  /* 0x003f003f0a1c7812 */ /* 0x000fe400078ec0ff */
[----:B------:R-:W-:Y:S02]  /*1590*/  SHF.R.U32.HI R29, RZ, 0x6, R10 ;  /* 0x00000006ff1d7819 */ /* 0x000fe4000001160a */
[----:B------:R-:W-:-:S02]  /*15a0*/  LOP3.LUT R11, R37, 0xf000f, RZ, 0xc0, !PT ;  /* 0x000f000f250b7812 */ /* 0x000fc400078ec0ff */
[----:B------:R-:W-:Y:S02]  /*15b0*/  LOP3.LUT R10, R9, 0x300030, R20, 0xf8, !PT ;  /* 0x00300030090a7812 */ /* 0x000fe400078ef814 */
[----:B------:R-:W-:Y:S02]  /*15c0*/  LOP3.LUT R9, R25, 0x300030, R26, 0xf8, !PT ;  /* 0x0030003019097812 */ /* 0x000fe400078ef81a */
[--C-:B--2---:R-:W-:Y:S02]  /*15d0*/  SHF.R.U32.HI R12, RZ, 0xc, R4.reuse ;  /* 0x0000000cff0c7819 */ /* 0x104fe40000011604 */
[----:B------:R-:W-:Y:S02]  /*15e0*/  LOP3.LUT R25, R4, 0x3f003f, RZ, 0xc0, !PT ;  /* 0x003f003f04197812 */ /* 0x000fe400078ec0ff */
[----:B------:R-:W-:Y:S02]  /*15f0*/  SHF.R.U32.HI R26, RZ, 0x6, R4 ;  /* 0x00000006ff1a7819 */ /* 0x000fe40000011604 */
[----:B------:R-:W-:-:S02]  /*1600*/  LOP3.LUT R11, R11, 0x300030, R8, 0xf8, !PT ;  /* 0x003000300b0b7812 */ /* 0x000fc400078ef808 */
[----:B------:R-:W-:Y:S02]  /*1610*/  SHF.R.U32.HI R4, RZ, 0xc, R5 ;  /* 0x0000000cff047819 */ /* 0x000fe40000011605 */
[----:B------:R-:W-:Y:S02]  /*1620*/  LOP3.LUT R8, R38, 0x300030, R39, 0xf8, !PT ;  /* 0x0030003026087812 */ /* 0x000fe400078ef827 */
[--C-:B------:R-:W-:Y:S02]  /*1630*/  SHF.R.U32.HI R20, RZ, 0xc, R6.reuse ;  /* 0x0000000cff147819 */ /* 0x100fe40000011606 */
[----:B------:R-:W-:Y:S02]  /*1640*/  LOP3.LUT R43, R6, 0x3f003f, RZ, 0xc0, !PT ;  /* 0x003f003f062b7812 */ /* 0x000fe400078ec0ff */
[----:B------:R-:W-:Y:S02]  /*1650*/  SHF.R.U32.HI R44, RZ, 0x6, R6 ;  /* 0x00000006ff2c7819 */ /* 0x000fe40000011606 */
[----:B------:R-:W-:-:S02]  /*1660*/  LOP3.LUT R38, R5, 0x3f003f, RZ, 0xc0, !PT ;  /* 0x003f003f05267812 */ /* 0x000fc400078ec0ff */
        /* <DEDUP_REMOVED lines=125> */
.L_x_2599:
[----:B------:R-:W-:Y:S05]  /*1e40*/  @P0 BRA `(.L_x_2598) ;  /* 0x000002d000000947 */ /* 0x000fea0003800000 */
[----:B------:R-:W1:Y:S01]  /*1e50*/  LDS.128 R4, [UR4+0x40] ;  /* 0x00004004ff047984 */ /* 0x000e620008000c00 */
[----:B------:R-:W-:Y:S01]  /*1e60*/  IMAD.MOV.U32 R53, RZ, RZ, R12 ;  /* 0x000000ffff357224 */ /* 0x000fe200078e000c */
[----:B------:R-:W-:Y:S02]  /*1e70*/  PRMT R32, R32, 0x5410, R19 ;  /* 0x0000541020207816 */ /* 0x000fe40000000013 */
        /* <DEDUP_REMOVED lines=42> */
.L_x_2598:
        /* <DEDUP_REMOVED lines=28> */
[----:B------:R-:W-:Y:S02]  /*22e0*/  LOP3.LUT R11, R11, 0x300030, R8, 0xf8, !PT ;  /* 0x003000300b0b7812 */ /* 0x000fe400078ef808 */
[----:B------:R-:W-:Y:S02]  /*22f0*/  LOP3.LUT R8, R40, 0x300030, R41, 0xf8, !PT ;  /* 0x0030003028087812 */ /* 0x000fe400078ef829 */
[----:B------:R-:W-:Y:S02]  /*2300*/  LOP3.LUT R45, R27, 0x3f003f, RZ, 0xc0, !PT ;  /* 0x003f003f1b2d7812 */ /* 0x000fe400078ec0ff */
[----:B------:R-:W-:Y:S02]  /*2310*/  SHF.R.U32.HI R48, RZ, 0x6, R27 ;  /* 0x00000006ff307819 */ /* 0x000fe4000001161b */
[----:B---3--:R-:W-:Y:S02]  /*2320*/  SHF.R.U32.HI R41, RZ, 0xc, R6 ;  /* 0x0000000cff297819 */ /* 0x008fe40000011606 */
[----:B------:R-:W-:-:S02]  /*2330*/  LOP3.LUT R43, R6, 0x3f003f, RZ, 0xc0, !PT ;  /* 0x003f003f062b7812 */ /* 0x000fc400078ec0ff */
[----:B------:R-:W-:Y:S02]  /*2340*/  SHF.R.U32.HI R46, RZ, 0x6, R6 ;  /* 0x00000006ff2e7819 */ /* 0x000fe40000011606 */
[--C-:B------:R-:W-:Y:S02]  /*2350*/  SHF.R.U32.HI R38, RZ, 0xa, R9.reuse ;  /* 0x0000000aff267819 */ /* 0x100fe40000011609 */
        /* <DEDUP_REMOVED lines=18> */
[----:B------:R-:W-:Y:S02]  /*2480*/  LOP3.LUT R10, R9, 0x300030, R22, 0xf8, !PT ;  /* 0x00300030090a7812 */ /* 0x000fe400078ef816 */
[----:B------:R-:W-:Y:S02]  /*2490*/  LOP3.LUT R7, R41, 0xf000f, RZ, 0xc0, !PT ;  /* 0x000f000f29077812 */ /* 0x000fe400078ec0ff */
[----:B------:R-:W-:Y:S02]  /*24a0*/  LOP3.LUT R9, R20, 0x300030, R37, 0xf8, !PT ;  /* 0x0030003014097812 */ /* 0x000fe400078ef825 */
        /* <DEDUP_REMOVED lines=23> */
[----:B------:R-:W-:Y:S02]  /*2620*/  LOP3.LUT R4, R4, 0x300030, R33, 0xf8, !PT ;  /* 0x0030003004047812 */ /* 0x000fe400078ef821 */
[----:B------:R-:W-:-:S02]  /*2630*/  LOP3.LUT R5, R5, 0x300030, R38, 0xf8, !PT ;  /* 0x0030003005057812 */ /* 0x000fc400078ef826 */
        /* <DEDUP_REMOVED lines=106> */
.L_x_2601:
        /* <DEDUP_REMOVED lines=45> */
.L_x_2600:
        /* <DEDUP_REMOVED lines=9> */
.L_x_2597:
        /* <DEDUP_REMOVED lines=9> */
.L_x_2606:
[----:B------:R-:W-:-:S04]  /*30d0*/  IMAD.MOV.U32 R85, RZ, RZ, c[0x0][0x18c] ;  /* 0x00006300ff557624 */ /* 0x000fc800078e00ff */
        /* <DEDUP_REMOVED lines=21> */
[----:B------:R-:W-:Y:S02]  /*3230*/  SHF.R.U32.HI R82, RZ, 0xa, R28 ;  /* 0x0000000aff527819 */ /* 0x000fe4000001161c */
[C---:B0-----:R-:W-:Y:S02]  /*3240*/  LOP3.LUT R2, R31.reuse, 0x3e003e0, RZ, 0xc0, !PT ;  /* 0x03e003e01f027812 */ /* 0x041fe400078ec0ff */
[----:B------:R-:W-:Y:S02]  /*3250*/  LOP3.LUT R71, R31, 0x1f001f, RZ, 0xc0, !PT ;  /* 0x001f001f1f477812 */ /* 0x000fe400078ec0ff */
[----:B------:R-:W-:Y:S02]  /*3260*/  SHF.R.U32.HI R81, RZ, 0xa, R31 ;  /* 0x0000000aff517819 */ /* 0x000fe4000001161f */
[----:B------:R-:W-:-:S02]  /*3270*/  SHF.R.U32.HI R50, RZ, 0xd, R20 ;  /* 0x0000000dff327819 */ /* 0x000fc40000011614 */
        /* <DEDUP_REMOVED lines=8> */
[--C-:B------:R-:W-:Y:S02]  /*3300*/  SHF.R.U32.HI R20, RZ, 0xd, R21.reuse ;  /* 0x0000000dff147819 */ /* 0x100fe40000011615 */
[C---:B------:R-:W-:Y:S02]  /*3310*/  LOP3.LUT R54, R21.reuse, 0x3e003e0, RZ, 0xc0, !PT ;  /* 0x03e003e015367812 */ /* 0x040fe400078ec0ff */
[----:B------:R-:W-:Y:S02]  /*3320*/  LOP3.LUT R62, R21, 0x1f001f, RZ, 0xc0, !PT ;  /* 0x001f001f153e7812 */ /* 0x000fe400078ec0ff */
[----:B------:R-:W-:-:S02]  /*3330*/  SHF.R.U32.HI R38, RZ, 0xa, R21 ;  /* 0x0000000aff267819 */ /* 0x000fc40000011615 */
[----:B------:R-:W-:Y:S02]  /*3340*/  LOP3.LUT R52, R35, 0x10001, RZ, 0xc0, !PT ;  /* 0x0001000123347812 */ /* 0x000fe400078ec0ff */
[----:B------:R-:W-:Y:S02]  /*3350*/  LOP3.LUT R44, R44, 0x10001, RZ, 0xc0, !PT ;  /* 0x000100012c2c7812 */ /* 0x000fe400078ec0ff */
        /* <DEDUP_REMOVED lines=8> */
[----:B------:R-:W-:Y:S02]  /*33e0*/  LOP3.LUT R48, R45, 0x20002, R48, 0xf8, !PT ;  /* 0x000200022d307812 */ /* 0x000fe400078ef830 */
[----:B------:R-:W-:-:S02]  /*33f0*/  LOP3.LUT R49, R46, 0x20002, R49, 0xf8, !PT ;  /* 0x000200022e317812 */ /* 0x000fc400078ef831 */
        /* <DEDUP_REMOVED lines=32> */
[----:B------:R-:W-:Y:S02]  /*3600*/  PRMT R11, R86, 0x9910, RZ ;  /* 0x00009910560b7816 */ /* 0x000fe400000000ff */
[----:B------:R-:W-:Y:S02]  /*3610*/  LOP3.LUT R50, R31, 0x40004, R50, 0xf8, !PT ;  /* 0x000400041f327812 */ /* 0x000fe400078ef832 */
[----:B------:R-:W-:Y:S02]  /*3620*/  LOP3.LUT R20, R47, 0x40004, R20, 0xf8, !PT ;  /* 0x000400042f147812 */ /* 0x000fe400078ef814 */
[----:B------:R-:W-:-:S02]  /*3630*/  LOP3.LUT R9, R48, 0x80008, R9, 0xf8, !PT ;  /* 0x0008000830097812 */ /* 0x000fc400078ef809 */
[----:B------:R-:W-:Y:S02]  /*3640*/  LOP3.LUT R60, R49, 0x80008, R10, 0xf8, !PT ;  /* 0x00080008313c7812 */ /* 0x000fe400078ef80a */
[----:B------:R-:W-:Y:S02]  /*3650*/  ISETP.NE.AND P2, PT, R11, RZ, PT ;  /* 0x000000ff0b00720c */ /* 0x000fe40003f45270 */
[C---:B------:R-:W-:Y:S02]  /*3660*/  LOP3.LUT R12, R27.reuse, 0x3e003e0, RZ, 0xc0, !PT ;  /* 0x03e003e01b0c7812 */ /* 0x040fe400078ec0ff */
[----:B------:R-:W-:Y:S02]  /*3670*/  LOP3.LUT R65, R27, 0x1f001f, RZ, 0xc0, !PT ;  /* 0x001f001f1b417812 */ /* 0x000fe400078ec0ff */
[----:B------:R-:W-:Y:S02]  /*3680*/  LOP3.LUT R21, R50, 0x80008, R51, 0xf8, !PT ;  /* 0x0008000832157812 */ /* 0x000fe400078ef833 */
[----:B------:R-:W-:-:S02]  /*3690*/  LOP3.LUT R23, R20, 0x80008, R23, 0xf8, !PT ;  /* 0x0008000814177812 */ /* 0x000fc400078ef817 */
[----:B------:R-:W-:Y:S02]  /*36a0*/  SHF.R.U32.HI R27, RZ, 0xa, R27 ;  /* 0x0000000aff1b7819 */ /* 0x000fe4000001161b */
[----:B------:R-:W-:Y:S02]  /*36b0*/  PRMT R17, R17, 0x5410, R53 ;  /* 0x0000541011117816 */ /* 0x000fe40000000035 */
[----:B------:R-:W-:Y:S02]  /*36c0*/  LOP3.LUT R43, R43, 0x64006400, RZ, 0xfc, !PT ;  /* 0x640064002b2b7812 */ /* 0x000fe400078efcff */
[----:B------:R-:W-:Y:S02]  /*36d0*/  LOP3.LUT R82, R82, 0x1f001f, RZ, 0xc0, !PT ;  /* 0x001f001f52527812 */ /* 0x000fe400078ec0ff */
[----:B------:R-:W-:Y:S01]  /*36e0*/  LOP3.LUT R67, R67, 0x1f001f, RZ, 0xc0, !PT ;  /* 0x001f001f43437812 */ /* 0x000fe200078ec0ff */
[----:B------:R-:W-:Y:S01]  /*36f0*/  HFMA2 R83, R43, R17.H1_H1, -48, -48 ;  /* 0xd200d2002b537431 */ /* 0x000fe20000060011 */
        /* <DEDUP_REMOVED lines=17> */
[-C--:B------:R-:W-:Y:S01]  /*3810*/  HFMA2 R77, R77, R17.reuse.H1_H1, -48, -48 ;  /* 0xd200d2004d4d7431 */ /* 0x080fe20000060011 */
[----:B------:R-:W-:Y:S01]  /*3820*/  LOP3.LUT R56, R56, 0x64006400, RZ, 0xfc, !PT ;  /* 0x6400640038387812 */ /* 0x000fe200078efcff */
[-C--:B------:R-:W-:Y:S01]  /*3830*/  HFMA2 R76, R76, R17.reuse.H1_H1, -48, -48 ;  /* 0xd200d2004c4c7431 */ /* 0x080fe20000060011 */
[----:B------:R-:W-:Y:S01]  /*3840*/  LOP3.LUT R26, R26, 0x64006400, RZ, 0xfc, !PT ;  /* 0x640064001a1a7812 */ /* 0x000fe200078efcff */
[-C--:B------:R-:W-:Y:S01]  /*3850*/  HFMA2 R57, R57, R17.reuse.H1_H1, -48, -48 ;  /* 0xd200d20039397431 */ /* 0x080fe20000060011 */
[----:B------:R-:W-:Y:S01]  /*3860*/  LOP3.LUT R28, R28, 0x64006400, RZ, 0xfc, !PT ;  /* 0x640064001c1c7812 */ /* 0x000fe200078efcff */
[----:B------:R-:W-:Y:S01]  /*3870*/  HFMA2 R56, R56, R17.H1_H1, -48, -48 ;  /* 0xd200d20038387431 */ /* 0x000fe20000060011 */
[----:B------:R-:W-:-:S02]  /*3880*/  LOP3.LUT R58, R58, 0x64006400, RZ, 0xfc, !PT ;  /* 0x640064003a3a7812 */ /* 0x000fc400078efcff */
[----:B------:R-:W-:Y:S01]  /*3890*/  LOP3.LUT R11, R54, 0x64006400, RZ, 0xfc, !PT ;  /* 0x64006400360b7812 */ /* 0x000fe200078efcff */
[-C--:B------:R-:W-:Y:S01]  /*38a0*/  HFMA2 R78, R28, R17.reuse.H1_H1, -48, -48 ;  /* 0xd200d2001c4e7431 */ /* 0x080fe20000060011 */
        /* <DEDUP_REMOVED lines=70> */
[--C-:B--2---:R-:W-:Y:S02]  /*3d10*/  SHF.R.U32.HI R10, RZ, 0xb, R4.reuse ;  /* 0x0000000bff0a7819 */ /* 0x104fe40000011604 */
[C---:B------:R-:W-:Y:S02]  /*3d20*/  LOP3.LUT R31, R4.reuse, 0x3e003e0, RZ, 0xc0, !PT ;  /* 0x03e003e0041f7812 */ /* 0x040fe400078ec0ff */
[----:B------:R-:W-:Y:S02]  /*3d30*/  LOP3.LUT R44, R4, 0x1f001f, RZ, 0xc0, !PT ;  /* 0x001f001f042c7812 */ /* 0x000fe400078ec0ff */
[----:B------:R-:W-:Y:S02]  /*3d40*/  SHF.R.U32.HI R48, RZ, 0xa, R4 ;  /* 0x0000000aff307819 */ /* 0x000fe40000011604 */
[----:B------:R-:W-:-:S02]  /*3d50*/  SHF.R.U32.HI R22, RZ, 0xb, R5 ;  /* 0x0000000bff167819 */ /* 0x000fc40000011605 */
[C---:B------:R-:W-:Y:S02]  /*3d60*/  LOP3.LUT R4, R5.reuse, 0x3e003e0, RZ, 0xc0, !PT ;  /* 0x03e003e005047812 */ /* 0x040fe400078ec0ff */
[----:B------:R-:W-:Y:S02]  /*3d70*/  LOP3.LUT R45, R5, 0x1f001f, RZ, 0xc0, !PT ;  /* 0x001f001f052d7812 */ /* 0x000fe400078ec0ff */
[----:B------:R-:W-:Y:S02]  /*3d80*/  SHF.R.U32.HI R49, RZ, 0xa, R5 ;  /* 0x0000000aff317819 */ /* 0x000fe40000011605 */
[--C-:B------:R-:W-:Y:S02]  /*3d90*/  SHF.R.U32.HI R20, RZ, 0xb, R6.reuse ;  /* 0x0000000bff147819 */ /* 0x100fe40000011606 */
[----:B------:R-:W-:Y:S02]  /*3da0*/  SHF.R.U32.HI R50, RZ, 0xa, R6 ;  /* 0x0000000aff327819 */ /* 0x000fe40000011606 */
[----:B------:R-:W-:-:S02]  /*3db0*/  SHF.R.U32.HI R5, RZ, 0xb, R7 ;  /* 0x0000000bff057819 */ /* 0x000fc40000011607 */
[----:B------:R-:W-:Y:S02]  /*3dc0*/  SHF.R.U32.HI R51, RZ, 0xa, R7 ;  /* 0x0000000aff337819 */ /* 0x000fe40000011607 */
[----:B------:R-:W-:Y:S02]  /*3dd0*/  LOP3.LUT R22, R23, 0x100010, R22, 0xf8, !PT ;  /* 0x0010001017167812 */ /* 0x000fe400078ef816 */
[C---:B------:R-:W-:Y:S02]  /*3de0*/  LOP3.LUT R52, R6.reuse, 0x3e003e0, RZ, 0xc0, !PT ;  /* 0x03e003e006347812 */ /* 0x040fe400078ec0ff */
[----:B------:R-:W-:Y:S02]  /*3df0*/  LOP3.LUT R46, R6, 0x1f001f, RZ, 0xc0, !PT ;  /* 0x001f001f062e7812 */ /* 0x000fe400078ec0ff */
[C---:B------:R-:W-:Y:S02]  /*3e00*/  LOP3.LUT R53, R7.reuse, 0x3e003e0, RZ, 0xc0, !PT ;  /* 0x03e003e007357812 */ /* 0x040fe400078ec0ff */
        /* <DEDUP_REMOVED lines=61> */
[-C--:B------:R-:W-:Y:S02]  /*41e0*/  HFMA2.MMA R26, R83, R29.reuse, R26 ;  /* 0x0000001d531a7235 */ /* 0x080fe4000000001a */
[----:B------:R-:W-:Y:S01]  /*41f0*/  HFMA2.MMA R24, R77, R29, R24 ;  /* 0x0000001d4d187235 */ /* 0x000fe20000000018 */
[----:B------:R-:W-:Y:S02]  /*4200*/  HFMA2 R29, R76, R29, R28 ;  /* 0x0000001d4c1d7231 */ /* 0x000fe4000000001c */
[-C--:B------:R-:W-:Y:S01]  /*4210*/  HFMA2 R28, R79, R30.reuse, R25 ;  /* 0x0000001e4f1c7231 */ /* 0x080fe20000000019 */
[-C--:B------:R-:W-:Y:S02]  /*4220*/  HFMA2.MMA R26, R82, R30.reuse, R26 ;  /* 0x0000001e521a7235 */ /* 0x080fe4000000001a */
[----:B------:R-:W-:Y:S01]  /*4230*/  HFMA2.MMA R92, R80, R30, R24 ;  /* 0x0000001e505c7235 */ /* 0x000fe20000000018 */
[----:B------:R-:W-:-:S02]  /*4240*/  HFMA2 R30, R81, R30, R29 ;  /* 0x0000001e511e7231 */ /* 0x000fc4000000001d */
[-C--:B------:R-:W-:Y:S01]  /*4250*/  HFMA2 R28, R73, R31.reuse, R28 ;  /* 0x0000001f491c7231 */ /* 0x080fe2000000001c */
[-C--:B------:R-:W-:Y:S01]  /*4260*/  HFMA2.MMA R29, R75, R31.reuse, R26 ;  /* 0x0000001f4b1d7235 */ /* 0x080fe2000000001a */
[----:B------:R-:W-:Y:S01]  /*4270*/  HFMA2 R30, R65, R31, R30 ;  /* 0x0000001f411e7231 */ /* 0x000fe2000000001e */
[----:B------:R-:W-:Y:S01]  /*4280*/  HFMA2.MMA R92, R63, R31, R92 ;  /* 0x0000001f3f5c7235 */ /* 0x000fe2000000005c */
[-C--:B-1----:R-:W-:Y:S01]  /*4290*/  HFMA2 R28, R58, R20.reuse, R28 ;  /* 0x000000143a1c7231 */ /* 0x082fe2000000001c */
[----:B------:R-:W0:Y:S01]  /*42a0*/  LDS.128 R24, [UR4+0x20] ;  /* 0x00002004ff187984 */ /* 0x000e220008000c00 */
[----:B------:R-:W-:Y:S01]  /*42b0*/  HFMA2 R30, R60, R20, R30 ;  /* 0x000000143c1e7231 */ /* 0x000fe2000000001e */
[-C--:B------:R-:W-:Y:S02]  /*42c0*/  HFMA2.MMA R29, R57, R20.reuse, R29 ;  /* 0x00000014391d7235 */ /* 0x080fe4000000001d */
[----:B------:R-:W-:Y:S01]  /*42d0*/  HFMA2.MMA R92, R59, R20, R92 ;  /* 0x000000143b5c7235 */ /* 0x000fe2000000005c */
[----:B------:R-:W-:-:S02]  /*42e0*/  HFMA2 R20, R68, R21, R28 ;  /* 0x0000001544147231 */ /* 0x000fc4000000001c */
[----:B------:R-:W-:Y:S01]  /*42f0*/  HFMA2 R30, R70, R21, R30 ;  /* 0x00000015461e7231 */ /* 0x000fe2000000001e */
[-C--:B------:R-:W-:Y:S01]  /*4300*/  HFMA2.MMA R29, R67, R21.reuse, R29 ;  /* 0x00000015431d7235 */ /* 0x080fe2000000001d */
[----:B------:R-:W-:Y:S01]  /*4310*/  HFMA2 R20, R62, R22, R20 ;  /* 0x000000163e147231 */ /* 0x000fe20000000014 */
[----:B------:R-:W-:-:S03]  /*4320*/  HFMA2.MMA R92, R69, R21, R92 ;  /* 0x00000015455c7235 */ /* 0x000fc6000000005c */
[-C--:B------:R-:W-:Y:S01]  /*4330*/  HFMA2 R20, R11, R23.reuse, R20 ;  /* 0x000000170b147231 */ /* 0x080fe20000000014 */
[-C--:B------:R-:W-:Y:S02]  /*4340*/  HFMA2.MMA R21, R61, R22.reuse, R29 ;  /* 0x000000163d157235 */ /* 0x080fe4000000001d */
[----:B------:R-:W-:Y:S01]  /*4350*/  HFMA2.MMA R92, R64, R22, R92 ;  /* 0x00000016405c7235 */ /* 0x000fe2000000005c */
[----:B------:R-:W-:Y:S02]  /*4360*/  HFMA2 R22, R66, R22, R30 ;  /* 0x0000001642167231 */ /* 0x000fe4000000001e */
[----:B------:R-:W1:Y:S01]  /*4370*/  LDS.128 R28, [UR4+0x30] ;  /* 0x00003004ff1c7984 */ /* 0x000e620008000c00 */
[-C--:B------:R-:W-:Y:S01]  /*4380*/  HFMA2.MMA R21, R56, R23.reuse, R21 ;  /* 0x0000001738157235 */ /* 0x080fe20000000015 */
[----:B------:R-:W-:Y:S01]  /*4390*/  HFMA2 R22, R7, R23, R22 ;  /* 0x0000001707167231 */ /* 0x000fe20000000016 */
[----:B------:R-:W-:-:S04]  /*43a0*/  HFMA2.MMA R92, R9, R23, R92 ;  /* 0x00000017095c7235 */ /* 0x000fc8000000005c */
        /* <DEDUP_REMOVED lines=13> */
[----:B------:R-:W-:-:S03]  /*4480*/  HFMA2 R22, R43, R27, R22 ;  /* 0x0000001b2b167231 */ /* 0x000fc60000000016 */
[-C--:B------:R-:W-:Y:S01]  /*4490*/  HFMA2.MMA R21, R37, R27.reuse, R21 ;  /* 0x0000001b25157235 */ /* 0x080fe20000000015 */
[-C--:B-1----:R-:W-:Y:S01]  /*44a0*/  HFMA2 R20, R45, R28.reuse, R20 ;  /* 0x0000001c2d147231 */ /* 0x082fe20000000014 */
        /* <DEDUP_REMOVED lines=24> */
.L_x_2605:
        /* <DEDUP_REMOVED lines=79> */
.L_x_2604:
[----:B------:R-:W-:Y:S01]  /*4b20*/  IADD3 R88, R88, 0x20, RZ ;  /* 0x0000002058587810 */ /* 0x000fe20007ffe0ff */
[----:B------:R-:W-:Y:S01]  /*4b30*/  IMAD.WIDE R90, R85, 0x4, R90 ;  /* 0x00000004555a7825 */ /* 0x000fe200078e025a */
[----:B------:R-:W-:Y:S02]  /*4b40*/  UIADD3 UR4, UR4, 0x40, URZ ;  /* 0x0000004004047890 */ /* 0x000fe4000fffe03f */
[C---:B------:R-:W-:Y:S01]  /*4b50*/  ISETP.GE.AND P2, PT, R88.reuse, c[0x0][0x1b0], PT ;  /* 0x00006c0058007a0c */ /* 0x040fe20003f46270 */
[----:B-----5:R-:W-:Y:S01]  /*4b60*/  IMAD.MOV.U32 R28, RZ, RZ, R90 ;  /* 0x000000ffff1c7224 */ /* 0x020fe200078e005a */
[----:B------:R-:W-:Y:S01]  /*4b70*/  ISETP.LT.AND P3, PT, R88, R89, PT ;  /* 0x000000595800720c */ /* 0x000fe20003f61270 */
[----:B------:R-:W-:-:S12]  /*4b80*/  IMAD.MOV.U32 R29, RZ, RZ, R91 ;  /* 0x000000ffff1d7224 */ /* 0x000fd800078e005b */
[----:B------:R-:W-:Y:S05]  /*4b90*/  @!P2 BRA P3, `(.L_x_2606) ;  /* 0xffffe5300000a947 */ /* 0x000fea000183ffff */
.L_x_2603:
        /* <DEDUP_REMOVED lines=20> */
.L_x_2610:
[----:B------:R-:W0:Y:S02]  /*4ce0*/  LDS R6, [R4] ;  /* 0x0000000004067984 */ /* 0x000e240000000800 */
[----:B0-----:R-:W-:-:S06]  /*4cf0*/  HADD2 R7, R6, R9 ;  /* 0x0000000906077230 */ /* 0x001fcc0000000000 */
[----:B------:R-:W0:Y:S02]  /*4d00*/  ATOMS.CAST.SPIN R7, [R4], R6, R7 ;  /* 0x000000060407738d */ /* 0x000e240001800007 */
[----:B0-----:R-:W-:-:S13]  /*4d10*/  ISETP.EQ.U32.AND P0, PT, R7, 0x1, PT ;  /* 0x000000010700780c */ /* 0x001fda0003f02070 */
[----:B------:R-:W-:Y:S05]  /*4d20*/  @!P0 BRA `(.L_x_2610) ;  /* 0xffffffb000008947 */ /* 0x000fea000383ffff */
[----:B------:R-:W-:Y:S05]  /*4d30*/  BRA `(.L_x_2608) ;  /* 0x0000003000007947 */ /* 0x000fea0003800000 */
.L_x_2609:
[----:B------:R-:W2:Y:S02]  /*4d40*/  LD.E R4, [R2.64] ;  /* 0x0000000602047980 */ /* 0x000ea4000c101900 */
[----:B--2---:R-:W-:-:S05]  /*4d50*/  IMAD.IADD R7, R9, 0x1, R4 ;  /* 0x0000000109077824 */ /* 0x004fca00078e0204 */
[----:B------:R0:W-:Y:S02]  /*4d60*/  ST.E [R2.64], R7 ;  /* 0x0000000702007985 */ /* 0x0001e4000c101906 */
.L_x_2608:
[----:B------:R-:W-:Y:S05]  /*4d70*/  BSYNC B0 ;  /* 0x0000000000007941 */ /* 0x000fea0003800000 */
.L_x_2607:
[----:B------:R-:W2:Y:S01]  /*4d80*/  ATOM.E.ADD.F16x2.RN.STRONG.GPU P0, RZ, [R2.64+0x4], R15 ;  /* 0x0000040f02ff798a */ /* 0x000ea2000810e9c6 */
[----:B------:R-:W-:Y:S01]  /*4d90*/  BSSY B0, `(.L_x_2611) ;  /* 0x000000f000007945 */ /* 0x000fe20003800000 */
[----:B--2---:R-:W-:Y:S05]  /*4da0*/  @P0 BRA `(.L_x_2612) ;  /* 0x000000d000000947 */ /* 0x004fea0003800000 */
[----:B------:R-:W1:Y:S02]  /*4db0*/  QSPC.E.S P0, RZ, [R2+0x4] ;  /* 0x0000040002ff73aa */ /* 0x000e640000000500 */
[----:B-1----:R-:W-:Y:S05]  /*4dc0*/  @!P0 BRA `(.L_x_2613) ;  /* 0x0000008000008947 */ /* 0x002fea0003800000 */
[----:B0-----:R-:W-:-:S04]  /*4dd0*/  IADD3 R2, R2, 0x4, RZ ;  /* 0x0000000402027810 */ /* 0x001fc80007ffe0ff */
[----:B------:R-:W-:-:S05]  /*4de0*/  LOP3.LUT R2, R2, 0xffffff, RZ, 0xc0, !PT ;  /* 0x00ffffff02027812 */ /* 0x000fca00078ec0ff */
.L_x_2614:
[----:B------:R-:W0:Y:S02]  /*4df0*/  LDS R6, [R2] ;  /* 0x0000000002067984 */ /* 0x000e240000000800 */
[----:B0-----:R-:W-:-:S10]  /*4e00*/  HFMA2.MMA R7, R6, 1, 1, R15 ;  /* 0x3c003c0006077835 */ /* 0x001fd4000000000f */
[----:B------:R-:W0:Y:S02]  /*4e10*/  ATOMS.CAST.SPIN R7, [R2], R6, R7 ;  /* 0x000000060207738d */ /* 0x000e240001800007 */
[----:B0-----:R-:W-:-:S13]  /*4e20*/  ISETP.EQ.U32.AND P0, PT, R7, 0x1, PT ;  /* 0x000000010700780c */ /* 0x001fda0003f02070 */
[----:B------:R-:W-:Y:S05]  /*4e30*/  @!P0 BRA `(.L_x_2614) ;  /* 0xffffffb000008947 */ /* 0x000fea000383ffff */
[----:B------:R-:W-:Y:S05]  /*4e40*/  BRA `(.L_x_2612) ;  /* 0x0000003000007947 */ /* 0x000fea0003800000 */
.L_x_2613:
[----:B------:R-:W2:Y:S02]  /*4e50*/  LD.E R4, [R2.64+0x4] ;  /* 0x0000040602047980 */ /* 0x000ea4000c101900 */
[----:B0-2---:R-:W-:-:S05]  /*4e60*/  IMAD.IADD R7, R15, 0x1, R4 ;  /* 0x000000010f077824 */ /* 0x005fca00078e0204 */
[----:B------:R0:W-:Y:S02]  /*4e70*/  ST.E [R2.64+0x4], R7 ;  /* 0x0000040702007985 */ /* 0x0001e4000c101906 */
.L_x_2612:
[----:B------:R-:W-:Y:S05]  /*4e80*/  BSYNC B0 ;  /* 0x0000000000007941 */ /* 0x000fea0003800000 */
.L_x_2611:
        /* <DEDUP_REMOVED lines=12> */
.L_x_2618:
[----:B------:R-:W0:Y:S02]  /*4f50*/  LDS R4, [R0] ;  /* 0x0000000000047984 */ /* 0x000e240000000800 */
[----:B0-----:R-:W-:-:S06]  /*4f60*/  HADD2 R5, R4, R7 ;  /* 0x0000000704057230 */ /* 0x001fcc0000000000 */
[----:B------:R-:W0:Y:S02]  /*4f70*/  ATOMS.CAST.SPIN R5, [R0], R4, R5 ;  /* 0x000000040005738d */ /* 0x000e240001800005 */
[----:B0-----:R-:W-:-:S13]  /*4f80*/  ISETP.EQ.U32.AND P0, PT, R5, 0x1, PT ;  /* 0x000000010500780c */ /* 0x001fda0003f02070 */
[----:B------:R-:W-:Y:S05]  /*4f90*/  @!P0 BRA `(.L_x_2618) ;  /* 0xffffffb000008947 */ /* 0x000fea000383ffff */
[----:B------:R-:W-:Y:S05]  /*4fa0*/  BRA `(.L_x_2616) ;  /* 0x0000003000007947 */ /* 0x000fea0003800000 */
.L_x_2617:
[----:B------:R-:W2:Y:S02]  /*4fb0*/  LD.E R0, [R2.64] ;  /* 0x0000000602007980 */ /* 0x000ea4000c101900 */
[----:B--2---:R-:W-:-:S05]  /*4fc0*/  IMAD.IADD R5, R7, 0x1, R0 ;  /* 0x0000000107057824 */ /* 0x004fca00078e0200 */
[----:B------:R0:W-:Y:S02]  /*4fd0*/  ST.E [R2.64], R5 ;  /* 0x0000000502007985 */ /* 0x0001e4000c101906 */
.L_x_2616:
[----:B------:R-:W-:Y:S05]  /*4fe0*/  BSYNC B0 ;  /* 0x0000000000007941 */ /* 0x000fea0003800000 */
.L_x_2615:
[----:B------:R-:W2:Y:S02]  /*4ff0*/  ATOM.E.ADD.F16x2.RN.STRONG.GPU P0, RZ, [R2.64+0x4], R13 ;  /* 0x0000040d02ff798a */ /* 0x000ea4000810e9c6 */
[----:B--2---:R-:W-:Y:S05]  /*5000*/  @P0 EXIT ;  /* 0x000000000000094d */ /* 0x004fea0003800000 */
[----:B------:R-:W1:Y:S02]  /*5010*/  QSPC.E.S P0, RZ, [R2+0x4] ;  /* 0x0000040002ff73aa */ /* 0x000e640000000500 */
[----:B-1----:R-:W-:Y:S05]  /*5020*/  @!P0 BRA `(.L_x_2619) ;  /* 0x0000008000008947 */ /* 0x002fea0003800000 */
[----:B0-----:R-:W-:-:S04]  /*5030*/  IADD3 R2, R2, 0x4, RZ ;  /* 0x0000000402027810 */ /* 0x001fc80007ffe0ff */
[----:B------:R-:W-:-:S05]  /*5040*/  LOP3.LUT R2, R2, 0xffffff, RZ, 0xc0, !PT ;  /* 0x00ffffff02027812 */ /* 0x000fca00078ec0ff */
.L_x_2620:
[----:B------:R-:W0:Y:S02]  /*5050*/  LDS R4, [R2] ;  /* 0x0000000002047984 */ /* 0x000e240000000800 */
[----:B0-----:R-:W-:-:S10]  /*5060*/  HFMA2.MMA R5, R4, 1, 1, R13 ;  /* 0x3c003c0004057835 */ /* 0x001fd4000000000d */
[----:B------:R-:W0:Y:S02]  /*5070*/  ATOMS.CAST.SPIN R5, [R2], R4, R5 ;  /* 0x000000040205738d */ /* 0x000e240001800005 */
[----:B0-----:R-:W-:-:S13]  /*5080*/  ISETP.EQ.U32.AND P0, PT, R5, 0x1, PT ;  /* 0x000000010500780c */ /* 0x001fda0003f02070 */
[----:B------:R-:W-:Y:S05]  /*5090*/  @!P0 BRA `(.L_x_2620) ;  /* 0xffffffb000008947 */ /* 0x000fea000383ffff */
[----:B------:R-:W-:Y:S05]  /*50a0*/  EXIT ;  /* 0x000000000000794d */ /* 0x000fea0003800000 */
.L_x_2619:
[----:B------:R-:W2:Y:S02]  /*50b0*/  LD.E R0, [R2.64+0x4] ;  /* 0x0000040602007980 */ /* 0x000ea4000c101900 */
[----:B0-2---:R-:W-:-:S05]  /*50c0*/  IMAD.IADD R5, R13, 0x1, R0 ;  /* 0x000000010d057824 */ /* 0x005fca00078e0200 */
[----:B------:R-:W-:Y:S01]  /*50d0*/  ST.E [R2.64+0x4], R5 ;  /* 0x0000040502007985 */ /* 0x000fe2000c101906 */
[----:B------:R-:W-:Y:S05]  /*50e0*/  EXIT ;  /* 0x000000000000794d */ /* 0x000fea0003800000 */
.L_x_2621:
        /* <DEDUP_REMOVED lines=9> */
.L_x_3311:


//--------------------- .text._Z23gemm_half_q_half_kernelILi2ELi16ELb1ELb1ELi32EEvPK6__halfPKjS4_S2_PS0_iiiiPKtS7_iiiiiibS2_i --------------------------
	.section	.text._Z23gemm_half_q_half_kernelILi2ELi16ELb1ELb1ELi32EEvPK6__halfPKjS4_S2_PS0_iiiiPKtS7_iiiiiibS2_i,"ax",@progbits
	.sectioninfo	@"SHI_REGISTERS=95"
	.align	128
        .global         _Z23gemm_half_q_half_kernelILi2ELi16ELb1ELb1ELi32EEvPK6__halfPKjS4_S2_PS0_iiiiPKtS7_iiiiiibS2_i
        .type           _Z23gemm_half_q_half_kernelILi2ELi16ELb1ELb1ELi32EEvPK6__halfPKjS4_S2_PS0_iiiiPKtS7_iiiiiibS2_i,@function
        .size           _Z23gemm_half_q_half_kernelILi2ELi16ELb1ELb1ELi32EEvPK6__halfPKjS4_S2_PS0_iiiiPKtS7_iiiiiibS2_i,(.L_x_3312 - _Z23gemm_half_q_half_kernelILi2ELi16ELb1ELb1ELi32EEvPK6__halfPKjS4_S2_PS0_iiiiPKtS7_iiiiiibS2_i)
        .other          _Z23gemm_half_q_half_kernelILi2ELi16ELb1ELb1ELi32EEvPK6__halfPKjS4_S2_PS0_iiiiPKtS7_iiiiiibS2_i,@"STO_CUDA_ENTRY STV_DEFAULT"
_Z23gemm_half_q_half_kernelILi2ELi16ELb1ELb1ELi32EEvPK6__halfPKjS4_S2_PS0_iiiiPKtS7_iiiiiibS2_i:
.text._Z23gemm_half_q_half_kernelILi2ELi16ELb1ELb1ELi32EEvPK6__halfPKjS4_S2_PS0_iiiiPKtS7_iiiiiibS2_i:
        /* <DEDUP_REMOVED lines=8> */
[----:B0-----:R-:W-:Y:S02]  /*0080*/  IMAD R0, R16, R3, c[0x0][0x188] ;  /* 0x0000620010007624 */ /* 0x001fe400078e0203 */
[----:B------:R-:W0:Y:S03]  /*0090*/  S2R R3, SR_CTAID.Z ;  /* 0x0000000000037919 */ /* 0x000e260000002700 */
[----:B------:R-:W-:-:S02]  /*00a0*/  ISETP.GE.AND P1, PT, R0, 0x1, PT ;  /* 0x000000010000780c */ /* 0x000fc40003f26270 */
[----:B------:R-:W-:-:S11]  /*00b0*/  IMNMX R4, R0, 0x2, PT ;  /* 0x0000000200047817 */ /* 0x000fd60003800200 */
[----:B------:R-:W-:Y:S05]  /*00c0*/  @!P1 BRA `(.L_x_2622) ;  /* 0x000000b000009947 */ /* 0x000fea0003800000 */
[----:B-1----:R-:W-:Y:S01]  /*00d0*/  ISETP.GE.AND P0, PT, R4, 0x2, PT ;  /* 0x000000020400780c */ /* 0x002fe20003f06270 */
        /* <DEDUP_REMOVED lines=10> */
.L_x_2622:
        /* <DEDUP_REMOVED lines=33> */
.L_x_2627:
        /* <DEDUP_REMOVED lines=17> */
.L_x_2626:
        /* <DEDUP_REMOVED lines=17> */
.L_x_2625:
        /* <DEDUP_REMOVED lines=13> */
.L_x_2629:
        /* <DEDUP_REMOVED lines=17> */
.L_x_2628:
        /* <DEDUP_REMOVED lines=15> */
.L_x_2624:
[----:B------:R-:W-:Y:S05]  /*0880*/  BSYNC B0 ;  /* 0x0000000000007941 */ /* 0x000fea0003800000 */
.L_x_2623:
        /* <DEDUP_REMOVED lines=18> */
.L_x_2632:
        /* <DEDUP_REMOVED lines=11> */
.L_x_2631:
        /* <DEDUP_REMOVED lines=10> */
.L_x_2630:
[----:B------:R-:W-:Y:S01]  /*0b00*/  BAR.SYNC.DEFER_BLOCKING 0x0 ;  /* 0x0000000000007b1d */ /* 0x000fe20000010000 */
[C---:B------:R-:W-:Y:S01]  /*0b10*/  ISETP.GT.AND P0, PT, R88.reuse, c[0x0][0x1a8], PT ;  /* 0x00006a0058007a0c */ /* 0x040fe20003f04270 */
[----:B------:R-:W-:Y:S01]  /*0b20*/  CS2R R20, SRZ ;  /* 0x0000000000147805 */ /* 0x000fe2000001ff00 */
        /* <DEDUP_REMOVED lines=12> */
[----:B0-----:R-:W-:Y:S02]  /*0bf0*/  @P4 IADD3 R7, R6, -c[0x0][0x1ac], RZ ;  /* 0x80006b0006074a10 */ /* 0x001fe40007ffe0ff */
        /* <DEDUP_REMOVED lines=42> */
.L_x_2634:
        /* <DEDUP_REMOVED lines=41> */
.L_x_2633:
[----:B------:R-:W-:Y:S02]  /*1130*/  ISETP.GE.OR P0, PT, R88, c[0x0][0x1b0], P0 ;  /* 0x00006c0058007a0c */ /* 0x000fe40000706670 */
[----:B------:R-:W-:Y:S02]  /*1140*/  PRMT R16, RZ, 0x5410, RZ ;  /* 0x00005410ff107816 */ /* 0x000fe400000000ff */
[----:B------:R-:W-:-:S02]  /*1150*/  IADD3 R3, R21, R22, R20 ;  /* 0x0000001615037210 */ /* 0x000fc40007ffe014 */
[----:B------:R-:W-:Y:S02]  /*1160*/  PRMT R15, RZ, 0x5410, RZ ;  /* 0x00005410ff0f7816 */ /* 0x000fe400000000ff */
[----:B------:R-:W-:Y:S02]  /*1170*/  PRMT R14, RZ, 0x5410, RZ ;  /* 0x00005410ff0e7816 */ /* 0x000fe400000000ff */
[----:B------:R-:W-:-:S03]  /*1180*/  PRMT R13, RZ, 0x5410, RZ ;  /* 0x00005410ff0d7816 */ /* 0x000fc600000000ff */
[----:B------:R-:W-:Y:S05]  /*1190*/  @P0 BRA `(.L_x_2635) ;  /* 0x00001b8000000947 */ /* 0x000fea0003800000 */
[----:B------:R-:W-:Y:S01]  /*11a0*/  IMAD R3, R3, c[0x0][0x18c], RZ ;  /* 0x0000630003037a24 */ /* 0x000fe200078e02ff */
[----:B------:R-:W-:Y:S01]  /*11b0*/  PRMT R4, R87, 0x9910, RZ ;  /* 0x0000991057047816 */ /* 0x000fe200000000ff */
[----:B------:R-:W-:Y:S01]  /*11c0*/  UMOV UR4, URZ ;  /* 0x0000003f00047c82 */ /* 0x000fe20008000000 */
[----:B------:R-:W-:Y:S02]  /*11d0*/  PRMT R16, RZ, 0x7610, R16 ;  /* 0x00007610ff107816 */ /* 0x000fe40000000010 */
[----:B------:R-:W-:Y:S02]  /*11e0*/  IADD3 R29, P2, R2, R3, RZ ;  /* 0x00000003021d7210 */ /* 0x000fe40007f5e0ff */
[----:B------:R-:W-:Y:S02]  /*11f0*/  SHF.R.S32.HI R3, RZ, 0x1f, R3 ;  /* 0x0000001fff037819 */ /* 0x000fe40000011403 */
[----:B------:R-:W-:Y:S02]  /*1200*/  ISETP.NE.AND P0, PT, R4, RZ, PT ;  /* 0x000000ff0400720c */ /* 0x000fe40003f05270 */
[----:B------:R-:W-:-:S02]  /*1210*/  LEA R28, P3, R29, c[0x0][0x168], 0x2 ;  /* 0x00005a001d1c7a11 */ /* 0x000fc400078610ff */
[----:B------:R-:W-:Y:S02]  /*1220*/  LEA.HI.X.SX32 R2, R2, R3, 0x1, P2 ;  /* 0x0000000302027211 */ /* 0x000fe400010f0eff */
[----:B------:R-:W-:Y:S02]  /*1230*/  ISETP.LT.OR P0, PT, R0, 0x2, !P0 ;  /* 0x000000020000780c */ /* 0x000fe40004701670 */
[----:B------:R-:W-:Y:S02]  /*1240*/  LEA.HI.X R29, R29, c[0x0][0x16c], R2, 0x2, P3 ;  /* 0x00005b001d1d7a11 */ /* 0x000fe400018f1402 */
.L_x_2638:
        /* <DEDUP_REMOVED lines=342> */
.L_x_2637:
        /* <DEDUP_REMOVED lines=79> */
.L_x_2636:
        /* <DEDUP_REMOVED lines=8> */
.L_x_2635:
        /* <DEDUP_REMOVED lines=20> */
.L_x_2642:
[----:B------:R-:W0:Y:S02]  /*2e60*/  LDS R6, [R4] ;  /* 0x0000000004067984 */ /* 0x000e240000000800 */
[----:B0-----:R-:W-:-:S06]  /*2e70*/  HADD2 R7, R6, R9 ;  /* 0x0000000906077230 */ /* 0x001fcc0000000000 */
[----:B------:R-:W0:Y:S02]  /*2e80*/  ATOMS.CAST.SPIN R7, [R4], R6, R7 ;  /* 0x000000060407738d */ /* 0x000e240001800007 */
[----:B0-----:R-:W-:-:S13]  /*2e90*/  ISETP.EQ.U32.AND P0, PT, R7, 0x1, PT ;  /* 0x000000010700780c */ /* 0x001fda0003f02070 */
[----:B------:R-:W-:Y:S05]  /*2ea0*/  @!P0 BRA `(.L_x_2642) ;  /* 0xffffffb000008947 */ /* 0x000fea000383ffff */
[----:B------:R-:W-:Y:S05]  /*2eb0*/  BRA `(.L_x_2640) ;  /* 0x0000003000007947 */ /* 0x000fea0003800000 */
.L_x_2641:
[----:B------:R-:W2:Y:S02]  /*2ec0*/  LD.E R4, [R2.64] ;  /* 0x0000000602047980 */ /* 0x000ea4000c101900 */
[----:B--2---:R-:W-:-:S05]  /*2ed0*/  IMAD.IADD R7, R9, 0x1, R4 ;  /* 0x0000000109077824 */ /* 0x004fca00078e0204 */
[----:B------:R0:W-:Y:S02]  /*2ee0*/  ST.E [R2.64], R7 ;  /* 0x0000000702007985 */ /* 0x0001e4000c101906 */
.L_x_2640:
[----:B------:R-:W-:Y:S05]  /*2ef0*/  BSYNC B0 ;  /* 0x0000000000007941 */ /* 0x000fea0003800000 */
.L_x_2639:
[----:B------:R-:W2:Y:S01]  /*2f00*/  ATOM.E.ADD.F16x2.RN.STRONG.GPU P0, RZ, [R2.64+0x4], R15 ;  /* 0x0000040f02ff798a */ /* 0x000ea2000810e9c6 */
[----:B------:R-:W-:Y:S01]  /*2f10*/  BSSY B0, `(.L_x_2643) ;  /* 0x000000f000007945 */ /* 0x000fe20003800000 */
[----:B--2---:R-:W-:Y:S05]  /*2f20*/  @P0 BRA `(.L_x_2644) ;  /* 0x000000d000000947 */ /* 0x004fea0003800000 */
[----:B------:R-:W1:Y:S02]  /*2f30*/  QSPC.E.S P0, RZ, [R2+0x4] ;  /* 0x0000040002ff73aa */ /* 0x000e640000000500 */
[----:B-1----:R-:W-:Y:S05]  /*2f40*/  @!P0 BRA `(.L_x_2645) ;  /* 0x0000008000008947 */ /* 0x002fea0003800000 */
[----:B0-----:R-:W-:-:S04]  /*2f50*/  IADD3 R2, R2, 0x4, RZ ;  /* 0x0000000402027810 */ /* 0x001fc80007ffe0ff */
[----:B------:R-:W-:-:S05]  /*2f60*/  LOP3.LUT R2, R2, 0xffffff, RZ, 0xc0, !PT ;  /* 0x00ffffff02027812 */ /* 0x000fca00078ec0ff */
.L_x_2646:
[----:B------:R-:W0:Y:S02]  /*2f70*/  LDS R6, [R2] ;  /* 0x0000000002067984 */ /* 0x000e240000000800 */
[----:B0-----:R-:W-:-:S10]  /*2f80*/  HFMA2.MMA R7, R6, 1, 1, R15 ;  /* 0x3c003c0006077835 */ /* 0x001fd4000000000f */
[----:B------:R-:W0:Y:S02]  /*2f90*/  ATOMS.CAST.SPIN R7, [R2], R6, R7 ;  /* 0x000000060207738d */ /* 0x000e240001800007 */
[----:B0-----:R-:W-:-:S13]  /*2fa0*/  ISETP.EQ.U32.AND P0, PT, R7, 0x1, PT ;  /* 0x000000010700780c */ /* 0x001fda0003f02070 */
[----:B------:R-:W-:Y:S05]  /*2fb0*/  @!P0 BRA `(.L_x_2646) ;  /* 0xffffffb000008947 */ /* 0x000fea000383ffff */
[----:B------:R-:W-:Y:S05]  /*2fc0*/  BRA `(.L_x_2644) ;  /* 0x0000003000007947 */ /* 0x000fea0003800000 */
.L_x_2645:
[----:B------:R-:W2:Y:S02]  /*2fd0*/  LD.E R4, [R2.64+0x4] ;  /* 0x0000040602047980 */ /* 0x000ea4000c101900 */
[----:B0-2---:R-:W-:-:S05]  /*2fe0*/  IMAD.IADD R7, R15, 0x1, R4 ;  /* 0x000000010f077824 */ /* 0x005fca00078e0204 */
[----:B------:R0:W-:Y:S02]  /*2ff0*/  ST.E [R2.64+0x4], R7 ;  /* 0x0000040702007985 */ /* 0x0001e4000c101906 */
.L_x_2644:
[----:B------:R-:W-:Y:S05]  /*3000*/  BSYNC B0 ;  /* 0x0000000000007941 */ /* 0x000fea0003800000 */
.L_x_2643:
        /* <DEDUP_REMOVED lines=12> */
.L_x_2650:
[----:B------:R-:W0:Y:S02]  /*30d0*/  LDS R4, [R0] ;  /* 0x0000000000047984 */ /* 0x000e240000000800 */
[----:B0-----:R-:W-:-:S06]  /*30e0*/  HADD2 R5, R4, R7 ;  /* 0x0000000704057230 */ /* 0x001fcc0000000000 */
[----:B------:R-:W0:Y:S02]  /*30f0*/  ATOMS.CAST.SPIN R5, [R0], R4, R5 ;  /* 0x000000040005738d */ /* 0x000e240001800005 */
[----:B0-----:R-:W-:-:S13]  /*3100*/  ISETP.EQ.U32.AND P0, PT, R5, 0x1, PT ;  /* 0x000000010500780c */ /* 0x001fda0003f02070 */
[----:B------:R-:W-:Y:S05]  /*3110*/  @!P0 BRA `(.L_x_2650) ;  /* 0xffffffb000008947 */ /* 0x000fea000383ffff */
[----:B------:R-:W-:Y:S05]  /*3120*/  BRA `(.L_x_2648) ;  /* 0x0000003000007947 */ /* 0x000fea0003800000 */
.L_x_2649:
[----:B------:R-:W2:Y:S02]  /*3130*/  LD.E R0, [R2.64] ;  /* 0x0000000602007980 */ /* 0x000ea4000c101900 */
[----:B--2---:R-:W-:-:S05]  /*3140*/  IMAD.IADD R5, R7, 0x1, R0 ;  /* 0x0000000107057824 */ /* 0x004fca00078e0200 */
[----:B------:R0:W-:Y:S02]  /*3150*/  ST.E [R2.64], R5 ;  /* 0x0000000502007985 */ /* 0x0001e4000c101906 */
.L_x_2648:
[----:B------:R-:W-:Y:S05]  /*3160*/  BSYNC B0 ;  /* 0x0000000000007941 */ /* 0x000fea0003800000 */
.L_x_2647:
[----:B------:R-:W2:Y:S02]  /*3170*/  ATOM.E.ADD.F16x2.RN.STRONG.GPU P0, RZ, [R2.64+0x4], R13 ;  /* 0x0000040d02ff798a */ /* 0x000ea4000810e9c6 */
[----:B--2---:R-:W-:Y:S05]  /*3180*/  @P0 EXIT ;  /* 0x000000000000094d */ /* 0x004fea0003800000 */
[----:B------:R-:W1:Y:S02]  /*3190*/  QSPC.E.S P0, RZ, [R2+0x4] ;  /* 0x0000040002ff73aa */ /* 0x000e640000000500 */
[----:B-1----:R-:W-:Y:S05]  /*31a0*/  @!P0 BRA `(.L_x_2651) ;  /* 0x0000008000008947 */ /* 0x002fea0003800000 */
[----:B0-----:R-:W-:-:S04]  /*31b0*/  IADD3 R2, R2, 0x4, RZ ;  /* 0x0000000402027810 */ /* 0x001fc80007ffe0ff */
[----:B------:R-:W-:-:S05]  /*31c0*/  LOP3.LUT R2, R2, 0xffffff, RZ, 0xc0, !PT ;  /* 0x00ffffff02027812 */ /* 0x000fca00078ec0ff */
.L_x_2652:
[----:B------:R-:W0:Y:S02]  /*31d0*/  LDS R4, [R2] ;  /* 0x0000000002047984 */ /* 0x000e240000000800 */
[----:B0-----:R-:W-:-:S10]  /*31e0*/  HFMA2.MMA R5, R4, 1, 1, R13 ;  /* 0x3c003c0004057835 */ /* 0x001fd4000000000d */
[----:B------:R-:W0:Y:S02]  /*31f0*/  ATOMS.CAST.SPIN R5, [R2], R4, R5 ;  /* 0x000000040205738d */ /* 0x000e240001800005 */
[----:B0-----:R-:W-:-:S13]  /*3200*/  ISETP.EQ.U32.AND P0, PT, R5, 0x1, PT ;  /* 0x000000010500780c */ /* 0x001fda0003f02070 */
[----:B------:R-:W-:Y:S05]  /*3210*/  @!P0 BRA `(.L_x_2652) ;  /* 0xffffffb000008947 */ /* 0x000fea000383ffff */
[----:B------:R-:W-:Y:S05]  /*3220*/  EXIT ;  /* 0x000000000000794d */ /* 0x000fea0003800000 */
.L_x_2651:
[----:B------:R-:W2:Y:S02]  /*3230*/  LD.E R0, [R2.64+0x4] ;  /* 0x0000040602007980 */ /* 0x000ea4000c101900 */
[----:B0-2---:R-:W-:-:S05]  /*3240*/  IMAD.IADD R5, R13, 0x1, R0 ;  /* 0x000000010d057824 */ /* 0x005fca00078e0200 */
[----:B------:R-:W-:Y:S01]  /*3250*/  ST.E [R2.64+0x4], R5 ;  /* 0x0000040502007985 */ /* 0x000fe2000c101906 */
[----:B------:R-:W-:Y:S05]  /*3260*/  EXIT ;  /* 0x000000000000794d */ /* 0x000fea0003800000 */
.L_x_2653:
        /* <DEDUP_REMOVED lines=9> */
.L_x_3312:


//--------------------- .text._Z23gemm_half_q_half_kernelILi2ELi24ELb1ELb1ELi32EEvPK6__halfPKjS4_S2_PS0_iiiiPKtS7_iiiiiibS2_i --------------------------
	.section	.text._Z23gemm_half_q_half_kernelILi2ELi24ELb1ELb1ELi32EEvPK6__halfPKjS4_S2_PS0_iiiiPKtS7_iiiiiibS2_i,"ax",@progbits
	.sectioninfo	@"SHI_REGISTERS=95"
	.align	128
        .global         _Z23gemm_half_q_half_kernelILi2ELi24ELb1ELb1ELi32EEvPK6__halfPKjS4_S2_PS0_iiiiPKtS7_iiiiiibS2_i
        .type           _Z23gemm_half_q_half_kernelILi2ELi24ELb1ELb1ELi32EEvPK6__halfPKjS4_S2_PS0_iiiiPKtS7_iiiiiibS2_i,@function
        .size           _Z23gemm_half_q_half_kernelILi2ELi24ELb1ELb1ELi32EEvPK6__halfPKjS4_S2_PS0_iiiiPKtS7_iiiiiibS2_i,(.L_x_3313 - _Z23gemm_half_q_half_kernelILi2ELi24ELb1ELb1ELi32EEvPK6__halfPKjS4_S2_PS0_iiiiPKtS7_iiiiiibS2_i)
        .other          _Z23gemm_half_q_half_kernelILi2ELi24ELb1ELb1ELi32EEvPK6__halfPKjS4_S2_PS0_iiiiPKtS7_iiiiiibS2_i,@"STO_CUDA_ENTRY STV_DEFAULT"
_Z23gemm_half_q_half_kernelILi2ELi24ELb1ELb1ELi32EEvPK6__halfPKjS4_S2_PS0_iiiiPKtS7_iiiiiibS2_i:
.text._Z23gemm_half_q_half_kernelILi2ELi24ELb1ELb1ELi32EEvPK6__halfPKjS4_S2_PS0_iiiiPKtS7_iiiiiibS2_i:
        /* <DEDUP_REMOVED lines=24> */
.L_x_2654:
        /* <DEDUP_REMOVED lines=33> */
.L_x_2659:
        /* <DEDUP_REMOVED lines=17> */
.L_x_2658:
        /* <DEDUP_REMOVED lines=17> */
.L_x_2657:
        /* <DEDUP_REMOVED lines=13> */
.L_x_2661:
        /* <DEDUP_REMOVED lines=17> */
.L_x_2660:
        /* <DEDUP_REMOVED lines=15> */
.L_x_2656:
[----:B------:R-:W-:Y:S05]  /*0880*/  BSYNC B0 ;  /* 0x0000000000007941 */ /* 0x000fea0003800000 */
.L_x_2655:
        /* <DEDUP_REMOVED lines=18> */
.L_x_2664:
        /* <DEDUP_REMOVED lines=11> */
.L_x_2663:
        /* <DEDUP_REMOVED lines=10> */
.L_x_2662:
        /* <DEDUP_REMOVED lines=64> */
.L_x_2666:
        /* <DEDUP_REMOVED lines=41> */
.L_x_2665:
        /* <DEDUP_REMOVED lines=9> */
[----:B------:R-:W-:Y:S01]  /*1220*/  UMOV UR4, URZ ;  /* 0x0000003f00047c82 */ /* 0x000fe20008000000 */
[----:B------:R-:W-:Y:S02]  /*1230*/  PRMT R16, RZ, 0x7610, R16 ;  /* 0x00007610ff107816 */ /* 0x000fe40000000010 */
[----:B------:R-:W-:-:S04]  /*1240*/  ISETP.NE.AND P0, PT, R2, RZ, PT ;  /* 0x000000ff0200720c */ /* 0x000fc80003f05270 */
[----:B------:R-:W-:Y:S02]  /*1250*/  ISETP.LT.OR P0, PT, R0, 0x2, !P0 ;  /* 0x000000020000780c */ /* 0x000fe40004701670 */
.L_x_2670:
        /* <DEDUP_REMOVED lines=342> */
.L_x_2669:
        /* <DEDUP_REMOVED lines=79> */
.L_x_2668:
[----:B------:R-:W-:Y:S01]  /*2cb0*/  IADD3 R88, R88, 0x20, RZ ;  /* 0x0000002058587810 */ /* 0x000fe20007ffe0ff */
[----:B------:R-:W-:Y:S01]  /*2cc0*/  UIADD3 UR4, UR4, 0x40, URZ ;  /* 0x0000004004047890 */ /* 0x000fe2000fffe03f */
[----:B-----5:R-:W-:Y:S02]  /*2cd0*/  IMAD.WIDE R28, R85, c[0x0][0x18c], R90 ;  /* 0x00006300551c7a25 */ /* 0x020fe400078e025a */
[C---:B------:R-:W-:Y:S02]  /*2ce0*/  ISETP.GE.AND P2, PT, R88.reuse, c[0x0][0x1b0], PT ;  /* 0x00006c0058007a0c */ /* 0x040fe40003f46270 */
[----:B------:R-:W-:-:S13]  /*2cf0*/  ISETP.LT.AND P3, PT, R88, R89, PT ;  /* 0x000000595800720c */ /* 0x000fda0003f61270 */
[----:B------:R-:W-:Y:S05]  /*2d00*/  @!P2 BRA P3, `(.L_x_2670) ;  /* 0xffffe5500000a947 */ /* 0x000fea000183ffff */
.L_x_2667:
[----:B------:R-:W-:-:S04]  /*2d10*/  ISETP.GE.AND P0, PT, R88, R89, PT ;  /* 0x000000595800720c */ /* 0x000fc80003f06270 */
[----:B------:R-:W-:-:S13]  /*2d20*/  ISETP.GE.OR P0, PT, R88, c[0x0][0x1b4], P0 ;  /* 0x00006d0058007a0c */ /* 0x000fda0000706670 */
[----:B------:R-:W-:Y:S05]  /*2d30*/  @P0 BRA `(.L_x_2671) ;  /* 0x00003a5000000947 */ /* 0x000fea0003800000 */
[----:B------:R-:W1:Y:S01]  /*2d40*/  S2R R0, SR_CTAID.Y ;  /* 0x0000000000007919 */ /* 0x000e620000002600 */
[----:B0-----:R-:W-:Y:S01]  /*2d50*/  IMAD.MOV.U32 R3, RZ, RZ, -0x2 ;  /* 0xfffffffeff037424 */ /* 0x001fe200078e00ff */
[----:B------:R-:W-:Y:S01]  /*2d60*/  PRMT R2, R87, 0x9910, RZ ;  /* 0x0000991057027816 */ /* 0x000fe200000000ff */
[----:B------:R-:W-:Y:S02]  /*2d70*/  HADD2.F32 R32, -RZ, R32.H0_H0 ;  /* 0x20000020ff207230 */ /* 0x000fe40000004100 */
[----:B------:R-:W-:Y:S01]  /*2d80*/  HADD2.F32 R19, -RZ, R19.H0_H0 ;  /* 0x20000013ff137230 */ /* 0x000fe20000004100 */
[----:B------:R-:W-:Y:S01]  /*2d90*/  ISETP.NE.AND P0, PT, R2, RZ, PT ;  /* 0x000000ff0200720c */ /* 0x000fe20003f05270 */
[----:B------:R-:W-:Y:S02]  /*2da0*/  HADD2.F32 R18, -RZ, R18.H0_H0 ;  /* 0x20000012ff127230 */ /* 0x000fe40000004100 */
[----:B------:R-:W-:Y:S01]  /*2db0*/  HADD2.F32 R17, -RZ, R17.H0_H0 ;  /* 0x20000011ff117230 */ /* 0x000fe20000004100 */
[----:B-1----:R-:W-:-:S05]  /*2dc0*/  IMAD R0, R0, R3, c[0x0][0x188] ;  /* 0x0000620000007624 */ /* 0x002fca00078e0203 */
[----:B------:R-:W-:-:S08]  /*2dd0*/  ISETP.LT.OR P0, PT, R0, 0x2, !P0 ;  /* 0x000000020000780c */ /* 0x000fd00004701670 */
.L_x_2680:
        /* <DEDUP_REMOVED lines=48> */
[-C--:B------:R-:W-:Y:S02]  /*30e0*/  HFMA2 R30, R39, R0.reuse.H0_H0, -72, -72 ;  /* 0xd480d480271e7431 */ /* 0x080fe40000040000 */
[-C--:B------:R-:W-:Y:S02]  /*30f0*/  HFMA2 R26, R31, R0.reuse.H0_H0, -72, -72 ;  /* 0xd480d4801f1a7431 */ /* 0x080fe40000040000 */
[-C--:B------:R-:W-:Y:S02]  /*3100*/  HFMA2 R39, R41, R0.reuse.H0_H0, -72, -72 ;  /* 0xd480d48029277431 */ /* 0x080fe40000040000 */
[----:B------:R-:W-:Y:S02]  /*3110*/  HADD2 R12, R2, -1032, -1032 ;  /* 0xe408e408020c7430 */ /* 0x000fe40000000000 */
[----:B------:R-:W-:Y:S02]  /*3120*/  HFMA2 R24, R3, R0.H0_H0, -72, -72 ;  /* 0xd480d48003187431 */ /* 0x000fe40000040000 */
        /* <DEDUP_REMOVED lines=98> */
.L_x_2673:
        /* <DEDUP_REMOVED lines=27> */
[-C--:B------:R-:W-:Y:S01]  /*3900*/  FFMA.FTZ R12, R12, R46.reuse, R25 ;  /* 0x0000002e0c0c7223 */ /* 0x080fe20000010019 */
[----:B------:R-:W-:Y:S01]  /*3910*/  HADD2.F32 R25, -RZ, R24.H1_H1 ;  /* 0x30000018ff197230 */ /* 0x000fe20000004100 */
[-C--:B------:R-:W-:Y:S01]  /*3920*/  FFMA.FTZ R42, R27, R46.reuse, R45 ;  /* 0x0000002e1b2a7223 */ /* 0x080fe2000001002d */
[--C-:B------:R-:W-:Y:S01]  /*3930*/  HADD2.F32 R27, -RZ, R33.reuse.H0_H0 ;  /* 0x20000021ff1b7230 */ /* 0x100fe20000004100 */
[-C--:B------:R-:W-:Y:S01]  /*3940*/  FFMA.FTZ R24, R31, R46.reuse, R47 ;  /* 0x0000002e1f187223 */ /* 0x080fe2000001002f */
[----:B------:R-:W-:Y:S01]  /*3950*/  HADD2.F32 R30, -RZ, R30.H1_H1 ;  /* 0x3000001eff1e7230 */ /* 0x000fe20000004100 */
[-C--:B------:R-:W-:Y:S01]  /*3960*/  FFMA.FTZ R12, R25, R43.reuse, R12 ;  /* 0x0000002b190c7223 */ /* 0x080fe2000001000c */
[----:B-1----:R-:W-:Y:S01]  /*3970*/  HADD2.F32 R25, -RZ, R2.H0_H0 ;  /* 0x20000002ff197230 */ /* 0x002fe20000004100 */
[----:B------:R-:W-:Y:S01]  /*3980*/  FFMA.FTZ R46, R27, R46, R49 ;  /* 0x0000002e1b2e7223 */ /* 0x000fe20000010031 */
[----:B------:R-:W-:Y:S01]  /*3990*/  HADD2.F32 R27, -RZ, R34.H0_H0 ;  /* 0x20000022ff1b7230 */ /* 0x000fe20000004100 */
[-C--:B------:R-:W-:Y:S01]  /*39a0*/  FFMA.FTZ R42, R26, R43.reuse, R42 ;  /* 0x0000002b1a2a7223 */ /* 0x080fe2000001002a */
        /* <DEDUP_REMOVED lines=15> */
[----:B------:R-:W-:Y:S01]  /*3aa0*/  HADD2.F32 R12, -RZ, R35.H0_H0 ;  /* 0x20000023ff0c7230 */ /* 0x000fe20000004100 */
        /* <DEDUP_REMOVED lines=33> */
.L_x_2674:
[----:B-----5:R-:W-:Y:S02]  /*3cc0*/  LOP3.LUT R24, R21, 0xf000f0, RZ, 0xc0, !PT ;  /* 0x00f000f015187812 */ /* 0x020fe400078ec0ff */
[----:B------:R-:W-:Y:S02]  /*3cd0*/  SHF.R.U32.HI R25, RZ, 0x8, R21 ;  /* 0x00000008ff197819 */ /* 0x000fe40000011615 */
[C---:B------:R-:W-:Y:S02]  /*3ce0*/  LOP3.LUT R2, R20.reuse, 0xf000f, RZ, 0xc0, !PT ;  /* 0x000f000f14027812 */ /* 0x040fe400078ec0ff */
[----:B------:R-:W-:Y:S02]  /*3cf0*/  LOP3.LUT R3, R20, 0xf000f0, RZ, 0xc0, !PT ;  /* 0x00f000f014037812 */ /* 0x000fe400078ec0ff */
[----:B------:R-:W-:Y:S02]  /*3d00*/  SHF.R.U32.HI R30, RZ, 0x8, R22 ;  /* 0x00000008ff1e7819 */ /* 0x000fe40000011616 */
[----:B------:R-:W-:-:S02]  /*3d10*/  LOP3.LUT R31, R23, 0xf000f, RZ, 0xc0, !PT ;  /* 0x000f000f171f7812 */ /* 0x000fc400078ec0ff */
[----:B------:R-:W-:Y:S02]  /*3d20*/  LOP3.LUT R33, R23, 0xf000f0, RZ, 0xc0, !PT ;  /* 0x00f000f017217812 */ /* 0x000fe400078ec0ff */
[----:B------:R-:W-:Y:S02]  /*3d30*/  SHF.R.U32.HI R35, RZ, 0x8, R23 ;  /* 0x00000008ff237819 */ /* 0x000fe40000011617 */
[----:B------:R-:W-:Y:S02]  /*3d40*/  SHF.R.U32.HI R20, RZ, 0x8, R20 ;  /* 0x00000008ff147819 */ /* 0x000fe40000011614 */
        /* <DEDUP_REMOVED lines=40> */
[-C--:B------:R-:W-:Y:S02]  /*3fd0*/  HFMA2 R31, R31, R0.reuse.H0_H0, -72, -72 ;  /* 0xd480d4801f1f7431 */ /* 0x080fe40000040000 */
        /* <DEDUP_REMOVED lines=90> */
.L_x_2675:
        /* <DEDUP_REMOVED lines=87> */
.L_x_2676:
        /* <DEDUP_REMOVED lines=22> */
[----:B------:R-:W-:Y:S01]  /*4c50*/  LOP3.LUT R26, R26, 0xf000f0, RZ, 0xc0, !PT ;  /* 0x00f000f01a1a7812 */ /* 0x000fe200078ec0ff */
[----:B------:R-:W-:Y:S01]  /*4c60*/  HFMA2 R11, R11, R0.H0_H0, -72, -72 ;  /* 0xd480d4800b0b7431 */ /* 0x000fe20000040000 */
[C---:B------:R-:W-:Y:S02]  /*4c70*/  LOP3.LUT R2, R8.reuse, 0xf000f, RZ, 0xc0, !PT ;  /* 0x000f000f08027812 */ /* 0x040fe400078ec0ff */
[----:B------:R-:W-:Y:S02]  /*4c80*/  LOP3.LUT R3, R8, 0xf000f0, RZ, 0xc0, !PT ;  /* 0x00f000f008037812 */ /* 0x000fe400078ec0ff */
[----:B------:R-:W-:-:S02]  /*4c90*/  LOP3.LUT R30, R27, 0x64006400, RZ, 0xfc, !PT ;  /* 0x640064001b1e7812 */ /* 0x000fc400078efcff */
[----:B------:R-:W-:Y:S02]  /*4ca0*/  LOP3.LUT R37, R31, 0x64006400, RZ, 0xfc, !PT ;  /* 0x640064001f257812 */ /* 0x000fe400078efcff */
[C---:B------:R-:W-:Y:S02]  /*4cb0*/  LOP3.LUT R34, R33.reuse, 0xf000f, RZ, 0xc0, !PT ;  /* 0x000f000f21227812 */ /* 0x040fe400078ec0ff */
        /* <DEDUP_REMOVED lines=111> */
.L_x_2677:
        /* <DEDUP_REMOVED lines=87> */
.L_x_2678:
[----:B------:R-:W-:Y:S02]  /*5920*/  SHF.R.U32.HI R2, RZ, 0x8, R4 ;  /* 0x00000008ff027819 */ /* 0x000fe40000011604 */
[----:B------:R-:W-:Y:S02]  /*5930*/  LOP3.LUT R3, R5, 0xf000f0, RZ, 0xc0, !PT ;  /* 0x00f000f005037812 */ /* 0x000fe400078ec0ff */
[C---:B------:R-:W-:Y:S02]  /*5940*/  LOP3.LUT R21, R6.reuse, 0xf000f, RZ, 0xc0, !PT ;  /* 0x000f000f06157812 */ /* 0x040fe400078ec0ff */
[----:B------:R-:W-:Y:S02]  /*5950*/  LOP3.LUT R4, R6, 0xf000f0, RZ, 0xc0, !PT ;  /* 0x00f000f006047812 */ /* 0x000fe400078ec0ff */
[----:B------:R-:W-:Y:S02]  /*5960*/  SHF.R.U32.HI R22, RZ, 0x8, R6 ;  /* 0x00000008ff167819 */ /* 0x000fe40000011606 */
[----:B------:R-:W-:-:S02]  /*5970*/  SHF.R.U32.HI R20, RZ, 0x8, R5 ;  /* 0x00000008ff147819 */ /* 0x000fc40000011605 */
[----:B------:R-:W-:Y:S02]  /*5980*/  LOP3.LUT R6, R7, 0xf000f0, RZ, 0xc0, !PT ;  /* 0x00f000f007067812 */ /* 0x000fe400078ec0ff */
[----:B------:R-:W-:Y:S02]  /*5990*/  LOP3.LUT R12, R5, 0xf000f, RZ, 0xc0, !PT ;  /* 0x000f000f050c7812 */ /* 0x000fe400078ec0ff */
[----:B------:R-:W-:Y:S02]  /*59a0*/  LOP3.LUT R24, R7, 0xf000f, RZ, 0xc0, !PT ;  /* 0x000f000f07187812 */ /* 0x000fe400078ec0ff */
        /* <DEDUP_REMOVED lines=128> */
.L_x_2679:
[----:B------:R-:W-:Y:S05]  /*61b0*/  @P0 BRA `(.L_x_2672) ;  /* 0x0000056000000947 */ /* 0x000fea0003800000 */
[----:B------:R-:W0:Y:S01]  /*61c0*/  LDS.64 R26, [UR4+0x70] ;  /* 0x00007004ff1a7984 */ /* 0x000e220008000a00 */
[--C-:B------:R-:W-:Y:S02]  /*61d0*/  HADD2.F32 R33, -RZ, R12.reuse.H0_H0 ;  /* 0x2000000cff217230 */ /* 0x100fe40000004100 */
[--C-:B------:R-:W-:Y:S01]  /*61e0*/  HADD2.F32 R37, -RZ, R21.reuse.H0_H0 ;  /* 0x20000015ff257230 */ /* 0x100fe20000004100 */
[----:B------:R-:W1:Y:S01]  /*61f0*/  LDS.64 R2, [UR4+0x78] ;  /* 0x00007804ff027984 */ /* 0x000e620008000a00 */
[----:B------:R-:W-:Y:S02]  /*6200*/  HADD2.F32 R12, -RZ, R12.H1_H1 ;  /* 0x3000000cff0c7230 */ /* 0x000fe40000004100 */
[----:B------:R-:W-:Y:S02]  /*6210*/  HADD2.F32 R35, -RZ, R20.H0_H0 ;  /* 0x20000014ff237230 */ /* 0x000fe40000004100 */
[----:B------:R-:W-:-:S02]  /*6220*/  HADD2.F32 R21, -RZ, R21.H1_H1 ;  /* 0x30000015ff157230 */ /* 0x000fc40000004100 */
[----:B------:R-:W-:Y:S02]  /*6230*/  HADD2.F32 R20, -RZ, R20.H1_H1 ;  /* 0x30000014ff147230 */ /* 0x000fe40000004100 */
        /* <DEDUP_REMOVED lines=9> */
[----:B------:R-:W-:-:S02]  /*62d0*/  FFMA.FTZ R27, R27, R30, RZ ;  /* 0x0000001e1b1b7223 */ /* 0x000fc400000100ff */
        /* <DEDUP_REMOVED lines=68> */
.L_x_2672:
[----:B------:R-:W-:Y:S01]  /*6720*/  IADD3 R88, R88, 0x20, RZ ;  /* 0x0000002058587810 */ /* 0x000fe20007ffe0ff */
[----:B------:R-:W-:Y:S01]  /*6730*/  IMAD.MOV.U32 R3, RZ, RZ, c[0x0][0x18c] ;  /* 0x00006300ff037624 */ /* 0x000fe200078e00ff */
[----:B------:R-:W-:Y:S02]  /*6740*/  UIADD3 UR4, UR4, 0x40, URZ ;  /* 0x0000004004047890 */ /* 0x000fe4000fffe03f */
[C---:B------:R-:W-:Y:S01]  /*6750*/  ISETP.GE.AND P2, PT, R88.reuse, c[0x0][0x1b4], PT ;  /* 0x00006d0058007a0c */ /* 0x040fe20003f46270 */
[----:B------:R-:W-:Y:S01]  /*6760*/  IMAD.WIDE R28, R3, 0x10, R28 ;  /* 0x00000010031c7825 */ /* 0x000fe200078e021c */
[----:B------:R-:W-:-:S13]  /*6770*/  ISETP.LT.AND P3, PT, R88, R89, PT ;  /* 0x000000595800720c */ /* 0x000fda0003f61270 */
[----:B------:R-:W-:Y:S05]  /*6780*/  @!P2 BRA P3, `(.L_x_2680) ;  /* 0xffffc6500000a947 */ /* 0x000fea000183ffff */
.L_x_2671:
        /* <DEDUP_REMOVED lines=20> */
.L_x_2684:
[----:B------:R-:W0:Y:S02]  /*68d0*/  LDS R6, [R4] ;  /* 0x0000000004067984 */ /* 0x000e240000000800 */
[----:B0-----:R-:W-:-:S10]  /*68e0*/  HFMA2.MMA R7, R6, 1, 1, R9 ;  /* 0x3c003c0006077835 */ /* 0x001fd40000000009 */
[----:B------:R-:W0:Y:S02]  /*68f0*/  ATOMS.CAST.SPIN R7, [R4], R6, R7 ;  /* 0x000000060407738d */ /* 0x000e240001800007 */
[----:B0-----:R-:W-:-:S13]  /*6900*/  ISETP.EQ.U32.AND P0, PT, R7, 0x1, PT ;  /* 0x000000010700780c */ /* 0x001fda0003f02070 */
[----:B------:R-:W-:Y:S05]  /*6910*/  @!P0 BRA `(.L_x_2684) ;  /* 0xffffffb000008947 */ /* 0x000fea000383ffff */
[----:B------:R-:W-:Y:S05]  /*6920*/  BRA `(.L_x_2682) ;  /* 0x0000003000007947 */ /* 0x000fea0003800000 */
.L_x_2683:
[----:B------:R-:W2:Y:S02]  /*6930*/  LD.E R4, [R2.64] ;  /* 0x0000000602047980 */ /* 0x000ea4000c101900 */
[----:B--2---:R-:W-:-:S05]  /*6940*/  IMAD.IADD R7, R9, 0x1, R4 ;  /* 0x0000000109077824 */ /* 0x004fca00078e0204 */
[----:B------:R0:W-:Y:S02]  /*6950*/  ST.E [R2.64], R7 ;  /* 0x0000000702007985 */ /* 0x0001e4000c101906 */
.L_x_2682:
[----:B------:R-:W-:Y:S05]  /*6960*/  BSYNC B0 ;  /* 0x0000000000007941 */ /* 0x000fea0003800000 */
.L_x_2681:
[----:B------:R-:W2:Y:S01]  /*6970*/  ATOM.E.ADD.F16x2.RN.STRONG.GPU P0, RZ, [R2.64+0x4], R15 ;  /* 0x0000040f02ff798a */ /* 0x000ea2000810e9c6 */
[----:B------:R-:W-:Y:S01]  /*6980*/  BSSY B0, `(.L_x_2685) ;  /* 0x000000f000007945 */ /* 0x000fe20003800000 */
[----:B--2---:R-:W-:Y:S05]  /*6990*/  @P0 BRA `(.L_x_2686) ;  /* 0x000000d000000947 */ /* 0x004fea0003800000 */
[----:B------:R-:W1:Y:S02]  /*69a0*/  QSPC.E.S P0, RZ, [R2+0x4] ;  /* 0x0000040002ff73aa */ /* 0x000e640000000500 */
[----:B-1----:R-:W-:Y:S05]  /*69b0*/  @!P0 BRA `(.L_x_2687) ;  /* 0x0000008000008947 */ /* 0x002fea0003800000 */
[----:B0-----:R-:W-:-:S04]  /*69c0*/  IADD3 R2, R2, 0x4, RZ ;  /* 0x0000000402027810 */ /* 0x001fc80007ffe0ff */
[----:B------:R-:W-:-:S05]  /*69d0*/  LOP3.LUT R2, R2, 0xffffff, RZ, 0xc0, !PT ;  /* 0x00ffffff02027812 */ /* 0x000fca00078ec0ff */
.L_x_2688:
[----:B------:R-:W0:Y:S02]  /*69e0*/  LDS R6, [R2] ;  /* 0x0000000002067984 */ /* 0x000e240000000800 */
[----:B0-----:R-:W-:-:S06]  /*69f0*/  HADD2 R7, R6, R15 ;  /* 0x0000000f06077230 */ /* 0x001fcc0000000000 */
[----:B------:R-:W0:Y:S02]  /*6a00*/  ATOMS.CAST.SPIN R7, [R2], R6, R7 ;  /* 0x000000060207738d */ /* 0x000e240001800007 */
[----:B0-----:R-:W-:-:S13]  /*6a10*/  ISETP.EQ.U32.AND P0, PT, R7, 0x1, PT ;  /* 0x000000010700780c */ /* 0x001fda0003f02070 */
[----:B------:R-:W-:Y:S05]  /*6a20*/  @!P0 BRA `(.L_x_2688) ;  /* 0xffffffb000008947 */ /* 0x000fea000383ffff */
[----:B------:R-:W-:Y:S05]  /*6a30*/  BRA `(.L_x_2686) ;  /* 0x0000003000007947 */ /* 0x000fea0003800000 */
.L_x_2687:
[----:B------:R-:W2:Y:S02]  /*6a40*/  LD.E R4, [R2.64+0x4] ;  /* 0x0000040602047980 */ /* 0x000ea4000c101900 */
[----:B0-2---:R-:W-:-:S05]  /*6a50*/  IMAD.IADD R7, R15, 0x1, R4 ;  /* 0x000000010f077824 */ /* 0x005fca00078e0204 */
[----:B------:R0:W-:Y:S02]  /*6a60*/  ST.E [R2.64+0x4], R7 ;  /* 0x0000040702007985 */ /* 0x0001e4000c101906 */
.L_x_2686:
[----:B------:R-:W-:Y:S05]  /*6a70*/  BSYNC B0 ;  /* 0x0000000000007941 */ /* 0x000fea0003800000 */
.L_x_2685:
        /* <DEDUP_REMOVED lines=12> */
.L_x_2692:
[----:B------:R-:W0:Y:S02]  /*6b40*/  LDS R4, [R0] ;  /* 0x0000000000047984 */ /* 0x000e240000000800 */
[----:B0-----:R-:W-:-:S10]  /*6b50*/  HFMA2.MMA R5, R4, 1, 1, R7 ;  /* 0x3c003c0004057835 */ /* 0x001fd40000000007 */
[----:B------:R-:W0:Y:S02]  /*6b60*/  ATOMS.CAST.SPIN R5, [R0], R4, R5 ;  /* 0x000000040005738d */ /* 0x000e240001800005 */
[----:B0-----:R-:W-:-:S13]  /*6b70*/  ISETP.EQ.U32.AND P0, PT, R5, 0x1, PT ;  /* 0x000000010500780c */ /* 0x001fda0003f02070 */
[----:B------:R-:W-:Y:S05]  /*6b80*/  @!P0 BRA `(.L_x_2692) ;  /* 0xffffffb000008947 */ /* 0x000fea000383ffff */
[----:B------:R-:W-:Y:S05]  /*6b90*/  BRA `(.L_x_2690) ;  /* 0x0000003000007947 */ /* 0x000fea0003800000 */
.L_x_2691:
[----:B------:R-:W2:Y:S02]  /*6ba0*/  LD.E R0, [R2.64] ;  /* 0x0000000602007980 */ /* 0x000ea4000c101900 */
[----:B--2---:R-:W-:-:S05]  /*6bb0*/  IMAD.IADD R5, R7, 0x1, R0 ;  /* 0x0000000107057824 */ /* 0x004fca00078e0200 */
[----:B------:R0:W-:Y:S02]  /*6bc0*/  ST.E [R2.64], R5 ;  /* 0x0000000502007985 */ /* 0x0001e4000c101906 */
.L_x_2690:
[----:B------:R-:W-:Y:S05]  /*6bd0*/  BSYNC B0 ;  /* 0x0000000000007941 */ /* 0x000fea0003800000 */
.L_x_2689:
[----:B------:R-:W2:Y:S02]  /*6be0*/  ATOM.E.ADD.F16x2.RN.STRONG.GPU P0, RZ, [R2.64+0x4], R13 ;  /* 0x0000040d02ff798a */ /* 0x000ea4000810e9c6 */
[----:B--2---:R-:W-:Y:S05]  /*6bf0*/  @P0 EXIT ;  /* 0x000000000000094d */ /* 0x004fea0003800000 */
[----:B------:R-:W1:Y:S02]  /*6c00*/  QSPC.E.S P0, RZ, [R2+0x4] ;  /* 0x0000040002ff73aa */ /* 0x000e640000000500 */
[----:B-1----:R-:W-:Y:S05]  /*6c10*/  @!P0 BRA `(.L_x_2693) ;  /* 0x0000008000008947 */ /* 0x002fea0003800000 */
[----:B0-----:R-:W-:-:S04]  /*6c20*/  IADD3 R2, R2, 0x4, RZ ;  /* 0x0000000402027810 */ /* 0x001fc80007ffe0ff */
[----:B------:R-:W-:-:S05]  /*6c30*/  LOP3.LUT R2, R2, 0xffffff, RZ, 0xc0, !PT ;  /* 0x00ffffff02027812 */ /* 0x000fca00078ec0ff */
.L_x_2694:
[----:B------:R-:W0:Y:S02]  /*6c40*/  LDS R4, [R2] ;  /* 0x0000000002047984 */ /* 0x000e240000000800 */
[----:B0-----:R-:W-:-:S06]  /*6c50*/  HADD2 R5, R4, R13 ;  /* 0x0000000d04057230 */ /* 0x001fcc0000000000 */
[----:B------:R-:W0:Y:S02]  /*6c60*/  ATOMS.CAST.SPIN R5, [R2], R4, R5 ;  /* 0x000000040205738d */ /* 0x000e240001800005 */
[----:B0-----:R-:W-:-:S13]  /*6c70*/  ISETP.EQ.U32.AND P0, PT, R5, 0x1, PT ;  /* 0x000000010500780c */ /* 0x001fda0003f02070 */
[----:B------:R-:W-:Y:S05]  /*6c80*/  @!P0 BRA `(.L_x_2694) ;  /* 0xffffffb000008947 */ /* 0x000fea000383ffff */
[----:B------:R-:W-:Y:S05]  /*6c90*/  EXIT ;  /* 0x000000000000794d */ /* 0x000fea0003800000 */
.L_x_2693:
[----:B------:R-:W2:Y:S02]  /*6ca0*/  LD.E R0, [R2.64+0x4] ;  /* 0x0000040602007980 */ /* 0x000ea4000c101900 */
[----:B0-2---:R-:W-:-:S05]  /*6cb0*/  IMAD.IADD R5, R13, 0x1, R0 ;  /* 0x000000010d057824 */ /* 0x005fca00078e0200 */
[----:B------:R-:W-:Y:S01]  /*6cc0*/  ST.E [R2.64+0x4], R5 ;  /* 0x0000040502007985 */ /* 0x000fe2000c101906 */
[----:B------:R-:W-:Y:S05]  /*6cd0*/  EXIT ;  /* 0x000000000000794d */ /* 0x000fea0003800000 */
.L_x_2695:
        /* <DEDUP_REMOVED lines=10> */
.L_x_3313:


//--------------------- .text._Z23gemm_half_q_half_kernelILi2ELi8ELb1ELb1ELi32EEvPK6__halfPKjS4_S2_PS0_iiiiPKtS7_iiiiiibS2_i --------------------------
	.section	.text._Z23gemm_half_q_half_kernelILi2ELi8ELb1ELb1ELi32EEvPK6__halfPKjS4_S2_PS0_iiiiPKtS7_iiiiiibS2_i,"ax",@progbits
	.sectioninfo	@"SHI_REGISTERS=48"
	.align	128
        .global         _Z23gemm_half_q_half_kernelILi2ELi8ELb1ELb1ELi32EEvPK6__halfPKjS4_S2_PS0_iiiiPKtS7_iiiiiibS2_i
        .type           _Z23gemm_half_q_half_kernelILi2ELi8ELb1ELb1ELi32EEvPK6__halfPKjS4_S2_PS0_iiiiPKtS7_iiiiiibS2_i,@function
        .size           _Z23gemm_half_q_half_kernelILi2ELi8ELb1ELb1ELi32EEvPK6__halfPKjS4_S2_PS0_iiiiPKtS7_iiiiiibS2_i,(.L_x_3314 - _Z23gemm_half_q_half_kernelILi2ELi8ELb1ELb1ELi32EEvPK6__halfPKjS4_S2_PS0_iiiiPKtS7_iiiiiibS2_i)
        .other          _Z23gemm_half_q_half_kernelILi2ELi8ELb1ELb1ELi32EEvPK6__halfPKjS4_S2_PS0_iiiiPKtS7_iiiiiibS2_i,@"STO_CUDA_ENTRY STV_DEFAULT"
_Z23gemm_half_q_half_kernelILi2ELi8ELb1ELb1ELi32EEvPK6__halfPKjS4_S2_PS0_iiiiPKtS7_iiiiiibS2_i:
.text._Z23gemm_half_q_half_kernelILi2ELi8ELb1ELb1ELi32EEvPK6__halfPKjS4_S2_PS0_iiiiPKtS7_iiiiiibS2_i:
        /* <DEDUP_REMOVED lines=9> */
[----:B0-----:R-:W-:-:S05]  /*0090*/  IMAD R0, R5, R0, c[0x0][0x188] ;  /* 0x0000620005007624 */ /* 0x001fca00078e0200 */
[C---:B------:R-:W-:Y:S02]  /*00a0*/  ISETP.GE.AND P1, PT, R0.reuse, 0x1, PT ;  /* 0x000000010000780c */ /* 0x040fe40003f26270 */
[----:B------:R-:W-:-:S11]  /*00b0*/  IMNMX R4, R0, 0x2, PT ;  /* 0x0000000200047817 */ /* 0x000fd60003800200 */
[----:B------:R-:W-:Y:S05]  /*00c0*/  @!P1 BRA `(.L_x_2696) ;  /* 0x000000b000009947 */ /* 0x000fea0003800000 */
[----:B-12---:R-:W-:Y:S01]  /*00d0*/  ISETP.GE.AND P0, PT, R4, 0x2, PT ;  /* 0x000000020400780c */ /* 0x006fe20003f06270 */
[----:B------:R-:W-:Y:S01]  /*00e0*/  IMAD.MOV.U32 R10, RZ, RZ, c[0x0][0x1c8] ;  /* 0x00007200ff0a7624 */ /* 0x000fe200078e00ff */
[----:B------:R-:W-:-:S05]  /*00f0*/  MOV R11, c[0x0][0x1cc] ;  /* 0x00007300000b7a02 */ /* 0x000fca0000000f00 */
[----:B------:R-:W2:Y:S06]  /*0100*/  LDG.E.U16 R9, [R10.64] ;  /* 0x000000060a097981 */ /* 0x000eac000c1e1500 */
[----:B------:R-:W-:Y:S01]  /*0110*/  @P0 MOV R12, c[0x0][0x1d0] ;  /* 0x00007400000c0a02 */ /* 0x000fe20000000f00 */
[----:B------:R-:W-:-:S04]  /*0120*/  @P0 IMAD.MOV.U32 R13, RZ, RZ, 0x2 ;  /* 0x00000002ff0d0424 */ /* 0x000fc800078e00ff */
[----:B------:R-:W-:-:S05]  /*0130*/  @P0 IMAD.WIDE R12, R12, R13, c[0x0][0x1c8] ;  /* 0x000072000c0c0625 */ /* 0x000fca00078e020d */
[----:B------:R-:W3:Y:S01]  /*0140*/  @P0 LDG.E.U16 R8, [R12.64] ;  /* 0x000000060c080981 */ /* 0x000ee2000c1e1500 */
[----:B--2---:R-:W-:Y:S02]  /*0150*/  PRMT R2, R9, 0x7610, R2 ;  /* 0x0000761009027816 */ /* 0x004fe40000000002 */
[----:B---3--:R-:W-:-:S04]  /*0160*/  @P0 LOP3.LUT R6, R8, R9, RZ, 0xfc, !PT ;  /* 0x0000000908060212 */ /* 0x008fc800078efcff */
[----:B------:R-:W-:-:S03]  /*0170*/  @P0 PRMT R2, R6, 0x7610, R2 ;  /* 0x0000761006020816 */ /* 0x000fc60000000002 */
.L_x_2696:
        /* <DEDUP_REMOVED lines=8> */
[----:B0-----:R-:W-:Y:S01]  /*0200*/  SHF.L.U32 R6, R6, 0x7, RZ ;  /* 0x0000000706067819 */ /* 0x001fe200000006ff */
[----:B------:R-:W-:Y:S03]  /*0210*/  BSSY B0, `(.L_x_2697) ;  /* 0x0000067000007945 */ /* 0x000fe60003800000 */
        /* <DEDUP_REMOVED lines=12> */
[----:B------:R-:W-:Y:S01]  /*02e0*/  IMAD.MOV.U32 R21, RZ, RZ, RZ ;  /* 0x000000ffff157224 */ /* 0x000fe200078e00ff */
[----:B------:R-:W-:Y:S01]  /*02f0*/  SHF.L.U32 R20, R7, 0x1, RZ ;  /* 0x0000000107147819 */ /* 0x000fe200000006ff */
[----:B------:R-:W-:-:S05]  /*0300*/  IMAD.SHL.U32 R13, R12, 0x2, RZ ;  /* 0x000000020c0d7824 */ /* 0x000fca00078e00ff */
        /* <DEDUP_REMOVED lines=8> */
.L_x_2701:
        /* <DEDUP_REMOVED lines=17> */
.L_x_2700:
[----:B------:R-:W-:-:S04]  /*04a0*/  IADD3 R14, R4, -R21, RZ ;  /* 0x80000015040e7210 */ /* 0x000fc80007ffe0ff */
        /* <DEDUP_REMOVED lines=16> */
.L_x_2699:
[----:B------:R-:W-:Y:S01]  /*05b0*/  IMAD R13, R5, c[0x0][0x190], RZ ;  /* 0x00006400050d7a24 */ /* 0x000fe200078e02ff */
[----:B------:R-:W-:Y:S01]  /*05c0*/  ISETP.GT.AND P2, PT, R4, 0x3, PT ;  /* 0x000000030400780c */ /* 0x000fe20003f44270 */
[----:B------:R-:W-:Y:S01]  /*05d0*/  IMAD.MOV.U32 R21, RZ, RZ, RZ ;  /* 0x000000ffff157224 */ /* 0x000fe200078e00ff */
[----:B------:R-:W-:Y:S01]  /*05e0*/  SHF.L.U32 R20, R7, 0x1, RZ ;  /* 0x0000000107147819 */ /* 0x000fe200000006ff */
[----:B------:R-:W-:-:S05]  /*05f0*/  IMAD.SHL.U32 R14, R13, 0x2, RZ ;  /* 0x000000020d0e7824 */ /* 0x000fca00078e00ff */
        /* <DEDUP_REMOVED lines=8> */
.L_x_2703:
        /* <DEDUP_REMOVED lines=17> */
.L_x_2702:
[----:B------:R-:W-:-:S04]  /*0790*/  IADD3 R14, R4, -R21, RZ ;  /* 0x80000015040e7210 */ /* 0x000fc80007ffe0ff */
        /* <DEDUP_REMOVED lines=14> */
.L_x_2698:
[----:B------:R-:W-:Y:S05]  /*0880*/  BSYNC B0 ;  /* 0x0000000000007941 */ /* 0x000fea0003800000 */
.L_x_2697:
        /* <DEDUP_REMOVED lines=18> */
.L_x_2706:
[----:B01----:R-:W-:Y:S01]  /*09b0*/  IMAD.WIDE R12, R19, c[0x0][0x18c], R6 ;  /* 0x00006300130c7a25 */ /* 0x003fe200078e0206 */
        /* <DEDUP_REMOVED lines=10> */
.L_x_2705:
[----:B-1----:R-:W-:-:S04]  /*0a60*/  IADD3 R12, R4, -R5, RZ ;  /* 0x80000005040c7210 */ /* 0x002fc80007ffe0ff */
[----:B------:R-:W-:-:S13]  /*0a70*/  ISETP.GT.AND P2, PT, R12, 0x1, PT ;  /* 0x000000010c00780c */ /* 0x000fda0003f44270 */
[----:B------:R-:W-:Y:S01]  /*0a80*/  @P2 PLOP3.LUT P0, PT, PT, PT, PT, 0x8, 0x0 ;  /* 0x000000000000281c */ /* 0x000fe20003f0e170 */
[----:B------:R1:W-:Y:S01]  /*0a90*/  @P2 STG.E.64 [R6.64], RZ ;  /* 0x000000ff06002986 */ /* 0x0003e2000c101b06 */
[----:B------:R-:W-:-:S11]  /*0aa0*/  @P2 IADD3 R5, R5, 0x2, RZ ;  /* 0x0000000205052810 */ /* 0x000fd60007ffe0ff */
[----:B------:R-:W-:Y:S01]  /*0ab0*/  ISETP.LT.OR P0, PT, R5, R4, P0 ;  /* 0x000000040500720c */ /* 0x000fe20000701670 */
[----:B------:R-:W-:-:S05]  /*0ac0*/  @P2 IMAD.WIDE R4, R19, c[0x0][0x18c], R6 ;  /* 0x0000630013042a25 */ /* 0x000fca00078e0206 */
[----:B------:R2:W-:Y:S01]  /*0ad0*/  @P2 STG.E.64 [R4.64], RZ ;  /* 0x000000ff04002986 */ /* 0x0005e2000c101b06 */
[----:B-1----:R-:W-:-:S06]  /*0ae0*/  @P2 IMAD.WIDE R6, R19, c[0x0][0x18c], R4 ;  /* 0x0000630013062a25 */ /* 0x002fcc00078e0204 */
[----:B------:R2:W-:Y:S02]  /*0af0*/  @P0 STG.E.64 [R6.64], RZ ;  /* 0x000000ff06000986 */ /* 0x0005e4000c101b06 */
.L_x_2704:
[----:B------:R-:W-:Y:S01]  /*0b00*/  BAR.SYNC.DEFER_BLOCKING 0x0 ;  /* 0x0000000000007b1d */ /* 0x000fe20000010000 */
[C---:B------:R-:W-:Y:S02]  /*0b10*/  ISETP.GT.AND P0, PT, R10.reuse, c[0x0][0x1a8], PT ;  /* 0x00006a000a007a0c */ /* 0x040fe40003f04270 */
[C---:B------:R-:W-:Y:S02]  /*0b20*/  ISETP.GT.AND P4, PT, R10.reuse, c[0x0][0x1ac], PT ;  /* 0x00006b000a007a0c */ /* 0x040fe40003f84270 */
[C---:B------:R-:W-:Y:S02]  /*0b30*/  ISETP.GT.AND P5, PT, R10.reuse, c[0x0][0x1b0], PT ;  /* 0x00006c000a007a0c */ /* 0x040fe40003fa4270 */
[C---:B--2---:R-:W-:Y:S02]  /*0b40*/  IMNMX R5, R10.reuse, c[0x0][0x1a8], PT ;  /* 0x00006a000a057a17 */ /* 0x044fe40003800200 */
        /* <DEDUP_REMOVED lines=12> */
[----:B0-----:R-:W-:Y:S02]  /*0c10*/  @P2 IMNMX R13, R10, c[0x0][0x1b8], PT ;  /* 0x00006e000a0d2a17 */ /* 0x001fe40003800200 */
        /* <DEDUP_REMOVED lines=16> */
[----:B------:R-:W-:Y:S01]  /*0d20*/  @P2 LEA.HI R15, R15, R14, RZ, 0x5 ;  /* 0x0000000e0f0f2211 */ /* 0x000fe200078f28ff */
[----:B------:R-:W-:Y:S01]  /*0d30*/  @P4 IMAD R6, R4, 0x5, RZ ;  /* 0x0000000504064824 */ /* 0x000fe200078e02ff */
[----:B------:R-:W-:Y:S01]  /*0d40*/  @P3 LEA.HI R17, R17, R16, RZ, 0x5 ;  /* 0x0000001011113211 */ /* 0x000fe200078f28ff */
[----:B------:R-:W-:Y:S01]  /*0d50*/  @P5 IMAD.SHL.U32 R13, R12, 0x4, RZ ;  /* 0x000000040c0d5824 */ /* 0x000fe200078e00ff */
[----:B------:R-:W-:Y:S01]  /*0d60*/  SHF.R.S32.HI R18, RZ, 0x5, R18 ;  /* 0x00000005ff127819 */ /* 0x000fe20000011412 */
[----:B------:R-:W-:Y:S01]  /*0d70*/  CS2R R4, SRZ ;  /* 0x0000000000047805 */ /* 0x000fe2000001ff00 */
[----:B------:R-:W-:-:S02]  /*0d80*/  @P2 SHF.R.S32.HI R15, RZ, 0x5, R15 ;  /* 0x00000005ff0f2819 */ /* 0x000fc4000001140f */
[----:B------:R-:W-:Y:S02]  /*0d90*/  @P3 SHF.R.S32.HI R17, RZ, 0x5, R17 ;  /* 0x00000005ff113819 */ /* 0x000fe40000011411 */
[----:B------:R-:W-:Y:S01]  /*0da0*/  LEA R7, R18, R7, 0x3 ;  /* 0x0000000712077211 */ /* 0x000fe200078e18ff */
[----:B------:R-:W-:Y:S02]  /*0db0*/  @P2 IMAD R4, R15, 0x3, RZ ;  /* 0x000000030f042824 */ /* 0x000fe400078e02ff */
[----:B------:R-:W-:Y:S01]  /*0dc0*/  @P3 IMAD.SHL.U32 R5, R17, 0x2, RZ ;  /* 0x0000000211053824 */ /* 0x000fe200078e00ff */
[----:B------:R-:W-:Y:S01]  /*0dd0*/  IADD3 R6, R13, R7, R6 ;  /* 0x000000070d067210 */ /* 0x000fe20007ffe006 */
[----:B------:R-:W-:Y:S05]  /*0de0*/  @P0 BRA `(.L_x_2707) ;  /* 0x0000034000000947 */ /* 0x000fea0003800000 */
[----:B------:R-:W-:Y:S01]  /*0df0*/  IMAD.SHL.U32 R16, R3, 0x40, RZ ;  /* 0x0000004003107824 */ /* 0x000fe200078e00ff */
[----:B------:R-:W-:-:S10]  /*0e00*/  HFMA2.MMA R3, -RZ, RZ, 0, 1.1920928955078125e-07 ;  /* 0x00000002ff037435 */ /* 0x000fd400000001ff */
[----:B------:R-:W-:-:S05]  /*0e10*/  IMAD.WIDE R16, R16, R3, c[0x0][0x198] ;  /* 0x0000660010107625 */ /* 0x000fca00078e0203 */
[----:B------:R0:W5:Y:S01]  /*0e20*/  LDG.E.U16.CONSTANT R7, [R16.64] ;  /* 0x0000000610077981 */ /* 0x000162000c1e9500 */
[----:B------:R-:W-:Y:S01]  /*0e30*/  SHF.R.S32.HI R15, RZ, 0x1f, R2 ;  /* 0x0000001fff0f7819 */ /* 0x000fe20000011402 */
[----:B------:R-:W-:Y:S01]  /*0e40*/  IMAD.SHL.U32 R13, R2, 0x4, RZ ;  /* 0x00000004020d7824 */ /* 0x000fe200078e00ff */
[----:B------:R-:W-:Y:S01]  /*0e50*/  MOV R12, R10 ;  /* 0x0000000a000c7202 */ /* 0x000fe20000000f00 */
[----:B------:R-:W-:Y:S01]  /*0e60*/  IMAD.MOV.U32 R14, RZ, RZ, RZ ;  /* 0x000000ffff0e7224 */ /* 0x000fe200078e00ff */
[----:B------:R-:W-:Y:S02]  /*0e70*/  LEA.HI R15, R15, R2, RZ, 0x3 ;  /* 0x000000020f0f7211 */ /* 0x000fe400078f18ff */
[----:B------:R-:W-:Y:S02]  /*0e80*/  LOP3.LUT R13, R13, 0x10, RZ, 0xc0, !PT ;  /* 0x000000100d0d7812 */ /* 0x000fe400078ec0ff */
[----:B------:R-:W-:Y:S02]  /*0e90*/  SHF.R.S32.HI R15, RZ, 0x3, R15 ;  /* 0x00000003ff0f7819 */ /* 0x000fe4000001140f */
.L_x_2708:
        /* <DEDUP_REMOVED lines=41> */
.L_x_2707:
        /* <DEDUP_REMOVED lines=22> */
.L_x_2718:
[----:B------:R-:W-:Y:S05]  /*1290*/  @!P1 BRA `(.L_x_2710) ;  /* 0x0000393000009947 */ /* 0x000fea0003800000 */
[----:B------:R-:W2:Y:S01]  /*12a0*/  LDG.E.128.CONSTANT R4, [R2.64] ;  /* 0x0000000602047981 */ /* 0x000ea2000c1e9d00 */
[----:B------:R-:W-:Y:S01]  /*12b0*/  PRMT R21, R9, 0x9910, RZ ;  /* 0x0000991009157816 */ /* 0x000fe200000000ff */
[----:B------:R-:W-:-:S03]  /*12c0*/  IMAD.MOV.U32 R0, RZ, RZ, 0x2c00 ;  /* 0x00002c00ff007424 */ /* 0x000fc600078e00ff */
[----:B------:R-:W-:Y:S02]  /*12d0*/  ISETP.NE.AND P2, PT, R21, RZ, PT ;  /* 0x000000ff1500720c */ /* 0x000fe40003f45270 */
[C---:B--2---:R-:W-:Y:S02]  /*12e0*/  LOP3.LUT R22, R5.reuse, 0xf000f, RZ, 0xc0, !PT ;  /* 0x000f000f05167812 */ /* 0x044fe400078ec0ff */
[----:B------:R-:W-:Y:S02]  /*12f0*/  LOP3.LUT R23, R5, 0xf000f0, RZ, 0xc0, !PT ;  /* 0x00f000f005177812 */ /* 0x000fe400078ec0ff */
[C---:B------:R-:W-:Y:S02]  /*1300*/  LOP3.LUT R20, R4.reuse, 0xf000f, RZ, 0xc0, !PT ;  /* 0x000f000f04147812 */ /* 0x040fe400078ec0ff */
[----:B------:R-:W-:Y:S02]  /*1310*/  LOP3.LUT R21, R4, 0xf000f0, RZ, 0xc0, !PT ;  /* 0x00f000f004157812 */ /* 0x000fe400078ec0ff */
[----:B------:R-:W-:-:S02]  /*1320*/  SHF.R.U32.HI R5, RZ, 0x8, R5 ;  /* 0x00000008ff057819 */ /* 0x000fc40000011605 */
        /* <DEDUP_REMOVED lines=52> */
[--C-:B------:R-:W-:Y:S02]  /*1670*/  HADD2.F32 R40, -RZ, R21.reuse.H0_H0 ;  /* 0x20000015ff287230 */ /* 0x100fe40000004100 */
[----:B------:R-:W-:-:S02]  /*1680*/  HADD2.F32 R42, -RZ, R21.H1_H1 ;  /* 0x30000015ff2a7230 */ /* 0x000fc40000004100 */
[----:B------:R-:W-:Y:S02]  /*1690*/  HADD2.F32 R41, -RZ, R28.H0_H0 ;  /* 0x2000001cff297230 */ /* 0x000fe40000004100 */
[----:B------:R-:W-:Y:S02]  /*16a0*/  HADD2.F32 R45, -RZ, R26.H0_H0 ;  /* 0x2000001aff2d7230 */ /* 0x000fe40000004100 */
[--C-:B0-----:R-:W-:Y:S02]  /*16b0*/  HADD2.F32 R36, -RZ, R4.reuse.H0_H0 ;  /* 0x20000004ff247230 */ /* 0x101fe40000004100 */
[----:B------:R-:W-:-:S03]  /*16c0*/  HADD2.F32 R4, -RZ, R4.H1_H1 ;  /* 0x30000004ff047230 */ /* 0x000fc60000004100 */
[----:B------:R-:W-:Y:S01]  /*16d0*/  FFMA.FTZ R38, R37, R36, RZ ;  /* 0x0000002425267223 */ /* 0x000fe200000100ff */
[--C-:B------:R-:W-:Y:S01]  /*16e0*/  HADD2.F32 R37, -RZ, R5.reuse.H0_H0 ;  /* 0x20000005ff257230 */ /* 0x100fe20000004100 */
[----:B------:R-:W-:Y:S01]  /*16f0*/  FFMA.FTZ R45, R36, R45, RZ ;  /* 0x0000002d242d7223 */ /* 0x000fe200000100ff */
[----:B------:R-:W-:Y:S01]  /*1700*/  HADD2.F32 R5, -RZ, R5.H1_H1 ;  /* 0x30000005ff057230 */ /* 0x000fe20000004100 */
[----:B------:R-:W-:-:S04]  /*1710*/  FFMA.FTZ R38, R39, R4, R38 ;  /* 0x0000000427267223 */ /* 0x000fc80000010026 */
[----:B------:R-:W-:Y:S01]  /*1720*/  FFMA.FTZ R40, R40, R37, R38 ;  /* 0x0000002528287223 */ /* 0x000fe20000010026 */
[--C-:B-1----:R-:W-:Y:S02]  /*1730*/  HADD2.F32 R38, -RZ, R6.reuse.H0_H0 ;  /* 0x20000006ff267230 */ /* 0x102fe40000004100 */
[----:B------:R-:W-:Y:S01]  /*1740*/  HADD2.F32 R6, -RZ, R6.H1_H1 ;  /* 0x30000006ff067230 */ /* 0x000fe20000004100 */
[----:B------:R-:W-:-:S04]  /*1750*/  FFMA.FTZ R39, R42, R5, R40 ;  /* 0x000000052a277223 */ /* 0x000fc80000010028 */
[----:B------:R-:W-:Y:S01]  /*1760*/  FFMA.FTZ R41, R41, R38, R39 ;  /* 0x0000002629297223 */ /* 0x000fe20000010027 */
[----:B------:R-:W-:-:S05]  /*1770*/  HADD2.F32 R39, -RZ, R28.H1_H1 ;  /* 0x3000001cff277230 */ /* 0x000fca0000004100 */
[----:B------:R-:W-:Y:S01]  /*1780*/  FFMA.FTZ R40, R39, R6, R41 ;  /* 0x0000000627287223 */ /* 0x000fe20000010029 */
[----:B------:R-:W-:Y:S02]  /*1790*/  HADD2.F32 R39, -RZ, R7.H0_H0 ;  /* 0x20000007ff277230 */ /* 0x000fe40000004100 */
[----:B------:R-:W-:Y:S02]  /*17a0*/  HADD2.F32 R41, -RZ, R29.H0_H0 ;  /* 0x2000001dff297230 */ /* 0x000fe40000004100 */
        /* <DEDUP_REMOVED lines=28> */
[----:B------:R-:W-:Y:S01]  /*1970*/  HADD2.F32 R41, -RZ, R26.H1_H1 ;  /* 0x3000001aff297230 */ /* 0x000fe20000004100 */
[----:B------:R-:W-:-:S04]  /*1980*/  PRMT R40, R40, 0x5410, R42 ;  /* 0x0000541028287816 */ /* 0x000fc8000000002a */
[----:B------:R-:W-:Y:S01]  /*1990*/  FFMA.FTZ R44, R4, R41, R45 ;  /* 0x00000029042c7223 */ /* 0x000fe2000001002d */
[----:B------:R-:W-:Y:S01]  /*19a0*/  HADD2.F32 R4, -RZ, R25.H0_H0 ;  /* 0x20000019ff047230 */ /* 0x000fe20000004100 */
[----:B------:R-:W-:Y:S01]  /*19b0*/  HFMA2.MMA R19, R40, 1, 1, R19 ;  /* 0x3c003c0028137835 */ /* 0x000fe20000000013 */
        /* <DEDUP_REMOVED lines=20> */
[----:B------:R-:W-:-:S04]  /*1b00*/  FFMA.FTZ R6, R39, R5, R6 ;  /* 0x0000000527067223 */ /* 0x000fc80000010006 */
        /* <DEDUP_REMOVED lines=8> */
.L_x_2711:
[----:B------:R-:W-:Y:S05]  /*1b90*/  @P0 BRA `(.L_x_2712) ;  /* 0x0000056000000947 */ /* 0x000fea0003800000 */
[----:B------:R-:W0:Y:S01]  /*1ba0*/  LDS.64 R4, [UR4+0x40] ;  /* 0x00004004ff047984 */ /* 0x000e220008000a00 */
[----:B------:R-:W-:Y:S02]  /*1bb0*/  HADD2.F32 R36, -RZ, R20.H0_H0 ;  /* 0x20000014ff247230 */ /* 0x000fe40000004100 */
[----:B------:R-:W-:Y:S01]  /*1bc0*/  HADD2.F32 R38, -RZ, R22.H0_H0 ;  /* 0x20000016ff267230 */ /* 0x000fe20000004100 */
[----:B------:R-:W1:Y:S01]  /*1bd0*/  LDS.64 R6, [UR4+0x48] ;  /* 0x00004804ff067984 */ /* 0x000e620008000a00 */
[----:B------:R-:W-:Y:S02]  /*1be0*/  HADD2.F32 R41, -RZ, R20.H1_H1 ;  /* 0x30000014ff297230 */ /* 0x000fe40000004100 */
        /* <DEDUP_REMOVED lines=12> */
[----:B------:R-:W-:Y:S01]  /*1cb0*/  HADD2.F32 R36, -RZ, R24.H1_H1 ;  /* 0x30000018ff247230 */ /* 0x000fe20000004100 */
[----:B------:R-:W-:Y:S01]  /*1cc0*/  FFMA.FTZ R37, R42, R37, RZ ;  /* 0x000000252a257223 */ /* 0x000fe200000100ff */
        /* <DEDUP_REMOVED lines=67> */
.L_x_2712:
        /* <DEDUP_REMOVED lines=10> */
[----:B------:R-:W-:Y:S02]  /*21a0*/  SHF.R.U32.HI R5, RZ, 0x8, R5 ;  /* 0x00000008ff057819 */ /* 0x000fe40000011605 */
[----:B------:R-:W-:Y:S02]  /*21b0*/  SHF.R.U32.HI R26, RZ, 0x8, R6 ;  /* 0x00000008ff1a7819 */ /* 0x000fe40000011606 */
[C---:B------:R-:W-:Y:S02]  /*21c0*/  LOP3.LUT R29, R7.reuse, 0xf000f, RZ, 0xc0, !PT ;  /* 0x000f000f071d7812 */ /* 0x040fe400078ec0ff */
[----:B------:R-:W-:Y:S02]  /*21d0*/  LOP3.LUT R25, R7, 0xf000f0, RZ, 0xc0, !PT ;  /* 0x00f000f007197812 */ /* 0x000fe400078ec0ff */
[----:B------:R-:W-:-:S02]  /*21e0*/  LOP3.LUT R39, R6, 0xf000f0, RZ, 0xc0, !PT ;  /* 0x00f000f006277812 */ /* 0x000fc400078ec0ff */
[----:B------:R-:W-:Y:S02]  /*21f0*/  SHF.R.U32.HI R7, RZ, 0x8, R7 ;  /* 0x00000008ff077819 */ /* 0x000fe40000011607 */
[C---:B------:R-:W-:Y:S02]  /*2200*/  LOP3.LUT R6, R4.reuse, 0xf000f, RZ, 0xc0, !PT ;  /* 0x000f000f04067812 */ /* 0x040fe400078ec0ff */
[----:B------:R-:W-:Y:S02]  /*2210*/  LOP3.LUT R41, R4, 0xf000f0, RZ, 0xc0, !PT ;  /* 0x00f000f004297812 */ /* 0x000fe400078ec0ff */
[----:B------:R-:W-:Y:S02]  /*2220*/  LOP3.LUT R4, R22, 0x64006400, RZ, 0xfc, !PT ;  /* 0x6400640016047812 */ /* 0x000fe400078efcff */
        /* <DEDUP_REMOVED lines=51> */
[----:B------:R-:W-:Y:S02]  /*2560*/  HADD2.F32 R42, -RZ, R34.H1_H1 ;  /* 0x30000022ff2a7230 */ /* 0x000fe40000004100 */
        /* <DEDUP_REMOVED lines=14> */
[----:B------:R-:W-:Y:S02]  /*2650*/  FMUL.FTZ R43, R14, R43 ;  /* 0x0000002b0e2b7220 */ /* 0x000fe40000410000 */
        /* <DEDUP_REMOVED lines=18> */
[----:B------:R-:W-:Y:S01]  /*2780*/  PRMT R43, R43, 0x5410, R44 ;  /* 0x000054102b2b7816 */ /* 0x000fe2000000002c */
[----:B------:R-:W-:-:S05]  /*2790*/  HADD2.F32 R44, -RZ, R31.H0_H0 ;  /* 0x2000001fff2c7230 */ /* 0x000fca0000004100 */
[----:B------:R-:W-:Y:S01]  /*27a0*/  HFMA2.MMA R19, R43, 1, 1, R19 ;  /* 0x3c003c002b137835 */ /* 0x000fe20000000013 */
        /* <DEDUP_REMOVED lines=36> */
.L_x_2713:
        /* <DEDUP_REMOVED lines=25> */
[----:B------:R-:W-:-:S02]  /*2b80*/  HADD2.F32 R29, -RZ, R34.H0_H0 ;  /* 0x20000022ff1d7230 */ /* 0x000fc40000004100 */
[--C-:B------:R-:W-:Y:S02]  /*2b90*/  HADD2.F32 R4, -RZ, R5.reuse.H0_H0 ;  /* 0x20000005ff047230 */ /* 0x100fe40000004100 */
        /* <DEDUP_REMOVED lines=42> */
[----:B------:R-:W-:Y:S01]  /*2e40*/  HADD2.F32 R25, -RZ, R36.H1_H1 ;  /* 0x30000024ff197230 */ /* 0x000fe20000004100 */
[----:B------:R-:W-:Y:S01]  /*2e50*/  FFMA.FTZ R4, R27, R4, R29 ;  /* 0x000000041b047223 */ /* 0x000fe2000001001d */
        /* <DEDUP_REMOVED lines=16> */
.L_x_2714:
[----:B------:R-:W2:Y:S01]  /*2f60*/  LDG.E.128.CONSTANT R4, [R20.64] ;  /* 0x0000000614047981 */ /* 0x000ea2000c1e9d00 */
[----:B------:R-:W-:Y:S01]  /*2f70*/  IMAD.WIDE R22, R23, c[0x0][0x18c], R20 ;  /* 0x0000630017167a25 */ /* 0x000fe200078e0214 */
        /* <DEDUP_REMOVED lines=12> */
[C---:B------:R-:W-:Y:S01]  /*3040*/  LOP3.LUT R26, R7.reuse, 0xf000f, RZ, 0xc0, !PT ;  /* 0x000f000f071a7812 */ /* 0x040fe200078ec0ff */
[----:B------:R-:W-:Y:S01]  /*3050*/  HFMA2 R30, R21, R0.H0_H0, -72, -72 ;  /* 0xd480d480151e7431 */ /* 0x000fe20000040000 */
        /* <DEDUP_REMOVED lines=47> */
[----:B------:R-:W-:-:S03]  /*3350*/  HADD2.F32 R4, -RZ, R4.H1_H1 ;  /* 0x30000004ff047230 */ /* 0x000fc60000004100 */
[----:B------:R-:W-:Y:S02]  /*3360*/  FFMA.FTZ R39, R39, R38, RZ ;  /* 0x0000002627277223 */ /* 0x000fe400000100ff */
[----:B------:R-:W-:Y:S02]  /*3370*/  FFMA.FTZ R45, R38, R45, RZ ;  /* 0x0000002d262d7223 */ /* 0x000fe400000100ff */
[----:B------:R-:W-:Y:S01]  /*3380*/  FFMA.FTZ R40, R41, R4, R39 ;  /* 0x0000000429287223 */ /* 0x000fe20000010027 */
[--C-:B------:R-:W-:Y:S02]  /*3390*/  HADD2.F32 R39, -RZ, R5.reuse.H0_H0 ;  /* 0x20000005ff277230 */ /* 0x100fe40000004100 */
[----:B------:R-:W-:Y:S02]  /*33a0*/  HADD2.F32 R41, -RZ, R30.H0_H0 ;  /* 0x2000001eff297230 */ /* 0x000fe40000004100 */
        /* <DEDUP_REMOVED lines=72> */
.L_x_2715:
        /* <DEDUP_REMOVED lines=39> */
[--C-:B-1----:R-:W-:Y:S01]  /*3aa0*/  HADD2.F32 R29, -RZ, R6.reuse.H0_H0 ;  /* 0x20000006ff1d7230 */ /* 0x102fe20000004100 */
[----:B------:R-:W-:Y:S01]  /*3ab0*/  FFMA.FTZ R38, R4, R5, R38 ;  /* 0x0000000504267223 */ /* 0x000fe20000010026 */
[----:B------:R-:W-:-:S02]  /*3ac0*/  HADD2.F32 R6, -RZ, R6.H1_H1 ;  /* 0x30000006ff067230 */ /* 0x000fc40000004100 */
[----:B------:R-:W-:Y:S01]  /*3ad0*/  HADD2.F32 R31, -RZ, R27.H0_H0 ;  /* 0x2000001bff1f7230 */ /* 0x000fe20000004100 */
[-C--:B------:R-:W-:Y:S01]  /*3ae0*/  FFMA.FTZ R5, R28, R29.reuse, R30 ;  /* 0x0000001d1c057223 */ /* 0x080fe2000001001e */
[--C-:B------:R-:W-:Y:S02]  /*3af0*/  HADD2.F32 R30, -RZ, R24.reuse.H0_H0 ;  /* 0x20000018ff1e7230 */ /* 0x100fe40000004100 */
[----:B------:R-:W-:Y:S01]  /*3b00*/  HADD2.F32 R28, -RZ, R25.H1_H1 ;  /* 0x30000019ff1c7230 */ /* 0x000fe20000004100 */
[-C--:B------:R-:W-:Y:S01]  /*3b10*/  FFMA.FTZ R31, R31, R29.reuse, R26 ;  /* 0x0000001d1f1f7223 */ /* 0x080fe2000001001a */
        /* <DEDUP_REMOVED lines=40> */
.L_x_2716:
        /* <DEDUP_REMOVED lines=55> */
[--C-:B------:R-:W-:Y:S02]  /*4110*/  HADD2.F32 R36, -RZ, R28.reuse.H0_H0 ;  /* 0x2000001cff247230 */ /* 0x100fe40000004100 */
[----:B------:R-:W-:Y:S01]  /*4120*/  HADD2.F32 R38, -RZ, R29.H0_H0 ;  /* 0x2000001dff267230 */ /* 0x000fe20000004100 */
[----:B------:R-:W1:Y:S01]  /*4130*/  LDS.64 R6, [UR4+0x38] ;  /* 0x00003804ff067984 */ /* 0x000e620008000a00 */
[----:B------:R-:W-:-:S02]  /*4140*/  HADD2.F32 R37, -RZ, R28.H1_H1 ;  /* 0x3000001cff257230 */ /* 0x000fc40000004100 */
[----:B------:R-:W-:Y:S02]  /*4150*/  HADD2.F32 R39, -RZ, R29.H1_H1 ;  /* 0x3000001dff277230 */ /* 0x000fe40000004100 */
[----:B------:R-:W-:Y:S02]  /*4160*/  HADD2.F32 R41, -RZ, R33.H0_H0 ;  /* 0x20000021ff297230 */ /* 0x000fe40000004100 */
[----:B------:R-:W-:Y:S02]  /*4170*/  HADD2.F32 R42, -RZ, R21.H0_H0 ;  /* 0x20000015ff2a7230 */ /* 0x000fe40000004100 */
[----:B------:R-:W-:Y:S02]  /*4180*/  HADD2.F32 R44, -RZ, R31.H0_H0 ;  /* 0x2000001fff2c7230 */ /* 0x000fe40000004100 */
[--C-:B0-----:R-:W-:Y:S02]  /*4190*/  HADD2.F32 R35, -RZ, R4.reuse.H0_H0 ;  /* 0x20000004ff237230 */ /* 0x101fe40000004100 */
[----:B------:R-:W-:-:S03]  /*41a0*/  HADD2.F32 R4, -RZ, R4.H1_H1 ;  /* 0x30000004ff047230 */ /* 0x000fc60000004100 */
[----:B------:R-:W-:Y:S02]  /*41b0*/  FFMA.FTZ R36, R36, R35, RZ ;  /* 0x0000002324247223 */ /* 0x000fe400000100ff */
[----:B------:R-:W-:Y:S01]  /*41c0*/  FFMA.FTZ R40, R35, R38, RZ ;  /* 0x0000002623287223 */ /* 0x000fe200000100ff */
[--C-:B------:R-:W-:Y:S01]  /*41d0*/  HADD2.F32 R38, -RZ, R26.reuse.H0_H0 ;  /* 0x2000001aff267230 */ /* 0x100fe20000004100 */
        /* <DEDUP_REMOVED lines=11> */
[----:B-1----:R-:W-:Y:S01]  /*4290*/  HADD2.F32 R37, -RZ, R6.H0_H0 ;  /* 0x20000006ff257230 */ /* 0x002fe20000004100 */
[----:B------:R-:W-:Y:S01]  /*42a0*/  FFMA.FTZ R40, R5, R40, R39 ;  /* 0x0000002805287223 */ /* 0x000fe20000010027 */
[----:B------:R-:W-:Y:S02]  /*42b0*/  HADD2.F32 R39, -RZ, R32.H0_H0 ;  /* 0x20000020ff277230 */ /* 0x000fe40000004100 */
        /* <DEDUP_REMOVED lines=8> */
[--C-:B------:R-:W-:Y:S02]  /*4340*/  HADD2.F32 R38, -RZ, R7.reuse.H0_H0 ;  /* 0x20000007ff267230 */ /* 0x100fe40000004100 */
[----:B------:R-:W-:-:S03]  /*4350*/  HADD2.F32 R7, -RZ, R7.H1_H1 ;  /* 0x30000007ff077230 */ /* 0x000fc60000004100 */
[----:B------:R-:W-:Y:S01]  /*4360*/  FFMA.FTZ R39, R40, R38, R39 ;  /* 0x0000002628277223 */ /* 0x000fe20000010027 */
[----:B------:R-:W-:Y:S01]  /*4370*/  HADD2.F32 R40, -RZ, R22.H1_H1 ;  /* 0x30000016ff287230 */ /* 0x000fe20000004100 */
[----:B------:R-:W-:Y:S01]  /*4380*/  FFMA.FTZ R41, R38, R42, R41 ;  /* 0x0000002a26297223 */ /* 0x000fe20000010029 */
[----:B------:R-:W-:-:S03]  /*4390*/  HADD2.F32 R42, -RZ, R21.H1_H1 ;  /* 0x30000015ff2a7230 */ /* 0x000fc60000004100 */
[----:B------:R-:W-:Y:S02]  /*43a0*/  FFMA.FTZ R39, R40, R7, R39 ;  /* 0x0000000728277223 */ /* 0x000fe40000010027 */
[----:B------:R-:W-:Y:S01]  /*43b0*/  FFMA.FTZ R40, R7, R42, R41 ;  /* 0x0000002a07287223 */ /* 0x000fe20000010029 */
[--C-:B------:R-:W-:Y:S01]  /*43c0*/  HADD2.F32 R42, -RZ, R30.reuse.H0_H0 ;  /* 0x2000001eff2a7230 */ /* 0x100fe20000004100 */
        /* <DEDUP_REMOVED lines=22> */
[----:B------:R-:W-:Y:S01]  /*4530*/  HADD2.F32 R35, -RZ, R20.H0_H0 ;  /* 0x20000014ff237230 */ /* 0x000fe20000004100 */
[----:B------:R-:W-:Y:S01]  /*4540*/  FFMA.FTZ R4, R37, R5, R4 ;  /* 0x0000000525047223 */ /* 0x000fe20000010004 */
[----:B------:R-:W-:Y:S02]  /*4550*/  HADD2.F32 R5, -RZ, R34.H1_H1 ;  /* 0x30000022ff057230 */ /* 0x000fe40000004100 */
[----:B------:R-:W-:-:S03]  /*4560*/  HADD2.F32 R37, -RZ, R27.H1_H1 ;  /* 0x3000001bff257230 */ /* 0x000fc60000004100 */
[C---:B------:R-:W-:Y:S01]  /*4570*/  FFMA.FTZ R5, R6.reuse, R5, R4 ;  /* 0x0000000506057223 */ /* 0x040fe20000010004 */
[----:B------:R-:W-:Y:S01]  /*4580*/  HADD2.F32 R4, -RZ, R20.H1_H1 ;  /* 0x30000014ff047230 */ /* 0x000fe20000004100 */
[----:B------:R-:W-:Y:S01]  /*4590*/  FFMA.FTZ R37, R6, R37, R36 ;  /* 0x0000002506257223 */ /* 0x000fe20000010024 */
[--C-:B------:R-:W-:Y:S01]  /*45a0*/  HADD2.F32 R6, -RZ, R0.reuse.H0_H0 ;  /* 0x20000000ff067230 */ /* 0x100fe20000004100 */
[----:B------:R-:W-:Y:S01]  /*45b0*/  FFMA.FTZ R5, R38, R35, R5 ;  /* 0x0000002326057223 */ /* 0x000fe20000010005 */
[----:B------:R-:W-:-:S03]  /*45c0*/  HADD2.F32 R36, -RZ, R0.H1_H1 ;  /* 0x30000000ff247230 */ /* 0x000fc60000004100 */
[----:B------:R-:W-:Y:S02]  /*45d0*/  FFMA.FTZ R6, R38, R6, R37 ;  /* 0x0000000626067223 */ /* 0x000fe40000010025 */
        /* <DEDUP_REMOVED lines=8> */
.L_x_2717:
[----:B------:R-:W-:Y:S05]  /*4660*/  @P0 BRA `(.L_x_2710) ;  /* 0x0000056000000947 */ /* 0x000fea0003800000 */
[----:B------:R-:W0:Y:S01]  /*4670*/  LDS.64 R4, [UR4+0x70] ;  /* 0x00007004ff047984 */ /* 0x000e220008000a00 */
[--C-:B------:R-:W-:Y:S02]  /*4680*/  HADD2.F32 R37, -RZ, R28.reuse.H0_H0 ;  /* 0x2000001cff257230 */ /* 0x100fe40000004100 */
[--C-:B------:R-:W-:Y:S01]  /*4690*/  HADD2.F32 R41, -RZ, R29.reuse.H0_H0 ;  /* 0x2000001dff297230 */ /* 0x100fe20000004100 */
[----:B------:R-:W1:Y:S01]  /*46a0*/  LDS.64 R6, [UR4+0x78] ;  /* 0x00007804ff067984 */ /* 0x000e620008000a00 */
[----:B------:R-:W-:Y:S02]  /*46b0*/  HADD2.F32 R39, -RZ, R28.H1_H1 ;  /* 0x3000001cff277230 */ /* 0x000fe40000004100 */
[----:B------:R-:W-:Y:S02]  /*46c0*/  HADD2.F32 R28, -RZ, R29.H1_H1 ;  /* 0x3000001dff1c7230 */ /* 0x000fe40000004100 */
[----:B------:R-:W-:Y:S02]  /*46d0*/  HADD2.F32 R43, -RZ, R30.H0_H0 ;  /* 0x2000001eff2b7230 */ /* 0x000fe40000004100 */
[----:B------:R-:W-:-:S02]  /*46e0*/  HADD2.F32 R45, -RZ, R31.H0_H0 ;  /* 0x2000001fff2d7230 */ /* 0x000fc40000004100 */
[--C-:B0-----:R-:W-:Y:S02]  /*46f0*/  HADD2.F32 R36, -RZ, R4.reuse.H0_H0 ;  /* 0x20000004ff247230 */ /* 0x101fe40000004100 */
[----:B------:R-:W-:Y:S02]  /*4700*/  HADD2.F32 R35, -RZ, R4.H1_H1 ;  /* 0x30000004ff237230 */ /* 0x000fe40000004100 */
[--C-:B------:R-:W-:Y:S01]  /*4710*/  HADD2.F32 R4, -RZ, R5.reuse.H0_H0 ;  /* 0x20000005ff047230 */ /* 0x100fe20000004100 */
[-C--:B------:R-:W-:Y:S01]  /*4720*/  FFMA.FTZ R40, R37, R36.reuse, RZ ;  /* 0x0000002425287223 */ /* 0x080fe200000100ff */
[----:B------:R-:W-:Y:S01]  /*4730*/  HADD2.F32 R5, -RZ, R5.H1_H1 ;  /* 0x30000005ff057230 */ /* 0x000fe20000004100 */
[-C--:B------:R-:W-:Y:S02]  /*4740*/  FFMA.FTZ R37, R41, R36.reuse, RZ ;  /* 0x0000002429257223 */ /* 0x080fe400000100ff */
[-C--:B------:R-:W-:Y:S01]  /*4750*/  FFMA.FTZ R29, R39, R35.reuse, R40 ;  /* 0x00000023271d7223 */ /* 0x080fe20000010028 */
[----:B------:R-:W-:Y:S01]  /*4760*/  HADD2.F32 R39, -RZ, R30.H1_H1 ;  /* 0x3000001eff277230 */ /* 0x000fe20000004100 */
[-C--:B------:R-:W-:Y:S01]  /*4770*/  FFMA.FTZ R37, R28, R35.reuse, R37 ;  /* 0x000000231c257223 */ /* 0x080fe20000010025 */
[--C-:B------:R-:W-:Y:S01]  /*4780*/  HADD2.F32 R28, -RZ, R26.reuse.H0_H0 ;  /* 0x2000001aff1c7230 */ /* 0x100fe20000004100 */
[-C--:B------:R-:W-:Y:S01]  /*4790*/  FFMA.FTZ R38, R43, R36.reuse, RZ ;  /* 0x000000242b267223 */ /* 0x080fe200000100ff */
[----:B------:R-:W-:Y:S01]  /*47a0*/  HADD2.F32 R40, -RZ, R31.H1_H1 ;  /* 0x3000001fff287230 */ /* 0x000fe20000004100 */
[----:B------:R-:W-:Y:S01]  /*47b0*/  FFMA.FTZ R36, R45, R36, RZ ;  /* 0x000000242d247223 */ /* 0x000fe200000100ff */
        /* <DEDUP_REMOVED lines=65> */
.L_x_2710:
[----:B------:R-:W-:Y:S01]  /*4bd0*/  IADD3 R10, R10, 0x20, RZ ;  /* 0x000000200a0a7810 */ /* 0x000fe20007ffe0ff */
[----:B------:R-:W-:Y:S01]  /*4be0*/  UIADD3 UR4, UR4, 0x40, URZ ;  /* 0x0000004004047890 */ /* 0x000fe2000fffe03f */
[----:B------:R-:W-:Y:S02]  /*4bf0*/  MOV R5, c[0x0][0x18c] ;  /* 0x0000630000057a02 */ /* 0x000fe40000000f00 */
[C---:B------:R-:W-:Y:S02]  /*4c00*/  ISETP.GE.AND P2, PT, R10.reuse, c[0x0][0x1b4], PT ;  /* 0x00006d000a007a0c */ /* 0x040fe40003f46270 */
[----:B------:R-:W-:Y:S01]  /*4c10*/  ISETP.LT.AND P3, PT, R10, R11, PT ;  /* 0x0000000b0a00720c */ /* 0x000fe20003f61270 */
[----:B------:R-:W-:-:S12]  /*4c20*/  IMAD.WIDE R2, R5, 0x10, R2 ;  /* 0x0000001005027825 */ /* 0x000fd800078e0202 */
[----:B------:R-:W-:Y:S05]  /*4c30*/  @!P2 BRA P3, `(.L_x_2718) ;  /* 0xffffc6500000a947 */ /* 0x000fea000183ffff */
.L_x_2709:
[----:B------:R-:W-:Y:S05]  /*4c40*/  @!P1 EXIT ;  /* 0x000000000000994d */ /* 0x000fea0003800000 */
[----:B------:R-:W0:Y:S01]  /*4c50*/  S2R R0, SR_CTAID.X ;  /* 0x0000000000007919 */ /* 0x000e220000002500 */
[----:B------:R-:W-:Y:S01]  /*4c60*/  MOV R11, 0x2 ;  /* 0x00000002000b7802 */ /* 0x000fe20000000f00 */
[----:B------:R-:W-:Y:S02]  /*4c70*/  HMUL2 R19, R19, R9.H0_H0 ;  /* 0x2000000913137232 */ /* 0x000fe40000000000 */
[----:B------:R-:W0:Y:S04]  /*4c80*/  S2R R3, SR_TID.X ;  /* 0x0000000000037919 */ /* 0x000e280000002100 */
[----:B------:R-:W1:Y:S01]  /*4c90*/  S2R R5, SR_CTAID.Y ;  /* 0x0000000000057919 */ /* 0x000e620000002600 */
[----:B0-----:R-:W-:Y:S01]  /*4ca0*/  IMAD R0, R0, 0x20, R3 ;  /* 0x0000002000007824 */ /* 0x001fe200078e0203 */
[----:B-1----:R-:W-:-:S03]  /*4cb0*/  SHF.L.U32 R5, R5, 0x1, RZ ;  /* 0x0000000105057819 */ /* 0x002fc600000006ff */
        /* <DEDUP_REMOVED lines=12> */
.L_x_2722:
[----:B------:R-:W0:Y:S02]  /*4d80*/  LDS R6, [R4] ;  /* 0x0000000004067984 */ /* 0x000e240000000800 */
[----:B0-----:R-:W-:-:S10]  /*4d90*/  HFMA2.MMA R7, R6, 1, 1, R19 ;  /* 0x3c003c0006077835 */ /* 0x001fd40000000013 */
[----:B------:R-:W0:Y:S02]  /*4da0*/  ATOMS.CAST.SPIN R7, [R4], R6, R7 ;  /* 0x000000060407738d */ /* 0x000e240001800007 */
[----:B0-----:R-:W-:-:S13]  /*4db0*/  ISETP.EQ.U32.AND P0, PT, R7, 0x1, PT ;  /* 0x000000010700780c */ /* 0x001fda0003f02070 */
[----:B------:R-:W-:Y:S05]  /*4dc0*/  @!P0 BRA `(.L_x_2722) ;  /* 0xffffffb000008947 */ /* 0x000fea000383ffff */
[----:B------:R-:W-:Y:S05]  /*4dd0*/  BRA `(.L_x_2720) ;  /* 0x0000003000007947 */ /* 0x000fea0003800000 */
.L_x_2721:
[----:B------:R-:W2:Y:S02]  /*4de0*/  LD.E R4, [R2.64] ;  /* 0x0000000602047980 */ /* 0x000ea4000c101900 */
[----:B--2---:R-:W-:-:S05]  /*4df0*/  IMAD.IADD R7, R19, 0x1, R4 ;  /* 0x0000000113077824 */ /* 0x004fca00078e0204 */
[----:B------:R0:W-:Y:S02]  /*4e00*/  ST.E [R2.64], R7 ;  /* 0x0000000702007985 */ /* 0x0001e4000c101906 */
.L_x_2720:
[----:B------:R-:W-:Y:S05]  /*4e10*/  BSYNC B0 ;  /* 0x0000000000007941 */ /* 0x000fea0003800000 */
.L_x_2719:
[----:B------:R-:W2:Y:S01]  /*4e20*/  ATOM.E.ADD.F16x2.RN.STRONG.GPU P0, RZ, [R2.64+0x4], R9 ;  /* 0x0000040902ff798a */ /* 0x000ea2000810e9c6 */
[----:B------:R-:W-:Y:S01]  /*4e30*/  BSSY B0, `(.L_x_2723) ;  /* 0x000000f000007945 */ /* 0x000fe20003800000 */
[----:B--2---:R-:W-:Y:S05]  /*4e40*/  @P0 BRA `(.L_x_2724) ;  /* 0x000000d000000947 */ /* 0x004fea0003800000 */
[----:B------:R-:W1:Y:S02]  /*4e50*/  QSPC.E.S P0, RZ, [R2+0x4] ;  /* 0x0000040002ff73aa */ /* 0x000e640000000500 */
[----:B-1----:R-:W-:Y:S05]  /*4e60*/  @!P0 BRA `(.L_x_2725) ;  /* 0x0000008000008947 */ /* 0x002fea0003800000 */
[----:B0-----:R-:W-:-:S04]  /*4e70*/  IADD3 R2, R2, 0x4, RZ ;  /* 0x0000000402027810 */ /* 0x001fc80007ffe0ff */
[----:B------:R-:W-:-:S05]  /*4e80*/  LOP3.LUT R2, R2, 0xffffff, RZ, 0xc0, !PT ;  /* 0x00ffffff02027812 */ /* 0x000fca00078ec0ff */
.L_x_2726:
[----:B------:R-:W0:Y:S02]  /*4e90*/  LDS R6, [R2] ;  /* 0x0000000002067984 */ /* 0x000e240000000800 */
[----:B0-----:R-:W-:-:S06]  /*4ea0*/  HADD2 R7, R6, R9 ;  /* 0x0000000906077230 */ /* 0x001fcc0000000000 */
[----:B------:R-:W0:Y:S02]  /*4eb0*/  ATOMS.CAST.SPIN R7, [R2], R6, R7 ;  /* 0x000000060207738d */ /* 0x000e240001800007 */
[----:B0-----:R-:W-:-:S13]  /*4ec0*/  ISETP.EQ.U32.AND P0, PT, R7, 0x1, PT ;  /* 0x000000010700780c */ /* 0x001fda0003f02070 */
[----:B------:R-:W-:Y:S05]  /*4ed0*/  @!P0 BRA `(.L_x_2726) ;  /* 0xffffffb000008947 */ /* 0x000fea000383ffff */
[----:B------:R-:W-:Y:S05]  /*4ee0*/  BRA `(.L_x_2724) ;  /* 0x0000003000007947 */ /* 0x000fea0003800000 */
.L_x_2725:
[----:B------:R-:W2:Y:S02]  /*4ef0*/  LD.E R4, [R2.64+0x4] ;  /* 0x0000040602047980 */ /* 0x000ea4000c101900 */
[----:B0-2---:R-:W-:-:S05]  /*4f00*/  IADD3 R7, R9, R4, RZ ;  /* 0x0000000409077210 */ /* 0x005fca0007ffe0ff */
[----:B------:R0:W-:Y:S02]  /*4f10*/  ST.E [R2.64+0x4], R7 ;  /* 0x0000040702007985 */ /* 0x0001e4000c101906 */
.L_x_2724:
[----:B------:R-:W-:Y:S05]  /*4f20*/  BSYNC B0 ;  /* 0x0000000000007941 */ /* 0x000fea0003800000 */
.L_x_2723:
        /* <DEDUP_REMOVED lines=12> */
.L_x_2730:
[----:B------:R-:W0:Y:S02]  /*4ff0*/  LDS R4, [R0] ;  /* 0x0000000000047984 */ /* 0x000e240000000800 */
[----:B0-----:R-:W-:-:S10]  /*5000*/  HFMA2.MMA R5, R4, 1, 1, R13 ;  /* 0x3c003c0004057835 */ /* 0x001fd4000000000d */
[----:B------:R-:W0:Y:S02]  /*5010*/  ATOMS.CAST.SPIN R5, [R0], R4, R5 ;  /* 0x000000040005738d */ /* 0x000e240001800005 */
[----:B0-----:R-:W-:-:S13]  /*5020*/  ISETP.EQ.U32.AND P0, PT, R5, 0x1, PT ;  /* 0x000000010500780c */ /* 0x001fda0003f02070 */
[----:B------:R-:W-:Y:S05]  /*5030*/  @!P0 BRA `(.L_x_2730) ;  /* 0xffffffb000008947 */ /* 0x000fea000383ffff */
[----:B------:R-:W-:Y:S05]  /*5040*/  BRA `(.L_x_2728) ;  /* 0x0000003000007947 */ /* 0x000fea0003800000 */
.L_x_2729:
[----:B------:R-:W2:Y:S02]  /*5050*/  LD.E R0, [R2.64] ;  /* 0x0000000602007980 */ /* 0x000ea4000c101900 */
[----:B--2---:R-:W-:-:S05]  /*5060*/  IMAD.IADD R5, R13, 0x1, R0 ;  /* 0x000000010d057824 */ /* 0x004fca00078e0200 */
[----:B------:R0:W-:Y:S02]  /*5070*/  ST.E [R2.64], R5 ;  /* 0x0000000502007985 */ /* 0x0001e4000c101906 */
.L_x_2728:
[----:B------:R-:W-:Y:S05]  /*5080*/  BSYNC B0 ;  /* 0x0000000000007941 */ /* 0x000fea0003800000 */
.L_x_2727:
[----:B------:R-:W2:Y:S02]  /*5090*/  ATOM.E.ADD.F16x2.RN.STRONG.GPU P0, RZ, [R2.64+0x4], R7 ;  /* 0x0000040702ff798a */ /* 0x000ea4000810e9c6 */
[----:B--2---:R-:W-:Y:S05]  /*50a0*/  @P0 EXIT ;  /* 0x000000000000094d */ /* 0x004fea0003800000 */
[----:B------:R-:W1:Y:S02]  /*50b0*/  QSPC.E.S P0, RZ, [R2+0x4] ;  /* 0x0000040002ff73aa */ /* 0x000e640000000500 */
[----:B-1----:R-:W-:Y:S05]  /*50c0*/  @!P0 BRA `(.L_x_2731) ;  /* 0x0000008000008947 */ /* 0x002fea0003800000 */
[----:B0-----:R-:W-:-:S04]  /*50d0*/  IADD3 R2, R2, 0x4, RZ ;  /* 0x0000000402027810 */ /* 0x001fc80007ffe0ff */
[----:B------:R-:W-:-:S05]  /*50e0*/  LOP3.LUT R2, R2, 0xffffff, RZ, 0xc0, !PT ;  /* 0x00ffffff02027812 */ /* 0x000fca00078ec0ff */
.L_x_2732:
[----:B------:R-:W0:Y:S02]  /*50f0*/  LDS R4, [R2] ;  /* 0x0000000002047984 */ /* 0x000e240000000800 */
[----:B0-----:R-:W-:-:S06]  /*5100*/  HADD2 R5, R4, R7 ;  /* 0x0000000704057230 */ /* 0x001fcc0000000000 */
[----:B------:R-:W0:Y:S02]  /*5110*/  ATOMS.CAST.SPIN R5, [R2], R4, R5 ;  /* 0x000000040205738d */ /* 0x000e240001800005 */
[----:B0-----:R-:W-:-:S13]  /*5120*/  ISETP.EQ.U32.AND P0, PT, R5, 0x1, PT ;  /* 0x000000010500780c */ /* 0x001fda0003f02070 */
[----:B------:R-:W-:Y:S05]  /*5130*/  @!P0 BRA `(.L_x_2732) ;  /* 0xffffffb000008947 */ /* 0x000fea000383ffff */
[----:B------:R-:W-:Y:S05]  /*5140*/  EXIT ;  /* 0x000000000000794d */ /* 0x000fea0003800000 */
.L_x_2731:
[----:B------:R-:W2:Y:S02]  /*5150*/  LD.E R0, [R2.64+0x4] ;  /* 0x0000040602007980 */ /* 0x000ea4000c101900 */
[----:B0-2---:R-:W-:-:S05]  /*5160*/  IADD3 R5, R7, R0, RZ ;  /* 0x0000000007057210 */ /* 0x005fca0007ffe0ff */
[----:B------:R-:W-:Y:S01]  /*5170*/  ST.E [R2.64+0x4], R5 ;  /* 0x0000040502007985 */ /* 0x000fe2000c101906 */
[----:B------:R-:W-:Y:S05]  /*5180*/  EXIT ;  /* 0x000000000000794d */ /* 0x000fea0003800000 */
.L_x_2733:
        /* <DEDUP_REMOVED lines=15> */
.L_x_3314:


//--------------------- .text._Z23gemm_half_q_half_kernelILi2ELi12ELb1ELb1ELi32EEvPK6__halfPKjS4_S2_PS0_iiiiPKtS7_iiiiiibS2_i --------------------------
	.section	.text._Z23gemm_half_q_half_kernelILi2ELi12ELb1ELb1ELi32EEvPK6__halfPKjS4_S2_PS0_iiiiPKtS7_iiiiiibS2_i,"ax",@progbits
	.sectioninfo	@"SHI_REGISTERS=95"
	.align	128
        .global         _Z23gemm_half_q_half_kernelILi2ELi12ELb1ELb1ELi32EEvPK6__halfPKjS4_S2_PS0_iiiiPKtS7_iiiiiibS2_i
        .type           _Z23gemm_half_q_half_kernelILi2ELi12ELb1ELb1ELi32EEvPK6__halfPKjS4_S2_PS0_iiiiPKtS7_iiiiiibS2_i,@function
        .size           _Z23gemm_half_q_half_kernelILi2ELi12ELb1ELb1ELi32EEvPK6__halfPKjS4_S2_PS0_iiiiPKtS7_iiiiiibS2_i,(.L_x_3315 - _Z23gemm_half_q_half_kernelILi2ELi12ELb1ELb1ELi32EEvPK6__halfPKjS4_S2_PS0_iiiiPKtS7_iiiiiibS2_i)
        .other          _Z23gemm_half_q_half_kernelILi2ELi12ELb1ELb1ELi32EEvPK6__halfPKjS4_S2_PS0_iiiiPKtS7_iiiiiibS2_i,@"STO_CUDA_ENTRY STV_DEFAULT"
_Z23gemm_half_q_half_kernelILi2ELi12ELb1ELb1ELi32EEvPK6__halfPKjS4_S2_PS0_iiiiPKtS7_iiiiiibS2_i:
.text._Z23gemm_half_q_half_kernelILi2ELi12ELb1ELb1ELi32EEvPK6__halfPKjS4_S2_PS0_iiiiPKtS7_iiiiiibS2_i:
        /* <DEDUP_REMOVED lines=24> */
.L_x_2734:
        /* <DEDUP_REMOVED lines=33> */
.L_x_2739:
        /* <DEDUP_REMOVED lines=17> */
.L_x_2738:
        /* <DEDUP_REMOVED lines=17> */
.L_x_2737:
        /* <DEDUP_REMOVED lines=13> */
.L_x_2741:
        /* <DEDUP_REMOVED lines=17> */
.L_x_2740:
        /* <DEDUP_REMOVED lines=15> */
.L_x_2736:
[----:B------:R-:W-:Y:S05]  /*0880*/  BSYNC B0 ;  /* 0x0000000000007941 */ /* 0x000fea0003800000 */
.L_x_2735:
        /* <DEDUP_REMOVED lines=18> */
.L_x_2744:
        /* <DEDUP_REMOVED lines=11> */
.L_x_2743:
        /* <DEDUP_REMOVED lines=10> */
.L_x_2742:
        /* <DEDUP_REMOVED lines=47> */
[----:B------:R-:W-:Y:S01]  /*0df0*/  @P5 IMAD.SHL.U32 R6, R11, 0x2, RZ ;  /* 0x000000020b065824 */ /* 0x000fe200078e00ff */
[----:B------:R-:W-:-:S04]  /*0e00*/  SHF.R.S32.HI R4, RZ, 0x1f, R2 ;  /* 0x0000001fff047819 */ /* 0x000fc80000011402 */
        /* <DEDUP_REMOVED lines=17> */
.L_x_2746:
        /* <DEDUP_REMOVED lines=41> */
.L_x_2745:
[----:B------:R-:W-:Y:S01]  /*11b0*/  ISETP.GE.OR P0, PT, R88, c[0x0][0x1b4], P0 ;  /* 0x00006d0058007a0c */ /* 0x000fe20000706670 */
[----:B------:R-:W-:Y:S01]  /*11c0*/  UMOV UR4, URZ ;  /* 0x0000003f00047c82 */ /* 0x000fe20008000000 */
[----:B------:R-:W-:Y:S01]  /*11d0*/  PRMT R5, RZ, 0x5410, RZ ;  /* 0x00005410ff057816 */ /* 0x000fe200000000ff */
[----:B------:R-:W-:Y:S01]  /*11e0*/  IMAD.MOV.U32 R10, RZ, RZ, R17 ;  /* 0x000000ffff0a7224 */ /* 0x000fe200078e0011 */
[----:B------:R-:W-:-:S02]  /*11f0*/  LEA.HI.X R11, R16, c[0x0][0x16c], R19, 0x2, P3 ;  /* 0x00005b00100b7a11 */ /* 0x000fc400018f1413 */
[----:B------:R-:W-:Y:S02]  /*1200*/  PRMT R4, RZ, 0x5410, RZ ;  /* 0x00005410ff047816 */ /* 0x000fe400000000ff */
[----:B------:R-:W-:Y:S02]  /*1210*/  PRMT R3, RZ, 0x5410, RZ ;  /* 0x00005410ff037816 */ /* 0x000fe400000000ff */
[----:B------:R-:W-:-:S03]  /*1220*/  PRMT R2, RZ, 0x5410, RZ ;  /* 0x00005410ff027816 */ /* 0x000fc600000000ff */
        /* <DEDUP_REMOVED lines=10> */
.L_x_2756:
        /* <DEDUP_REMOVED lines=15> */
[----:B------:R-:W-:Y:S02]  /*13c0*/  SHF.R.U32.HI R42, RZ, 0x8, R26 ;  /* 0x00000008ff2a7819 */ /* 0x000fe4000001161a */
[----:B------:R-:W-:-:S02]  /*13d0*/  SHF.R.U32.HI R24, RZ, 0x8, R24 ;  /* 0x00000008ff187819 */ /* 0x000fc40000011618 */
[----:B------:R-:W-:Y:S02]  /*13e0*/  SHF.R.U32.HI R38, RZ, 0x8, R25 ;  /* 0x00000008ff267819 */ /* 0x000fe40000011619 */
[C---:B------:R-:W-:Y:S02]  /*13f0*/  LOP3.LUT R43, R27.reuse, 0xf000f, RZ, 0xc0, !PT ;  /* 0x000f000f1b2b7812 */ /* 0x040fe400078ec0ff */
[----:B------:R-:W-:Y:S02]  /*1400*/  LOP3.LUT R44, R27, 0xf000f0, RZ, 0xc0, !PT ;  /* 0x00f000f01b2c7812 */ /* 0x000fe400078ec0ff */
[----:B------:R-:W-:Y:S02]  /*1410*/  SHF.R.U32.HI R27, RZ, 0x8, R27 ;  /* 0x00000008ff1b7819 */ /* 0x000fe4000001161b */
        /* <DEDUP_REMOVED lines=28> */
[----:B------:R-:W-:Y:S02]  /*15e0*/  HADD2 R37, R39, -1032, -1032 ;  /* 0xe408e40827257430 */ /* 0x000fe40000000000 */
[-C--:B------:R-:W-:Y:S02]  /*15f0*/  HFMA2 R46, R47, R0.reuse.H0_H0, -72, -72 ;  /* 0xd480d4802f2e7431 */ /* 0x080fe40000040000 */
[-C--:B------:R-:W-:Y:S02]  /*1600*/  HFMA2 R38, R41, R0.reuse.H0_H0, -72, -72 ;  /* 0xd480d48029267431 */ /* 0x080fe40000040000 */
[----:B------:R-:W-:Y:S02]  /*1610*/  HADD2 R39, R40, -1032, -1032 ;  /* 0xe408e40828277430 */ /* 0x000fe40000000000 */
[----:B------:R-:W-:-:S02]  /*1620*/  HFMA2 R44, R45, R0.H0_H0, -72, -72 ;  /* 0xd480d4802d2c7431 */ /* 0x000fc40000040000 */
        /* <DEDUP_REMOVED lines=19> */
[----:B------:R-:W-:Y:S02]  /*1760*/  HADD2.F32 R58, -RZ, R40.H1_H1 ;  /* 0x30000028ff3a7230 */ /* 0x000fe40000004100 */
[--C-:B0-----:R-:W-:Y:S02]  /*1770*/  HADD2.F32 R49, -RZ, R26.reuse.H0_H0 ;  /* 0x2000001aff317230 */ /* 0x101fe40000004100 */
[----:B------:R-:W-:-:S02]  /*1780*/  HADD2.F32 R50, -RZ, R26.H1_H1 ;  /* 0x3000001aff327230 */ /* 0x000fc40000004100 */
        /* <DEDUP_REMOVED lines=75> */
.L_x_2749:
        /* <DEDUP_REMOVED lines=20> */
[----:B------:R-:W-:Y:S01]  /*1d80*/  HADD2.F32 R53, -RZ, R37.H1_H1 ;  /* 0x30000025ff357230 */ /* 0x000fe20000004100 */
[----:B------:R-:W-:Y:S01]  /*1d90*/  FFMA.FTZ R49, R58, R49, RZ ;  /* 0x000000313a317223 */ /* 0x000fe200000100ff */
[----:B------:R-:W-:Y:S01]  /*1da0*/  HADD2.F32 R37, -RZ, R34.H0_H0 ;  /* 0x20000022ff257230 */ /* 0x000fe20000004100 */
        /* <DEDUP_REMOVED lines=64> */
.L_x_2750:
[C---:B-----5:R-:W-:Y:S02]  /*21b0*/  LOP3.LUT R24, R12.reuse, 0xf000f, RZ, 0xc0, !PT ;  /* 0x000f000f0c187812 */ /* 0x060fe400078ec0ff */
[----:B------:R-:W-:Y:S02]  /*21c0*/  LOP3.LUT R25, R12, 0xf000f0, RZ, 0xc0, !PT ;  /* 0x00f000f00c197812 */ /* 0x000fe400078ec0ff */
[----:B------:R-:W-:Y:S02]  /*21d0*/  SHF.R.U32.HI R12, RZ, 0x8, R12 ;  /* 0x00000008ff0c7819 */ /* 0x000fe4000001160c */
[----:B------:R-:W-:Y:S02]  /*21e0*/  SHF.R.U32.HI R33, RZ, 0x8, R13 ;  /* 0x00000008ff217819 */ /* 0x000fe4000001160d */
[C---:B------:R-:W-:Y:S02]  /*21f0*/  LOP3.LUT R34, R14.reuse, 0xf000f, RZ, 0xc0, !PT ;  /* 0x000f000f0e227812 */ /* 0x040fe400078ec0ff */
[----:B------:R-:W-:-:S02]  /*2200*/  LOP3.LUT R35, R14, 0xf000f0, RZ, 0xc0, !PT ;  /* 0x00f000f00e237812 */ /* 0x000fc400078ec0ff */
[C---:B------:R-:W-:Y:S02]  /*2210*/  LOP3.LUT R26, R13.reuse, 0xf000f, RZ, 0xc0, !PT ;  /* 0x000f000f0d1a7812 */ /* 0x040fe400078ec0ff */
[----:B------:R-:W-:Y:S02]  /*2220*/  SHF.R.U32.HI R14, RZ, 0x8, R14 ;  /* 0x00000008ff0e7819 */ /* 0x000fe4000001160e */
[----:B------:R-:W-:Y:S02]  /*2230*/  SHF.R.U32.HI R39, RZ, 0x8, R15 ;  /* 0x00000008ff277819 */ /* 0x000fe4000001160f */
[----:B------:R-:W-:Y:S02]  /*2240*/  LOP3.LUT R27, R13, 0xf000f0, RZ, 0xc0, !PT ;  /* 0x00f000f00d1b7812 */ /* 0x000fe400078ec0ff */
[C---:B------:R-:W-:Y:S02]  /*2250*/  LOP3.LUT R37, R15.reuse, 0xf000f, RZ, 0xc0, !PT ;  /* 0x000f000f0f257812 */ /* 0x040fe400078ec0ff */
[----:B------:R-:W-:-:S02]  /*2260*/  LOP3.LUT R38, R15, 0xf000f0, RZ, 0xc0, !PT ;  /* 0x00f000f00f267812 */ /* 0x000fc400078ec0ff */
[----:B------:R-:W-:Y:S02]  /*2270*/  LOP3.LUT R15, R24, 0x64006400, RZ, 0xfc, !PT ;  /* 0x64006400180f7812 */ /* 0x000fe400078efcff */
[----:B------:R-:W-:Y:S02]  /*2280*/  LOP3.LUT R25, R25, 0x64006400, RZ, 0xfc, !PT ;  /* 0x6400640019197812 */ /* 0x000fe400078efcff */
[C---:B------:R-:W-:Y:S01]  /*2290*/  LOP3.LUT R13, R12.reuse, 0xf000f, RZ, 0xc0, !PT ;  /* 0x000f000f0c0d7812 */ /* 0x040fe200078ec0ff */
[----:B------:R-:W-:Y:S01]  /*22a0*/  HADD2 R15, R15, -1032, -1032 ;  /* 0xe408e4080f0f7430 */ /* 0x000fe20000000000 */
[----:B------:R-:W-:Y:S02]  /*22b0*/  LOP3.LUT R24, R33, 0xf000f, RZ, 0xc0, !PT ;  /* 0x000f000f21187812 */ /* 0x000fe400078ec0ff */
[----:B------:R-:W-:Y:S02]  /*22c0*/  LOP3.LUT R12, R12, 0xf000f0, RZ, 0xc0, !PT ;  /* 0x00f000f00c0c7812 */ /* 0x000fe400078ec0ff */
        /* <DEDUP_REMOVED lines=40> */
[--C-:B------:R-:W-:Y:S02]  /*2550*/  HADD2.F32 R54, -RZ, R34.reuse.H0_H0 ;  /* 0x20000022ff367230 */ /* 0x100fe40000004100 */
        /* <DEDUP_REMOVED lines=81> */
.L_x_2751:
        /* <DEDUP_REMOVED lines=87> */
.L_x_2752:
[----:B------:R-:W-:Y:S02]  /*2fe0*/  LOP3.LUT R24, R17, 0xf000f0, RZ, 0xc0, !PT ;  /* 0x00f000f011187812 */ /* 0x000fe400078ec0ff */
[----:B------:R-:W-:Y:S02]  /*2ff0*/  SHF.R.U32.HI R25, RZ, 0x8, R17 ;  /* 0x00000008ff197819 */ /* 0x000fe40000011611 */
[----:B------:R-:W-:Y:S02]  /*3000*/  SHF.R.U32.HI R33, RZ, 0x8, R18 ;  /* 0x00000008ff217819 */ /* 0x000fe40000011612 */
[C---:B------:R-:W-:Y:S02]  /*3010*/  LOP3.LUT R35, R19.reuse, 0xf000f, RZ, 0xc0, !PT ;  /* 0x000f000f13237812 */ /* 0x040fe400078ec0ff */
[----:B------:R-:W-:Y:S02]  /*3020*/  LOP3.LUT R37, R19, 0xf000f0, RZ, 0xc0, !PT ;  /* 0x00f000f013257812 */ /* 0x000fe400078ec0ff */
[----:B------:R-:W-:-:S02]  /*3030*/  SHF.R.U32.HI R38, RZ, 0x8, R19 ;  /* 0x00000008ff267819 */ /* 0x000fc40000011613 */
        /* <DEDUP_REMOVED lines=8> */
[C---:B------:R-:W-:Y:S02]  /*30c0*/  LOP3.LUT R34, R33.reuse, 0xf000f, RZ, 0xc0, !PT ;  /* 0x000f000f21227812 */ /* 0x040fe400078ec0ff */
        /* <DEDUP_REMOVED lines=31> */
[C---:B------:R-:W-:Y:S01]  /*32c0*/  LOP3.LUT R14, R20.reuse, 0xf000f, RZ, 0xc0, !PT ;  /* 0x000f000f140e7812 */ /* 0x040fe200078ec0ff */
        /* <DEDUP_REMOVED lines=93> */
.L_x_2753:
        /* <DEDUP_REMOVED lines=87> */
.L_x_2754:
[----:B------:R-:W-:Y:S02]  /*3e10*/  LOP3.LUT R16, R22, 0xf000f0, RZ, 0xc0, !PT ;  /* 0x00f000f016107812 */ /* 0x000fe400078ec0ff */
[----:B------:R-:W-:Y:S02]  /*3e20*/  SHF.R.U32.HI R25, RZ, 0x8, R21 ;  /* 0x00000008ff197819 */ /* 0x000fe40000011615 */
[----:B------:R-:W-:Y:S02]  /*3e30*/  LOP3.LUT R18, R23, 0xf000f0, RZ, 0xc0, !PT ;  /* 0x00f000f017127812 */ /* 0x000fe400078ec0ff */
[----:B------:R-:W-:Y:S02]  /*3e40*/  SHF.R.U32.HI R27, RZ, 0x8, R22 ;  /* 0x00000008ff1b7819 */ /* 0x000fe40000011616 */
[----:B------:R-:W-:Y:S02]  /*3e50*/  LOP3.LUT R19, R16, 0x64006400, RZ, 0xfc, !PT ;  /* 0x6400640010137812 */ /* 0x000fe400078efcff */
[----:B------:R-:W-:-:S02]  /*3e60*/  SHF.R.U32.HI R34, RZ, 0x8, R23 ;  /* 0x00000008ff227819 */ /* 0x000fc40000011617 */
[----:B------:R-:W-:Y:S02]  /*3e70*/  LOP3.LUT R35, R18, 0x64006400, RZ, 0xfc, !PT ;  /* 0x6400640012237812 */ /* 0x000fe400078efcff */
[----:B------:R-:W-:Y:S02]  /*3e80*/  LOP3.LUT R16, R25, 0xf000f0, RZ, 0xc0, !PT ;  /* 0x00f000f019107812 */ /* 0x000fe400078ec0ff */
[----:B------:R-:W-:Y:S02]  /*3e90*/  LOP3.LUT R18, R27, 0xf000f0, RZ, 0xc0, !PT ;  /* 0x00f000f01b127812 */ /* 0x000fe400078ec0ff */
[C---:B------:R-:W-:Y:S02]  /*3ea0*/  LOP3.LUT R13, R21.reuse, 0xf000f0, RZ, 0xc0, !PT ;  /* 0x00f000f0150d7812 */ /* 0x040fe400078ec0ff */
        /* <DEDUP_REMOVED lines=127> */
.L_x_2755:
        /* <DEDUP_REMOVED lines=87> */
.L_x_2748:
[----:B------:R-:W-:Y:S01]  /*4c10*/  IADD3 R88, R88, 0x20, RZ ;  /* 0x0000002058587810 */ /* 0x000fe20007ffe0ff */
[----:B------:R-:W-:Y:S01]  /*4c20*/  IMAD.MOV.U32 R13, RZ, RZ, c[0x0][0x18c] ;  /* 0x00006300ff0d7624 */ /* 0x000fe200078e00ff */
[----:B------:R-:W-:Y:S02]  /*4c30*/  UIADD3 UR4, UR4, 0x40, URZ ;  /* 0x0000004004047890 */ /* 0x000fe4000fffe03f */
[C---:B------:R-:W-:Y:S01]  /*4c40*/  ISETP.GE.AND P2, PT, R88.reuse, c[0x0][0x1b4], PT ;  /* 0x00006d0058007a0c */ /* 0x040fe20003f46270 */
[----:B------:R-:W-:Y:S01]  /*4c50*/  IMAD.WIDE R10, R13, 0x10, R10 ;  /* 0x000000100d0a7825 */ /* 0x000fe200078e020a */
[----:B------:R-:W-:-:S13]  /*4c60*/  ISETP.LT.AND P3, PT, R88, R89, PT ;  /* 0x000000595800720c */ /* 0x000fda0003f61270 */
[----:B------:R-:W-:Y:S05]  /*4c70*/  @!P2 BRA P3, `(.L_x_2756) ;  /* 0xffffc6500000a947 */ /* 0x000fea000183ffff */
.L_x_2747:
[----:B------:R-:W-:-:S04]  /*4c80*/  ISETP.GE.AND P0, PT, R88, R89, PT ;  /* 0x000000595800720c */ /* 0x000fc80003f06270 */
[----:B------:R-:W-:-:S13]  /*4c90*/  ISETP.GE.OR P0, PT, R88, c[0x0][0x1b8], P0 ;  /* 0x00006e0058007a0c */ /* 0x000fda0000706670 */
[----:B------:R-:W-:Y:S05]  /*4ca0*/  @P0 BRA `(.L_x_2757) ;  /* 0x0000192000000947 */ /* 0x000fea0003800000 */
[----:B------:R-:W-:-:S04]  /*4cb0*/  PRMT R0, R87, 0x9910, RZ ;  /* 0x0000991057007816 */ /* 0x000fc800000000ff */
[----:B------:R-:W-:-:S04]  /*4cc0*/  ISETP.NE.AND P0, PT, R0, RZ, PT ;  /* 0x000000ff0000720c */ /* 0x000fc80003f05270 */
[----:B------:R-:W-:Y:S02]  /*4cd0*/  ISETP.LT.OR P0, PT, R28, 0x2, !P0 ;  /* 0x000000021c00780c */ /* 0x000fe40004701670 */
.L_x_2760:
        /* <DEDUP_REMOVED lines=33> */
[----:B------:R-:W-:Y:S02]  /*4ef0*/  LOP3.LUT R71, R23, 0x70007, RZ, 0xc0, !PT ;  /* 0x0007000717477812 */ /* 0x000fe400078ec0ff */
[--C-:B------:R-:W-:Y:S02]  /*4f00*/  SHF.R.U32.HI R23, RZ, 0xe, R17.reuse ;  /* 0x0000000eff177819 */ /* 0x100fe40000011611 */
[C---:B------:R-:W-:Y:S02]  /*4f10*/  LOP3.LUT R35, R17.reuse, 0x380038, RZ, 0xc0, !PT ;  /* 0x0038003811237812 */ /* 0x040fe400078ec0ff */
[----:B------:R-:W-:Y:S02]  /*4f20*/  SHF.R.U32.HI R42, RZ, 0x6, R17 ;  /* 0x00000006ff2a7819 */ /* 0x000fe40000011611 */
[----:B------:R-:W-:-:S02]  /*4f30*/  LOP3.LUT R67, R17, 0x70007, RZ, 0xc0, !PT ;  /* 0x0007000711437812 */ /* 0x000fc400078ec0ff */
[C---:B------:R-:W-:Y:S02]  /*4f40*/  LOP3.LUT R36, R18.reuse, 0x380038, RZ, 0xc0, !PT ;  /* 0x0038003812247812 */ /* 0x040fe400078ec0ff */
[----:B------:R-:W-:Y:S02]  /*4f50*/  SHF.R.U32.HI R43, RZ, 0x6, R18 ;  /* 0x00000006ff2b7819 */ /* 0x000fe40000011612 */
[----:B------:R-:W-:Y:S02]  /*4f60*/  LOP3.LUT R68, R18, 0x70007, RZ, 0xc0, !PT ;  /* 0x0007000712447812 */ /* 0x000fe400078ec0ff */
[----:B------:R-:W-:Y:S02]  /*4f70*/  LOP3.LUT R21, R24, 0x20002, R21, 0xf8, !PT ;  /* 0x0002000218157812 */ /* 0x000fe400078ef815 */
[----:B------:R-:W-:Y:S02]  /*4f80*/  PRMT R18, R86, 0x9910, RZ ;  /* 0x0000991056127816 */ /* 0x000fe400000000ff */
[----:B------:R-:W-:-:S02]  /*4f90*/  LOP3.LUT R20, R20, 0x10001, RZ, 0xc0, !PT ;  /* 0x0001000114147812 */ /* 0x000fc400078ec0ff */
[----:B------:R-:W-:Y:S02]  /*4fa0*/  LOP3.LUT R17, R25, 0x20002, R16, 0xf8, !PT ;  /* 0x0002000219117812 */ /* 0x000fe400078ef810 */
[----:B------:R-:W-:Y:S02]  /*4fb0*/  LOP3.LUT R52, R22, 0x20002, R27, 0xf8, !PT ;  /* 0x0002000216347812 */ /* 0x000fe400078ef81b */
[----:B------:R-:W-:Y:S02]  /*4fc0*/  LOP3.LUT R20, R20, 0x20002, R23, 0xf8, !PT ;  /* 0x0002000214147812 */ /* 0x000fe400078ef817 */
[----:B------:R-:W-:Y:S02]  /*4fd0*/  ISETP.NE.AND P2, PT, R18, RZ, PT ;  /* 0x000000ff1200720c */ /* 0x000fe40003f45270 */
[----:B------:R-:W-:Y:S02]  /*4fe0*/  LOP3.LUT R77, R10, 0x64006400, RZ, 0xfc, !PT ;  /* 0x640064000a4d7812 */ /* 0x000fe400078efcff */
[----:B------:R-:W-:-:S02]  /*4ff0*/  LOP3.LUT R59, R0, 0x64006400, RZ, 0xfc, !PT ;  /* 0x64006400003b7812 */ /* 0x000fc400078efcff */
[----:B------:R-:W-:Y:S01]  /*5000*/  LOP3.LUT R37, R19, 0x380038, RZ, 0xc0, !PT ;  /* 0x0038003813257812 */ /* 0x000fe200078ec0ff */
[-C--:B------:R-:W-:Y:S01]  /*5010*/  HFMA2 R77, R77, R32.reuse.H0_H0, -132, -132 ;  /* 0xd820d8204d4d7431 */ /* 0x080fe20000040020 */
[----:B------:R-:W-:Y:S01]  /*5020*/  SHF.R.U32.HI R48, RZ, 0x6, R19 ;  /* 0x00000006ff307819 */ /* 0x000fe20000011613 */
[----:B------:R-:W-:Y:S01]  /*5030*/  HFMA2 R76, R59, R32.H0_H0, -132, -132 ;  /* 0xd820d8203b4c7431 */ /* 0x000fe20000040020 */
        /* <DEDUP_REMOVED lines=22> */
[----:B------:R-:W-:Y:S01]  /*51a0*/  LOP3.LUT R80, R30, 0x70007, RZ, 0xc0, !PT ;  /* 0x000700071e507812 */ /* 0x000fe200078ec0ff */
[----:B------:R-:W-:Y:S01]  /*51b0*/  HFMA2 R63, R63, R40.H0_H0, -20, -20 ;  /* 0xcd00cd003f3f7431 */ /* 0x000fe20000040028 */
        /* <DEDUP_REMOVED lines=31> */
[----:B------:R-:W-:Y:S02]  /*53b0*/  LOP3.LUT R22, R21, 0x40004, R22, 0xf8, !PT ;  /* 0x0004000415167812 */ /* 0x000fe400078ef816 */
[----:B------:R-:W-:-:S02]  /*53c0*/  SHF.R.U32.HI R13, RZ, 0xd, R15 ;  /* 0x0000000dff0d7819 */ /* 0x000fc4000001160f */
[----:B------:R-:W-:Y:S02]  /*53d0*/  LOP3.LUT R21, R17, 0x40004, R12, 0xf8, !PT ;  /* 0x0004000411157812 */ /* 0x000fe400078ef80c */
[C---:B------:R-:W-:Y:S02]  /*53e0*/  LOP3.LUT R38, R14.reuse, 0x380038, RZ, 0xc0, !PT ;  /* 0x003800380e267812 */ /* 0x040fe400078ec0ff */
[----:B------:R-:W-:Y:S02]  /*53f0*/  SHF.R.U32.HI R27, RZ, 0x6, R14 ;  /* 0x00000006ff1b7819 */ /* 0x000fe4000001160e */
[----:B------:R-:W-:Y:S02]  /*5400*/  LOP3.LUT R46, R14, 0x70007, RZ, 0xc0, !PT ;  /* 0x000700070e2e7812 */ /* 0x000fe400078ec0ff */
[----:B------:R-:W-:Y:S02]  /*5410*/  LOP3.LUT R12, R28, 0x380038, RZ, 0xc0, !PT ;  /* 0x003800381c0c7812 */ /* 0x000fe400078ec0ff */
[----:B------:R-:W-:-:S02]  /*5420*/  LOP3.LUT R14, R42, 0x380038, RZ, 0xc0, !PT ;  /* 0x003800382a0e7812 */ /* 0x000fc400078ec0ff */
[C---:B------:R-:W-:Y:S02]  /*5430*/  LOP3.LUT R50, R15.reuse, 0x380038, RZ, 0xc0, !PT ;  /* 0x003800380f327812 */ /* 0x040fe400078ec0ff */
[----:B------:R-:W-:Y:S02]  /*5440*/  SHF.R.U32.HI R29, RZ, 0x6, R15 ;  /* 0x00000006ff1d7819 */ /* 0x000fe4000001160f */
[----:B------:R-:W-:Y:S02]  /*5450*/  LOP3.LUT R47, R15, 0x70007, RZ, 0xc0, !PT ;  /* 0x000700070f2f7812 */ /* 0x000fe400078ec0ff */
[----:B------:R-:W-:Y:S02]  /*5460*/  LOP3.LUT R23, R20, 0x40004, R23, 0xf8, !PT ;  /* 0x0004000414177812 */ /* 0x000fe400078ef817 */
[----:B------:R-:W-:Y:S02]  /*5470*/  LOP3.LUT R20, R52, 0x40004, R13, 0xf8, !PT ;  /* 0x0004000434147812 */ /* 0x000fe400078ef80d */
        /* <DEDUP_REMOVED lines=192> */
.L_x_2759:
        /* <DEDUP_REMOVED lines=79> */
.L_x_2758:
[----:B------:R-:W-:Y:S01]  /*6570*/  IADD3 R88, R88, 0x20, RZ ;  /* 0x0000002058587810 */ /* 0x000fe20007ffe0ff */
[----:B------:R-:W-:Y:S01]  /*6580*/  UIADD3 UR4, UR4, 0x40, URZ ;  /* 0x0000004004047890 */ /* 0x000fe2000fffe03f */
[----:B0-----:R-:W-:Y:S02]  /*6590*/  IMAD.WIDE R10, R85, 0x4, R90 ;  /* 0x00000004550a7825 */ /* 0x001fe400078e025a */
[C---:B------:R-:W-:Y:S02]  /*65a0*/  ISETP.GE.AND P2, PT, R88.reuse, c[0x0][0x1b8], PT ;  /* 0x00006e0058007a0c */ /* 0x040fe40003f46270 */
[----:B------:R-:W-:-:S13]  /*65b0*/  ISETP.LT.AND P3, PT, R88, R89, PT ;  /* 0x000000595800720c */ /* 0x000fda0003f61270 */
[----:B------:R-:W-:Y:S05]  /*65c0*/  @!P2 BRA P3, `(.L_x_2760) ;  /* 0xffffe7100000a947 */ /* 0x000fea000183ffff */
.L_x_2757:
        /* <DEDUP_REMOVED lines=20> */
.L_x_2764:
[----:B------:R-:W0:Y:S02]  /*6710*/  LDS R10, [R4] ;  /* 0x00000000040a7984 */ /* 0x000e240000000800 */
[----:B0-----:R-:W-:-:S06]  /*6720*/  HADD2 R11, R10, R5 ;  /* 0x000000050a0b7230 */ /* 0x001fcc0000000000 */
[----:B------:R-:W0:Y:S02]  /*6730*/  ATOMS.CAST.SPIN R11, [R4], R10, R11 ;  /* 0x0000000a040b738d */ /* 0x000e24000180000b */
[----:B0-----:R-:W-:-:S13]  /*6740*/  ISETP.EQ.U32.AND P0, PT, R11, 0x1, PT ;  /* 0x000000010b00780c */ /* 0x001fda0003f02070 */
[----:B------:R-:W-:Y:S05]  /*6750*/  @!P0 BRA `(.L_x_2764) ;  /* 0xffffffb000008947 */ /* 0x000fea000383ffff */
[----:B------:R-:W-:Y:S05]  /*6760*/  BRA `(.L_x_2762) ;  /* 0x0000003000007947 */ /* 0x000fea0003800000 */
.L_x_2763:
[----:B------:R-:W2:Y:S02]  /*6770*/  LD.E R4, [R6.64] ;  /* 0x0000000606047980 */ /* 0x000ea4000c101900 */
[----:B--2---:R-:W-:-:S05]  /*6780*/  IMAD.IADD R5, R5, 0x1, R4 ;  /* 0x0000000105057824 */ /* 0x004fca00078e0204 */
[----:B------:R0:W-:Y:S02]  /*6790*/  ST.E [R6.64], R5 ;  /* 0x0000000506007985 */ /* 0x0001e4000c101906 */
.L_x_2762:
[----:B------:R-:W-:Y:S05]  /*67a0*/  BSYNC B0 ;  /* 0x0000000000007941 */ /* 0x000fea0003800000 */
.L_x_2761:
[----:B------:R-:W2:Y:S01]  /*67b0*/  ATOM.E.ADD.F16x2.RN.STRONG.GPU P0, RZ, [R6.64+0x4], R13 ;  /* 0x0000040d06ff798a */ /* 0x000ea2000810e9c6 */
[----:B------:R-:W-:Y:S01]  /*67c0*/  BSSY B0, `(.L_x_2765) ;  /* 0x000000f000007945 */ /* 0x000fe20003800000 */
[----:B--2---:R-:W-:Y:S05]  /*67d0*/  @P0 BRA `(.L_x_2766) ;  /* 0x000000d000000947 */ /* 0x004fea0003800000 */
[----:B------:R-:W1:Y:S02]  /*67e0*/  QSPC.E.S P0, RZ, [R6+0x4] ;  /* 0x0000040006ff73aa */ /* 0x000e640000000500 */
[----:B-1----:R-:W-:Y:S05]  /*67f0*/  @!P0 BRA `(.L_x_2767) ;  /* 0x0000008000008947 */ /* 0x002fea0003800000 */
[----:B0-----:R-:W-:-:S04]  /*6800*/  IADD3 R6, R6, 0x4, RZ ;  /* 0x0000000406067810 */ /* 0x001fc80007ffe0ff */
[----:B------:R-:W-:-:S05]  /*6810*/  LOP3.LUT R6, R6, 0xffffff, RZ, 0xc0, !PT ;  /* 0x00ffffff06067812 */ /* 0x000fca00078ec0ff */
.L_x_2768:
[----:B------:R-:W0:Y:S02]  /*6820*/  LDS R4, [R6] ;  /* 0x0000000006047984 */ /* 0x000e240000000800 */
[----:B0-----:R-:W-:-:S10]  /*6830*/  HFMA2.MMA R5, R4, 1, 1, R13 ;  /* 0x3c003c0004057835 */ /* 0x001fd4000000000d */
[----:B------:R-:W0:Y:S02]  /*6840*/  ATOMS.CAST.SPIN R5, [R6], R4, R5 ;  /* 0x000000040605738d */ /* 0x000e240001800005 */
[----:B0-----:R-:W-:-:S13]  /*6850*/  ISETP.EQ.U32.AND P0, PT, R5, 0x1, PT ;  /* 0x000000010500780c */ /* 0x001fda0003f02070 */
[----:B------:R-:W-:Y:S05]  /*6860*/  @!P0 BRA `(.L_x_2768) ;  /* 0xffffffb000008947 */ /* 0x000fea000383ffff */
[----:B------:R-:W-:Y:S05]  /*6870*/  BRA `(.L_x_2766) ;  /* 0x0000003000007947 */ /* 0x000fea0003800000 */
.L_x_2767:
[----:B------:R-:W2:Y:S02]  /*6880*/  LD.E R4, [R6.64+0x4] ;  /* 0x0000040606047980 */ /* 0x000ea4000c101900 */
[----:B0-2---:R-:W-:-:S05]  /*6890*/  IMAD.IADD R5, R13, 0x1, R4 ;  /* 0x000000010d057824 */ /* 0x005fca00078e0204 */
[----:B------:R0:W-:Y:S02]  /*68a0*/  ST.E [R6.64+0x4], R5 ;  /* 0x0000040506007985 */ /* 0x0001e4000c101906 */
.L_x_2766:
[----:B------:R-:W-:Y:S05]  /*68b0*/  BSYNC B0 ;  /* 0x0000000000007941 */ /* 0x000fea0003800000 */
.L_x_2765:
        /* <DEDUP_REMOVED lines=12> */
.L_x_2772:
[----:B------:R-:W0:Y:S02]  /*6980*/  LDS R2, [R0] ;  /* 0x0000000000027984 */ /* 0x000e240000000800 */
[----:B0-----:R-:W-:-:S06]  /*6990*/  HADD2 R3, R2, R7 ;  /* 0x0000000702037230 */ /* 0x001fcc0000000000 */
[----:B------:R-:W0:Y:S02]  /*69a0*/  ATOMS.CAST.SPIN R3, [R0], R2, R3 ;  /* 0x000000020003738d */ /* 0x000e240001800003 */
[----:B0-----:R-:W-:-:S13]  /*69b0*/  ISETP.EQ.U32.AND P0, PT, R3, 0x1, PT ;  /* 0x000000010300780c */ /* 0x001fda0003f02070 */
[----:B------:R-:W-:Y:S05]  /*69c0*/  @!P0 BRA `(.L_x_2772) ;  /* 0xffffffb000008947 */ /* 0x000fea000383ffff */
[----:B------:R-:W-:Y:S05]  /*69d0*/  BRA `(.L_x_2770) ;  /* 0x0000003000007947 */ /* 0x000fea0003800000 */
.L_x_2771:
[----:B------:R-:W2:Y:S02]  /*69e0*/  LD.E R0, [R4.64] ;  /* 0x0000000604007980 */ /* 0x000ea4000c101900 */
[----:B--2---:R-:W-:-:S05]  /*69f0*/  IMAD.IADD R3, R7, 0x1, R0 ;  /* 0x0000000107037824 */ /* 0x004fca00078e0200 */
[----:B------:R0:W-:Y:S02]  /*6a00*/  ST.E [R4.64], R3 ;  /* 0x0000000304007985 */ /* 0x0001e4000c101906 */
.L_x_2770:
[----:B------:R-:W-:Y:S05]  /*6a10*/  BSYNC B0 ;  /* 0x0000000000007941 */ /* 0x000fea0003800000 */
.L_x_2769:
[----:B------:R-:W2:Y:S02]  /*6a20*/  ATOM.E.ADD.F16x2.RN.STRONG.GPU P0, RZ, [R4.64+0x4], R87 ;  /* 0x0000045704ff798a */ /* 0x000ea4000810e9c6 */
[----:B--2---:R-:W-:Y:S05]  /*6a30*/  @P0 EXIT ;  /* 0x000000000000094d */ /* 0x004fea0003800000 */
[----:B------:R-:W1:Y:S02]  /*6a40*/  QSPC.E.S P0, RZ, [R4+0x4] ;  /* 0x0000040004ff73aa */ /* 0x000e640000000500 */
[----:B-1----:R-:W-:Y:S05]  /*6a50*/  @!P0 BRA `(.L_x_2773) ;  /* 0x0000008000008947 */ /* 0x002fea0003800000 */
[----:B0-----:R-:W-:-:S04]  /*6a60*/  IADD3 R4, R4, 0x4, RZ ;  /* 0x0000000404047810 */ /* 0x001fc80007ffe0ff */
[----:B------:R-:W-:-:S05]  /*6a70*/  LOP3.LUT R4, R4, 0xffffff, RZ, 0xc0, !PT ;  /* 0x00ffffff04047812 */ /* 0x000fca00078ec0ff */
.L_x_2774:
[----:B------:R-:W0:Y:S02]  /*6a80*/  LDS R2, [R4] ;  /* 0x0000000004027984 */ /* 0x000e240000000800 */
[----:B0-----:R-:W-:-:S10]  /*6a90*/  HFMA2.MMA R3, R2, 1, 1, R87 ;  /* 0x3c003c0002037835 */ /* 0x001fd40000000057 */
[----:B------:R-:W0:Y:S02]  /*6aa0*/  ATOMS.CAST.SPIN R3, [R4], R2, R3 ;  /* 0x000000020403738d */ /* 0x000e240001800003 */
[----:B0-----:R-:W-:-:S13]  /*6ab0*/  ISETP.EQ.U32.AND P0, PT, R3, 0x1, PT ;  /* 0x000000010300780c */ /* 0x001fda0003f02070 */
[----:B------:R-:W-:Y:S05]  /*6ac0*/  @!P0 BRA `(.L_x_2774) ;  /* 0xffffffb000008947 */ /* 0x000fea000383ffff */
[----:B------:R-:W-:Y:S05]  /*6ad0*/  EXIT ;  /* 0x000000000000794d */ /* 0x000fea0003800000 */
.L_x_2773:
[----:B------:R-:W2:Y:S02]  /*6ae0*/  LD.E R0, [R4.64+0x4] ;  /* 0x0000040604007980 */ /* 0x000ea4000c101900 */
[----:B0-2---:R-:W-:-:S05]  /*6af0*/  IMAD.IADD R3, R87, 0x1, R0 ;  /* 0x0000000157037824 */ /* 0x005fca00078e0200 */
[----:B------:R-:W-:Y:S01]  /*6b00*/  ST.E [R4.64+0x4], R3 ;  /* 0x0000040304007985 */ /* 0x000fe2000c101906 */
[----:B------:R-:W-:Y:S05]  /*6b10*/  EXIT ;  /* 0x000000000000794d */ /* 0x000fea0003800000 */
.L_x_2775:
        /* <DEDUP_REMOVED lines=14> */
.L_x_3315:


//--------------------- .text._Z23gemm_half_q_half_kernelILi2ELi14ELb1ELb1ELi32EEvPK6__halfPKjS4_S2_PS0_iiiiPKtS7_iiiiiibS2_i --------------------------
	.section	.text._Z23gemm_half_q_half_kernelILi2ELi14ELb1ELb1ELi32EEvPK6__halfPKjS4_S2_PS0_iiiiPKtS7_iiiiiibS2_i,"ax",@progbits
	.sectioninfo	@"SHI_REGISTERS=95"
	.align	128
        .global         _Z23gemm_half_q_half_kernelILi2ELi14ELb1ELb1ELi32EEvPK6__halfPKjS4_S2_PS0_iiiiPKtS7_iiiiiibS2_i
        .type           _Z23gemm_half_q_half_kernelILi2ELi14ELb1ELb1ELi32EEvPK6__halfPKjS4_S2_PS0_iiiiPKtS7_iiiiiibS2_i,@function
        .size           _Z23gemm_half_q_half_kernelILi2ELi14ELb1ELb1ELi32EEvPK6__halfPKjS4_S2_PS0_iiiiPKtS7_iiiiiibS2_i,(.L_x_3316 - _Z23gemm_half_q_half_kernelILi2ELi14ELb1ELb1ELi32EEvPK6__halfPKjS4_S2_PS0_iiiiPKtS7_iiiiiibS2_i)
        .other          _Z23gemm_half_q_half_kernelILi2ELi14ELb1ELb1ELi32EEvPK6__halfPKjS4_S2_PS0_iiiiPKtS7_iiiiiibS2_i,@"STO_CUDA_ENTRY STV_DEFAULT"
_Z23gemm_half_q_half_kernelILi2ELi14ELb1ELb1ELi32EEvPK6__halfPKjS4_S2_PS0_iiiiPKtS7_iiiiiibS2_i:
.text._Z23gemm_half_q_half_kernelILi2ELi14ELb1ELb1ELi32EEvPK6__halfPKjS4_S2_PS0_iiiiPKtS7_iiiiiibS2_i:
        /* <DEDUP_REMOVED lines=24> */
.L_x_2776:
        /* <DEDUP_REMOVED lines=33> */
.L_x_2781:
        /* <DEDUP_REMOVED lines=17> */
.L_x_2780:
        /* <DEDUP_REMOVED lines=17> */
.L_x_2779:
        /* <DEDUP_REMOVED lines=13> */
.L_x_2783:
        /* <DEDUP_REMOVED lines=17> */
.L_x_2782:
        /* <DEDUP_REMOVED lines=15> */
.L_x_2778:
[----:B------:R-:W-:Y:S05]  /*0880*/  BSYNC B0 ;  /* 0x0000000000007941 */ /* 0x000fea0003800000 */
.L_x_2777:
        /* <DEDUP_REMOVED lines=18> */
.L_x_2786:
        /* <DEDUP_REMOVED lines=11> */
.L_x_2785:
        /* <DEDUP_REMOVED lines=10> */
.L_x_2784:
        /* <DEDUP_REMOVED lines=66> */
.L_x_2788:
        /* <DEDUP_REMOVED lines=41> */
.L_x_2787:
        /* <DEDUP_REMOVED lines=17> */
.L_x_2798:
        /* <DEDUP_REMOVED lines=151> */
.L_x_2791:
        /* <DEDUP_REMOVED lines=87> */
.L_x_2792:
        /* <DEDUP_REMOVED lines=140> */
.L_x_2793:
        /* <DEDUP_REMOVED lines=87> */
.L_x_2794:
        /* <DEDUP_REMOVED lines=140> */
.L_x_2795:
        /* <DEDUP_REMOVED lines=87> */
.L_x_2796:
        /* <DEDUP_REMOVED lines=137> */
.L_x_2797:
        /* <DEDUP_REMOVED lines=87> */
.L_x_2790:
[----:B------:R-:W-:Y:S01]  /*4c00*/  IADD3 R88, R88, 0x20, RZ ;  /* 0x0000002058587810 */ /* 0x000fe20007ffe0ff */
[----:B------:R-:W-:Y:S01]  /*4c10*/  IMAD.MOV.U32 R13, RZ, RZ, c[0x0][0x18c] ;  /* 0x00006300ff0d7624 */ /* 0x000fe200078e00ff */
[----:B------:R-:W-:Y:S02]  /*4c20*/  UIADD3 UR4, UR4, 0x40, URZ ;  /* 0x0000004004047890 */ /* 0x000fe4000fffe03f */
[C---:B------:R-:W-:Y:S01]  /*4c30*/  ISETP.GE.AND P2, PT, R88.reuse, c[0x0][0x1b4], PT ;  /* 0x00006d0058007a0c */ /* 0x040fe20003f46270 */
[----:B------:R-:W-:Y:S01]  /*4c40*/  IMAD.WIDE R10, R13, 0x10, R10 ;  /* 0x000000100d0a7825 */ /* 0x000fe200078e020a */
[----:B------:R-:W-:-:S13]  /*4c50*/  ISETP.LT.AND P3, PT, R88, R89, PT ;  /* 0x000000595800720c */ /* 0x000fda0003f61270 */
[----:B------:R-:W-:Y:S05]  /*4c60*/  @!P2 BRA P3, `(.L_x_2798) ;  /* 0xffffc6500000a947 */ /* 0x000fea000183ffff */
.L_x_2789:
[----:B------:R-:W-:-:S04]  /*4c70*/  ISETP.GE.AND P0, PT, R88, R89, PT ;  /* 0x000000595800720c */ /* 0x000fc80003f06270 */
[----:B------:R-:W-:-:S13]  /*4c80*/  ISETP.GE.OR P0, PT, R88, c[0x0][0x1b8], P0 ;  /* 0x00006e0058007a0c */ /* 0x000fda0000706670 */
[----:B------:R-:W-:Y:S05]  /*4c90*/  @P0 BRA `(.L_x_2799) ;  /* 0x0000194000000947 */ /* 0x000fea0003800000 */
[----:B------:R-:W-:-:S04]  /*4ca0*/  PRMT R0, R87, 0x9910, RZ ;  /* 0x0000991057007816 */ /* 0x000fc800000000ff */
[----:B------:R-:W-:-:S04]  /*4cb0*/  ISETP.NE.AND P0, PT, R0, RZ, PT ;  /* 0x000000ff0000720c */ /* 0x000fc80003f05270 */
[----:B------:R-:W-:Y:S02]  /*4cc0*/  ISETP.LT.OR P0, PT, R28, 0x2, !P0 ;  /* 0x000000021c00780c */ /* 0x000fe40004701670 */
.L_x_2802:
        /* <DEDUP_REMOVED lines=9> */
[--C-:B-----5:R-:W-:Y:S01]  /*4d60*/  SHF.R.U32.HI R25, RZ, 0xf, R22.reuse ;  /* 0x0000000fff197819 */ /* 0x120fe20000011616 */
[----:B------:R-:W-:Y:S01]  /*4d70*/  IMAD.MOV.U32 R32, RZ, RZ, 0x3000 ;  /* 0x00003000ff207424 */ /* 0x000fe200078e00ff */
[----:B0-----:R-:W-:Y:S01]  /*4d80*/  LOP3.LUT R10, R22, 0x380038, RZ, 0xc0, !PT ;  /* 0x00380038160a7812 */ /* 0x001fe200078ec0ff */
[----:B------:R-:W-:Y:S01]  /*4d90*/  IMAD.MOV.U32 R40, RZ, RZ, 0x2400 ;  /* 0x00002400ff287424 */ /* 0x000fe200078e00ff */
[----:B------:R-:W-:-:S02]  /*4da0*/  SHF.R.U32.HI R30, RZ, 0x6, R22 ;  /* 0x00000006ff1e7819 */ /* 0x000fc40000011616 */
[----:B------:R-:W-:Y:S02]  /*4db0*/  LOP3.LUT R72, R22, 0x70007, RZ, 0xc0, !PT ;  /* 0x0007000716487812 */ /* 0x000fe400078ec0ff */
[--C-:B------:R-:W-:Y:S02]  /*4dc0*/  SHF.R.U32.HI R24, RZ, 0xf, R20.reuse ;  /* 0x0000000fff187819 */ /* 0x100fe40000011614 */
        /* <DEDUP_REMOVED lines=13> */
[----:B------:R-:W-:Y:S02]  /*4ea0*/  SHF.R.U32.HI R27, RZ, 0xe, R19 ;  /* 0x0000000eff1b7819 */ /* 0x000fe40000011613 */
[----:B------:R-:W-:Y:S02]  /*4eb0*/  LOP3.LUT R24, R24, 0x10001, RZ, 0xc0, !PT ;  /* 0x0001000118187812 */ /* 0x000fe400078ec0ff */
[----:B------:R-:W-:-:S02]  /*4ec0*/  LOP3.LUT R25, R25, 0x10001, RZ, 0xc0, !PT ;  /* 0x0001000119197812 */ /* 0x000fc400078ec0ff */
[----:B------:R-:W-:Y:S02]  /*4ed0*/  LOP3.LUT R22, R22, 0x10001, RZ, 0xc0, !PT ;  /* 0x0001000116167812 */ /* 0x000fe400078ec0ff */
[C---:B------:R-:W-:Y:S02]  /*4ee0*/  LOP3.LUT R0, R23.reuse, 0x380038, RZ, 0xc0, !PT ;  /* 0x0038003817007812 */ /* 0x040fe400078ec0ff */
[----:B------:R-:W-:Y:S02]  /*4ef0*/  SHF.R.U32.HI R31, RZ, 0x6, R23 ;  /* 0x00000006ff1f7819 */ /* 0x000fe40000011617 */
[----:B------:R-:W-:Y:S02]  /*4f00*/  LOP3.LUT R71, R23, 0x70007, RZ, 0xc0, !PT ;  /* 0x0007000717477812 */ /* 0x000fe400078ec0ff */
[----:B------:R-:W-:Y:S02]  /*4f10*/  SHF.R.U32.HI R23, RZ, 0xe, R17 ;  /* 0x0000000eff177819 */ /* 0x000fe40000011611 */
[----:B------:R-:W-:-:S02]  /*4f20*/  LOP3.LUT R35, R17, 0x380038, RZ, 0xc0, !PT ;  /* 0x0038003811237812 */ /* 0x000fc400078ec0ff */
[----:B------:R-:W-:Y:S02]  /*4f30*/  SHF.R.U32.HI R42, RZ, 0x6, R17 ;  /* 0x00000006ff2a7819 */ /* 0x000fe40000011611 */
[----:B------:R-:W-:Y:S02]  /*4f40*/  LOP3.LUT R67, R17, 0x70007, RZ, 0xc0, !PT ;  /* 0x0007000711437812 */ /* 0x000fe400078ec0ff */
[C---:B------:R-:W-:Y:S02]  /*4f50*/  LOP3.LUT R36, R18.reuse, 0x380038, RZ, 0xc0, !PT ;  /* 0x0038003812247812 */ /* 0x040fe400078ec0ff */
[----:B------:R-:W-:Y:S02]  /*4f60*/  SHF.R.U32.HI R43, RZ, 0x6, R18 ;  /* 0x00000006ff2b7819 */ /* 0x000fe40000011612 */
[----:B------:R-:W-:Y:S02]  /*4f70*/  LOP3.LUT R68, R18, 0x70007, RZ, 0xc0, !PT ;  /* 0x0007000712447812 */ /* 0x000fe400078ec0ff */
[----:B------:R-:W-:-:S02]  /*4f80*/  LOP3.LUT R21, R24, 0x20002, R21, 0xf8, !PT ;  /* 0x0002000218157812 */ /* 0x000fc400078ef815 */
[----:B------:R-:W-:Y:S02]  /*4f90*/  PRMT R18, R86, 0x9910, RZ ;  /* 0x0000991056127816 */ /* 0x000fe400000000ff */
[----:B------:R-:W-:Y:S02]  /*4fa0*/  LOP3.LUT R20, R20, 0x10001, RZ, 0xc0, !PT ;  /* 0x0001000114147812 */ /* 0x000fe400078ec0ff */
[----:B------:R-:W-:Y:S02]  /*4fb0*/  LOP3.LUT R17, R25, 0x20002, R16, 0xf8, !PT ;  /* 0x0002000219117812 */ /* 0x000fe400078ef810 */
[----:B------:R-:W-:Y:S02]  /*4fc0*/  LOP3.LUT R52, R22, 0x20002, R27, 0xf8, !PT ;  /* 0x0002000216347812 */ /* 0x000fe400078ef81b */
[----:B------:R-:W-:Y:S02]  /*4fd0*/  LOP3.LUT R20, R20, 0x20002, R23, 0xf8, !PT ;  /* 0x0002000214147812 */ /* 0x000fe400078ef817 */
[----:B------:R-:W-:-:S02]  /*4fe0*/  ISETP.NE.AND P2, PT, R18, RZ, PT ;  /* 0x000000ff1200720c */ /* 0x000fc40003f45270 */
[----:B------:R-:W-:Y:S02]  /*4ff0*/  LOP3.LUT R77, R10, 0x64006400, RZ, 0xfc, !PT ;  /* 0x640064000a4d7812 */ /* 0x000fe400078efcff */
[----:B------:R-:W-:Y:S02]  /*5000*/  LOP3.LUT R59, R0, 0x64006400, RZ, 0xfc, !PT ;  /* 0x64006400003b7812 */ /* 0x000fe400078efcff */
[----:B------:R-:W-:Y:S01]  /*5010*/  LOP3.LUT R37, R19, 0x380038, RZ, 0xc0, !PT ;  /* 0x0038003813257812 */ /* 0x000fe200078ec0ff */
[-C--:B------:R-:W-:Y:S01]  /*5020*/  HFMA2 R77, R77, R32.reuse.H0_H0, -132, -132 ;  /* 0xd820d8204d4d7431 */ /* 0x080fe20000040020 */
[----:B------:R-:W-:Y:S01]  /*5030*/  SHF.R.U32.HI R48, RZ, 0x6, R19 ;  /* 0x00000006ff307819 */ /* 0x000fe20000011613 */
        /* <DEDUP_REMOVED lines=261> */
.L_x_2801:
        /* <DEDUP_REMOVED lines=79> */
.L_x_2800:
[----:B------:R-:W-:Y:S01]  /*6580*/  IADD3 R88, R88, 0x20, RZ ;  /* 0x0000002058587810 */ /* 0x000fe20007ffe0ff */
[----:B------:R-:W-:Y:S01]  /*6590*/  UIADD3 UR4, UR4, 0x40, URZ ;  /* 0x0000004004047890 */ /* 0x000fe2000fffe03f */
[----:B0-----:R-:W-:Y:S02]  /*65a0*/  IMAD.WIDE R10, R85, 0x4, R90 ;  /* 0x00000004550a7825 */ /* 0x001fe400078e025a */
[C---:B------:R-:W-:Y:S02]  /*65b0*/  ISETP.GE.AND P2, PT, R88.reuse, c[0x0][0x1b8], PT ;  /* 0x00006e0058007a0c */ /* 0x040fe40003f46270 */
[----:B------:R-:W-:-:S13]  /*65c0*/  ISETP.LT.AND P3, PT, R88, R89, PT ;  /* 0x000000595800720c */ /* 0x000fda0003f61270 */
[----:B------:R-:W-:Y:S05]  /*65d0*/  @!P2 BRA P3, `(.L_x_2802) ;  /* 0xffffe6f00000a947 */ /* 0x000fea000183ffff */
.L_x_2799:
[----:B------:R-:W-:-:S04]  /*65e0*/  ISETP.GE.AND P0, PT, R88, R89, PT ;  /* 0x000000595800720c */ /* 0x000fc80003f06270 */
[----:B------:R-:W-:-:S13]  /*65f0*/  ISETP.GE.OR P0, PT, R88, c[0x0][0x1bc], P0 ;  /* 0x00006f0058007a0c */ /* 0x000fda0000706670 */
[----:B------:R-:W-:Y:S05]  /*6600*/  @P0 BRA `(.L_x_2803) ;  /* 0x00000d8000000947 */ /* 0x000fea0003800000 */
[----:B------:R-:W0:Y:S01]  /*6610*/  S2R R0, SR_CTAID.Y ;  /* 0x0000000000007919 */ /* 0x000e220000002600 */
[----:B------:R-:W-:Y:S01]  /*6620*/  IMAD.MOV.U32 R13, RZ, RZ, -0x2 ;  /* 0xfffffffeff0d7424 */ /* 0x000fe200078e00ff */
[----:B------:R-:W-:Y:S01]  /*6630*/  PRMT R12, R87, 0x9910, RZ ;  /* 0x00009910570c7816 */ /* 0x000fe200000000ff */
[----:B-----5:R-:W-:-:S03]  /*6640*/  IMAD.MOV.U32 R21, RZ, RZ, c[0x0][0x18c] ;  /* 0x00006300ff157624 */ /* 0x020fc600078e00ff */
[----:B------:R-:W-:Y:S01]  /*6650*/  ISETP.NE.AND P0, PT, R12, RZ, PT ;  /* 0x000000ff0c00720c */ /* 0x000fe20003f05270 */
[----:B0-----:R-:W-:-:S05]  /*6660*/  IMAD R0, R0, R13, c[0x0][0x188] ;  /* 0x0000620000007624 */ /* 0x001fca00078e020d */
[----:B------:R-:W-:Y:S02]  /*6670*/  ISETP.LT.OR P0, PT, R0, 0x2, !P0 ;  /* 0x000000020000780c */ /* 0x000fe40004701670 */
[----:B------:R-:W-:-:S04]  /*6680*/  SHF.R.S32.HI R0, RZ, 0x1f, R21 ;  /* 0x0000001fff007819 */ /* 0x000fc80000011415 */
[----:B------:R-:W-:Y:S02]  /*6690*/  SHF.L.U64.HI R0, R21, 0x2, R0 ;  /* 0x0000000215007819 */ /* 0x000fe40000010200 */
.L_x_2806:
[----:B------:R-:W-:Y:S05]  /*66a0*/  @!P1 BRA `(.L_x_2804) ;  /* 0x00000c7000009947 */ /* 0x000fea0003800000 */
[----:B------:R-:W2:Y:S01]  /*66b0*/  LDG.E.128.CONSTANT R12, [R10.64] ;  /* 0x000000060a0c7981 */ /* 0x000ea2000c1e9d00 */
[----:B------:R-:W-:Y:S01]  /*66c0*/  IMAD.MOV.U32 R18, RZ, RZ, 0x2400 ;  /* 0x00002400ff127424 */ /* 0x000fe200078e00ff */
[----:B------:R-:W-:Y:S01]  /*66d0*/  PRMT R16, R86, 0x9910, RZ ;  /* 0x0000991056107816 */ /* 0x000fe200000000ff */
[----:B------:R-:W-:Y:S02]  /*66e0*/  IMAD.MOV.U32 R17, RZ, RZ, 0x3400 ;  /* 0x00003400ff117424 */ /* 0x000fe400078e00ff */
[----:B------:R-:W-:Y:S01]  /*66f0*/  IMAD.MOV.U32 R36, RZ, RZ, 0x2c00 ;  /* 0x00002c00ff247424 */ /* 0x000fe200078e00ff */
[----:B------:R-:W-:Y:S02]  /*6700*/  PRMT R6, R6, 0x5410, R18 ;  /* 0x0000541006067816 */ /* 0x000fe40000000012 */
[----:B------:R-:W-:Y:S02]  /*6710*/  ISETP.NE.AND P2, PT, R16, RZ, PT ;  /* 0x000000ff1000720c */ /* 0x000fe40003f45270 */
[----:B------:R-:W-:-:S02]  /*6720*/  PRMT R7, R7, 0x5410, R17 ;  /* 0x0000541007077816 */ /* 0x000fc40000000011 */
[C---:B--2---:R-:W-:Y:S02]  /*6730*/  LOP3.LUT R22, R13.reuse, 0xc000c, RZ, 0xc0, !PT ;  /* 0x000c000c0d167812 */ /* 0x044fe400078ec0ff */
[----:B------:R-:W-:Y:S02]  /*6740*/  SHF.R.U32.HI R16, RZ, 0x8, R13 ;  /* 0x00000008ff107819 */ /* 0x000fe4000001160d */
[C---:B------:R-:W-:Y:S02]  /*6750*/  LOP3.LUT R30, R13.reuse, 0x300030, RZ, 0xc0, !PT ;  /* 0x003000300d1e7812 */ /* 0x040fe400078ec0ff */
[C---:B------:R-:W-:Y:S02]  /*6760*/  LOP3.LUT R38, R13.reuse, 0xc000c0, RZ, 0xc0, !PT ;  /* 0x00c000c00d267812 */ /* 0x040fe400078ec0ff */
[----:B------:R-:W-:Y:S02]  /*6770*/  LOP3.LUT R18, R13, 0x30003, RZ, 0xc0, !PT ;  /* 0x000300030d127812 */ /* 0x000fe400078ec0ff */
[----:B------:R-:W-:-:S02]  /*6780*/  LOP3.LUT R20, R12, 0xc000c, RZ, 0xc0, !PT ;  /* 0x000c000c0c147812 */ /* 0x000fc400078ec0ff */
[----:B------:R-:W-:Y:S02]  /*6790*/  SHF.R.U32.HI R17, RZ, 0x8, R12 ;  /* 0x00000008ff117819 */ /* 0x000fe4000001160c */
[C---:B------:R-:W-:Y:S02]  /*67a0*/  LOP3.LUT R29, R12.reuse, 0x300030, RZ, 0xc0, !PT ;  /* 0x003000300c1d7812 */ /* 0x040fe400078ec0ff */
[C---:B------:R-:W-:Y:S02]  /*67b0*/  LOP3.LUT R37, R12.reuse, 0xc000c0, RZ, 0xc0, !PT ;  /* 0x00c000c00c257812 */ /* 0x040fe400078ec0ff */
        /* <DEDUP_REMOVED lines=11> */
[----:B------:R-:W-:Y:S01]  /*6870*/  HFMA2 R24, R24, R7.H1_H1, -258, -258 ;  /* 0xdc08dc0818187431 */ /* 0x000fe20000060007 */
[----:B------:R-:W-:Y:S02]  /*6880*/  LOP3.LUT R22, R17, 0xc000c, RZ, 0xc0, !PT ;  /* 0x000c000c11167812 */ /* 0x000fe400078ec0ff */
[----:B------:R-:W-:Y:S02]  /*6890*/  LOP3.LUT R28, R28, 0x64006400, RZ, 0xfc, !PT ;  /* 0x640064001c1c7812 */ /* 0x000fe400078efcff */
[----:B------:R-:W-:Y:S02]  /*68a0*/  LOP3.LUT R32, R14, 0x300030, RZ, 0xc0, !PT ;  /* 0x003000300e207812 */ /* 0x000fe400078ec0ff */
        /* <DEDUP_REMOVED lines=121> */
.L_x_2805:
        /* <DEDUP_REMOVED lines=46> */
.L_x_2804:
[----:B------:R-:W-:Y:S01]  /*7320*/  IADD3 R88, R88, 0x10, RZ ;  /* 0x0000001058587810 */ /* 0x000fe20007ffe0ff */
[----:B------:R-:W-:Y:S01]  /*7330*/  UIADD3 UR4, UR4, 0x20, URZ ;  /* 0x0000002004047890 */ /* 0x000fe2000fffe03f */
[----:B------:R-:W-:Y:S02]  /*7340*/  LEA R10, P3, R21, R10, 0x2 ;  /* 0x0000000a150a7211 */ /* 0x000fe400078610ff */
[C---:B------:R-:W-:Y:S02]  /*7350*/  ISETP.GE.AND P2, PT, R88.reuse, c[0x0][0x1bc], PT ;  /* 0x00006f0058007a0c */ /* 0x040fe40003f46270 */
[----:B------:R-:W-:Y:S01]  /*7360*/  ISETP.LT.AND P4, PT, R88, R89, PT ;  /* 0x000000595800720c */ /* 0x000fe20003f81270 */
[----:B------:R-:W-:-:S12]  /*7370*/  IMAD.X R11, R11, 0x1, R0, P3 ;  /* 0x000000010b0b7824 */ /* 0x000fd800018e0600 */
[----:B------:R-:W-:Y:S05]  /*7380*/  @!P2 BRA P4, `(.L_x_2806) ;  /* 0xfffff3100000a947 */ /* 0x000fea000203ffff */
.L_x_2803:
        /* <DEDUP_REMOVED lines=20> */
.L_x_2810:
[----:B------:R-:W0:Y:S02]  /*74d0*/  LDS R10, [R4] ;  /* 0x00000000040a7984 */ /* 0x000e240000000800 */
[----:B0-----:R-:W-:-:S06]  /*74e0*/  HADD2 R11, R10, R5 ;  /* 0x000000050a0b7230 */ /* 0x001fcc0000000000 */
[----:B------:R-:W0:Y:S02]  /*74f0*/  ATOMS.CAST.SPIN R11, [R4], R10, R11 ;  /* 0x0000000a040b738d */ /* 0x000e24000180000b */
[----:B0-----:R-:W-:-:S13]  /*7500*/  ISETP.EQ.U32.AND P0, PT, R11, 0x1, PT ;  /* 0x000000010b00780c */ /* 0x001fda0003f02070 */
[----:B------:R-:W-:Y:S05]  /*7510*/  @!P0 BRA `(.L_x_2810) ;  /* 0xffffffb000008947 */ /* 0x000fea000383ffff */
[----:B------:R-:W-:Y:S05]  /*7520*/  BRA `(.L_x_2808) ;  /* 0x0000003000007947 */ /* 0x000fea0003800000 */
.L_x_2809:
[----:B------:R-:W2:Y:S02]  /*7530*/  LD.E R4, [R6.64] ;  /* 0x0000000606047980 */ /* 0x000ea4000c101900 */
[----:B--2---:R-:W-:-:S05]  /*7540*/  IMAD.IADD R5, R5, 0x1, R4 ;  /* 0x0000000105057824 */ /* 0x004fca00078e0204 */
[----:B------:R0:W-:Y:S02]  /*7550*/  ST.E [R6.64], R5 ;  /* 0x0000000506007985 */ /* 0x0001e4000c101906 */
.L_x_2808:
[----:B------:R-:W-:Y:S05]  /*7560*/  BSYNC B0 ;  /* 0x0000000000007941 */ /* 0x000fea0003800000 */
.L_x_2807:
[----:B------:R-:W2:Y:S01]  /*7570*/  ATOM.E.ADD.F16x2.RN.STRONG.GPU P0, RZ, [R6.64+0x4], R13 ;  /* 0x0000040d06ff798a */ /* 0x000ea2000810e9c6 */
[----:B------:R-:W-:Y:S01]  /*7580*/  BSSY B0, `(.L_x_2811) ;  /* 0x000000f000007945 */ /* 0x000fe20003800000 */
[----:B--2---:R-:W-:Y:S05]  /*7590*/  @P0 BRA `(.L_x_2812) ;  /* 0x000000d000000947 */ /* 0x004fea0003800000 */
[----:B------:R-:W1:Y:S02]  /*75a0*/  QSPC.E.S P0, RZ, [R6+0x4] ;  /* 0x0000040006ff73aa */ /* 0x000e640000000500 */
[----:B-1----:R-:W-:Y:S05]  /*75b0*/  @!P0 BRA `(.L_x_2813) ;  /* 0x0000008000008947 */ /* 0x002fea0003800000 */
[----:B0-----:R-:W-:-:S04]  /*75c0*/  IADD3 R6, R6, 0x4, RZ ;  /* 0x0000000406067810 */ /* 0x001fc80007ffe0ff */
[----:B------:R-:W-:-:S05]  /*75d0*/  LOP3.LUT R6, R6, 0xffffff, RZ, 0xc0, !PT ;  /* 0x00ffffff06067812 */ /* 0x000fca00078ec0ff */
.L_x_2814:
[----:B------:R-:W0:Y:S02]  /*75e0*/  LDS R4, [R6] ;  /* 0x0000000006047984 */ /* 0x000e240000000800 */
[----:B0-----:R-:W-:-:S10]  /*75f0*/  HFMA2.MMA R5, R4, 1, 1, R13 ;  /* 0x3c003c0004057835 */ /* 0x001fd4000000000d */
[----:B------:R-:W0:Y:S02]  /*7600*/  ATOMS.CAST.SPIN R5, [R6], R4, R5 ;  /* 0x000000040605738d */ /* 0x000e240001800005 */
[----:B0-----:R-:W-:-:S13]  /*7610*/  ISETP.EQ.U32.AND P0, PT, R5, 0x1, PT ;  /* 0x000000010500780c */ /* 0x001fda0003f02070 */
[----:B------:R-:W-:Y:S05]  /*7620*/  @!P0 BRA `(.L_x_2814) ;  /* 0xffffffb000008947 */ /* 0x000fea000383ffff */
[----:B------:R-:W-:Y:S05]  /*7630*/  BRA `(.L_x_2812) ;  /* 0x0000003000007947 */ /* 0x000fea0003800000 */
.L_x_2813:
[----:B------:R-:W2:Y:S02]  /*7640*/  LD.E R4, [R6.64+0x4] ;  /* 0x0000040606047980 */ /* 0x000ea4000c101900 */
[----:B0-2---:R-:W-:-:S05]  /*7650*/  IMAD.IADD R5, R13, 0x1, R4 ;  /* 0x000000010d057824 */ /* 0x005fca00078e0204 */
[----:B------:R0:W-:Y:S02]  /*7660*/  ST.E [R6.64+0x4], R5 ;  /* 0x0000040506007985 */ /* 0x0001e4000c101906 */
.L_x_2812:
[----:B------:R-:W-:Y:S05]  /*7670*/  BSYNC B0 ;  /* 0x0000000000007941 */ /* 0x000fea0003800000 */
.L_x_2811:
        /* <DEDUP_REMOVED lines=12> */
.L_x_2818:
[----:B------:R-:W0:Y:S02]  /*7740*/  LDS R2, [R0] ;  /* 0x0000000000027984 */ /* 0x000e240000000800 */
[----:B0-----:R-:W-:-:S06]  /*7750*/  HADD2 R3, R2, R7 ;  /* 0x0000000702037230 */ /* 0x001fcc0000000000 */
[----:B------:R-:W0:Y:S02]  /*7760*/  ATOMS.CAST.SPIN R3, [R0], R2, R3 ;  /* 0x000000020003738d */ /* 0x000e240001800003 */
[----:B0-----:R-:W-:-:S13]  /*7770*/  ISETP.EQ.U32.AND P0, PT, R3, 0x1, PT ;  /* 0x000000010300780c */ /* 0x001fda0003f02070 */
[----:B------:R-:W-:Y:S05]  /*7780*/  @!P0 BRA `(.L_x_2818) ;  /* 0xffffffb000008947 */ /* 0x000fea000383ffff */
[----:B------:R-:W-:Y:S05]  /*7790*/  BRA `(.L_x_2816) ;  /* 0x0000003000007947 */ /* 0x000fea0003800000 */
.L_x_2817:
[----:B------:R-:W2:Y:S02]  /*77a0*/  LD.E R0, [R4.64] ;  /* 0x0000000604007980 */ /* 0x000ea4000c101900 */
[----:B--2---:R-:W-:-:S05]  /*77b0*/  IMAD.IADD R3, R7, 0x1, R0 ;  /* 0x0000000107037824 */ /* 0x004fca00078e0200 */
[----:B------:R0:W-:Y:S02]  /*77c0*/  ST.E [R4.64], R3 ;  /* 0x0000000304007985 */ /* 0x0001e4000c101906 */
.L_x_2816:
[----:B------:R-:W-:Y:S05]  /*77d0*/  BSYNC B0 ;  /* 0x0000000000007941 */ /* 0x000fea0003800000 */
.L_x_2815:
[----:B------:R-:W2:Y:S02]  /*77e0*/  ATOM.E.ADD.F16x2.RN.STRONG.GPU P0, RZ, [R4.64+0x4], R87 ;  /* 0x0000045704ff798a */ /* 0x000ea4000810e9c6 */
[----:B--2---:R-:W-:Y:S05]  /*77f0*/  @P0 EXIT ;  /* 0x000000000000094d */ /* 0x004fea0003800000 */
[----:B------:R-:W1:Y:S02]  /*7800*/  QSPC.E.S P0, RZ, [R4+0x4] ;  /* 0x0000040004ff73aa */ /* 0x000e640000000500 */
[----:B-1----:R-:W-:Y:S05]  /*7810*/  @!P0 BRA `(.L_x_2819) ;  /* 0x0000008000008947 */ /* 0x002fea0003800000 */
[----:B0-----:R-:W-:-:S04]  /*7820*/  IADD3 R4, R4, 0x4, RZ ;  /* 0x0000000404047810 */ /* 0x001fc80007ffe0ff */
[----:B------:R-:W-:-:S05]  /*7830*/  LOP3.LUT R4, R4, 0xffffff, RZ, 0xc0, !PT ;  /* 0x00ffffff04047812 */ /* 0x000fca00078ec0ff */
.L_x_2820:
[----:B------:R-:W0:Y:S02]  /*7840*/  LDS R2, [R4] ;  /* 0x0000000004027984 */ /* 0x000e240000000800 */
[----:B0-----:R-:W-:-:S10]  /*7850*/  HFMA2.MMA R3, R2, 1, 1, R87 ;  /* 0x3c003c0002037835 */ /* 0x001fd40000000057 */
[----:B------:R-:W0:Y:S02]  /*7860*/  ATOMS.CAST.SPIN R3, [R4], R2, R3 ;  /* 0x000000020403738d */ /* 0x000e240001800003 */
[----:B0-----:R-:W-:-:S13]  /*7870*/  ISETP.EQ.U32.AND P0, PT, R3, 0x1, PT ;  /* 0x000000010300780c */ /* 0x001fda0003f02070 */
[----:B------:R-:W-:Y:S05]  /*7880*/  @!P0 BRA `(.L_x_2820) ;  /* 0xffffffb000008947 */ /* 0x000fea000383ffff */
[----:B------:R-:W-:Y:S05]  /*7890*/  EXIT ;  /* 0x000000000000794d */ /* 0x000fea0003800000 */
.L_x_2819:
[----:B------:R-:W2:Y:S02]  /*78a0*/  LD.E R0, [R4.64+0x4] ;  /* 0x0000040604007980 */ /* 0x000ea4000c101900 */
[----:B0-2---:R-:W-:-:S05]  /*78b0*/  IMAD.IADD R3, R87, 0x1, R0 ;  /* 0x0000000157037824 */ /* 0x005fca00078e0200 */
[----:B------:R-:W-:Y:S01]  /*78c0*/  ST.E [R4.64+0x4], R3 ;  /* 0x0000040304007985 */ /* 0x000fe2000c101906 */
[----:B------:R-:W-:Y:S05]  /*78d0*/  EXIT ;  /* 0x000000000000794d */ /* 0x000fea0003800000 */
.L_x_2821:
        /* <DEDUP_REMOVED lines=10> */
.L_x_3316:


//--------------------- .text._Z23gemm_half_q_half_kernelILi2ELi4ELb1ELb1ELi32EEvPK6__halfPKjS4_S2_PS0_iiiiPKtS7_iiiiiibS2_i --------------------------
	.section	.text._Z23gemm_half_q_half_kernelILi2ELi4ELb1ELb1ELi32EEvPK6__halfPKjS4_S2_PS0_iiiiPKtS7_iiiiiibS2_i,"ax",@progbits
	.sectioninfo	@"SHI_REGISTERS=95"
	.align	128
        .global         _Z23gemm_half_q_half_kernelILi2ELi4ELb1ELb1ELi32EEvPK6__halfPKjS4_S2_PS0_iiiiPKtS7_iiiiiibS2_i
        .type           _Z23gemm_half_q_half_kernelILi2ELi4ELb1ELb1ELi32EEvPK6__halfPKjS4_S2_PS0_iiiiPKtS7_iiiiiibS2_i,@function
        .size           _Z23gemm_half_q_half_kernelILi2ELi4ELb1ELb1ELi32EEvPK6__halfPKjS4_S2_PS0_iiiiPKtS7_iiiiiibS2_i,(.L_x_3317 - _Z23gemm_half_q_half_kernelILi2ELi4ELb1ELb1ELi32EEvPK6__halfPKjS4_S2_PS0_iiiiPKtS7_iiiiiibS2_i)
        .other          _Z23gemm_half_q_half_kernelILi2ELi4ELb1ELb1ELi32EEvPK6__halfPKjS4_S2_PS0_iiiiPKtS7_iiiiiibS2_i,@"STO_CUDA_ENTRY STV_DEFAULT"
_Z23gemm_half_q_half_kernelILi2ELi4ELb1ELb1ELi32EEvPK6__halfPKjS4_S2_PS0_iiiiPKtS7_iiiiiibS2_i:
.text._Z23gemm_half_q_half_kernelILi2ELi4ELb1ELb1ELi32EEvPK6__halfPKjS4_S2_PS0_iiiiPKtS7_iiiiiibS2_i:
        /* <DEDUP_REMOVED lines=24> */
.L_x_2822:
        /* <DEDUP_REMOVED lines=33> */
.L_x_2827:
        /* <DEDUP_REMOVED lines=17> */
.L_x_2826:
        /* <DEDUP_REMOVED lines=17> */
.L_x_2825:
        /* <DEDUP_REMOVED lines=13> */
.L_x_2829:
        /* <DEDUP_REMOVED lines=17> */
.L_x_2828:
        /* <DEDUP_REMOVED lines=15> */
.L_x_2824:
[----:B------:R-:W-:Y:S05]  /*0880*/  BSYNC B0 ;  /* 0x0000000000007941 */ /* 0x000fea0003800000 */
.L_x_2823:
        /* <DEDUP_REMOVED lines=10> */
[----:B0-----:R-:W-:Y:S02]  /*0930*/  IMAD.MOV.U32 R14, RZ, RZ, RZ ;  /* 0x000000ffff0e7224 */ /* 0x001fe400078e00ff */
[----:B------:R-:W-:Y:S02]  /*0940*/  IMAD R4, R4, 0x2, R11 ;  /* 0x0000000204047824 */ /* 0x000fe400078e020b */
[----:B------:R-:W-:Y:S02]  /*0950*/  IMAD.MOV.U32 R11, RZ, RZ, 0x2 ;  /* 0x00000002ff0b7424 */ /* 0x000fe400078e00ff */
[----:B------:R-:W-:-:S04]  /*0960*/  IMAD R4, R17, 0x4, R4 ;  /* 0x0000000411047824 */ /* 0x000fc800078e0204 */
[----:B------:R-:W-:Y:S01]  /*0970*/  IMAD.WIDE R4, R4, R11, c[0x0][0x180] ;  /* 0x0000600004047625 */ /* 0x000fe200078e020b */
[----:B------:R-:W-:Y:S05]  /*0980*/  @!P2 BRA `(.L_x_2831) ;  /* 0x000000d00000a947 */ /* 0x000fea0003800000 */
[----:B------:R-:W-:Y:S02]  /*0990*/  PLOP3.LUT P0, PT, PT, PT, PT, 0x8, 0x0 ;  /* 0x000000000000781c */ /* 0x000fe40003f0e170 */
[----:B------:R-:W-:Y:S02]  /*09a0*/  IADD3 R15, R3, -0x3, RZ ;  /* 0xfffffffd030f7810 */ /* 0x000fe40007ffe0ff */
.L_x_2832:
        /* <DEDUP_REMOVED lines=11> */
.L_x_2831:
        /* <DEDUP_REMOVED lines=10> */
.L_x_2830:
[----:B------:R-:W-:Y:S01]  /*0b00*/  BAR.SYNC.DEFER_BLOCKING 0x0 ;  /* 0x0000000000007b1d */ /* 0x000fe20000010000 */
[C---:B------:R-:W-:Y:S01]  /*0b10*/  ISETP.GT.AND P0, PT, R88.reuse, c[0x0][0x1a8], PT ;  /* 0x00006a0058007a0c */ /* 0x040fe20003f04270 */
[----:B------:R-:W-:Y:S01]  /*0b20*/  CS2R R18, SRZ ;  /* 0x0000000000127805 */ /* 0x000fe2000001ff00 */
[C---:B------:R-:W-:Y:S02]  /*0b30*/  ISETP.GT.AND P4, PT, R88.reuse, c[0x0][0x1ac], PT ;  /* 0x00006b0058007a0c */ /* 0x040fe40003f84270 */
[C---:B------:R-:W-:Y:S02]  /*0b40*/  ISETP.GT.AND P5, PT, R88.reuse, c[0x0][0x1b0], PT ;  /* 0x00006c0058007a0c */ /* 0x040fe40003fa4270 */
[C---:B-1----:R-:W-:Y:S02]  /*0b50*/  IMNMX R4, R88.reuse, c[0x0][0x1a8], PT ;  /* 0x00006a0058047a17 */ /* 0x042fe40003800200 */
[----:B------:R-:W-:Y:S02]  /*0b60*/  ISETP.GT.AND P2, PT, R88, c[0x0][0x1b4], PT ;  /* 0x00006d0058007a0c */ /* 0x000fe40003f44270 */
[----:B0-----:R-:W-:-:S02]  /*0b70*/  SHF.R.S32.HI R5, RZ, 0x1f, R4 ;  /* 0x0000001fff057819 */ /* 0x001fc40000011404 */
        /* <DEDUP_REMOVED lines=11> */
[----:B------:R-:W-:-:S02]  /*0c30*/  @P2 IMNMX R8, R88, c[0x0][0x1b8], PT ;  /* 0x00006e0058082a17 */ /* 0x000fc40003800200 */
[----:B------:R-:W-:Y:S02]  /*0c40*/  @P3 IMNMX R11, R88, c[0x0][0x1bc], PT ;  /* 0x00006f00580b3a17 */ /* 0x000fe40003800200 */
[----:B------:R-:W-:Y:S02]  /*0c50*/  @P0 SHF.R.S32.HI R5, RZ, 0x5, R5 ;  /* 0x00000005ff050819 */ /* 0x000fe40000011405 */
[----:B------:R-:W-:Y:S02]  /*0c60*/  @P4 SHF.R.S32.HI R3, RZ, 0x1f, R6 ;  /* 0x0000001fff034819 */ /* 0x000fe40000011406 */
[----:B------:R-:W-:Y:S01]  /*0c70*/  @P5 LEA.HI R7, R4, R7, RZ, 0x5 ;  /* 0x0000000704075211 */ /* 0x000fe200078f28ff */
[----:B------:R-:W-:Y:S01]  /*0c80*/  IMAD.MOV.U32 R4, RZ, RZ, RZ ;  /* 0x000000ffff047224 */ /* 0x000fe200078e00ff */
[----:B------:R-:W-:Y:S01]  /*0c90*/  @P2 IADD3 R8, R8, -c[0x0][0x1b4], RZ ;  /* 0x80006d0008082a10 */ /* 0x000fe20007ffe0ff */
[----:B------:R-:W-:Y:S01]  /*0ca0*/  @P0 IMAD R4, R5, 0x6, RZ ;  /* 0x0000000605040824 */ /* 0x000fe200078e02ff */
[----:B------:R-:W-:-:S02]  /*0cb0*/  @P3 IADD3 R11, R11, -c[0x0][0x1b8], RZ ;  /* 0x80006e000b0b3a10 */ /* 0x000fc40007ffe0ff */
[----:B------:R-:W-:Y:S02]  /*0cc0*/  ISETP.GE.AND P0, PT, R88, R89, PT ;  /* 0x000000595800720c */ /* 0x000fe40003f06270 */
[----:B------:R-:W-:Y:S01]  /*0cd0*/  @P4 LEA.HI R6, R3, R6, RZ, 0x5 ;  /* 0x0000000603064211 */ /* 0x000fe200078f28ff */
[----:B------:R-:W-:Y:S01]  /*0ce0*/  IMAD.MOV.U32 R3, RZ, RZ, RZ ;  /* 0x000000ffff037224 */ /* 0x000fe200078e00ff */
[----:B------:R-:W-:Y:S02]  /*0cf0*/  @P2 SHF.R.S32.HI R9, RZ, 0x1f, R8 ;  /* 0x0000001fff092819 */ /* 0x000fe40000011408 */
[----:B------:R-:W-:Y:S02]  /*0d00*/  @P3 SHF.R.S32.HI R12, RZ, 0x1f, R11 ;  /* 0x0000001fff0c3819 */ /* 0x000fe4000001140b */
[----:B------:R-:W-:Y:S02]  /*0d10*/  @P4 SHF.R.S32.HI R6, RZ, 0x5, R6 ;  /* 0x00000005ff064819 */ /* 0x000fe40000011406 */
[----:B------:R-:W-:-:S02]  /*0d20*/  @P5 SHF.R.S32.HI R7, RZ, 0x5, R7 ;  /* 0x00000005ff075819 */ /* 0x000fc40000011407 */
        /* <DEDUP_REMOVED lines=24> */
.L_x_2834:
        /* <DEDUP_REMOVED lines=41> */
.L_x_2833:
        /* <DEDUP_REMOVED lines=18> */
.L_x_2838:
[----:B------:R-:W-:-:S04]  /*1260*/  IMAD.MOV.U32 R85, RZ, RZ, 0x4 ;  /* 0x00000004ff557424 */ /* 0x000fc800078e00ff */
[C---:B0-----:R-:W-:Y:S02]  /*1270*/  IMAD.WIDE R10, R85.reuse, c[0x0][0x18c], R20 ;  /* 0x00006300550a7a25 */ /* 0x041fe400078e0214 */
[----:B------:R-:W5:Y:S04]  /*1280*/  LDG.E.128.CONSTANT R20, [R20.64] ;  /* 0x0000000614147981 */ /* 0x000f68000c1e9d00 */
[----:B------:R0:W5:Y:S01]  /*1290*/  LDG.E.128.CONSTANT R16, [R10.64] ;  /* 0x000000060a107981 */ /* 0x000162000c1e9d00 */
[----:B------:R-:W-:Y:S01]  /*12a0*/  IMAD.WIDE R90, R85, c[0x0][0x18c], R10 ;  /* 0x00006300555a7a25 */ /* 0x000fe200078e020a */
        /* <DEDUP_REMOVED lines=309> */
.L_x_2837:
        /* <DEDUP_REMOVED lines=79> */
.L_x_2836:
        /* <DEDUP_REMOVED lines=8> */
.L_x_2835:
        /* <DEDUP_REMOVED lines=20> */
.L_x_2842:
[----:B0-----:R-:W0:Y:S02]  /*2cb0*/  LDS R10, [R4] ;  /* 0x00000000040a7984 */ /* 0x001e240000000800 */
[----:B0-----:R-:W-:-:S06]  /*2cc0*/  HADD2 R11, R10, R5 ;  /* 0x000000050a0b7230 */ /* 0x001fcc0000000000 */
[----:B------:R-:W0:Y:S02]  /*2cd0*/  ATOMS.CAST.SPIN R11, [R4], R10, R11 ;  /* 0x0000000a040b738d */ /* 0x000e24000180000b */
[----:B0-----:R-:W-:-:S13]  /*2ce0*/  ISETP.EQ.U32.AND P0, PT, R11, 0x1, PT ;  /* 0x000000010b00780c */ /* 0x001fda0003f02070 */
[----:B------:R-:W-:Y:S05]  /*2cf0*/  @!P0 BRA `(.L_x_2842) ;  /* 0xffffffb000008947 */ /* 0x000fea000383ffff */
[----:B------:R-:W-:Y:S05]  /*2d00*/  BRA `(.L_x_2840) ;  /* 0x0000003000007947 */ /* 0x000fea0003800000 */
.L_x_2841:
[----:B------:R-:W2:Y:S02]  /*2d10*/  LD.E R4, [R6.64] ;  /* 0x0000000606047980 */ /* 0x000ea4000c101900 */
[----:B--2---:R-:W-:-:S05]  /*2d20*/  IMAD.IADD R5, R5, 0x1, R4 ;  /* 0x0000000105057824 */ /* 0x004fca00078e0204 */
[----:B------:R1:W-:Y:S02]  /*2d30*/  ST.E [R6.64], R5 ;  /* 0x0000000506007985 */ /* 0x0003e4000c101906 */
.L_x_2840:
[----:B------:R-:W-:Y:S05]  /*2d40*/  BSYNC B0 ;  /* 0x0000000000007941 */ /* 0x000fea0003800000 */
.L_x_2839:
[----:B------:R-:W2:Y:S01]  /*2d50*/  ATOM.E.ADD.F16x2.RN.STRONG.GPU P0, RZ, [R6.64+0x4], R13 ;  /* 0x0000040d06ff798a */ /* 0x000ea2000810e9c6 */
[----:B------:R-:W-:Y:S01]  /*2d60*/  BSSY B0, `(.L_x_2843) ;  /* 0x000000f000007945 */ /* 0x000fe20003800000 */
[----:B--2---:R-:W-:Y:S05]  /*2d70*/  @P0 BRA `(.L_x_2844) ;  /* 0x000000d000000947 */ /* 0x004fea0003800000 */
[----:B------:R-:W2:Y:S02]  /*2d80*/  QSPC.E.S P0, RZ, [R6+0x4] ;  /* 0x0000040006ff73aa */ /* 0x000ea40000000500 */
[----:B--2---:R-:W-:Y:S05]  /*2d90*/  @!P0 BRA `(.L_x_2845) ;  /* 0x0000008000008947 */ /* 0x004fea0003800000 */
[----:B-1----:R-:W-:-:S04]  /*2da0*/  IADD3 R6, R6, 0x4, RZ ;  /* 0x0000000406067810 */ /* 0x002fc80007ffe0ff */
[----:B------:R-:W-:-:S05]  /*2db0*/  LOP3.LUT R6, R6, 0xffffff, RZ, 0xc0, !PT ;  /* 0x00ffffff06067812 */ /* 0x000fca00078ec0ff */
.L_x_2846:
[----:B------:R-:W1:Y:S02]  /*2dc0*/  LDS R4, [R6] ;  /* 0x0000000006047984 */ /* 0x000e640000000800 */
[----:B-1----:R-:W-:-:S10]  /*2dd0*/  HFMA2.MMA R5, R4, 1, 1, R13 ;  /* 0x3c003c0004057835 */ /* 0x002fd4000000000d */
[----:B------:R-:W1:Y:S02]  /*2de0*/  ATOMS.CAST.SPIN R5, [R6], R4, R5 ;  /* 0x000000040605738d */ /* 0x000e640001800005 */
[----:B-1----:R-:W-:-:S13]  /*2df0*/  ISETP.EQ.U32.AND P0, PT, R5, 0x1, PT ;  /* 0x000000010500780c */ /* 0x002fda0003f02070 */
[----:B------:R-:W-:Y:S05]  /*2e00*/  @!P0 BRA `(.L_x_2846) ;  /* 0xffffffb000008947 */ /* 0x000fea000383ffff */
[----:B------:R-:W-:Y:S05]  /*2e10*/  BRA `(.L_x_2844) ;  /* 0x0000003000007947 */ /* 0x000fea0003800000 */
.L_x_2845:
[----:B------:R-:W2:Y:S02]  /*2e20*/  LD.E R4, [R6.64+0x4] ;  /* 0x0000040606047980 */ /* 0x000ea4000c101900 */
[----:B-12---:R-:W-:-:S05]  /*2e30*/  IMAD.IADD R5, R13, 0x1, R4 ;  /* 0x000000010d057824 */ /* 0x006fca00078e0204 */
[----:B------:R1:W-:Y:S02]  /*2e40*/  ST.E [R6.64+0x4], R5 ;  /* 0x0000040506007985 */ /* 0x0003e4000c101906 */
.L_x_2844:
[----:B------:R-:W-:Y:S05]  /*2e50*/  BSYNC B0 ;  /* 0x0000000000007941 */ /* 0x000fea0003800000 */
.L_x_2843:
        /* <DEDUP_REMOVED lines=12> */
.L_x_2850:
[----:B------:R-:W1:Y:S02]  /*2f20*/  LDS R2, [R0] ;  /* 0x0000000000027984 */ /* 0x000e640000000800 */
[----:B-1----:R-:W-:-:S06]  /*2f30*/  HADD2 R3, R2, R7 ;  /* 0x0000000702037230 */ /* 0x002fcc0000000000 */
[----:B------:R-:W1:Y:S02]  /*2f40*/  ATOMS.CAST.SPIN R3, [R0], R2, R3 ;  /* 0x000000020003738d */ /* 0x000e640001800003 */
[----:B-1----:R-:W-:-:S13]  /*2f50*/  ISETP.EQ.U32.AND P0, PT, R3, 0x1, PT ;  /* 0x000000010300780c */ /* 0x002fda0003f02070 */
[----:B------:R-:W-:Y:S05]  /*2f60*/  @!P0 BRA `(.L_x_2850) ;  /* 0xffffffb000008947 */ /* 0x000fea000383ffff */
[----:B------:R-:W-:Y:S05]  /*2f70*/  BRA `(.L_x_2848) ;  /* 0x0000003000007947 */ /* 0x000fea0003800000 */
.L_x_2849:
[----:B------:R-:W2:Y:S02]  /*2f80*/  LD.E R0, [R4.64] ;  /* 0x0000000604007980 */ /* 0x000ea4000c101900 */
[----:B--2---:R-:W-:-:S05]  /*2f90*/  IMAD.IADD R3, R7, 0x1, R0 ;  /* 0x0000000107037824 */ /* 0x004fca00078e0200 */
[----:B------:R1:W-:Y:S02]  /*2fa0*/  ST.E [R4.64], R3 ;  /* 0x0000000304007985 */ /* 0x0003e4000c101906 */
.L_x_2848:
[----:B------:R-:W-:Y:S05]  /*2fb0*/  BSYNC B0 ;  /* 0x0000000000007941 */ /* 0x000fea0003800000 */
.L_x_2847:
[----:B------:R-:W2:Y:S02]  /*2fc0*/  ATOM.E.ADD.F16x2.RN.STRONG.GPU P0, RZ, [R4.64+0x4], R87 ;  /* 0x0000045704ff798a */ /* 0x000ea4000810e9c6 */
[----:B--2---:R-:W-:Y:S05]  /*2fd0*/  @P0 EXIT ;  /* 0x000000000000094d */ /* 0x004fea0003800000 */
[----:B------:R-:W2:Y:S02]  /*2fe0*/  QSPC.E.S P0, RZ, [R4+0x4] ;  /* 0x0000040004ff73aa */ /* 0x000ea40000000500 */
[----:B--2---:R-:W-:Y:S05]  /*2ff0*/  @!P0 BRA `(.L_x_2851) ;  /* 0x0000008000008947 */ /* 0x004fea0003800000 */
[----:B-1----:R-:W-:-:S04]  /*3000*/  IADD3 R4, R4, 0x4, RZ ;  /* 0x0000000404047810 */ /* 0x002fc80007ffe0ff */
[----:B------:R-:W-:-:S05]  /*3010*/  LOP3.LUT R4, R4, 0xffffff, RZ, 0xc0, !PT ;  /* 0x00ffffff04047812 */ /* 0x000fca00078ec0ff */
.L_x_2852:
[----:B------:R-:W1:Y:S02]  /*3020*/  LDS R2, [R4] ;  /* 0x0000000004027984 */ /* 0x000e640000000800 */
[----:B-1----:R-:W-:-:S10]  /*3030*/  HFMA2.MMA R3, R2, 1, 1, R87 ;  /* 0x3c003c0002037835 */ /* 0x002fd40000000057 */
[----:B------:R-:W1:Y:S02]  /*3040*/  ATOMS.CAST.SPIN R3, [R4], R2, R3 ;  /* 0x000000020403738d */ /* 0x000e640001800003 */
[----:B-1----:R-:W-:-:S13]  /*3050*/  ISETP.EQ.U32.AND P0, PT, R3, 0x1, PT ;  /* 0x000000010300780c */ /* 0x002fda0003f02070 */
[----:B------:R-:W-:Y:S05]  /*3060*/  @!P0 BRA `(.L_x_2852) ;  /* 0xffffffb000008947 */ /* 0x000fea000383ffff */
[----:B------:R-:W-:Y:S05]  /*3070*/  EXIT ;  /* 0x000000000000794d */ /* 0x000fea0003800000 */
.L_x_2851:
[----:B------:R-:W2:Y:S02]  /*3080*/  LD.E R0, [R4.64+0x4] ;  /* 0x0000040604007980 */ /* 0x000ea4000c101900 */
[----:B-12---:R-:W-:-:S05]  /*3090*/  IMAD.IADD R3, R87, 0x1, R0 ;  /* 0x0000000157037824 */ /* 0x006fca00078e0200 */
[----:B------:R-:W-:Y:S01]  /*30a0*/  ST.E [R4.64+0x4], R3 ;  /* 0x0000040304007985 */ /* 0x000fe2000c101906 */
[----:B------:R-:W-:Y:S05]  /*30b0*/  EXIT ;  /* 0x000000000000794d */ /* 0x000fea0003800000 */
.L_x_2853:
        /* <DEDUP_REMOVED lines=12> */
.L_x_3317:


//--------------------- .text._Z23gemm_half_q_half_kernelILi2ELi6ELb1ELb1ELi32EEvPK6__halfPKjS4_S2_PS0_iiiiPKtS7_iiiiiibS2_i --------------------------
	.section	.text._Z23gemm_half_q_half_kernelILi2ELi6ELb1ELb1ELi32EEvPK6__halfPKjS4_S2_PS0_iiiiPKtS7_iiiiiibS2_i,"ax",@progbits
	.sectioninfo	@"SHI_REGISTERS=95"
	.align	128
        .global         _Z23gemm_half_q_half_kernelILi2ELi6ELb1ELb1ELi32EEvPK6__halfPKjS4_S2_PS0_iiiiPKtS7_iiiiiibS2_i
        .type           _Z23gemm_half_q_half_kernelILi2ELi6ELb1ELb1ELi32EEvPK6__halfPKjS4_S2_PS0_iiiiPKtS7_iiiiiibS2_i,@function
        .size           _Z23gemm_half_q_half_kernelILi2ELi6ELb1ELb1ELi32EEvPK6__halfPKjS4_S2_PS0_iiiiPKtS7_iiiiiibS2_i,(.L_x_3318 - _Z23gemm_half_q_half_kernelILi2ELi6ELb1ELb1ELi32EEvPK6__halfPKjS4_S2_PS0_iiiiPKtS7_iiiiiibS2_i)
        .other          _Z23gemm_half_q_half_kernelILi2ELi6ELb1ELb1ELi32EEvPK6__halfPKjS4_S2_PS0_iiiiPKtS7_iiiiiibS2_i,@"STO_CUDA_ENTRY STV_DEFAULT"
_Z23gemm_half_q_half_kernelILi2ELi6ELb1ELb1ELi32EEvPK6__halfPKjS4_S2_PS0_iiiiPKtS7_iiiiiibS2_i:
.text._Z23gemm_half_q_half_kernelILi2ELi6ELb1ELb1ELi32EEvPK6__halfPKjS4_S2_PS0_iiiiPKtS7_iiiiiibS2_i:
        /* <DEDUP_REMOVED lines=24> */
.L_x_2854:
        /* <DEDUP_REMOVED lines=33> */
.L_x_2859:
        /* <DEDUP_REMOVED lines=17> */
.L_x_2858:
        /* <DEDUP_REMOVED lines=17> */
.L_x_2857:
        /* <DEDUP_REMOVED lines=13> */
.L_x_2861:
        /* <DEDUP_REMOVED lines=17> */
.L_x_2860:
        /* <DEDUP_REMOVED lines=15> */
.L_x_2856:
[----:B------:R-:W-:Y:S05]  /*0880*/  BSYNC B0 ;  /* 0x0000000000007941 */ /* 0x000fea0003800000 */
.L_x_2855:
        /* <DEDUP_REMOVED lines=18> */
.L_x_2864:
        /* <DEDUP_REMOVED lines=11> */
.L_x_2863:
        /* <DEDUP_REMOVED lines=10> */
.L_x_2862:
        /* <DEDUP_REMOVED lines=66> */
.L_x_2866:
        /* <DEDUP_REMOVED lines=41> */
.L_x_2865:
        /* <DEDUP_REMOVED lines=13> */
.L_x_2870:
        /* <DEDUP_REMOVED lines=316> */
.L_x_2869:
        /* <DEDUP_REMOVED lines=79> */
.L_x_2868:
[----:B------:R-:W-:Y:S01]  /*2b30*/  IADD3 R88, R88, 0x20, RZ ;  /* 0x0000002058587810 */ /* 0x000fe20007ffe0ff */
[----:B0-----:R-:W-:Y:S01]  /*2b40*/  IMAD.WIDE R10, R85, c[0x0][0x18c], R90 ;  /* 0x00006300550a7a25 */ /* 0x001fe200078e025a */
[----:B------:R-:W-:Y:S02]  /*2b50*/  UIADD3 UR4, UR4, 0x40, URZ ;  /* 0x0000004004047890 */ /* 0x000fe4000fffe03f */
[C---:B------:R-:W-:Y:S01]  /*2b60*/  ISETP.GE.AND P2, PT, R88.reuse, c[0x0][0x1b8], PT ;  /* 0x00006e0058007a0c */ /* 0x040fe20003f46270 */
[----:B------:R-:W-:Y:S01]  /*2b70*/  IMAD.MOV.U32 R0, RZ, RZ, R10 ;  /* 0x000000ffff007224 */ /* 0x000fe200078e000a */
[----:B------:R-:W-:-:S13]  /*2b80*/  ISETP.LT.AND P3, PT, R88, R89, PT ;  /* 0x000000595800720c */ /* 0x000fda0003f61270 */
[----:B------:R-:W-:Y:S05]  /*2b90*/  @!P2 BRA P3, `(.L_x_2870) ;  /* 0xffffe6e00000a947 */ /* 0x000fea000183ffff */
.L_x_2867:
        /* <DEDUP_REMOVED lines=12> */
.L_x_2874:
[----:B------:R-:W-:Y:S05]  /*2c60*/  @!P1 BRA `(.L_x_2872) ;  /* 0x00000c9000009947 */ /* 0x000fea0003800000 */
[----:B------:R-:W-:Y:S02]  /*2c70*/  IMAD.MOV.U32 R12, RZ, RZ, R0 ;  /* 0x000000ffff0c7224 */ /* 0x000fe400078e0000 */
[----:B------:R-:W-:-:S06]  /*2c80*/  IMAD.MOV.U32 R13, RZ, RZ, R11 ;  /* 0x000000ffff0d7224 */ /* 0x000fcc00078e000b */
        /* <DEDUP_REMOVED lines=153> */
.L_x_2873:
        /* <DEDUP_REMOVED lines=46> */
.L_x_2872:
[----:B------:R-:W-:Y:S01]  /*3900*/  IADD3 R88, R88, 0x10, RZ ;  /* 0x0000001058587810 */ /* 0x000fe20007ffe0ff */
[----:B------:R-:W-:Y:S01]  /*3910*/  UIADD3 UR4, UR4, 0x20, URZ ;  /* 0x0000002004047890 */ /* 0x000fe2000fffe03f */
[----:B------:R-:W-:Y:S02]  /*3920*/  LEA R0, P3, R21, R0, 0x2 ;  /* 0x0000000015007211 */ /* 0x000fe400078610ff */
[C---:B------:R-:W-:Y:S02]  /*3930*/  ISETP.GE.AND P2, PT, R88.reuse, c[0x0][0x1bc], PT ;  /* 0x00006f0058007a0c */ /* 0x040fe40003f46270 */
[----:B------:R-:W-:Y:S01]  /*3940*/  ISETP.LT.AND P4, PT, R88, R89, PT ;  /* 0x000000595800720c */ /* 0x000fe20003f81270 */
[----:B------:R-:W-:-:S12]  /*3950*/  IMAD.X R11, R11, 0x1, R10, P3 ;  /* 0x000000010b0b7824 */ /* 0x000fd800018e060a */
[----:B------:R-:W-:Y:S05]  /*3960*/  @!P2 BRA P4, `(.L_x_2874) ;  /* 0xfffff2f00000a947 */ /* 0x000fea000203ffff */
.L_x_2871:
        /* <DEDUP_REMOVED lines=20> */
.L_x_2878:
[----:B------:R-:W0:Y:S02]  /*3ab0*/  LDS R10, [R4] ;  /* 0x00000000040a7984 */ /* 0x000e240000000800 */
[----:B0-----:R-:W-:-:S06]  /*3ac0*/  HADD2 R11, R10, R5 ;  /* 0x000000050a0b7230 */ /* 0x001fcc0000000000 */
[----:B------:R-:W0:Y:S02]  /*3ad0*/  ATOMS.CAST.SPIN R11, [R4], R10, R11 ;  /* 0x0000000a040b738d */ /* 0x000e24000180000b */
[----:B0-----:R-:W-:-:S13]  /*3ae0*/  ISETP.EQ.U32.AND P0, PT, R11, 0x1, PT ;  /* 0x000000010b00780c */ /* 0x001fda0003f02070 */
[----:B------:R-:W-:Y:S05]  /*3af0*/  @!P0 BRA `(.L_x_2878) ;  /* 0xffffffb000008947 */ /* 0x000fea000383ffff */
[----:B------:R-:W-:Y:S05]  /*3b00*/  BRA `(.L_x_2876) ;  /* 0x0000003000007947 */ /* 0x000fea0003800000 */
.L_x_2877:
[----:B------:R-:W2:Y:S02]  /*3b10*/  LD.E R4, [R6.64] ;  /* 0x0000000606047980 */ /* 0x000ea4000c101900 */
[----:B--2---:R-:W-:-:S05]  /*3b20*/  IMAD.IADD R5, R5, 0x1, R4 ;  /* 0x0000000105057824 */ /* 0x004fca00078e0204 */
[----:B------:R0:W-:Y:S02]  /*3b30*/  ST.E [R6.64], R5 ;  /* 0x0000000506007985 */ /* 0x0001e4000c101906 */
.L_x_2876:
[----:B------:R-:W-:Y:S05]  /*3b40*/  BSYNC B0 ;  /* 0x0000000000007941 */ /* 0x000fea0003800000 */
.L_x_2875:
[----:B------:R-:W2:Y:S01]  /*3b50*/  ATOM.E.ADD.F16x2.RN.STRONG.GPU P0, RZ, [R6.64+0x4], R13 ;  /* 0x0000040d06ff798a */ /* 0x000ea2000810e9c6 */
[----:B------:R-:W-:Y:S01]  /*3b60*/  BSSY B0, `(.L_x_2879) ;  /* 0x000000f000007945 */ /* 0x000fe20003800000 */
[----:B--2---:R-:W-:Y:S05]  /*3b70*/  @P0 BRA `(.L_x_2880) ;  /* 0x000000d000000947 */ /* 0x004fea0003800000 */
[----:B------:R-:W1:Y:S02]  /*3b80*/  QSPC.E.S P0, RZ, [R6+0x4] ;  /* 0x0000040006ff73aa */ /* 0x000e640000000500 */
[----:B-1----:R-:W-:Y:S05]  /*3b90*/  @!P0 BRA `(.L_x_2881) ;  /* 0x0000008000008947 */ /* 0x002fea0003800000 */
[----:B0-----:R-:W-:-:S04]  /*3ba0*/  IADD3 R6, R6, 0x4, RZ ;  /* 0x0000000406067810 */ /* 0x001fc80007ffe0ff */
[----:B------:R-:W-:-:S05]  /*3bb0*/  LOP3.LUT R6, R6, 0xffffff, RZ, 0xc0, !PT ;  /* 0x00ffffff06067812 */ /* 0x000fca00078ec0ff */
.L_x_2882:
[----:B------:R-:W0:Y:S02]  /*3bc0*/  LDS R4, [R6] ;  /* 0x0000000006047984 */ /* 0x000e240000000800 */
[----:B0-----:R-:W-:-:S10]  /*3bd0*/  HFMA2.MMA R5, R4, 1, 1, R13 ;  /* 0x3c003c0004057835 */ /* 0x001fd4000000000d */
[----:B------:R-:W0:Y:S02]  /*3be0*/  ATOMS.CAST.SPIN R5, [R6], R4, R5 ;  /* 0x000000040605738d */ /* 0x000e240001800005 */
[----:B0-----:R-:W-:-:S13]  /*3bf0*/  ISETP.EQ.U32.AND P0, PT, R5, 0x1, PT ;  /* 0x000000010500780c */ /* 0x001fda0003f02070 */
[----:B------:R-:W-:Y:S05]  /*3c00*/  @!P0 BRA `(.L_x_2882) ;  /* 0xffffffb000008947 */ /* 0x000fea000383ffff */
[----:B------:R-:W-:Y:S05]  /*3c10*/  BRA `(.L_x_2880) ;  /* 0x0000003000007947 */ /* 0x000fea0003800000 */
.L_x_2881:
[----:B------:R-:W2:Y:S02]  /*3c20*/  LD.E R4, [R6.64+0x4] ;  /* 0x0000040606047980 */ /* 0x000ea4000c101900 */
[----:B0-2---:R-:W-:-:S05]  /*3c30*/  IMAD.IADD R5, R13, 0x1, R4 ;  /* 0x000000010d057824 */ /* 0x005fca00078e0204 */
[----:B------:R0:W-:Y:S02]  /*3c40*/  ST.E [R6.64+0x4], R5 ;  /* 0x0000040506007985 */ /* 0x0001e4000c101906 */
.L_x_2880:
[----:B------:R-:W-:Y:S05]  /*3c50*/  BSYNC B0 ;  /* 0x0000000000007941 */ /* 0x000fea0003800000 */
.L_x_2879:
        /* <DEDUP_REMOVED lines=12> */
.L_x_2886:
[----:B------:R-:W0:Y:S02]  /*3d20*/  LDS R2, [R0] ;  /* 0x0000000000027984 */ /* 0x000e240000000800 */
[----:B0-----:R-:W-:-:S06]  /*3d30*/  HADD2 R3, R2, R7 ;  /* 0x0000000702037230 */ /* 0x001fcc0000000000 */
[----:B------:R-:W0:Y:S02]  /*3d40*/  ATOMS.CAST.SPIN R3, [R0], R2, R3 ;  /* 0x000000020003738d */ /* 0x000e240001800003 */
[----:B0-----:R-:W-:-:S13]  /*3d50*/  ISETP.EQ.U32.AND P0, PT, R3, 0x1, PT ;  /* 0x000000010300780c */ /* 0x001fda0003f02070 */
[----:B------:R-:W-:Y:S05]  /*3d60*/  @!P0 BRA `(.L_x_2886) ;  /* 0xffffffb000008947 */ /* 0x000fea000383ffff */
[----:B------:R-:W-:Y:S05]  /*3d70*/  BRA `(.L_x_2884) ;  /* 0x0000003000007947 */ /* 0x000fea0003800000 */
.L_x_2885:
[----:B------:R-:W2:Y:S02]  /*3d80*/  LD.E R0, [R4.64] ;  /* 0x0000000604007980 */ /* 0x000ea4000c101900 */
[----:B--2---:R-:W-:-:S05]  /*3d90*/  IMAD.IADD R3, R7, 0x1, R0 ;  /* 0x0000000107037824 */ /* 0x004fca00078e0200 */
[----:B------:R0:W-:Y:S02]  /*3da0*/  ST.E [R4.64], R3 ;  /* 0x0000000304007985 */ /* 0x0001e4000c101906 */
.L_x_2884:
[----:B------:R-:W-:Y:S05]  /*3db0*/  BSYNC B0 ;  /* 0x0000000000007941 */ /* 0x000fea0003800000 */
.L_x_2883:
[----:B------:R-:W2:Y:S02]  /*3dc0*/  ATOM.E.ADD.F16x2.RN.STRONG.GPU P0, RZ, [R4.64+0x4], R87 ;  /* 0x0000045704ff798a */ /* 0x000ea4000810e9c6 */
[----:B--2---:R-:W-:Y:S05]  /*3dd0*/  @P0 EXIT ;  /* 0x000000000000094d */ /* 0x004fea0003800000 */
[----:B------:R-:W1:Y:S02]  /*3de0*/  QSPC.E.S P0, RZ, [R4+0x4] ;  /* 0x0000040004ff73aa */ /* 0x000e640000000500 */
[----:B-1----:R-:W-:Y:S05]  /*3df0*/  @!P0 BRA `(.L_x_2887) ;  /* 0x0000008000008947 */ /* 0x002fea0003800000 */
[----:B0-----:R-:W-:-:S04]  /*3e00*/  IADD3 R4, R4, 0x4, RZ ;  /* 0x0000000404047810 */ /* 0x001fc80007ffe0ff */
[----:B------:R-:W-:-:S05]  /*3e10*/  LOP3.LUT R4, R4, 0xffffff, RZ, 0xc0, !PT ;  /* 0x00ffffff04047812 */ /* 0x000fca00078ec0ff */
.L_x_2888:
[----:B------:R-:W0:Y:S02]  /*3e20*/  LDS R2, [R4] ;  /* 0x0000000004027984 */ /* 0x000e240000000800 */
[----:B0-----:R-:W-:-:S10]  /*3e30*/  HFMA2.MMA R3, R2, 1, 1, R87 ;  /* 0x3c003c0002037835 */ /* 0x001fd40000000057 */
[----:B------:R-:W0:Y:S02]  /*3e40*/  ATOMS.CAST.SPIN R3, [R4], R2, R3 ;  /* 0x000000020403738d */ /* 0x000e240001800003 */
[----:B0-----:R-:W-:-:S13]  /*3e50*/  ISETP.EQ.U32.AND P0, PT, R3, 0x1, PT ;  /* 0x000000010300780c */ /* 0x001fda0003f02070 */
[----:B------:R-:W-:Y:S05]  /*3e60*/  @!P0 BRA `(.L_x_2888) ;  /* 0xffffffb000008947 */ /* 0x000fea000383ffff */
[----:B------:R-:W-:Y:S05]  /*3e70*/  EXIT ;  /* 0x000000000000794d */ /* 0x000fea0003800000 */
.L_x_2887:
[----:B------:R-:W2:Y:S02]  /*3e80*/  LD.E R0, [R4.64+0x4] ;  /* 0x0000040604007980 */ /* 0x000ea4000c101900 */
[----:B0-2---:R-:W-:-:S05]  /*3e90*/  IMAD.IADD R3, R87, 0x1, R0 ;  /* 0x0000000157037824 */ /* 0x005fca00078e0200 */
[----:B------:R-:W-:Y:S01]  /*3ea0*/  ST.E [R4.64+0x4], R3 ;  /* 0x0000040304007985 */ /* 0x000fe2000c101906 */
[----:B------:R-:W-:Y:S05]  /*3eb0*/  EXIT ;  /* 0x000000000000794d */ /* 0x000fea0003800000 */
.L_x_2889:
        /* <DEDUP_REMOVED lines=12> */
.L_x_3318:


//--------------------- .text._Z23gemm_half_q_half_kernelILi2ELi2ELb1ELb1ELi32EEvPK6__halfPKjS4_S2_PS0_iiiiPKtS7_iiiiiibS2_i --------------------------
	.section	.text._Z23gemm_half_q_half_kernelILi2ELi2ELb1ELb1ELi32EEvPK6__halfPKjS4_S2_PS0_iiiiPKtS7_iiiiiibS2_i,"ax",@progbits
	.sectioninfo	@"SHI_REGISTERS=62"
	.align	128
        .global         _Z23gemm_half_q_half_kernelILi2ELi2ELb1ELb1ELi32EEvPK6__halfPKjS4_S2_PS0_iiiiPKtS7_iiiiiibS2_i
        .type           _Z23gemm_half_q_half_kernelILi2ELi2ELb1ELb1ELi32EEvPK6__halfPKjS4_S2_PS0_iiiiPKtS7_iiiiiibS2_i,@function
        .size           _Z23gemm_half_q_half_kernelILi2ELi2ELb1ELb1ELi32EEvPK6__halfPKjS4_S2_PS0_iiiiPKtS7_iiiiiibS2_i,(.L_x_3319 - _Z23gemm_half_q_half_kernelILi2ELi2ELb1ELb1ELi32EEvPK6__halfPKjS4_S2_PS0_iiiiPKtS7_iiiiiibS2_i)
        .other          _Z23gemm_half_q_half_kernelILi2ELi2ELb1ELb1ELi32EEvPK6__halfPKjS4_S2_PS0_iiiiPKtS7_iiiiiibS2_i,@"STO_CUDA_ENTRY STV_DEFAULT"
_Z23gemm_half_q_half_kernelILi2ELi2ELb1ELb1ELi32EEvPK6__halfPKjS4_S2_PS0_iiiiPKtS7_iiiiiibS2_i:
.text._Z23gemm_half_q_half_kernelILi2ELi2ELb1ELb1ELi32EEvPK6__halfPKjS4_S2_PS0_iiiiPKtS7_iiiiiibS2_i:
        /* <DEDUP_REMOVED lines=24> */
.L_x_2890:
        /* <DEDUP_REMOVED lines=33> */
.L_x_2895:
        /* <DEDUP_REMOVED lines=17> */
.L_x_2894:
        /* <DEDUP_REMOVED lines=17> */
.L_x_2893:
        /* <DEDUP_REMOVED lines=13> */
.L_x_2897:
        /* <DEDUP_REMOVED lines=17> */
.L_x_2896:
        /* <DEDUP_REMOVED lines=15> */
.L_x_2892:
[----:B------:R-:W-:Y:S05]  /*0880*/  BSYNC B0 ;  /* 0x0000000000007941 */ /* 0x000fea0003800000 */
.L_x_2891:
        /* <DEDUP_REMOVED lines=18> */
.L_x_2900:
        /* <DEDUP_REMOVED lines=11> */
.L_x_2899:
        /* <DEDUP_REMOVED lines=10> */
.L_x_2898:
        /* <DEDUP_REMOVED lines=10> */
[----:B------:R-:W-:Y:S02]  /*0ba0*/  @P0 IADD3 R3, R3, -c[0x0][0x1a8], RZ ;  /* 0x80006a0003030a10 */ /* 0x000fe40007ffe0ff */
[----:B------:R-:W-:Y:S02]  /*0bb0*/  @P4 IMNMX R5, R54, c[0x0][0x1b0], PT ;  /* 0x00006c0036054a17 */ /* 0x000fe40003800200 */
[----:B------:R-:W-:-:S02]  /*0bc0*/  @P0 SHF.R.S32.HI R4, RZ, 0x1f, R3 ;  /* 0x0000001fff040819 */ /* 0x000fc40000011403 */
[C---:B------:R-:W-:Y:S02]  /*0bd0*/  @P5 IMNMX R6, R54.reuse, c[0x0][0x1b4], PT ;  /* 0x00006d0036065a17 */ /* 0x040fe40003800200 */
[----:B------:R-:W-:Y:S02]  /*0be0*/  @P2 IMNMX R8, R54, c[0x0][0x1b8], PT ;  /* 0x00006e0036082a17 */ /* 0x000fe40003800200 */
[----:B------:R-:W-:Y:S02]  /*0bf0*/  @P4 IADD3 R5, R5, -c[0x0][0x1ac], RZ ;  /* 0x80006b0005054a10 */ /* 0x000fe40007ffe0ff */
[----:B------:R-:W-:Y:S02]  /*0c00*/  @P0 LEA.HI R4, R4, R3, RZ, 0x5 ;  /* 0x0000000304040211 */ /* 0x000fe400078f28ff */
[----:B------:R-:W-:Y:S02]  /*0c10*/  @P5 IADD3 R7, R6, -c[0x0][0x1b0], RZ ;  /* 0x80006c0006075a10 */ /* 0x000fe40007ffe0ff */
[----:B------:R-:W-:-:S02]  /*0c20*/  @P2 IADD3 R3, R8, -c[0x0][0x1b4], RZ ;  /* 0x80006d0008032a10 */ /* 0x000fc40007ffe0ff */
[----:B------:R-:W-:Y:S02]  /*0c30*/  @P4 SHF.R.S32.HI R6, RZ, 0x1f, R5 ;  /* 0x0000001fff064819 */ /* 0x000fe40000011405 */
[----:B------:R-:W-:Y:S02]  /*0c40*/  @P5 SHF.R.S32.HI R8, RZ, 0x1f, R7 ;  /* 0x0000001fff085819 */ /* 0x000fe40000011407 */
[----:B------:R-:W-:Y:S02]  /*0c50*/  @P2 SHF.R.S32.HI R10, RZ, 0x1f, R3 ;  /* 0x0000001fff0a2819 */ /* 0x000fe40000011403 */
[----:B------:R-:W-:Y:S02]  /*0c60*/  @P3 IMNMX R9, R54, c[0x0][0x1bc], PT ;  /* 0x00006f0036093a17 */ /* 0x000fe40003800200 */
[----:B------:R-:W-:Y:S02]  /*0c70*/  @P0 SHF.R.S32.HI R4, RZ, 0x5, R4 ;  /* 0x00000005ff040819 */ /* 0x000fe40000011404 */
[----:B------:R-:W-:-:S02]  /*0c80*/  @P4 LEA.HI R6, R6, R5, RZ, 0x5 ;  /* 0x0000000506064211 */ /* 0x000fc400078f28ff */
[----:B------:R-:W-:Y:S02]  /*0c90*/  @P5 LEA.HI R8, R8, R7, RZ, 0x5 ;  /* 0x0000000708085211 */ /* 0x000fe400078f28ff */
        /* <DEDUP_REMOVED lines=17> */
[----:B------:R-:W-:Y:S02]  /*0db0*/  IMAD.MOV.U32 R8, RZ, RZ, RZ ;  /* 0x000000ffff087224 */ /* 0x000fe400078e00ff */
[----:B------:R-:W-:Y:S01]  /*0dc0*/  IMAD.MOV.U32 R7, RZ, RZ, RZ ;  /* 0x000000ffff077224 */ /* 0x000fe200078e00ff */
[----:B------:R-:W-:Y:S01]  /*0dd0*/  IADD3 R9, R10, R3, R9 ;  /* 0x000000030a097210 */ /* 0x000fe20007ffe009 */
[----:B------:R-:W-:-:S02]  /*0de0*/  @P2 IMAD R8, R5, 0x3, RZ ;  /* 0x0000000305082824 */ /* 0x000fc400078e02ff */
        /* <DEDUP_REMOVED lines=13> */
.L_x_2902:
        /* <DEDUP_REMOVED lines=41> */
.L_x_2901:
[----:B------:R-:W-:Y:S02]  /*1150*/  ISETP.GE.OR P0, PT, R54, c[0x0][0x1bc], P0 ;  /* 0x00006f0036007a0c */ /* 0x000fe40000706670 */
[----:B------:R-:W-:Y:S02]  /*1160*/  IADD3 R13, R7, R9, R8 ;  /* 0x00000009070d7210 */ /* 0x000fe40007ffe008 */
[----:B------:R-:W-:-:S02]  /*1170*/  PRMT R6, RZ, 0x5410, RZ ;  /* 0x00005410ff067816 */ /* 0x000fc400000000ff */
[----:B------:R-:W-:Y:S02]  /*1180*/  PRMT R7, RZ, 0x5410, RZ ;  /* 0x00005410ff077816 */ /* 0x000fe400000000ff */
[----:B------:R-:W-:Y:S02]  /*1190*/  PRMT R8, RZ, 0x5410, RZ ;  /* 0x00005410ff087816 */ /* 0x000fe400000000ff */
[----:B------:R-:W-:-:S03]  /*11a0*/  PRMT R9, RZ, 0x5410, RZ ;  /* 0x00005410ff097816 */ /* 0x000fc600000000ff */
[----:B------:R-:W-:Y:S05]  /*11b0*/  @P0 BRA `(.L_x_2903) ;  /* 0x00000dc000000947 */ /* 0x000fea0003800000 */
[----:B------:R-:W-:Y:S01]  /*11c0*/  PRMT R10, R55, 0x9910, RZ ;  /* 0x00009910370a7816 */ /* 0x000fe200000000ff */
[----:B------:R-:W-:Y:S01]  /*11d0*/  IMAD R13, R13, c[0x0][0x18c], RZ ;  /* 0x000063000d0d7a24 */ /* 0x000fe200078e02ff */
[----:B------:R-:W-:Y:S01]  /*11e0*/  PRMT R6, RZ, 0x7610, R6 ;  /* 0x00007610ff067816 */ /* 0x000fe20000000006 */
[----:B------:R-:W-:Y:S01]  /*11f0*/  UMOV UR4, URZ ;  /* 0x0000003f00047c82 */ /* 0x000fe20008000000 */
[----:B------:R-:W-:Y:S01]  /*1200*/  ISETP.NE.AND P0, PT, R10, RZ, PT ;  /* 0x000000ff0a00720c */ /* 0x000fe20003f05270 */
[----:B------:R-:W-:Y:S01]  /*1210*/  IMAD.MOV.U32 R10, RZ, RZ, c[0x0][0x18c] ;  /* 0x00006300ff0a7624 */ /* 0x000fe200078e00ff */
[----:B------:R-:W-:Y:S02]  /*1220*/  SHF.R.S32.HI R15, RZ, 0x1f, R13 ;  /* 0x0000001fff0f7819 */ /* 0x000fe4000001140d */
[----:B------:R-:W-:Y:S02]  /*1230*/  IADD3 R14, P2, R12, R13, RZ ;  /* 0x0000000d0c0e7210 */ /* 0x000fe40007f5e0ff */
[----:B------:R-:W-:-:S02]  /*1240*/  ISETP.LT.OR P0, PT, R11, 0x2, !P0 ;  /* 0x000000020b00780c */ /* 0x000fc40004701670 */
[----:B------:R-:W-:Y:S02]  /*1250*/  LEA.HI.X.SX32 R15, R12, R15, 0x1, P2 ;  /* 0x0000000f0c0f7211 */ /* 0x000fe400010f0eff */
[C---:B------:R-:W-:Y:S02]  /*1260*/  LEA R11, P2, R14.reuse, c[0x0][0x168], 0x2 ;  /* 0x00005a000e0b7a11 */ /* 0x040fe400078410ff */
[----:B------:R-:W-:Y:S02]  /*1270*/  SHF.R.S32.HI R13, RZ, 0x1f, R10 ;  /* 0x0000001fff0d7819 */ /* 0x000fe4000001140a */
[----:B------:R-:W-:Y:S02]  /*1280*/  LEA.HI.X R12, R14, c[0x0][0x16c], R15, 0x2, P2 ;  /* 0x00005b000e0c7a11 */ /* 0x000fe400010f140f */
[----:B------:R-:W-:Y:S02]  /*1290*/  SHF.L.U64.HI R13, R10, 0x2, R13 ;  /* 0x000000020a0d7819 */ /* 0x000fe4000001020d */
.L_x_2906:
        /* <DEDUP_REMOVED lines=114> */
[----:B0-----:R-:W-:Y:S01]  /*19c0*/  HFMA2.MMA R56, R46, R16, RZ ;  /* 0x000000102e387235 */ /* 0x001fe200000000ff */
[----:B------:R-:W-:-:S04]  /*19d0*/  HFMA2 R58, R47, R16, RZ.H0_H0 ;  /* 0x000000102f3a7231 */ /* 0x000fc800000400ff */
[----:B------:R-:W-:Y:S01]  /*19e0*/  HFMA2 R58, R15, R17, R58 ;  /* 0x000000110f3a7231 */ /* 0x000fe2000000003a */
[----:B------:R-:W-:-:S03]  /*19f0*/  HFMA2.MMA R56, R14, R17, R56 ;  /* 0x000000110e387235 */ /* 0x000fc60000000038 */
[----:B------:R-:W-:-:S03]  /*1a00*/  HFMA2 R58, R31, R18, R58 ;  /* 0x000000121f3a7231 */ /* 0x000fc6000000003a */
[----:B------:R-:W-:Y:S01]  /*1a10*/  HFMA2.MMA R56, R30, R18, R56 ;  /* 0x000000121e387235 */ /* 0x000fe20000000038 */
[----:B------:R-:W-:-:S04]  /*1a20*/  HFMA2 R58, R39, R19, R58 ;  /* 0x00000013273a7231 */ /* 0x000fc8000000003a */
[----:B-1----:R-:W-:Y:S01]  /*1a30*/  HFMA2 R58, R51, R20, R58 ;  /* 0x00000014333a7231 */ /* 0x002fe2000000003a */
[----:B------:R-:W-:-:S03]  /*1a40*/  HFMA2.MMA R56, R38, R19, R56 ;  /* 0x0000001326387235 */ /* 0x000fc60000000038 */
[----:B------:R-:W-:-:S03]  /*1a50*/  HFMA2 R58, R27, R21, R58 ;  /* 0x000000151b3a7231 */ /* 0x000fc6000000003a */
[----:B------:R-:W-:Y:S01]  /*1a60*/  HFMA2.MMA R56, R50, R20, R56 ;  /* 0x0000001432387235 */ /* 0x000fe20000000038 */
[----:B------:R-:W-:-:S05]  /*1a70*/  HFMA2 R59, R35, R22, R58 ;  /* 0x00000016233b7231 */ /* 0x000fca000000003a */
[----:B------:R-:W-:-:S06]  /*1a80*/  HFMA2.MMA R56, R26, R21, R56 ;  /* 0x000000151a387235 */ /* 0x000fcc0000000038 */
[----:B------:R-:W-:-:S06]  /*1a90*/  HFMA2.MMA R56, R34, R22, R56 ;  /* 0x0000001622387235 */ /* 0x000fcc0000000038 */
[----:B------:R-:W-:Y:S01]  /*1aa0*/  HFMA2.MMA R58, R42, R23, R56 ;  /* 0x000000172a3a7235 */ /* 0x000fe20000000038 */
[----:B------:R-:W-:Y:S01]  /*1ab0*/  HFMA2 R56, R43, R23, R59 ;  /* 0x000000172b387231 */ /* 0x000fe2000000003b */
[----:B------:R-:W-:Y:S01]  /*1ac0*/  HFMA2.MMA R59, R48, R16, RZ ;  /* 0x00000010303b7235 */ /* 0x000fe200000000ff */
[----:B------:R-:W-:Y:S02]  /*1ad0*/  HFMA2 R16, R49, R16, RZ.H0_H0 ;  /* 0x0000001031107231 */ /* 0x000fe400000400ff */
[----:B------:R-:W-:Y:S02]  /*1ae0*/  HADD2 R56, R56.H0_H0, R56.H1_H1 ;  /* 0x3000003838387230 */ /* 0x000fe40000000800 */
[----:B------:R-:W-:Y:S01]  /*1af0*/  HFMA2 R16, R25, R17, R16 ;  /* 0x0000001119107231 */ /* 0x000fe20000000010 */
[----:B------:R-:W-:Y:S02]  /*1b00*/  HFMA2.MMA R59, R24, R17, R59 ;  /* 0x00000011183b7235 */ /* 0x000fe4000000003b */
[----:B------:R-:W-:-:S02]  /*1b10*/  HADD2 R58, R58.H0_H0, R58.H1_H1 ;  /* 0x3000003a3a3a7230 */ /* 0x000fc40000000800 */
[----:B------:R-:W-:Y:S02]  /*1b20*/  HFMA2 R16, R33, R18, R16 ;  /* 0x0000001221107231 */ /* 0x000fe40000000010 */
[----:B------:R-:W-:Y:S01]  /*1b30*/  HFMA2.MMA R59, R32, R18, R59 ;  /* 0x00000012203b7235 */ /* 0x000fe2000000003b */
[----:B------:R-:W-:Y:S01]  /*1b40*/  PRMT R58, R58, 0x5410, R56 ;  /* 0x000054103a3a7816 */ /* 0x000fe20000000038 */
[----:B------:R-:W-:-:S04]  /*1b50*/  HFMA2 R16, R41, R19, R16 ;  /* 0x0000001329107231 */ /* 0x000fc80000000010 */
[----:B------:R-:W-:Y:S01]  /*1b60*/  HFMA2.MMA R59, R40, R19, R59 ;  /* 0x00000013283b7235 */ /* 0x000fe2000000003b */
[----:B------:R-:W-:Y:S01]  /*1b70*/  HFMA2 R16, R53, R20, R16 ;  /* 0x0000001435107231 */ /* 0x000fe20000000010 */
[----:B------:R-:W-:-:S03]  /*1b80*/  HFMA2.MMA R6, R58, R2, R6 ;  /* 0x000000023a067235 */ /* 0x000fc60000000006 */
[----:B------:R-:W-:Y:S01]  /*1b90*/  HFMA2 R16, R29, R21, R16 ;  /* 0x000000151d107231 */ /* 0x000fe20000000010 */
[----:B------:R-:W-:-:S03]  /*1ba0*/  HFMA2.MMA R59, R52, R20, R59 ;  /* 0x00000014343b7235 */ /* 0x000fc6000000003b */
[----:B------:R-:W-:-:S03]  /*1bb0*/  HFMA2 R16, R37, R22, R16 ;  /* 0x0000001625107231 */ /* 0x000fc60000000010 */
[----:B------:R-:W-:Y:S01]  /*1bc0*/  HFMA2.MMA R59, R28, R21, R59 ;  /* 0x000000151c3b7235 */ /* 0x000fe2000000003b */
[----:B------:R-:W-:-:S04]  /*1bd0*/  HFMA2 R16, R45, R23, R16 ;  /* 0x000000172d107231 */ /* 0x000fc80000000010 */
[----:B------:R-:W-:Y:S01]  /*1be0*/  HADD2 R16, R16.H0_H0, R16.H1_H1 ;  /* 0x3000001010107230 */ /* 0x000fe20000000800 */
[----:B------:R-:W-:-:S06]  /*1bf0*/  HFMA2.MMA R59, R36, R22, R59 ;  /* 0x00000016243b7235 */ /* 0x000fcc000000003b */
[----:B------:R-:W-:-:S10]  /*1c00*/  HFMA2.MMA R59, R44, R23, R59 ;  /* 0x000000172c3b7235 */ /* 0x000fd4000000003b */
[----:B------:R-:W-:-:S05]  /*1c10*/  HADD2 R59, R59.H0_H0, R59.H1_H1 ;  /* 0x3000003b3b3b7230 */ /* 0x000fca0000000800 */
[----:B------:R-:W-:-:S05]  /*1c20*/  PRMT R59, R59, 0x5410, R16 ;  /* 0x000054103b3b7816 */ /* 0x000fca0000000010 */
[----:B------:R-:W-:Y:S02]  /*1c30*/  HFMA2 R7, R59, R4, R7 ;  /* 0x000000043b077231 */ /* 0x000fe40000000007 */
.L_x_2905:
        /* <DEDUP_REMOVED lines=45> */
.L_x_2904:
[----:B------:R-:W-:Y:S01]  /*1f10*/  IADD3 R54, R54, 0x10, RZ ;  /* 0x0000001036367810 */ /* 0x000fe20007ffe0ff */
[----:B------:R-:W-:Y:S01]  /*1f20*/  UIADD3 UR4, UR4, 0x20, URZ ;  /* 0x0000002004047890 */ /* 0x000fe2000fffe03f */
[----:B------:R-:W-:Y:S02]  /*1f30*/  LEA R11, P3, R10, R11, 0x2 ;  /* 0x0000000b0a0b7211 */ /* 0x000fe400078610ff */
[C---:B------:R-:W-:Y:S02]  /*1f40*/  ISETP.GE.AND P2, PT, R54.reuse, c[0x0][0x1bc], PT ;  /* 0x00006f0036007a0c */ /* 0x040fe40003f46270 */
[----:B------:R-:W-:Y:S01]  /*1f50*/  ISETP.LT.AND P4, PT, R54, R57, PT ;  /* 0x000000393600720c */ /* 0x000fe20003f81270 */
[----:B------:R-:W-:-:S12]  /*1f60*/  IMAD.X R12, R12, 0x1, R13, P3 ;  /* 0x000000010c0c7824 */ /* 0x000fd800018e060d */
[----:B------:R-:W-:Y:S05]  /*1f70*/  @!P2 BRA P4, `(.L_x_2906) ;  /* 0xfffff3200000a947 */ /* 0x000fea000203ffff */
.L_x_2903:
        /* <DEDUP_REMOVED lines=20> */
.L_x_2910:
[----:B------:R-:W0:Y:S02]  /*20c0*/  LDS R6, [R0] ;  /* 0x0000000000067984 */ /* 0x000e240000000800 */
[----:B0-----:R-:W-:-:S06]  /*20d0*/  HADD2 R7, R6, R11 ;  /* 0x0000000b06077230 */ /* 0x001fcc0000000000 */
[----:B------:R-:W0:Y:S02]  /*20e0*/  ATOMS.CAST.SPIN R7, [R0], R6, R7 ;  /* 0x000000060007738d */ /* 0x000e240001800007 */
[----:B0-----:R-:W-:-:S13]  /*20f0*/  ISETP.EQ.U32.AND P0, PT, R7, 0x1, PT ;  /* 0x000000010700780c */ /* 0x001fda0003f02070 */
[----:B------:R-:W-:Y:S05]  /*2100*/  @!P0 BRA `(.L_x_2910) ;  /* 0xffffffb000008947 */ /* 0x000fea000383ffff */
[----:B------:R-:W-:Y:S05]  /*2110*/  BRA `(.L_x_2908) ;  /* 0x0000003000007947 */ /* 0x000fea0003800000 */
.L_x_2909:
[----:B------:R-:W2:Y:S02]  /*2120*/  LD.E R0, [R2.64] ;  /* 0x0000000602007980 */ /* 0x000ea4000c101900 */
[----:B--2---:R-:W-:-:S05]  /*2130*/  IMAD.IADD R7, R11, 0x1, R0 ;  /* 0x000000010b077824 */ /* 0x004fca00078e0200 */
[----:B------:R0:W-:Y:S02]  /*2140*/  ST.E [R2.64], R7 ;  /* 0x0000000702007985 */ /* 0x0001e4000c101906 */
.L_x_2908:
[----:B------:R-:W-:Y:S05]  /*2150*/  BSYNC B0 ;  /* 0x0000000000007941 */ /* 0x000fea0003800000 */
.L_x_2907:
[----:B------:R-:W2:Y:S01]  /*2160*/  ATOM.E.ADD.F16x2.RN.STRONG.GPU P0, RZ, [R2.64+0x4], R13 ;  /* 0x0000040d02ff798a */ /* 0x000ea2000810e9c6 */
[----:B------:R-:W-:Y:S01]  /*2170*/  BSSY B0, `(.L_x_2911) ;  /* 0x000000f000007945 */ /* 0x000fe20003800000 */
[----:B--2---:R-:W-:Y:S05]  /*2180*/  @P0 BRA `(.L_x_2912) ;  /* 0x000000d000000947 */ /* 0x004fea0003800000 */
[----:B------:R-:W1:Y:S02]  /*2190*/  QSPC.E.S P0, RZ, [R2+0x4] ;  /* 0x0000040002ff73aa */ /* 0x000e640000000500 */
[----:B-1----:R-:W-:Y:S05]  /*21a0*/  @!P0 BRA `(.L_x_2913) ;  /* 0x0000008000008947 */ /* 0x002fea0003800000 */
[----:B0-----:R-:W-:-:S04]  /*21b0*/  IADD3 R2, R2, 0x4, RZ ;  /* 0x0000000402027810 */ /* 0x001fc80007ffe0ff */
[----:B------:R-:W-:-:S05]  /*21c0*/  LOP3.LUT R2, R2, 0xffffff, RZ, 0xc0, !PT ;  /* 0x00ffffff02027812 */ /* 0x000fca00078ec0ff */
.L_x_2914:
[----:B------:R-:W0:Y:S02]  /*21d0*/  LDS R6, [R2] ;  /* 0x0000000002067984 */ /* 0x000e240000000800 */
[----:B0-----:R-:W-:-:S10]  /*21e0*/  HFMA2.MMA R7, R6, 1, 1, R13 ;  /* 0x3c003c0006077835 */ /* 0x001fd4000000000d */
[----:B------:R-:W0:Y:S02]  /*21f0*/  ATOMS.CAST.SPIN R7, [R2], R6, R7 ;  /* 0x000000060207738d */ /* 0x000e240001800007 */
[----:B0-----:R-:W-:-:S13]  /*2200*/  ISETP.EQ.U32.AND P0, PT, R7, 0x1, PT ;  /* 0x000000010700780c */ /* 0x001fda0003f02070 */
[----:B------:R-:W-:Y:S05]  /*2210*/  @!P0 BRA `(.L_x_2914) ;  /* 0xffffffb000008947 */ /* 0x000fea000383ffff */
[----:B------:R-:W-:Y:S05]  /*2220*/  BRA `(.L_x_2912) ;  /* 0x0000003000007947 */ /* 0x000fea0003800000 */
.L_x_2913:
[----:B------:R-:W2:Y:S02]  /*2230*/  LD.E R0, [R2.64+0x4] ;  /* 0x0000040602007980 */ /* 0x000ea4000c101900 */
[----:B0-2---:R-:W-:-:S05]  /*2240*/  IMAD.IADD R7, R13, 0x1, R0 ;  /* 0x000000010d077824 */ /* 0x005fca00078e0200 */
[----:B------:R0:W-:Y:S02]  /*2250*/  ST.E [R2.64+0x4], R7 ;  /* 0x0000040702007985 */ /* 0x0001e4000c101906 */
.L_x_2912:
[----:B------:R-:W-:Y:S05]  /*2260*/  BSYNC B0 ;  /* 0x0000000000007941 */ /* 0x000fea0003800000 */
.L_x_2911:
        /* <DEDUP_REMOVED lines=12> */
.L_x_2918:
[----:B------:R-:W0:Y:S02]  /*2330*/  LDS R4, [R0] ;  /* 0x0000000000047984 */ /* 0x000e240000000800 */
[----:B0-----:R-:W-:-:S06]  /*2340*/  HADD2 R5, R4, R7 ;  /* 0x0000000704057230 */ /* 0x001fcc0000000000 */
[----:B------:R-:W0:Y:S02]  /*2350*/  ATOMS.CAST.SPIN R5, [R0], R4, R5 ;  /* 0x000000040005738d */ /* 0x000e240001800005 */
[----:B0-----:R-:W-:-:S13]  /*2360*/  ISETP.EQ.U32.AND P0, PT, R5, 0x1, PT ;  /* 0x000000010500780c */ /* 0x001fda0003f02070 */
[----:B------:R-:W-:Y:S05]  /*2370*/  @!P0 BRA `(.L_x_2918) ;  /* 0xffffffb000008947 */ /* 0x000fea000383ffff */
[----:B------:R-:W-:Y:S05]  /*2380*/  BRA `(.L_x_2916) ;  /* 0x0000003000007947 */ /* 0x000fea0003800000 */
.L_x_2917:
[----:B------:R-:W2:Y:S02]  /*2390*/  LD.E R0, [R2.64] ;  /* 0x0000000602007980 */ /* 0x000ea4000c101900 */
[----:B--2---:R-:W-:-:S05]  /*23a0*/  IMAD.IADD R5, R7, 0x1, R0 ;  /* 0x0000000107057824 */ /* 0x004fca00078e0200 */
[----:B------:R0:W-:Y:S02]  /*23b0*/  ST.E [R2.64], R5 ;  /* 0x0000000502007985 */ /* 0x0001e4000c101906 */
.L_x_2916:
[----:B------:R-:W-:Y:S05]  /*23c0*/  BSYNC B0 ;  /* 0x0000000000007941 */ /* 0x000fea0003800000 */
.L_x_2915:
[----:B------:R-:W2:Y:S02]  /*23d0*/  ATOM.E.ADD.F16x2.RN.STRONG.GPU P0, RZ, [R2.64+0x4], R9 ;  /* 0x0000040902ff798a */ /* 0x000ea4000810e9c6 */
[----:B--2---:R-:W-:Y:S05]  /*23e0*/  @P0 EXIT ;  /* 0x000000000000094d */ /* 0x004fea0003800000 */
[----:B------:R-:W1:Y:S02]  /*23f0*/  QSPC.E.S P0, RZ, [R2+0x4] ;  /* 0x0000040002ff73aa */ /* 0x000e640000000500 */
[----:B-1----:R-:W-:Y:S05]  /*2400*/  @!P0 BRA `(.L_x_2919) ;  /* 0x0000008000008947 */ /* 0x002fea0003800000 */
[----:B0-----:R-:W-:-:S04]  /*2410*/  IADD3 R2, R2, 0x4, RZ ;  /* 0x0000000402027810 */ /* 0x001fc80007ffe0ff */
[----:B------:R-:W-:-:S05]  /*2420*/  LOP3.LUT R2, R2, 0xffffff, RZ, 0xc0, !PT ;  /* 0x00ffffff02027812 */ /* 0x000fca00078ec0ff */
.L_x_2920:
[----:B------:R-:W0:Y:S02]  /*2430*/  LDS R4, [R2] ;  /* 0x0000000002047984 */ /* 0x000e240000000800 */
[----:B0-----:R-:W-:-:S10]  /*2440*/  HFMA2.MMA R5, R4, 1, 1, R9 ;  /* 0x3c003c0004057835 */ /* 0x001fd40000000009 */
[----:B------:R-:W0:Y:S02]  /*2450*/  ATOMS.CAST.SPIN R5, [R2], R4, R5 ;  /* 0x000000040205738d */ /* 0x000e240001800005 */
[----:B0-----:R-:W-:-:S13]  /*2460*/  ISETP.EQ.U32.AND P0, PT, R5, 0x1, PT ;  /* 0x000000010500780c */ /* 0x001fda0003f02070 */
[----:B------:R-:W-:Y:S05]  /*2470*/  @!P0 BRA `(.L_x_2920) ;  /* 0xffffffb000008947 */ /* 0x000fea000383ffff */
[----:B------:R-:W-:Y:S05]  /*2480*/  EXIT ;  /* 0x000000000000794d */ /* 0x000fea0003800000 */
.L_x_2919:
[----:B------:R-:W2:Y:S02]  /*2490*/  LD.E R0, [R2.64+0x4] ;  /* 0x0000040602007980 */ /* 0x000ea4000c101900 */
[----:B0-2---:R-:W-:-:S05]  /*24a0*/  IMAD.IADD R5, R9, 0x1, R0 ;  /* 0x0000000109057824 */ /* 0x005fca00078e0200 */
[----:B------:R-:W-:Y:S01]  /*24b0*/  ST.E [R2.64+0x4], R5 ;  /* 0x0000040502007985 */ /* 0x000fe2000c101906 */
[----:B------:R-:W-:Y:S05]  /*24c0*/  EXIT ;  /* 0x000000000000794d */ /* 0x000fea0003800000 */
.L_x_2921:
        /* <DEDUP_REMOVED lines=11> */
.L_x_3319:


//--------------------- .text._Z23gemm_half_q_half_kernelILi1ELi32ELb1ELb1ELi64EEvPK6__halfPKjS4_S2_PS0_iiiiPKtS7_iiiiiibS2_i --------------------------
	.section	.text._Z23gemm_half_q_half_kernelILi1ELi32ELb1ELb1ELi64EEvPK6__halfPKjS4_S2_PS0_iiiiPKtS7_iiiiiibS2_i,"ax",@progbits
	.sectioninfo	@"SHI_REGISTERS=46"
	.align	128
        .global         _Z23gemm_half_q_half_kernelILi1ELi32ELb1ELb1ELi64EEvPK6__halfPKjS4_S2_PS0_iiiiPKtS7_iiiiiibS2_i
        .type           _Z23gemm_half_q_half_kernelILi1ELi32ELb1ELb1ELi64EEvPK6__halfPKjS4_S2_PS0_iiiiPKtS7_iiiiiibS2_i,@function
        .size           _Z23gemm_half_q_half_kernelILi1ELi32ELb1ELb1ELi64EEvPK6__halfPKjS4_S2_PS0_iiiiPKtS7_iiiiiibS2_i,(.L_x_3320 - _Z23gemm_half_q_half_kernelILi1ELi32ELb1ELb1ELi64EEvPK6__halfPKjS4_S2_PS0_iiiiPKtS7_iiiiiibS2_i)
        .other          _Z23gemm_half_q_half_kernelILi1ELi32ELb1ELb1ELi64EEvPK6__halfPKjS4_S2_PS0_iiiiPKtS7_iiiiiibS2_i,@"STO_CUDA_ENTRY STV_DEFAULT"
_Z23gemm_half_q_half_kernelILi1ELi32ELb1ELb1ELi64EEvPK6__halfPKjS4_S2_PS0_iiiiPKtS7_iiiiiibS2_i:
.text._Z23gemm_half_q_half_kernelILi1ELi32ELb1ELb1ELi64EEvPK6__halfPKjS4_S2_PS0_iiiiPKtS7_iiiiiibS2_i:
[----:B------:R-:W-:Y:S02]  /*0000*/  IMAD.MOV.U32 R1, RZ, RZ, c[0x0][0x28] ;  /* 0x00000a00ff017624 */ /* 0x000fe400078e00ff */
[----:B------:R-:W0:Y:S01]  /*0010*/  S2R R5, SR_CTAID.Y ;  /* 0x0000000000057919 */ /* 0x000e220000002600 */
[----:B------:R-:W-:Y:S01]  /*0020*/  PRMT R0, RZ, 0x7610, R0 ;  /* 0x00007610ff007816 */ /* 0x000fe20000000000 */
[----:B------:R-:W-:Y:S01]  /*0030*/  ULDC.64 UR6, c[0x0][0x118] ;  /* 0x0000460000067ab9 */ /* 0x000fe20000000a00 */
[----:B------:R-:W-:Y:S02]  /*0040*/  IADD3 R1, R1, -0x10, RZ ;  /* 0xfffffff001017810 */ /* 0x000fe40007ffe0ff */
[----:B0-----:R-:W-:-:S13]  /*0050*/  ISETP.GE.AND P1, PT, R5, c[0x0][0x188], PT ;  /* 0x0000620005007a0c */ /* 0x001fda0003f26270 */
[----:B------:R-:W-:Y:S02]  /*0060*/  @!P1 IMAD.MOV.U32 R2, RZ, RZ, c[0x0][0x1c8] ;  /* 0x00007200ff029624 */ /* 0x000fe400078e00ff */
[----:B------:R-:W-:-:S05]  /*0070*/  @!P1 IMAD.MOV.U32 R3, RZ, RZ, c[0x0][0x1cc] ;  /* 0x00007300ff039624 */ /* 0x000fca00078e00ff */
[----:B------:R-:W2:Y:S02]  /*0080*/  @!P1 LDG.E.U16 R0, [R2.64] ;  /* 0x0000000602009981 */ /* 0x000ea4000c1e1500 */
[----:B--2---:R-:W-:-:S13]  /*0090*/  ISETP.EQ.OR P0, PT, R0, RZ, P1 ;  /* 0x000000ff0000720c */ /* 0x004fda0000f02670 */
[----:B------:R-:W-:Y:S05]  /*00a0*/  @P0 EXIT ;  /* 0x000000000000094d */ /* 0x000fea0003800000 */
[----:B------:R-:W0:Y:S01]  /*00b0*/  S2R R4, SR_CTAID.Z ;  /* 0x0000000000047919 */ /* 0x000e220000002700 */
[----:B------:R-:W-:Y:S03]  /*00c0*/  BSSY B0, `(.L_x_2922) ;  /* 0x0000021000007945 */ /* 0x000fe60003800000 */
[----:B------:R-:W1:Y:S04]  /*00d0*/  S2R R9, SR_TID.X ;  /* 0x0000000000097919 */ /* 0x000e680000002100 */
[----:B------:R-:W2:Y:S01]  /*00e0*/  S2R R6, SR_CTAID.X ;  /* 0x0000000000067919 */ /* 0x000ea20000002500 */
[----:B0-----:R-:W-:-:S04]  /*00f0*/  IMAD.SHL.U32 R2, R4, 0x40, RZ ;  /* 0x0000004004027824 */ /* 0x001fc800078e00ff */
[C-C-:B-1----:R-:W-:Y:S01]  /*0100*/  IMAD.IADD R12, R2.reuse, 0x1, R9.reuse ;  /* 0x00000001020c7824 */ /* 0x142fe200078e0209 */
[----:B------:R-:W-:Y:S01]  /*0110*/  IADD3 R25, R2, 0x40, RZ ;  /* 0x0000004002197810 */ /* 0x000fe20007ffe0ff */
[----:B--2---:R-:W-:-:S03]  /*0120*/  IMAD R6, R6, 0x40, R9 ;  /* 0x0000004006067824 */ /* 0x004fc600078e0209 */
[----:B------:R-:W-:Y:S01]  /*0130*/  IMNMX R25, R25, c[0x0][0x190], PT ;  /* 0x0000640019197a17 */ /* 0x000fe20003800200 */
[----:B------:R-:W-:-:S03]  /*0140*/  IMAD.SHL.U32 R8, R6, 0x4, RZ ;  /* 0x0000000406087824 */ /* 0x000fc600078e00ff */
[----:B------:R-:W-:Y:S02]  /*0150*/  ISETP.GE.OR P0, PT, R12, R25, P1 ;  /* 0x000000190c00720c */ /* 0x000fe40000f06670 */
[----:B------:R-:W-:-:S11]  /*0160*/  ISETP.GE.AND P2, PT, R8, c[0x0][0x18c], PT ;  /* 0x0000630008007a0c */ /* 0x000fd60003f46270 */
[----:B------:R-:W-:Y:S05]  /*0170*/  @P0 BRA `(.L_x_2923) ;  /* 0x0000015000000947 */ /* 0x000fea0003800000 */
[----:B------:R-:W-:Y:S02]  /*0180*/  ISETP.NE.U32.AND P0, PT, RZ, c[0x0][0x1a0], PT ;  /* 0x00006800ff007a0c */ /* 0x000fe40003f05070 */
[----:B------:R-:W-:Y:S02]  /*0190*/  SHF.R.S32.HI R13, RZ, 0x1f, R12 ;  /* 0x0000001fff0d7819 */ /* 0x000fe4000001140c */
[----:B------:R-:W-:-:S13]  /*01a0*/  ISETP.NE.AND.EX P0, PT, RZ, c[0x0][0x1a4], PT, P0 ;  /* 0x00006900ff007a0c */ /* 0x000fda0003f05300 */
[----:B------:R-:W-:-:S04]  /*01b0*/  @P0 LEA R6, P3, R12, c[0x0][0x1a0], 0x1 ;  /* 0x000068000c060a11 */ /* 0x000fc800078608ff */
[----:B------:R-:W-:-:S05]  /*01c0*/  @P0 LEA.HI.X R7, R12, c[0x0][0x1a4], R13, 0x1, P3 ;  /* 0x000069000c070a11 */ /* 0x000fca00018f0c0d */
[----:B------:R-:W2:Y:S01]  /*01d0*/  @P0 LDG.E.U16.CONSTANT R6, [R6.64] ;  /* 0x0000000606060981 */ /* 0x000ea2000c1e9500 */
[----:B------:R-:W-:-:S05]  /*01e0*/  IMAD R3, R5, c[0x0][0x190], RZ ;  /* 0x0000640005037a24 */ /* 0x000fca00078e02ff */
[----:B------:R-:W-:Y:S02]  /*01f0*/  SHF.R.S32.HI R10, RZ, 0x1f, R3 ;  /* 0x0000001fff0a7819 */ /* 0x000fe40000011403 */
[----:B------:R-:W-:-:S05]  /*0200*/  @!P0 IADD3 R11, P4, R12, R3, RZ ;  /* 0x000000030c0b8210 */ /* 0x000fca0007f9e0ff */
[----:B------:R-:W-:Y:S01]  /*0210*/  @!P0 IMAD.X R14, R13, 0x1, R10, P4 ;  /* 0x000000010d0e8824 */ /* 0x000fe200020e060a */
[----:B------:R-:W-:-:S04]  /*0220*/  @!P0 LEA R12, P4, R11, c[0x0][0x160], 0x1 ;  /* 0x000058000b0c8a11 */ /* 0x000fc800078808ff */
[----:B------:R-:W-:-:S05]  /*0230*/  @!P0 LEA.HI.X R13, R11, c[0x0][0x164], R14, 0x1, P4 ;  /* 0x000059000b0d8a11 */ /* 0x000fca00020f0c0e */
[----:B------:R-:W3:Y:S01]  /*0240*/  @!P0 LDG.E.U16.CONSTANT R12, [R12.64] ;  /* 0x000000060c0c8981 */ /* 0x000ee2000c1e9500 */
[----:B--2---:R-:W-:-:S05]  /*0250*/  @P0 IADD3 R3, P3, R3, R6, RZ ;  /* 0x0000000603030210 */ /* 0x004fca0007f7e0ff */
[----:B------:R-:W-:Y:S01]  /*0260*/  @P0 IMAD.X R16, RZ, RZ, R10, P3 ;  /* 0x000000ffff100224 */ /* 0x000fe200018e060a */
[----:B------:R-:W-:-:S04]  /*0270*/  @P0 LEA R10, P3, R3, c[0x0][0x160], 0x1 ;  /* 0x00005800030a0a11 */ /* 0x000fc800078608ff */
[----:B------:R-:W-:-:S05]  /*0280*/  @P0 LEA.HI.X R11, R3, c[0x0][0x164], R16, 0x1, P3 ;  /* 0x00005900030b0a11 */ /* 0x000fca00018f0c10 */
[----:B------:R-:W2:Y:S01]  /*0290*/  @P0 LDG.E.U16.CONSTANT R10, [R10.64] ;  /* 0x000000060a0a0981 */ /* 0x000ea2000c1e9500 */
[----:B------:R-:W-:-:S05]  /*02a0*/  IMAD.SHL.U32 R3, R9, 0x2, RZ ;  /* 0x0000000209037824 */ /* 0x000fca00078e00ff */
[----:B--2---:R0:W-:Y:S04]  /*02b0*/  @P0 STS.U16 [R3], R10 ;  /* 0x0000000a03000388 */ /* 0x0041e80000000400 */
[----:B---3--:R0:W-:Y:S02]  /*02c0*/  @!P0 STS.U16 [R3], R12 ;  /* 0x0000000c03008388 */ /* 0x0081e40000000400 */
.L_x_2923:
[----:B------:R-:W-:Y:S05]  /*02d0*/  BSYNC B0 ;  /* 0x0000000000007941 */ /* 0x000fea0003800000 */
.L_x_2922:
[----:B------:R-:W-:Y:S05]  /*02e0*/  @P2 EXIT ;  /* 0x000000000000294d */ /* 0x000fea0003800000 */
[C---:B------:R-:W-:Y:S01]  /*02f0*/  ISETP.GT.AND P3, PT, R2.reuse, c[0x0][0x1a8], PT ;  /* 0x00006a0002007a0c */ /* 0x040fe20003f64270 */
[----:B0-----:R-:W0:Y:S01]  /*0300*/  LDC.S8 R12, c[0x0][0x1c0] ;  /* 0x00007000ff0c7b82 */ /* 0x001e220000000200 */
[C---:B------:R-:W-:Y:S02]  /*0310*/  IMNMX R6, R2.reuse, c[0x0][0x1a8], PT ;  /* 0x00006a0002067a17 */ /* 0x040fe40003800200 */
[----:B------:R-:W-:Y:S02]  /*0320*/  ISETP.GT.AND P6, PT, R2, c[0x0][0x1ac], PT ;  /* 0x00006b0002007a0c */ /* 0x000fe40003fc4270 */
[----:B------:R-:W-:-:S02]  /*0330*/  SHF.R.S32.HI R9, RZ, 0x1f, R6 ;  /* 0x0000001fff097819 */ /* 0x000fc40000011406 */
[C---:B------:R-:W-:Y:S02]  /*0340*/  ISETP.GT.AND P5, PT, R2.reuse, c[0x0][0x1b0], PT ;  /* 0x00006c0002007a0c */ /* 0x040fe40003fa4270 */
[----:B------:R-:W-:Y:S02]  /*0350*/  LEA.HI R16, R9, R6, RZ, 0x5 ;  /* 0x0000000609107211 */ /* 0x000fe400078f28ff */
[C---:B------:R-:W-:Y:S02]  /*0360*/  ISETP.GT.AND P4, PT, R2.reuse, c[0x0][0x1b4], PT ;  /* 0x00006d0002007a0c */ /* 0x040fe40003f84270 */
[C---:B------:R-:W-:Y:S02]  /*0370*/  @P3 IMNMX R3, R2.reuse, c[0x0][0x1ac], PT ;  /* 0x00006b0002033a17 */ /* 0x040fe40003800200 */
[----:B------:R-:W-:Y:S02]  /*0380*/  ISETP.GT.AND P2, PT, R2, c[0x0][0x1b8], PT ;  /* 0x00006e0002007a0c */ /* 0x000fe40003f44270 */
[----:B------:R-:W-:-:S02]  /*0390*/  @P3 IADD3 R3, R3, -c[0x0][0x1a8], RZ ;  /* 0x80006a0003033a10 */ /* 0x000fc40007ffe0ff */
[----:B------:R-:W-:Y:S02]  /*03a0*/  @P6 IMNMX R7, R2, c[0x0][0x1b0], PT ;  /* 0x00006c0002076a17 */ /* 0x000fe40003800200 */
[----:B------:R-:W-:Y:S02]  /*03b0*/  @P3 SHF.R.S32.HI R6, RZ, 0x1f, R3 ;  /* 0x0000001fff063819 */ /* 0x000fe40000011403 */
[----:B------:R-:W-:Y:S02]  /*03c0*/  @P6 IADD3 R7, R7, -c[0x0][0x1ac], RZ ;  /* 0x80006b0007076a10 */ /* 0x000fe40007ffe0ff */
[----:B------:R-:W-:Y:S01]  /*03d0*/  @P3 LEA.HI R6, R6, R3, RZ, 0x5 ;  /* 0x0000000306063211 */ /* 0x000fe200078f28ff */
[----:B0-----:R-:W-:Y:S01]  /*03e0*/  IMAD.MOV.U32 R3, RZ, RZ, R12 ;  /* 0x000000ffff037224 */ /* 0x001fe200078e000c */
[C---:B------:R-:W-:Y:S02]  /*03f0*/  @P5 IMNMX R9, R2.reuse, c[0x0][0x1b4], PT ;  /* 0x00006d0002095a17 */ /* 0x040fe40003800200 */
[----:B------:R-:W-:-:S02]  /*0400*/  @P4 IMNMX R11, R2, c[0x0][0x1b8], PT ;  /* 0x00006e00020b4a17 */ /* 0x000fc40003800200 */
[----:B------:R-:W-:Y:S02]  /*0410*/  ISETP.NE.AND P0, PT, R3, RZ, PT ;  /* 0x000000ff0300720c */ /* 0x000fe40003f05270 */
[----:B------:R-:W-:Y:S02]  /*0420*/  @P6 SHF.R.S32.HI R10, RZ, 0x1f, R7 ;  /* 0x0000001fff0a6819 */ /* 0x000fe40000011407 */
[----:B------:R-:W-:Y:S02]  /*0430*/  ISETP.NE.OR P0, PT, R4, RZ, !P0 ;  /* 0x000000ff0400720c */ /* 0x000fe40004705670 */
[----:B------:R-:W-:Y:S02]  /*0440*/  @P5 IADD3 R9, R9, -c[0x0][0x1b0], RZ ;  /* 0x80006c0009095a10 */ /* 0x000fe40007ffe0ff */
[----:B------:R-:W-:Y:S02]  /*0450*/  ISETP.GE.OR P0, PT, R5, c[0x0][0x188], P0 ;  /* 0x0000620005007a0c */ /* 0x000fe40000706670 */
[----:B------:R-:W-:-:S02]  /*0460*/  @P4 IADD3 R11, R11, -c[0x0][0x1b4], RZ ;  /* 0x80006d000b0b4a10 */ /* 0x000fc40007ffe0ff */
[----:B------:R-:W-:Y:S02]  /*0470*/  @P6 LEA.HI R7, R10, R7, RZ, 0x5 ;  /* 0x000000070a076211 */ /* 0x000fe400078f28ff */
[----:B------:R-:W-:Y:S02]  /*0480*/  @P5 SHF.R.S32.HI R10, RZ, 0x1f, R9 ;  /* 0x0000001fff0a5819 */ /* 0x000fe40000011409 */
[----:B------:R-:W-:Y:S02]  /*0490*/  @P2 IMNMX R14, R2, c[0x0][0x1bc], PT ;  /* 0x00006f00020e2a17 */ /* 0x000fe40003800200 */
[----:B------:R-:W-:Y:S02]  /*04a0*/  @P4 SHF.R.S32.HI R12, RZ, 0x1f, R11 ;  /* 0x0000001fff0c4819 */ /* 0x000fe4000001140b */
[----:B------:R-:W-:Y:S01]  /*04b0*/  @P5 LEA.HI R3, R10, R9, RZ, 0x5 ;  /* 0x000000090a035211 */ /* 0x000fe200078f28ff */
[----:B------:R-:W-:Y:S01]  /*04c0*/  IMAD.MOV.U32 R10, RZ, RZ, RZ ;  /* 0x000000ffff0a7224 */ /* 0x000fe200078e00ff */
[----:B------:R-:W-:Y:S01]  /*04d0*/  @P2 IADD3 R14, R14, -c[0x0][0x1b8], RZ ;  /* 0x80006e000e0e2a10 */ /* 0x000fe20007ffe0ff */
[----:B------:R-:W-:Y:S01]  /*04e0*/  IMAD.MOV.U32 R9, RZ, RZ, RZ ;  /* 0x000000ffff097224 */ /* 0x000fe200078e00ff */
[----:B------:R-:W-:-:S02]  /*04f0*/  @P3 SHF.R.S32.HI R6, RZ, 0x5, R6 ;  /* 0x00000005ff063819 */ /* 0x000fc40000011406 */
[----:B------:R-:W-:Y:S01]  /*0500*/  @P4 LEA.HI R13, R12, R11, RZ, 0x5 ;  /* 0x0000000b0c0d4211 */ /* 0x000fe200078f28ff */
[----:B------:R-:W-:Y:S01]  /*0510*/  IMAD.MOV.U32 R12, RZ, RZ, RZ ;  /* 0x000000ffff0c7224 */ /* 0x000fe200078e00ff */
[----:B------:R-:W-:Y:S01]  /*0520*/  @P2 SHF.R.S32.HI R11, RZ, 0x1f, R14 ;  /* 0x0000001fff0b2819 */ /* 0x000fe2000001140e */
[----:B------:R-:W-:Y:S01]  /*0530*/  @P3 IMAD R10, R6, 0x6, RZ ;  /* 0x00000006060a3824 */ /* 0x000fe200078e02ff */
[----:B------:R-:W-:Y:S01]  /*0540*/  @P5 SHF.R.S32.HI R3, RZ, 0x5, R3 ;  /* 0x00000005ff035819 */ /* 0x000fe20000011403 */
[----:B------:R-:W-:Y:S01]  /*0550*/  @!P0 IMAD R6, R5, c[0x0][0x18c], R8 ;  /* 0x0000630005068a24 */ /* 0x000fe200078e0208 */
[----:B------:R-:W-:Y:S02]  /*0560*/  @P6 SHF.R.S32.HI R7, RZ, 0x5, R7 ;  /* 0x00000005ff076819 */ /* 0x000fe40000011407 */
[----:B------:R-:W-:Y:S01]  /*0570*/  @P2 LEA.HI R15, R11, R14, RZ, 0x5 ;  /* 0x0000000e0b0f2211 */ /* 0x000fe200078f28ff */
[----:B------:R-:W-:Y:S01]  /*0580*/  @P5 IMAD.SHL.U32 R12, R3, 0x4, RZ ;  /* 0x00000004030c5824 */ /* 0x000fe200078e00ff */
[----:B------:R-:W-:Y:S01]  /*0590*/  SHF.R.S32.HI R5, RZ, 0x5, R16 ;  /* 0x00000005ff057819 */ /* 0x000fe20000011410 */
[----:B------:R-:W-:Y:S01]  /*05a0*/  IMAD.MOV.U32 R3, RZ, RZ, 0x2 ;  /* 0x00000002ff037424 */ /* 0x000fe200078e00ff */
[----:B------:R-:W-:Y:S01]  /*05b0*/  ISETP.GE.AND P3, PT, R2, R25, PT ;  /* 0x000000190200720c */ /* 0x000fe20003f66270 */
[----:B------:R-:W-:Y:S01]  /*05c0*/  @P6 IMAD R9, R7, 0x5, RZ ;  /* 0x0000000507096824 */ /* 0x000fe200078e02ff */
[----:B------:R-:W-:Y:S01]  /*05d0*/  @P4 SHF.R.S32.HI R13, RZ, 0x5, R13 ;  /* 0x00000005ff0d4819 */ /* 0x000fe2000001140d */
[----:B------:R-:W-:Y:S01]  /*05e0*/  IMAD R5, R5, 0x8, R10 ;  /* 0x0000000805057824 */ /* 0x000fe200078e020a */
[----:B------:R-:W-:Y:S01]  /*05f0*/  @P2 SHF.R.S32.HI R15, RZ, 0x5, R15 ;  /* 0x00000005ff0f2819 */ /* 0x000fe2000001140f */
[----:B------:R-:W-:-:S03]  /*0600*/  @!P0 IMAD.WIDE R6, R6, R3, c[0x0][0x180] ;  /* 0x0000600006068625 */ /* 0x000fc600078e0203 */
[----:B------:R-:W-:Y:S01]  /*0610*/  IADD3 R5, R12, R5, R9 ;  /* 0x000000050c057210 */ /* 0x000fe20007ffe009 */
[----:B------:R-:W-:Y:S01]  /*0620*/  IMAD.MOV.U32 R11, RZ, RZ, RZ ;  /* 0x000000ffff0b7224 */ /* 0x000fe200078e00ff */
[----:B------:R0:W-:Y:S01]  /*0630*/  @!P0 STG.E.64 [R6.64], RZ ;  /* 0x000000ff06008986 */ /* 0x0001e2000c101b06 */
[----:B------:R-:W-:-:S03]  /*0640*/  IMAD.MOV.U32 R14, RZ, RZ, RZ ;  /* 0x000000ffff0e7224 */ /* 0x000fc600078e00ff */
[----:B------:R-:W-:Y:S01]  /*0650*/  BAR.SYNC.DEFER_BLOCKING 0x0 ;  /* 0x0000000000007b1d */ /* 0x000fe20000010000 */
[----:B------:R-:W-:Y:S01]  /*0660*/  @P4 IMAD R11, R13, 0x3, RZ ;  /* 0x000000030d0b4824 */ /* 0x000fe200078e02ff */
[----:B------:R-:W-:Y:S01]  /*0670*/  ISETP.GE.OR P0, PT, R2, c[0x0][0x1ac], P3 ;  /* 0x00006b0002007a0c */ /* 0x000fe20001f06670 */
[----:B------:R-:W-:Y:S02]  /*0680*/  @P2 IMAD.SHL.U32 R14, R15, 0x2, RZ ;  /* 0x000000020f0e2824 */ /* 0x000fe400078e00ff */
[----:B------:R-:W-:-:S03]  /*0690*/  IMAD.SHL.U32 R10, R4, 0x80, RZ ;  /* 0x00000080040a7824 */ /* 0x000fc600078e00ff */
[----:B------:R-:W-:Y:S01]  /*06a0*/  IADD3 R4, R14, R5, R11 ;  /* 0x000000050e047210 */ /* 0x000fe20007ffe00b */
[----:B------:R-:W-:Y:S01]  /*06b0*/  IMAD.WIDE R10, R10, R3, c[0x0][0x198] ;  /* 0x000066000a0a7625 */ /* 0x000fe200078e0203 */
[----:B------:R-:W-:Y:S05]  /*06c0*/  @P3 BRA `(.L_x_2924) ;  /* 0x0000033000003947 */ /* 0x000fea0003800000 */
[----:B0-----:R0:W5:Y:S01]  /*06d0*/  LDG.E.U16.CONSTANT R5, [R10.64] ;  /* 0x000000060a057981 */ /* 0x001162000c1e9500 */
[----:B------:R-:W-:Y:S01]  /*06e0*/  SHF.R.S32.HI R9, RZ, 0x1f, R8 ;  /* 0x0000001fff097819 */ /* 0x000fe20000011408 */
[----:B------:R-:W-:Y:S02]  /*06f0*/  IMAD.SHL.U32 R7, R8, 0x4, RZ ;  /* 0x0000000408077824 */ /* 0x000fe400078e00ff */
[----:B------:R-:W-:Y:S01]  /*0700*/  IMAD.MOV.U32 R6, RZ, RZ, RZ ;  /* 0x000000ffff067224 */ /* 0x000fe200078e00ff */
[----:B------:R-:W-:Y:S01]  /*0710*/  LEA.HI R9, R9, R8, RZ, 0x3 ;  /* 0x0000000809097211 */ /* 0x000fe200078f18ff */
[----:B------:R-:W-:Y:S01]  /*0720*/  IMAD.MOV.U32 R12, RZ, RZ, R2 ;  /* 0x000000ffff0c7224 */ /* 0x000fe200078e0002 */
[----:B------:R-:W-:Y:S02]  /*0730*/  LOP3.LUT R7, R7, 0x10, RZ, 0xc0, !PT ;  /* 0x0000001007077812 */ /* 0x000fe400078ec0ff */
[----:B------:R-:W-:-:S02]  /*0740*/  SHF.R.S32.HI R9, RZ, 0x3, R9 ;  /* 0x00000003ff097819 */ /* 0x000fc40000011409 */
.L_x_2925:
[----:B-----5:R-:W-:Y:S02]  /*0750*/  IMAD.IADD R16, R5, 0x1, R6 ;  /* 0x0000000105107824 */ /* 0x020fe400078e0206 */
[----:B-1----:R-:W-:-:S02]  /*0760*/  IMAD.MOV.U32 R15, RZ, RZ, 0x4 ;  /* 0x00000004ff0f7424 */ /* 0x002fc400078e00ff */
[----:B------:R-:W-:-:S05]  /*0770*/  IMAD R13, R16, c[0x0][0x18c], RZ ;  /* 0x00006300100d7a24 */ /* 0x000fca00078e02ff */
[----:B------:R-:W-:-:S04]  /*0780*/  SHF.R.S32.HI R14, RZ, 0x1f, R13 ;  /* 0x0000001fff0e7819 */ /* 0x000fc8000001140d */
[----:B------:R-:W-:-:S04]  /*0790*/  LEA.HI R14, R14, R13, RZ, 0x3 ;  /* 0x0000000d0e0e7211 */ /* 0x000fc800078f18ff */
[----:B------:R-:W-:-:S05]  /*07a0*/  LEA.HI.SX32 R14, R14, R9, 0x1d ;  /* 0x000000090e0e7211 */ /* 0x000fca00078feaff */
[----:B------:R-:W-:-:S06]  /*07b0*/  IMAD.WIDE R14, R14, R15, c[0x0][0x170] ;  /* 0x00005c000e0e7625 */ /* 0x000fcc00078e020f */
[----:B------:R-:W2:Y:S01]  /*07c0*/  LDG.E.CONSTANT R14, [R14.64] ;  /* 0x000000060e0e7981 */ /* 0x000ea2000c1e9900 */
[----:B------:R-:W-:Y:S01]  /*07d0*/  IMAD.WIDE R16, R16, R3, c[0x0][0x178] ;  /* 0x00005e0010107625 */ /* 0x000fe200078e0203 */
[----:B------:R-:W-:-:S05]  /*07e0*/  LEA R18, R12, 0x1, 0x1 ;  /* 0x000000010c127811 */ /* 0x000fca00078e08ff */
[----:B------:R-:W-:Y:S01]  /*07f0*/  IMAD.WIDE R18, R18, R3, c[0x0][0x198] ;  /* 0x0000660012127625 */ /* 0x000fe200078e0203 */
[----:B------:R1:W3:Y:S05]  /*0800*/  LDG.E.U16.CONSTANT R16, [R16.64] ;  /* 0x0000000610107981 */ /* 0x0002ea000c1e9500 */
        /* <DEDUP_REMOVED lines=19> */
[----:B------:R-:W-:Y:S01]  /*0940*/  I2F.F16 R20, R20 ;  /* 0x0000001400147306 */ /* 0x000fe20000200c00 */
[C---:B------:R-:W-:Y:S01]  /*0950*/  IMAD R13, R6.reuse, 0x8, R1 ;  /* 0x00000008060d7824 */ /* 0x040fe200078e0201 */
[----:B------:R-:W-:-:S06]  /*0960*/  IADD3 R6, R6, 0x1, RZ ;  /* 0x0000000106067810 */ /* 0x000fcc0007ffe0ff */
[----:B------:R-:W1:Y:S08]  /*0970*/  I2F.F16 R21, R21 ;  /* 0x0000001500157306 */ /* 0x000e700000200c00 */
[----:B------:R-:W-:Y:S08]  /*0980*/  I2F.F16 R18, R18 ;  /* 0x0000001200127306 */ /* 0x000ff00000200c00 */
[----:B------:R-:W2:Y:S01]  /*0990*/  I2F.F16 R17, R17 ;  /* 0x0000001100117306 */ /* 0x000ea20000200c00 */
[----:B-1----:R-:W-:-:S05]  /*09a0*/  PRMT R21, R20, 0x5410, R21 ;  /* 0x0000541014157816 */ /* 0x002fca0000000015 */
[----:B---3--:R-:W-:Y:S01]  /*09b0*/  HMUL2 R14, R21, R16.H0_H0 ;  /* 0x20000010150e7232 */ /* 0x008fe20000000000 */
[----:B--2---:R-:W-:-:S05]  /*09c0*/  PRMT R15, R17, 0x5410, R18 ;  /* 0x00005410110f7816 */ /* 0x004fca0000000012 */
[----:B------:R-:W-:-:S05]  /*09d0*/  HMUL2 R15, R15, R16.H0_H0 ;  /* 0x200000100f0f7232 */ /* 0x000fca0000000000 */
[----:B------:R1:W-:Y:S01]  /*09e0*/  STL.64 [R13], R14 ;  /* 0x0000000e0d007387 */ /* 0x0003e20000100a00 */
[----:B------:R-:W-:Y:S05]  /*09f0*/  @!P2 BRA `(.L_x_2925) ;  /* 0xfffffd500000a947 */ /* 0x000fea000383ffff */
.L_x_2924:
[----:B0-----:R-:W-:Y:S02]  /*0a00*/  PRMT R7, RZ, 0x5410, RZ ;  /* 0x00005410ff077816 */ /* 0x001fe400000000ff */
[----:B------:R-:W-:Y:S01]  /*0a10*/  PRMT R6, RZ, 0x5410, RZ ;  /* 0x00005410ff067816 */ /* 0x000fe200000000ff */
[----:B------:R-:W-:Y:S05]  /*0a20*/  @P0 BRA `(.L_x_2926) ;  /* 0x0000194000000947 */ /* 0x000fea0003800000 */
[----:B------:R-:W2:Y:S04]  /*0a30*/  LDL.64 R6, [R1] ;  /* 0x0000000001067983 */ /* 0x000ea80000100a00 */
[----:B------:R-:W3:Y:S01]  /*0a40*/  LDG.E.U16.CONSTANT R5, [R10.64+0x2] ;  /* 0x000002060a057981 */ /* 0x000ee2000c1e9500 */
[----:B------:R-:W-:Y:S01]  /*0a50*/  IMAD R3, R4, c[0x0][0x18c], RZ ;  /* 0x0000630004037a24 */ /* 0x000fe200078e02ff */
[----:B------:R-:W-:-:S02]  /*0a60*/  ULDC UR5, c[0x0][0x18c] ;  /* 0x0000630000057ab9 */ /* 0x000fc40000000800 */
[----:B------:R-:W-:Y:S02]  /*0a70*/  USHF.R.S32.HI UR5, URZ, 0x1f, UR5 ;  /* 0x0000001f3f057899 */ /* 0x000fe40008011405 */
[----:B------:R-:W-:Y:S01]  /*0a80*/  SHF.R.S32.HI R4, RZ, 0x1f, R3 ;  /* 0x0000001fff047819 */ /* 0x000fe20000011403 */
[----:B------:R-:W-:Y:S01]  /*0a90*/  UMOV UR4, URZ ;  /* 0x0000003f00047c82 */ /* 0x000fe20008000000 */
[----:B------:R-:W-:-:S04]  /*0aa0*/  IADD3 R3, P0, R8, R3, RZ ;  /* 0x0000000308037210 */ /* 0x000fc80007f1e0ff */
[----:B------:R-:W-:Y:S02]  /*0ab0*/  LEA.HI.X.SX32 R4, R8, R4, 0x1, P0 ;  /* 0x0000000408047211 */ /* 0x000fe400000f0eff */
[----:B------:R-:W-:-:S04]  /*0ac0*/  LEA R26, P0, R3, c[0x0][0x168], 0x2 ;  /* 0x00005a00031a7a11 */ /* 0x000fc800078010ff */
[----:B------:R-:W-:Y:S01]  /*0ad0*/  LEA.HI.X R27, R3, c[0x0][0x16c], R4, 0x2, P0 ;  /* 0x00005b00031b7a11 */ /* 0x000fe200000f1404 */
[----:B------:R-:W-:Y:S01]  /*0ae0*/  IMAD.MOV.U32 R4, RZ, RZ, RZ ;  /* 0x000000ffff047224 */ /* 0x000fe200078e00ff */
[----:B--2---:R-:W-:Y:S02]  /*0af0*/  PRMT R24, R6, 0x7610, R6 ;  /* 0x0000761006187816 */ /* 0x004fe40000000006 */
[----:B------:R-:W-:Y:S02]  /*0b00*/  PRMT R28, R7, 0x7610, R7 ;  /* 0x00007610071c7816 */ /* 0x000fe40000000007 */
[----:B------:R-:W-:Y:S01]  /*0b10*/  PRMT R6, RZ, 0x5410, RZ ;  /* 0x00005410ff067816 */ /* 0x000fe200000000ff */
[----:B---3--:R-:W-:Y:S01]  /*0b20*/  IMAD.IADD R5, R2, 0x1, R5 ;  /* 0x0000000102057824 */ /* 0x008fe200078e0205 */
[----:B------:R-:W-:-:S04]  /*0b30*/  PRMT R7, RZ, 0x5410, RZ ;  /* 0x00005410ff077816 */ /* 0x000fc800000000ff */
.L_x_2929:
[----:B------:R-:W-:Y:S01]  /*0b40*/  ISETP.NE.AND P0, PT, R2, R5, PT ;  /* 0x000000050200720c */ /* 0x000fe20003f05270 */
[----:B------:R-:W-:Y:S01]  /*0b50*/  IMAD.MOV.U32 R3, RZ, RZ, c[0x0][0x18c] ;  /* 0x00006300ff037624 */ /* 0x000fe200078e00ff */
[----:B------:R-:W2:Y:S11]  /*0b60*/  LDG.E.128.CONSTANT R20, [R26.64] ;  /* 0x000000061a147981 */ /* 0x000eb6000c1e9d00 */
[----:B------:R-:W-:Y:S01]  /*0b70*/  @!P0 IADD3 R4, R4, 0x1, RZ ;  /* 0x0000000104048810 */ /* 0x000fe20007ffe0ff */
[----:B------:R-:W-:-:S02]  /*0b80*/  @!P0 IMAD.SHL.U32 R10, R2, 0x2, RZ ;  /* 0x00000002020a8824 */ /* 0x000fc400078e00ff */
[----:B------:R-:W-:Y:S02]  /*0b90*/  @!P0 IMAD.MOV.U32 R11, RZ, RZ, 0x2 ;  /* 0x00000002ff0b8424 */ /* 0x000fe400078e00ff */
[----:B------:R-:W-:Y:S02]  /*0ba0*/  @!P0 IMAD R8, R4, 0x8, R1 ;  /* 0x0000000804088824 */ /* 0x000fe400078e0201 */
[----:B------:R-:W-:-:S04]  /*0bb0*/  IMAD.WIDE R16, R3, 0x4, R26 ;  /* 0x0000000403107825 */ /* 0x000fc800078e021a */
[----:B------:R-:W3:Y:S01]  /*0bc0*/  @!P0 LDL.64 R8, [R8] ;  /* 0x0000000008088983 */ /* 0x000ee20000100a00 */
[----:B------:R-:W-:-:S04]  /*0bd0*/  @!P0 IMAD.WIDE R10, R10, R11, c[0x0][0x198] ;  /* 0x000066000a0a8625 */ /* 0x000fc800078e020b */
[----:B-1----:R-:W-:Y:S02]  /*0be0*/  IMAD.WIDE R12, R3, 0x4, R16 ;  /* 0x00000004030c7825 */ /* 0x002fe400078e0210 */
[----:B------:R0:W4:Y:S04]  /*0bf0*/  @!P0 LDG.E.U16.CONSTANT R11, [R10.64+0x2] ;  /* 0x000002060a0b8981 */ /* 0x000128000c1e9500 */
[----:B------:R-:W5:Y:S04]  /*0c00*/  LDG.E.128.CONSTANT R12, [R12.64] ;  /* 0x000000060c0c7981 */ /* 0x000f68000c1e9d00 */
[----:B------:R-:W5:Y:S01]  /*0c10*/  LDG.E.128.CONSTANT R16, [R16.64] ;  /* 0x0000000610107981 */ /* 0x000f62000c1e9d00 */
[----:B------:R-:W-:-:S04]  /*0c20*/  PRMT R29, R0, 0x9910, RZ ;  /* 0x00009910001d7816 */ /* 0x000fc800000000ff */
[----:B------:R-:W-:Y:S02]  /*0c30*/  ISETP.EQ.OR P2, PT, R29, RZ, P1 ;  /* 0x000000ff1d00720c */ /* 0x000fe40000f42670 */
[----:B--2---:R-:W-:Y:S02]  /*0c40*/  SHF.R.U32.HI R29, RZ, 0xc, R22 ;  /* 0x0000000cff1d7819 */ /* 0x004fe40000011616 */
[----:B------:R-:W-:Y:S02]  /*0c50*/  SHF.R.U32.HI R30, RZ, 0xc, R23 ;  /* 0x0000000cff1e7819 */ /* 0x000fe40000011617 */
[----:B0-----:R-:W-:Y:S02]  /*0c60*/  SHF.R.U32.HI R10, RZ, 0xc, R21 ;  /* 0x0000000cff0a7819 */ /* 0x001fe40000011615 */
[----:B---3--:R-:W-:Y:S02]  /*0c70*/  @!P0 PRMT R24, R8, 0x7610, R24 ;  /* 0x0000761008188816 */ /* 0x008fe40000000018 */
[----:B------:R-:W-:-:S02]  /*0c80*/  @!P0 PRMT R28, R9, 0x7610, R28 ;  /* 0x00007610091c8816 */ /* 0x000fc4000000001c */
[----:B------:R-:W-:Y:S02]  /*0c90*/  @!P0 PRMT R24, R24, 0x7610, R8 ;  /* 0x0000761018188816 */ /* 0x000fe40000000008 */
[----:B------:R-:W-:Y:S02]  /*0ca0*/  SHF.R.U32.HI R8, RZ, 0xc, R20 ;  /* 0x0000000cff087819 */ /* 0x000fe40000011614 */
[----:B------:R-:W-:Y:S02]  /*0cb0*/  @!P0 PRMT R28, R28, 0x7610, R9 ;  /* 0x000076101c1c8816 */ /* 0x000fe40000000009 */
[----:B------:R-:W-:Y:S01]  /*0cc0*/  LOP3.LUT R9, R8, 0xf000f, RZ, 0xc0, !PT ;  /* 0x000f000f08097812 */ /* 0x000fe200078ec0ff */
[----:B----4-:R-:W-:Y:S01]  /*0cd0*/  @!P0 IMAD.IADD R5, R11, 0x1, R2 ;  /* 0x000000010b058824 */ /* 0x010fe200078e0202 */
[----:B------:R-:W-:Y:S02]  /*0ce0*/  LOP3.LUT R8, R29, 0xf000f, RZ, 0xc0, !PT ;  /* 0x000f000f1d087812 */ /* 0x000fe400078ec0ff */
[----:B------:R-:W-:-:S02]  /*0cf0*/  LOP3.LUT R29, R30, 0xf000f, RZ, 0xc0, !PT ;  /* 0x000f000f1e1d7812 */ /* 0x000fc400078ec0ff */
[----:B------:R-:W-:Y:S02]  /*0d00*/  LOP3.LUT R11, R10, 0xf000f, RZ, 0xc0, !PT ;  /* 0x000f000f0a0b7812 */ /* 0x000fe400078ec0ff */
[----:B-----5:R-:W-:Y:S02]  /*0d10*/  SHF.R.U32.HI R30, RZ, 0x8, R12 ;  /* 0x00000008ff1e7819 */ /* 0x020fe4000001160c */
[----:B------:R-:W-:Y:S02]  /*0d20*/  SHF.R.U32.HI R36, RZ, 0x8, R13 ;  /* 0x00000008ff247819 */ /* 0x000fe4000001160d */
[----:B------:R-:W-:Y:S02]  /*0d30*/  SHF.R.U32.HI R35, RZ, 0x8, R14 ;  /* 0x00000008ff237819 */ /* 0x000fe4000001160e */
[----:B------:R-:W-:Y:S02]  /*0d40*/  SHF.R.U32.HI R34, RZ, 0x8, R15 ;  /* 0x00000008ff227819 */ /* 0x000fe4000001160f */
[----:B------:R-:W-:-:S02]  /*0d50*/  LOP3.LUT R30, R9, 0x300030, R30, 0xf8, !PT ;  /* 0x00300030091e7812 */ /* 0x000fc400078ef81e */
[----:B------:R-:W-:Y:S02]  /*0d60*/  LOP3.LUT R36, R11, 0x300030, R36, 0xf8, !PT ;  /* 0x003000300b247812 */ /* 0x000fe400078ef824 */
[----:B------:R-:W-:Y:S02]  /*0d70*/  LOP3.LUT R35, R8, 0x300030, R35, 0xf8, !PT ;  /* 0x0030003008237812 */ /* 0x000fe400078ef823 */
[----:B------:R-:W-:Y:S02]  /*0d80*/  SHF.R.U32.HI R8, RZ, 0xc, R16 ;  /* 0x0000000cff087819 */ /* 0x000fe40000011610 */
        /* <DEDUP_REMOVED lines=13> */
[----:B------:R-:W-:Y:S02]  /*0e60*/  LOP3.LUT R33, R10, 0x300030, R33, 0xf8, !PT ;  /* 0x003000300a217812 */ /* 0x000fe400078ef821 */
[----:B------:R-:W-:-:S02]  /*0e70*/  LOP3.LUT R32, R11, 0x300030, R32, 0xf8, !PT ;  /* 0x003000300b207812 */ /* 0x000fc400078ef820 */
[----:B------:R-:W-:Y:S01]  /*0e80*/  LOP3.LUT R31, R38, 0x300030, R31, 0xf8, !PT ;  /* 0x00300030261f7812 */ /* 0x000fe200078ef81f */
[----:B------:R-:W-:Y:S05]  /*0e90*/  @P2 BRA `(.L_x_2927) ;  /* 0x000008e000002947 */ /* 0x000fea0003800000 */
[----:B------:R-:W0:Y:S01]  /*0ea0*/  LDS.128 R8, [UR4] ;  /* 0x00000004ff087984 */ /* 0x000e220008000c00 */
[----:B------:R-:W-:Y:S02]  /*0eb0*/  LOP3.LUT R43, R20, 0x3f003f, RZ, 0xc0, !PT ;  /* 0x003f003f142b7812 */ /* 0x000fe400078ec0ff */
[----:B------:R-:W-:Y:S02]  /*0ec0*/  LOP3.LUT R39, R22, 0x3f003f, RZ, 0xc0, !PT ;  /* 0x003f003f16277812 */ /* 0x000fe400078ec0ff */
[----:B------:R-:W-:Y:S02]  /*0ed0*/  LOP3.LUT R37, R21, 0x3f003f, RZ, 0xc0, !PT ;  /* 0x003f003f15257812 */ /* 0x000fe400078ec0ff */
[----:B------:R-:W-:Y:S02]  /*0ee0*/  LOP3.LUT R41, R23, 0x3f003f, RZ, 0xc0, !PT ;  /* 0x003f003f17297812 */ /* 0x000fe400078ec0ff */
[----:B------:R-:W-:-:S02]  /*0ef0*/  SHF.R.U32.HI R20, RZ, 0x6, R20 ;  /* 0x00000006ff147819 */ /* 0x000fc40000011614 */
        /* <DEDUP_REMOVED lines=8> */
[----:B------:R-:W-:Y:S01]  /*0f80*/  SHF.R.U32.HI R21, RZ, 0x6, R21 ;  /* 0x00000006ff157819 */ /* 0x000fe20000011615 */
[----:B------:R-:W-:Y:S01]  /*0f90*/  HADD2 R41, R41, -1056, -1056 ;  /* 0xe420e42029297430 */ /* 0x000fe20000000000 */
[----:B------:R-:W-:-:S02]  /*0fa0*/  LOP3.LUT R20, R20, 0x64006400, RZ, 0xfc, !PT ;  /* 0x6400640014147812 */ /* 0x000fc400078efcff */
[----:B------:R-:W-:Y:S02]  /*0fb0*/  LOP3.LUT R21, R21, 0x3f003f, RZ, 0xc0, !PT ;  /* 0x003f003f15157812 */ /* 0x000fe400078ec0ff */
[----:B------:R-:W-:Y:S02]  /*0fc0*/  SHF.R.U32.HI R22, RZ, 0x6, R22 ;  /* 0x00000006ff167819 */ /* 0x000fe40000011616 */
[----:B------:R-:W-:Y:S02]  /*0fd0*/  LOP3.LUT R21, R21, 0x64006400, RZ, 0xfc, !PT ;  /* 0x6400640015157812 */ /* 0x000fe400078efcff */
[----:B------:R-:W-:Y:S02]  /*0fe0*/  LOP3.LUT R22, R22, 0x3f003f, RZ, 0xc0, !PT ;  /* 0x003f003f16167812 */ /* 0x000fe400078ec0ff */
[----:B------:R-:W-:Y:S02]  /*0ff0*/  SHF.R.U32.HI R23, RZ, 0x6, R23 ;  /* 0x00000006ff177819 */ /* 0x000fe40000011617 */
[----:B------:R-:W-:-:S02]  /*1000*/  LOP3.LUT R22, R22, 0x64006400, RZ, 0xfc, !PT ;  /* 0x6400640016167812 */ /* 0x000fc400078efcff */
[----:B------:R-:W-:Y:S02]  /*1010*/  LOP3.LUT R23, R23, 0x3f003f, RZ, 0xc0, !PT ;  /* 0x003f003f17177812 */ /* 0x000fe400078ec0ff */
[----:B------:R-:W-:Y:S01]  /*1020*/  LOP3.LUT R30, R30, 0x64006400, RZ, 0xfc, !PT ;  /* 0x640064001e1e7812 */ /* 0x000fe200078efcff */
[-C--:B0-----:R-:W-:Y:S01]  /*1030*/  HFMA2.MMA R38, R43, R8.reuse, RZ ;  /* 0x000000082b267235 */ /* 0x081fe200000000ff */
[-C--:B------:R-:W-:Y:S01]  /*1040*/  HFMA2 R37, R37, R8.reuse, RZ.H0_H0 ;  /* 0x0000000825257231 */ /* 0x080fe200000400ff */
[----:B------:R-:W-:Y:S01]  /*1050*/  HFMA2.MMA R39, R39, R8, RZ ;  /* 0x0000000827277235 */ /* 0x000fe200000000ff */
[----:B------:R-:W-:Y:S01]  /*1060*/  HFMA2 R8, R41, R8, RZ.H0_H0 ;  /* 0x0000000829087231 */ /* 0x000fe200000400ff */
[----:B------:R-:W-:Y:S01]  /*1070*/  LOP3.LUT R35, R35, 0x64006400, RZ, 0xfc, !PT ;  /* 0x6400640023237812 */ /* 0x000fe200078efcff */
[----:B------:R-:W-:Y:S01]  /*1080*/  HADD2 R41, R20, -1056, -1056 ;  /* 0xe420e42014297430 */ /* 0x000fe20000000000 */
[----:B------:R-:W-:Y:S01]  /*1090*/  LOP3.LUT R34, R34, 0x64006400, RZ, 0xfc, !PT ;  /* 0x6400640022227812 */ /* 0x000fe200078efcff */
[----:B------:R-:W-:Y:S01]  /*10a0*/  HADD2 R40, R22, -1056, -1056 ;  /* 0xe420e42016287430 */ /* 0x000fe20000000000 */
[----:B------:R-:W-:Y:S01]  /*10b0*/  LOP3.LUT R22, R16, 0x3f003f, RZ, 0xc0, !PT ;  /* 0x003f003f10167812 */ /* 0x000fe200078ec0ff */
[----:B------:R-:W-:Y:S01]  /*10c0*/  HADD2 R30, R30, -1056, -1056 ;  /* 0xe420e4201e1e7430 */ /* 0x000fe20000000000 */
[----:B------:R-:W-:Y:S01]  /*10d0*/  SHF.R.U32.HI R16, RZ, 0x6, R16 ;  /* 0x00000006ff107819 */ /* 0x000fe20000011610 */
[-C--:B------:R-:W-:Y:S01]  /*10e0*/  HFMA2.MMA R20, R41, R9.reuse, R38 ;  /* 0x0000000929147235 */ /* 0x080fe20000000026 */
[----:B------:R-:W-:Y:S01]  /*10f0*/  HADD2 R38, R21, -1056, -1056 ;  /* 0xe420e42015267430 */ /* 0x000fe20000000000 */
[----:B------:R-:W-:Y:S01]  /*1100*/  LOP3.LUT R22, R22, 0x64006400, RZ, 0xfc, !PT ;  /* 0x6400640016167812 */ /* 0x000fe200078efcff */
[----:B------:R-:W-:Y:S01]  /*1110*/  HFMA2.MMA R39, R40, R9, R39 ;  /* 0x0000000928277235 */ /* 0x000fe20000000027 */
[----:B------:R-:W-:Y:S01]  /*1120*/  LOP3.LUT R16, R16, 0x3f003f, RZ, 0xc0, !PT ;  /* 0x003f003f10107812 */ /* 0x000fe200078ec0ff */
[----:B------:R-:W-:Y:S01]  /*1130*/  HFMA2 R21, R38, R9, R37 ;  /* 0x0000000926157231 */ /* 0x000fe20000000025 */
[----:B------:R-:W-:Y:S01]  /*1140*/  LOP3.LUT R38, R23, 0x64006400, RZ, 0xfc, !PT ;  /* 0x6400640017267812 */ /* 0x000fe200078efcff */
[----:B------:R-:W-:Y:S01]  /*1150*/  HADD2 R35, R35, -1056, -1056 ;  /* 0xe420e42023237430 */ /* 0x000fe20000000000 */
[----:B------:R-:W-:-:S02]  /*1160*/  LOP3.LUT R37, R18, 0x3f003f, RZ, 0xc0, !PT ;  /* 0x003f003f12257812 */ /* 0x000fc400078ec0ff */
[----:B------:R-:W-:Y:S01]  /*1170*/  LOP3.LUT R23, R17, 0x3f003f, RZ, 0xc0, !PT ;  /* 0x003f003f11177812 */ /* 0x000fe200078ec0ff */
[----:B------:R-:W-:Y:S01]  /*1180*/  HADD2 R41, R38, -1056, -1056 ;  /* 0xe420e42026297430 */ /* 0x000fe20000000000 */
[----:B------:R-:W-:Y:S02]  /*1190*/  LOP3.LUT R37, R37, 0x64006400, RZ, 0xfc, !PT ;  /* 0x6400640025257812 */ /* 0x000fe400078efcff */
[----:B------:R-:W-:Y:S01]  /*11a0*/  LOP3.LUT R23, R23, 0x64006400, RZ, 0xfc, !PT ;  /* 0x6400640017177812 */ /* 0x000fe200078efcff */
[----:B------:R-:W-:Y:S01]  /*11b0*/  HFMA2 R38, R41, R9, R8 ;  /* 0x0000000929267231 */ /* 0x000fe20000000008 */
[----:B------:R-:W-:Y:S01]  /*11c0*/  SHF.R.U32.HI R17, RZ, 0x6, R17 ;  /* 0x00000006ff117819 */ /* 0x000fe20000011611 */
[----:B------:R-:W-:Y:S01]  /*11d0*/  HADD2 R9, R22, -1056, -1056 ;  /* 0xe420e42016097430 */ /* 0x000fe20000000000 */
[----:B------:R-:W-:Y:S01]  /*11e0*/  SHF.R.U32.HI R18, RZ, 0x6, R18 ;  /* 0x00000006ff127819 */ /* 0x000fe20000011612 */
[----:B------:R-:W-:Y:S01]  /*11f0*/  HADD2 R22, R37, -1056, -1056 ;  /* 0xe420e42025167430 */ /* 0x000fe20000000000 */
[----:B------:R-:W-:Y:S01]  /*1200*/  LOP3.LUT R17, R17, 0x3f003f, RZ, 0xc0, !PT ;  /* 0x003f003f11117812 */ /* 0x000fe200078ec0ff */
[----:B------:R-:W-:Y:S01]  /*1210*/  HADD2 R8, R23, -1056, -1056 ;  /* 0xe420e42017087430 */ /* 0x000fe20000000000 */
[----:B------:R-:W-:Y:S01]  /*1220*/  LOP3.LUT R18, R18, 0x3f003f, RZ, 0xc0, !PT ;  /* 0x003f003f12127812 */ /* 0x000fe200078ec0ff */
[-C--:B------:R-:W-:Y:S01]  /*1230*/  HFMA2.MMA R37, R9, R10.reuse, R20 ;  /* 0x0000000a09257235 */ /* 0x080fe20000000014 */
[----:B------:R-:W-:Y:S01]  /*1240*/  LOP3.LUT R16, R16, 0x64006400, RZ, 0xfc, !PT ;  /* 0x6400640010107812 */ /* 0x000fe200078efcff */
[----:B------:R-:W-:Y:S01]  /*1250*/  HFMA2 R9, R8, R10, R21 ;  /* 0x0000000a08097231 */ /* 0x000fe20000000015 */
[----:B------:R-:W-:Y:S01]  /*1260*/  HFMA2.MMA R8, R22, R10, R39 ;  /* 0x0000000a16087235 */ /* 0x000fe20000000027 */
[----:B------:R-:W-:Y:S01]  /*1270*/  LOP3.LUT R39, R19, 0x3f003f, RZ, 0xc0, !PT ;  /* 0x003f003f13277812 */ /* 0x000fe200078ec0ff */
[----:B------:R-:W0:Y:S01]  /*1280*/  LDS.128 R20, [UR4+0x10] ;  /* 0x00001004ff147984 */ /* 0x000e220008000c00 */
[----:B------:R-:W-:Y:S01]  /*1290*/  LOP3.LUT R17, R17, 0x64006400, RZ, 0xfc, !PT ;  /* 0x6400640011117812 */ /* 0x000fe200078efcff */
[----:B------:R-:W-:Y:S01]  /*12a0*/  HADD2 R16, R16, -1056, -1056 ;  /* 0xe420e42010107430 */ /* 0x000fe20000000000 */
[----:B------:R-:W-:-:S02]  /*12b0*/  LOP3.LUT R39, R39, 0x64006400, RZ, 0xfc, !PT ;  /* 0x6400640027277812 */ /* 0x000fc400078efcff */
[----:B------:R-:W-:Y:S02]  /*12c0*/  SHF.R.U32.HI R19, RZ, 0x6, R19 ;  /* 0x00000006ff137819 */ /* 0x000fe40000011613 */
[----:B------:R-:W-:Y:S01]  /*12d0*/  LOP3.LUT R18, R18, 0x64006400, RZ, 0xfc, !PT ;  /* 0x6400640012127812 */ /* 0x000fe200078efcff */
[----:B------:R-:W-:Y:S01]  /*12e0*/  HADD2 R39, R39, -1056, -1056 ;  /* 0xe420e42027277430 */ /* 0x000fe20000000000 */
[----:B------:R-:W-:Y:S01]  /*12f0*/  LOP3.LUT R19, R19, 0x3f003f, RZ, 0xc0, !PT ;  /* 0x003f003f13137812 */ /* 0x000fe200078ec0ff */
[-C--:B------:R-:W-:Y:S01]  /*1300*/  HFMA2.MMA R16, R16, R11.reuse, R37 ;  /* 0x0000000b10107235 */ /* 0x080fe20000000025 */
[----:B------:R-:W-:Y:S01]  /*1310*/  LOP3.LUT R37, R12, 0x3f003f, RZ, 0xc0, !PT ;  /* 0x003f003f0c257812 */ /* 0x000fe200078ec0ff */
[----:B------:R-:W-:Y:S01]  /*1320*/  HFMA2 R10, R39, R10, R38 ;  /* 0x0000000a270a7231 */ /* 0x000fe20000000026 */
[----:B------:R-:W-:Y:S01]  /*1330*/  SHF.R.U32.HI R12, RZ, 0x6, R12 ;  /* 0x00000006ff0c7819 */ /* 0x000fe2000001160c */
[----:B------:R-:W-:Y:S01]  /*1340*/  HADD2 R38, R17, -1056, -1056 ;  /* 0xe420e42011267430 */ /* 0x000fe20000000000 */
[----:B------:R-:W-:Y:S01]  /*1350*/  LOP3.LUT R37, R37, 0x64006400, RZ, 0xfc, !PT ;  /* 0x6400640025257812 */ /* 0x000fe200078efcff */
[----:B------:R-:W-:Y:S01]  /*1360*/  HADD2 R17, R18, -1056, -1056 ;  /* 0xe420e42012117430 */ /* 0x000fe20000000000 */
[----:B------:R-:W-:Y:S01]  /*1370*/  LOP3.LUT R18, R14, 0x3f003f, RZ, 0xc0, !PT ;  /* 0x003f003f0e127812 */ /* 0x000fe200078ec0ff */
[----:B------:R-:W-:Y:S01]  /*1380*/  HFMA2 R9, R38, R11, R9 ;  /* 0x0000000b26097231 */ /* 0x000fe20000000009 */
[----:B------:R-:W-:Y:S01]  /*1390*/  LOP3.LUT R38, R19, 0x64006400, RZ, 0xfc, !PT ;  /* 0x6400640013267812 */ /* 0x000fe200078efcff */
[----:B------:R-:W-:Y:S01]  /*13a0*/  HADD2 R37, R37, -1056, -1056 ;  /* 0xe420e42025257430 */ /* 0x000fe20000000000 */
[----:B------:R-:W-:Y:S01]  /*13b0*/  LOP3.LUT R18, R18, 0x64006400, RZ, 0xfc, !PT ;  /* 0x6400640012127812 */ /* 0x000fe200078efcff */
[----:B------:R-:W-:Y:S01]  /*13c0*/  HFMA2.MMA R8, R17, R11, R8 ;  /* 0x0000000b11087235 */ /* 0x000fe20000000008 */
[----:B------:R-:W-:Y:S01]  /*13d0*/  LOP3.LUT R17, R13, 0x3f003f, RZ, 0xc0, !PT ;  /* 0x003f003f0d117812 */ /* 0x000fe200078ec0ff */
[----:B------:R-:W-:Y:S01]  /*13e0*/  HADD2 R39, R38, -1056, -1056 ;  /* 0xe420e42026277430 */ /* 0x000fe20000000000 */
[----:B------:R-:W-:-:S02]  /*13f0*/  SHF.R.U32.HI R13, RZ, 0x6, R13 ;  /* 0x00000006ff0d7819 */ /* 0x000fc4000001160d */
[----:B------:R-:W-:Y:S01]  /*1400*/  SHF.R.U32.HI R14, RZ, 0x6, R14 ;  /* 0x00000006ff0e7819 */ /* 0x000fe2000001160e */
[----:B------:R-:W-:Y:S01]  /*1410*/  HFMA2 R10, R39, R11, R10 ;  /* 0x0000000b270a7231 */ /* 0x000fe2000000000a */
[----:B------:R-:W-:Y:S01]  /*1420*/  LOP3.LUT R12, R12, 0x3f003f, RZ, 0xc0, !PT ;  /* 0x003f003f0c0c7812 */ /* 0x000fe200078ec0ff */
[----:B------:R-:W-:Y:S01]  /*1430*/  HADD2 R11, R18, -1056, -1056 ;  /* 0xe420e420120b7430 */ /* 0x000fe20000000000 */
[----:B------:R-:W-:Y:S02]  /*1440*/  LOP3.LUT R19, R15, 0x3f003f, RZ, 0xc0, !PT ;  /* 0x003f003f0f137812 */ /* 0x000fe400078ec0ff */
[----:B------:R-:W-:Y:S02]  /*1450*/  SHF.R.U32.HI R15, RZ, 0x6, R15 ;  /* 0x00000006ff0f7819 */ /* 0x000fe4000001160f */
[----:B------:R-:W-:Y:S02]  /*1460*/  LOP3.LUT R13, R13, 0x3f003f, RZ, 0xc0, !PT ;  /* 0x003f003f0d0d7812 */ /* 0x000fe400078ec0ff */
[----:B------:R-:W-:-:S02]  /*1470*/  LOP3.LUT R14, R14, 0x3f003f, RZ, 0xc0, !PT ;  /* 0x003f003f0e0e7812 */ /* 0x000fc400078ec0ff */
[----:B------:R-:W-:Y:S01]  /*1480*/  LOP3.LUT R12, R12, 0x64006400, RZ, 0xfc, !PT ;  /* 0x640064000c0c7812 */ /* 0x000fe200078efcff */
[-C--:B0-----:R-:W-:Y:S01]  /*1490*/  HFMA2.MMA R8, R11, R20.reuse, R8 ;  /* 0x000000140b087235 */ /* 0x081fe20000000008 */
[----:B------:R-:W-:Y:S01]  /*14a0*/  LOP3.LUT R19, R19, 0x64006400, RZ, 0xfc, !PT ;  /* 0x6400640013137812 */ /* 0x000fe200078efcff */
[----:B------:R-:W-:Y:S01]  /*14b0*/  HFMA2.MMA R16, R37, R20, R16 ;  /* 0x0000001425107235 */ /* 0x000fe20000000010 */
[----:B------:R-:W-:Y:S01]  /*14c0*/  LOP3.LUT R13, R13, 0x64006400, RZ, 0xfc, !PT ;  /* 0x640064000d0d7812 */ /* 0x000fe200078efcff */
[----:B------:R-:W-:Y:S01]  /*14d0*/  HADD2 R11, R12, -1056, -1056 ;  /* 0xe420e4200c0b7430 */ /* 0x000fe20000000000 */
[----:B------:R-:W-:Y:S01]  /*14e0*/  LOP3.LUT R15, R15, 0x3f003f, RZ, 0xc0, !PT ;  /* 0x003f003f0f0f7812 */ /* 0x000fe200078ec0ff */
[----:B------:R-:W-:Y:S01]  /*14f0*/  HADD2 R19, R19, -1056, -1056 ;  /* 0xe420e42013137430 */ /* 0x000fe20000000000 */
[----:B------:R-:W-:Y:S01]  /*1500*/  LOP3.LUT R17, R17, 0x64006400, RZ, 0xfc, !PT ;  /* 0x6400640011117812 */ /* 0x000fe200078efcff */
[----:B------:R-:W-:Y:S01]  /*1510*/  HADD2 R12, R13, -1056, -1056 ;  /* 0xe420e4200d0c7430 */ /* 0x000fe20000000000 */
[----:B------:R-:W-:Y:S01]  /*1520*/  LOP3.LUT R14, R14, 0x64006400, RZ, 0xfc, !PT ;  /* 0x640064000e0e7812 */ /* 0x000fe200078efcff */
[-C--:B------:R-:W-:Y:S01]  /*1530*/  HFMA2 R10, R19, R20.reuse, R10 ;  /* 0x00000014130a7231 */ /* 0x080fe2000000000a */
[----:B------:R-:W-:Y:S01]  /*1540*/  LOP3.LUT R15, R15, 0x64006400, RZ, 0xfc, !PT ;  /* 0x640064000f0f7812 */ /* 0x000fe200078efcff */
[----:B------:R-:W-:Y:S01]  /*1550*/  HADD2 R38, R17, -1056, -1056 ;  /* 0xe420e42011267430 */ /* 0x000fe20000000000 */
[-C--:B------:R-:W-:Y:S01]  /*1560*/  HFMA2.MMA R11, R11, R21.reuse, R16 ;  /* 0x000000150b0b7235 */ /* 0x080fe20000000010 */
[----:B------:R-:W-:Y:S01]  /*1570*/  HADD2 R13, R14, -1056, -1056 ;  /* 0xe420e4200e0d7430 */ /* 0x000fe20000000000 */
[----:B------:R-:W-:Y:S01]  /*1580*/  LOP3.LUT R29, R29, 0x64006400, RZ, 0xfc, !PT ;  /* 0x640064001d1d7812 */ /* 0x000fe200078efcff */
[----:B------:R-:W-:Y:S01]  /*1590*/  HADD2 R15, R15, -1056, -1056 ;  /* 0xe420e4200f0f7430 */ /* 0x000fe20000000000 */
[----:B------:R-:W-:Y:S01]  /*15a0*/  LOP3.LUT R32, R32, 0x64006400, RZ, 0xfc, !PT ;  /* 0x6400640020207812 */ /* 0x000fe200078efcff */
[----:B------:R-:W-:Y:S01]  /*15b0*/  HFMA2 R9, R38, R20, R9 ;  /* 0x0000001426097231 */ /* 0x000fe20000000009 */
[----:B------:R-:W-:Y:S01]  /*15c0*/  LOP3.LUT R36, R36, 0x64006400, RZ, 0xfc, !PT ;  /* 0x6400640024247812 */ /* 0x000fe200078efcff */
[----:B------:R-:W-:Y:S01]  /*15d0*/  HFMA2.MMA R8, R13, R21, R8 ;  /* 0x000000150d087235 */ /* 0x000fe20000000008 */
[-C--:B------:R-:W-:Y:S01]  /*15e0*/  HFMA2 R10, R15, R21.reuse, R10 ;  /* 0x000000150f0a7231 */ /* 0x080fe2000000000a */
[-C--:B------:R-:W-:Y:S01]  /*15f0*/  HFMA2.MMA R11, R30, R22.reuse, R11 ;  /* 0x000000161e0b7235 */ /* 0x080fe2000000000b */
[----:B------:R-:W-:Y:S01]  /*1600*/  HADD2 R13, R34, -1056, -1056 ;  /* 0xe420e420220d7430 */ /* 0x000fe20000000000 */
[----:B------:R-:W-:Y:S01]  /*1610*/  LOP3.LUT R33, R33, 0x64006400, RZ, 0xfc, !PT ;  /* 0x6400640021217812 */ /* 0x000fe200078efcff */
[----:B------:R-:W-:Y:S01]  /*1620*/  HFMA2 R9, R12, R21, R9 ;  /* 0x000000150c097231 */ /* 0x000fe20000000009 */
[----:B------:R-:W-:Y:S01]  /*1630*/  HFMA2.MMA R8, R35, R22, R8 ;  /* 0x0000001623087235 */ /* 0x000fe20000000008 */
[----:B------:R-:W-:Y:S01]  /*1640*/  HADD2 R12, R29, -1056, -1056 ;  /* 0xe420e4201d0c7430 */ /* 0x000fe20000000000 */
[----:B------:R-:W-:Y:S01]  /*1650*/  LOP3.LUT R31, R31, 0x64006400, RZ, 0xfc, !PT ;  /* 0x640064001f1f7812 */ /* 0x000fe200078efcff */
[----:B------:R-:W-:-:S02]  /*1660*/  HFMA2 R10, R13, R22, R10 ;  /* 0x000000160d0a7231 */ /* 0x000fc4000000000a */
[----:B------:R-:W-:Y:S02]  /*1670*/  HADD2 R13, R32, -1056, -1056 ;  /* 0xe420e420200d7430 */ /* 0x000fe40000000000 */
[----:B------:R-:W-:Y:S01]  /*1680*/  HADD2 R36, R36, -1056, -1056 ;  /* 0xe420e42024247430 */ /* 0x000fe20000000000 */
[-C--:B------:R-:W-:Y:S01]  /*1690*/  HFMA2.MMA R11, R12, R23.reuse, R11 ;  /* 0x000000170c0b7235 */ /* 0x080fe2000000000b */
[----:B------:R-:W-:Y:S02]  /*16a0*/  HADD2 R14, R33, -1056, -1056 ;  /* 0xe420e420210e7430 */ /* 0x000fe40000000000 */
[----:B------:R-:W-:Y:S01]  /*16b0*/  HFMA2 R9, R36, R22, R9 ;  /* 0x0000001624097231 */ /* 0x000fe20000000009 */
[----:B------:R-:W-:Y:S01]  /*16c0*/  HFMA2.MMA R8, R13, R23, R8 ;  /* 0x000000170d087235 */ /* 0x000fe20000000008 */
[----:B------:R-:W-:Y:S02]  /*16d0*/  HADD2 R31, R31, -1056, -1056 ;  /* 0xe420e4201f1f7430 */ /* 0x000fe40000000000 */
[----:B------:R-:W-:-:S02]  /*16e0*/  HFMA2 R9, R14, R23, R9 ;  /* 0x000000170e097231 */ /* 0x000fc40000000009 */
[----:B------:R-:W-:Y:S02]  /*16f0*/  HFMA2 R10, R31, R23, R10 ;  /* 0x000000171f0a7231 */ /* 0x000fe4000000000a */
[----:B------:R-:W-:Y:S02]  /*1700*/  HADD2 R11, R11.H0_H0, R11.H1_H1 ;  /* 0x3000000b0b0b7230 */ /* 0x000fe40000000800 */
[----:B------:R-:W-:Y:S02]  /*1710*/  HADD2 R9, R9.H0_H0, R9.H1_H1 ;  /* 0x3000000909097230 */ /* 0x000fe40000000800 */
[----:B------:R-:W-:Y:S02]  /*1720*/  HADD2 R8, R8.H0_H0, R8.H1_H1 ;  /* 0x3000000808087230 */ /* 0x000fe40000000800 */
[----:B------:R-:W-:Y:S01]  /*1730*/  HADD2 R10, R10.H0_H0, R10.H1_H1 ;  /* 0x3000000a0a0a7230 */ /* 0x000fe20000000800 */
[----:B------:R-:W-:-:S04]  /*1740*/  PRMT R11, R11, 0x5410, R9 ;  /* 0x000054100b0b7816 */ /* 0x000fc80000000009 */
[----:B------:R-:W-:Y:S02]  /*1750*/  PRMT R8, R8, 0x5410, R10 ;  /* 0x0000541008087816 */ /* 0x000fe4000000000a */
[----:B------:R-:W-:-:S03]  /*1760*/  HFMA2.MMA R7, R11, R24, R7 ;  /* 0x000000180b077235 */ /* 0x000fc60000000007 */
[----:B------:R-:W-:-:S03]  /*1770*/  HFMA2 R6, R8, R28, R6 ;  /* 0x0000001c08067231 */ /* 0x000fc60000000006 */
.L_x_2927:
[----:B------:R-:W-:Y:S05]  /*1780*/  @P2 BRA `(.L_x_2928) ;  /* 0x00000b6000002947 */ /* 0x000fea0003800000 */
[----:B------:R-:W-:Y:S01]  /*1790*/  UIMAD UR8, UR5, 0xc, URZ ;  /* 0x0000000c050878a4 */ /* 0x000fe2000f8e023f */
[----:B------:R-:W-:Y:S01]  /*17a0*/  IMAD.WIDE.U32 R34, R3, 0xc, R26 ;  /* 0x0000000c03227825 */ /* 0x000fe200078e001a */
[----:B------:R-:W0:Y:S04]  /*17b0*/  LDS.128 R20, [UR4+0x20] ;  /* 0x00002004ff147984 */ /* 0x000e280008000c00 */
[----:B------:R-:W-:-:S05]  /*17c0*/  IADD3 R35, R35, UR8, RZ ;  /* 0x0000000823237c10 */ /* 0x000fca000fffe0ff */
[----:B------:R-:W2:Y:S01]  /*17d0*/  LDG.E.128.CONSTANT R8, [R34.64] ;  /* 0x0000000622087981 */ /* 0x000ea2000c1e9d00 */
[----:B------:R-:W-:-:S05]  /*17e0*/  IMAD.WIDE R36, R3, 0x4, R34 ;  /* 0x0000000403247825 */ /* 0x000fca00078e0222 */
[----:B------:R1:W3:Y:S01]  /*17f0*/  LDG.E.128.CONSTANT R12, [R36.64] ;  /* 0x00000006240c7981 */ /* 0x0002e2000c1e9d00 */
[----:B------:R-:W-:-:S06]  /*1800*/  IMAD.WIDE R16, R3, 0x4, R36 ;  /* 0x0000000403107825 */ /* 0x000fcc00078e0224 */
[----:B------:R-:W4:Y:S01]  /*1810*/  LDG.E.128.CONSTANT R16, [R16.64] ;  /* 0x0000000610107981 */ /* 0x000f22000c1e9d00 */
[----:B--2---:R-:W-:Y:S02]  /*1820*/  LOP3.LUT R33, R8, 0x3f003f, RZ, 0xc0, !PT ;  /* 0x003f003f08217812 */ /* 0x004fe400078ec0ff */
[--C-:B------:R-:W-:Y:S02]  /*1830*/  SHF.R.U32.HI R38, RZ, 0x6, R8.reuse ;  /* 0x00000006ff267819 */ /* 0x100fe40000011608 */
[----:B------:R-:W-:Y:S02]  /*1840*/  SHF.R.U32.HI R31, RZ, 0xc, R8 ;  /* 0x0000000cff1f7819 */ /* 0x000fe40000011608 */
[----:B------:R-:W-:Y:S02]  /*1850*/  SHF.R.U32.HI R34, RZ, 0x6, R9 ;  /* 0x00000006ff227819 */ /* 0x000fe40000011609 */
[----:B------:R-:W-:Y:S02]  /*1860*/  LOP3.LUT R33, R33, 0x64006400, RZ, 0xfc, !PT ;  /* 0x6400640021217812 */ /* 0x000fe400078efcff */
[----:B------:R-:W-:-:S02]  /*1870*/  LOP3.LUT R8, R9, 0x3f003f, RZ, 0xc0, !PT ;  /* 0x003f003f09087812 */ /* 0x000fc400078ec0ff */
[----:B------:R-:W-:Y:S01]  /*1880*/  LOP3.LUT R35, R11, 0x3f003f, RZ, 0xc0, !PT ;  /* 0x003f003f0b237812 */ /* 0x000fe200078ec0ff */
[----:B------:R-:W-:Y:S01]  /*1890*/  HADD2 R33, R33, -1056, -1056 ;  /* 0xe420e42021217430 */ /* 0x000fe20000000000 */
[----:B------:R-:W-:Y:S02]  /*18a0*/  LOP3.LUT R38, R38, 0x3f003f, RZ, 0xc0, !PT ;  /* 0x003f003f26267812 */ /* 0x000fe400078ec0ff */
[----:B------:R-:W-:Y:S02]  /*18b0*/  LOP3.LUT R34, R34, 0x3f003f, RZ, 0xc0, !PT ;  /* 0x003f003f22227812 */ /* 0x000fe400078ec0ff */
[----:B------:R-:W-:Y:S02]  /*18c0*/  LOP3.LUT R8, R8, 0x64006400, RZ, 0xfc, !PT ;  /* 0x6400640008087812 */ /* 0x000fe400078efcff */
[----:B------:R-:W-:Y:S02]  /*18d0*/  LOP3.LUT R35, R35, 0x64006400, RZ, 0xfc, !PT ;  /* 0x6400640023237812 */ /* 0x000fe400078efcff */
[----:B------:R-:W-:Y:S01]  /*18e0*/  LOP3.LUT R38, R38, 0x64006400, RZ, 0xfc, !PT ;  /* 0x6400640026267812 */ /* 0x000fe200078efcff */
[----:B-1----:R-:W-:Y:S01]  /*18f0*/  HADD2 R37, R8, -1056, -1056 ;  /* 0xe420e42008257430 */ /* 0x002fe20000000000 */
[----:B------:R-:W-:Y:S01]  /*1900*/  SHF.R.U32.HI R32, RZ, 0xc, R9 ;  /* 0x0000000cff207819 */ /* 0x000fe20000011609 */
[----:B------:R-:W-:Y:S01]  /*1910*/  HADD2 R41, R35, -1056, -1056 ;  /* 0xe420e42023297430 */ /* 0x000fe20000000000 */
[----:B------:R-:W-:Y:S01]  /*1920*/  LOP3.LUT R34, R34, 0x64006400, RZ, 0xfc, !PT ;  /* 0x6400640022227812 */ /* 0x000fe200078efcff */
[----:B------:R-:W-:Y:S01]  /*1930*/  HADD2 R35, R38, -1056, -1056 ;  /* 0xe420e42026237430 */ /* 0x000fe20000000000 */
[----:B------:R-:W-:Y:S01]  /*1940*/  LOP3.LUT R9, R10, 0x3f003f, RZ, 0xc0, !PT ;  /* 0x003f003f0a097812 */ /* 0x000fe200078ec0ff */
[----:B0-----:R-:W-:Y:S01]  /*1950*/  HFMA2.MMA R8, R33, R20, RZ ;  /* 0x0000001421087235 */ /* 0x001fe200000000ff */
[--C-:B------:R-:W-:Y:S01]  /*1960*/  SHF.R.U32.HI R29, RZ, 0xc, R10.reuse ;  /* 0x0000000cff1d7819 */ /* 0x100fe2000001160a */
[----:B------:R-:W-:Y:S01]  /*1970*/  HADD2 R39, R34, -1056, -1056 ;  /* 0xe420e42022277430 */ /* 0x000fe20000000000 */
[----:B------:R-:W-:Y:S01]  /*1980*/  SHF.R.U32.HI R10, RZ, 0x6, R10 ;  /* 0x00000006ff0a7819 */ /* 0x000fe2000001160a */
[----:B------:R-:W-:Y:S01]  /*1990*/  HFMA2 R34, R37, R20, RZ.H0_H0 ;  /* 0x0000001425227231 */ /* 0x000fe200000400ff */
[----:B------:R-:W-:-:S02]  /*19a0*/  LOP3.LUT R9, R9, 0x64006400, RZ, 0xfc, !PT ;  /* 0x6400640009097812 */ /* 0x000fc400078efcff */
[----:B------:R-:W-:Y:S01]  /*19b0*/  LOP3.LUT R33, R10, 0x3f003f, RZ, 0xc0, !PT ;  /* 0x003f003f0a217812 */ /* 0x000fe200078ec0ff */
[----:B------:R-:W-:Y:S01]  /*19c0*/  HFMA2.MMA R10, R35, R21, R8 ;  /* 0x00000015230a7235 */ /* 0x000fe20000000008 */
[--C-:B------:R-:W-:Y:S01]  /*19d0*/  SHF.R.U32.HI R30, RZ, 0xc, R11.reuse ;  /* 0x0000000cff1e7819 */ /* 0x100fe2000001160b */
[----:B------:R-:W-:Y:S01]  /*19e0*/  HADD2 R9, R9, -1056, -1056 ;  /* 0xe420e42009097430 */ /* 0x000fe20000000000 */
[----:B------:R-:W-:Y:S01]  /*19f0*/  SHF.R.U32.HI R11, RZ, 0x6, R11 ;  /* 0x00000006ff0b7819 */ /* 0x000fe2000001160b */
[----:B------:R-:W-:Y:S01]  /*1a00*/  HFMA2 R8, R39, R21, R34 ;  /* 0x0000001527087231 */ /* 0x000fe20000000022 */
[----:B------:R-:W-:Y:S02]  /*1a10*/  LOP3.LUT R34, R33, 0x64006400, RZ, 0xfc, !PT ;  /* 0x6400640021227812 */ /* 0x000fe400078efcff */
[----:B------:R-:W-:Y:S01]  /*1a20*/  LOP3.LUT R36, R11, 0x3f003f, RZ, 0xc0, !PT ;  /* 0x003f003f0b247812 */ /* 0x000fe200078ec0ff */
[----:B------:R-:W-:Y:S01]  /*1a30*/  HFMA2.MMA R9, R9, R20, RZ ;  /* 0x0000001409097235 */ /* 0x000fe200000000ff */
[----:B---3--:R-:W-:Y:S01]  /*1a40*/  LOP3.LUT R35, R14, 0x3f003f, RZ, 0xc0, !PT ;  /* 0x003f003f0e237812 */ /* 0x008fe200078ec0ff */
[----:B------:R-:W-:Y:S01]  /*1a50*/  HADD2 R34, R34, -1056, -1056 ;  /* 0xe420e42022227430 */ /* 0x000fe20000000000 */
[----:B------:R-:W-:Y:S01]  /*1a60*/  LOP3.LUT R33, R13, 0x3f003f, RZ, 0xc0, !PT ;  /* 0x003f003f0d217812 */ /* 0x000fe200078ec0ff */
[----:B------:R-:W-:Y:S01]  /*1a70*/  HFMA2 R20, R41, R20, RZ.H0_H0 ;  /* 0x0000001429147231 */ /* 0x000fe200000400ff */
[----:B------:R-:W-:-:S02]  /*1a80*/  LOP3.LUT R11, R12, 0x3f003f, RZ, 0xc0, !PT ;  /* 0x003f003f0c0b7812 */ /* 0x000fc400078ec0ff */
[----:B------:R-:W-:Y:S01]  /*1a90*/  LOP3.LUT R36, R36, 0x64006400, RZ, 0xfc, !PT ;  /* 0x6400640024247812 */ /* 0x000fe200078efcff */
[----:B------:R-:W-:Y:S01]  /*1aa0*/  HFMA2.MMA R9, R34, R21, R9 ;  /* 0x0000001522097235 */ /* 0x000fe20000000009 */
[----:B------:R-:W-:Y:S02]  /*1ab0*/  LOP3.LUT R35, R35, 0x64006400, RZ, 0xfc, !PT ;  /* 0x6400640023237812 */ /* 0x000fe400078efcff */
[----:B------:R-:W-:Y:S01]  /*1ac0*/  LOP3.LUT R33, R33, 0x64006400, RZ, 0xfc, !PT ;  /* 0x6400640021217812 */ /* 0x000fe200078efcff */
[----:B------:R-:W-:Y:S01]  /*1ad0*/  HADD2 R39, R36, -1056, -1056 ;  /* 0xe420e42024277430 */ /* 0x000fe20000000000 */
[----:B------:R-:W-:Y:S01]  /*1ae0*/  LOP3.LUT R11, R11, 0x64006400, RZ, 0xfc, !PT ;  /* 0x640064000b0b7812 */ /* 0x000fe200078efcff */
[----:B------:R-:W-:Y:S01]  /*1af0*/  HADD2 R34, R35, -1056, -1056 ;  /* 0xe420e42023227430 */ /* 0x000fe20000000000 */
[----:B------:R-:W-:Y:S01]  /*1b00*/  SHF.R.U32.HI R35, RZ, 0x6, R15 ;  /* 0x00000006ff237819 */ /* 0x000fe2000001160f */
[----:B------:R-:W-:Y:S01]  /*1b10*/  HADD2 R33, R33, -1056, -1056 ;  /* 0xe420e42021217430 */ /* 0x000fe20000000000 */
[----:B------:R-:W-:Y:S01]  /*1b20*/  LOP3.LUT R36, R32, 0xf000f, RZ, 0xc0, !PT ;  /* 0x000f000f20247812 */ /* 0x000fe200078ec0ff */
[----:B------:R-:W-:Y:S01]  /*1b30*/  HADD2 R37, R11, -1056, -1056 ;  /* 0xe420e4200b257430 */ /* 0x000fe20000000000 */
[----:B------:R-:W-:Y:S01]  /*1b40*/  LOP3.LUT R35, R35, 0x3f003f, RZ, 0xc0, !PT ;  /* 0x003f003f23237812 */ /* 0x000fe200078ec0ff */
[----:B------:R-:W-:Y:S01]  /*1b50*/  HFMA2 R11, R39, R21, R20 ;  /* 0x00000015270b7231 */ /* 0x000fe20000000014 */
[----:B------:R-:W-:Y:S01]  /*1b60*/  SHF.R.U32.HI R20, RZ, 0x6, R13 ;  /* 0x00000006ff147819 */ /* 0x000fe2000001160d */
[----:B------:R-:W-:Y:S01]  /*1b70*/  HFMA2 R21, R33, R22, R8 ;  /* 0x0000001621157231 */ /* 0x000fe20000000008 */
[-C--:B------:R-:W-:Y:S01]  /*1b80*/  HFMA2.MMA R8, R34, R22.reuse, R9 ;  /* 0x0000001622087235 */ /* 0x080fe20000000009 */
[----:B------:R-:W-:Y:S01]  /*1b90*/  LOP3.LUT R34, R15, 0x3f003f, RZ, 0xc0, !PT ;  /* 0x003f003f0f227812 */ /* 0x000fe200078ec0ff */
[----:B------:R-:W-:Y:S01]  /*1ba0*/  HFMA2.MMA R10, R37, R22, R10 ;  /* 0x00000016250a7235 */ /* 0x000fe2000000000a */
[----:B------:R-:W-:-:S02]  /*1bb0*/  SHF.R.U32.HI R9, RZ, 0x6, R12 ;  /* 0x00000006ff097819 */ /* 0x000fc4000001160c */
[----:B------:R-:W-:Y:S02]  /*1bc0*/  SHF.R.U32.HI R33, RZ, 0x6, R14 ;  /* 0x00000006ff217819 */ /* 0x000fe4000001160e */
[----:B------:R-:W-:Y:S02]  /*1bd0*/  LOP3.LUT R34, R34, 0x64006400, RZ, 0xfc, !PT ;  /* 0x6400640022227812 */ /* 0x000fe400078efcff */
[----:B------:R-:W-:Y:S02]  /*1be0*/  LOP3.LUT R9, R9, 0x3f003f, RZ, 0xc0, !PT ;  /* 0x003f003f09097812 */ /* 0x000fe400078ec0ff */
[----:B------:R-:W-:Y:S01]  /*1bf0*/  LOP3.LUT R33, R33, 0x3f003f, RZ, 0xc0, !PT ;  /* 0x003f003f21217812 */ /* 0x000fe200078ec0ff */
[----:B------:R-:W-:Y:S01]  /*1c00*/  HADD2 R34, R34, -1056, -1056 ;  /* 0xe420e42022227430 */ /* 0x000fe20000000000 */
[----:B------:R-:W-:Y:S02]  /*1c10*/  LOP3.LUT R20, R20, 0x3f003f, RZ, 0xc0, !PT ;  /* 0x003f003f14147812 */ /* 0x000fe400078ec0ff */
[----:B------:R-:W-:Y:S01]  /*1c20*/  LOP3.LUT R9, R9, 0x64006400, RZ, 0xfc, !PT ;  /* 0x6400640009097812 */ /* 0x000fe200078efcff */
[----:B------:R-:W-:Y:S01]  /*1c30*/  HFMA2 R11, R34, R22, R11 ;  /* 0x00000016220b7231 */ /* 0x000fe2000000000b */
[----:B------:R-:W-:-:S02]  /*1c40*/  LOP3.LUT R33, R33, 0x64006400, RZ, 0xfc, !PT ;  /* 0x6400640021217812 */ /* 0x000fc400078efcff */
        /* <DEDUP_REMOVED lines=8> */
[-C--:B------:R-:W-:Y:S01]  /*1cd0*/  HFMA2.MMA R20, R9, R23.reuse, R10 ;  /* 0x0000001709147235 */ /* 0x080fe2000000000a */
[-C--:B------:R-:W-:Y:S01]  /*1ce0*/  HFMA2 R21, R22, R23.reuse, R21 ;  /* 0x0000001716157231 */ /* 0x080fe20000000015 */
[----:B------:R-:W-:Y:S01]  /*1cf0*/  HFMA2.MMA R22, R33, R23, R8 ;  /* 0x0000001721167235 */ /* 0x000fe20000000008 */
[----:B------:R-:W-:Y:S01]  /*1d00*/  HFMA2 R23, R34, R23, R11 ;  /* 0x0000001722177231 */ /* 0x000fe2000000000b */
[----:B------:R-:W-:Y:S01]  /*1d10*/  SHF.R.U32.HI R33, RZ, 0xc, R13 ;  /* 0x0000000cff217819 */ /* 0x000fe2000001160d */
[----:B------:R-:W0:Y:S01]  /*1d20*/  LDS.128 R8, [UR4+0x30] ;  /* 0x00003004ff087984 */ /* 0x000e220008000c00 */
[----:B----4-:R-:W-:-:S02]  /*1d30*/  SHF.R.U32.HI R13, RZ, 0x8, R17 ;  /* 0x00000008ff0d7819 */ /* 0x010fc40000011611 */
[----:B------:R-:W-:Y:S02]  /*1d40*/  SHF.R.U32.HI R34, RZ, 0xc, R12 ;  /* 0x0000000cff227819 */ /* 0x000fe4000001160c */
[----:B------:R-:W-:Y:S02]  /*1d50*/  LOP3.LUT R13, R36, 0x300030, R13, 0xf8, !PT ;  /* 0x00300030240d7812 */ /* 0x000fe400078ef80d */
[----:B------:R-:W-:Y:S02]  /*1d60*/  LOP3.LUT R35, R30, 0xf000f, RZ, 0xc0, !PT ;  /* 0x000f000f1e237812 */ /* 0x000fe400078ec0ff */
[----:B------:R-:W-:Y:S02]  /*1d70*/  SHF.R.U32.HI R12, RZ, 0x8, R16 ;  /* 0x00000008ff0c7819 */ /* 0x000fe40000011610 */
[----:B------:R-:W-:Y:S02]  /*1d80*/  LOP3.LUT R36, R29, 0xf000f, RZ, 0xc0, !PT ;  /* 0x000f000f1d247812 */ /* 0x000fe400078ec0ff */
[----:B------:R-:W-:-:S02]  /*1d90*/  SHF.R.U32.HI R30, RZ, 0x8, R19 ;  /* 0x00000008ff1e7819 */ /* 0x000fc40000011613 */
[----:B------:R-:W-:Y:S02]  /*1da0*/  LOP3.LUT R29, R34, 0xf000f, RZ, 0xc0, !PT ;  /* 0x000f000f221d7812 */ /* 0x000fe400078ec0ff */
[----:B------:R-:W-:Y:S02]  /*1db0*/  LOP3.LUT R38, R16, 0x3f003f, RZ, 0xc0, !PT ;  /* 0x003f003f10267812 */ /* 0x000fe400078ec0ff */
[----:B------:R-:W-:Y:S02]  /*1dc0*/  LOP3.LUT R34, R33, 0xf000f, RZ, 0xc0, !PT ;  /* 0x000f000f21227812 */ /* 0x000fe400078ec0ff */
[----:B------:R-:W-:Y:S02]  /*1dd0*/  SHF.R.U32.HI R14, RZ, 0xa, R16 ;  /* 0x0000000aff0e7819 */ /* 0x000fe40000011610 */
[----:B------:R-:W-:Y:S02]  /*1de0*/  SHF.R.U32.HI R33, RZ, 0xa, R17 ;  /* 0x0000000aff217819 */ /* 0x000fe40000011611 */
[----:B------:R-:W-:-:S02]  /*1df0*/  LOP3.LUT R12, R31, 0x300030, R12, 0xf8, !PT ;  /* 0x003000301f0c7812 */ /* 0x000fc400078ef80c */
[----:B------:R-:W-:Y:S02]  /*1e00*/  LOP3.LUT R30, R35, 0x300030, R30, 0xf8, !PT ;  /* 0x00300030231e7812 */ /* 0x000fe400078ef81e */
[--C-:B------:R-:W-:Y:S02]  /*1e10*/  SHF.R.U32.HI R31, RZ, 0x8, R18.reuse ;  /* 0x00000008ff1f7819 */ /* 0x100fe40000011612 */
[----:B------:R-:W-:Y:S02]  /*1e20*/  SHF.R.U32.HI R35, RZ, 0xa, R18 ;  /* 0x0000000aff237819 */ /* 0x000fe40000011612 */
[----:B------:R-:W-:Y:S02]  /*1e30*/  LOP3.LUT R32, R32, 0xf000f, RZ, 0xc0, !PT ;  /* 0x000f000f20207812 */ /* 0x000fe400078ec0ff */
[----:B------:R-:W-:Y:S02]  /*1e40*/  LOP3.LUT R38, R38, 0x64006400, RZ, 0xfc, !PT ;  /* 0x6400640026267812 */ /* 0x000fe400078efcff */
[----:B------:R-:W-:-:S02]  /*1e50*/  LOP3.LUT R14, R29, 0x300030, R14, 0xf8, !PT ;  /* 0x003000301d0e7812 */ /* 0x000fc400078ef80e */
[----:B------:R-:W-:Y:S02]  /*1e60*/  LOP3.LUT R29, R34, 0x300030, R33, 0xf8, !PT ;  /* 0x00300030221d7812 */ /* 0x000fe400078ef821 */
[----:B------:R-:W-:Y:S02]  /*1e70*/  LOP3.LUT R34, R18, 0x3f003f, RZ, 0xc0, !PT ;  /* 0x003f003f12227812 */ /* 0x000fe400078ec0ff */
[----:B------:R-:W-:Y:S02]  /*1e80*/  LOP3.LUT R31, R36, 0x300030, R31, 0xf8, !PT ;  /* 0x00300030241f7812 */ /* 0x000fe400078ef81f */
[----:B------:R-:W-:Y:S01]  /*1e90*/  LOP3.LUT R32, R32, 0x300030, R35, 0xf8, !PT ;  /* 0x0030003020207812 */ /* 0x000fe200078ef823 */
[----:B------:R-:W-:Y:S01]  /*1ea0*/  HADD2 R35, R38, -1056, -1056 ;  /* 0xe420e42026237430 */ /* 0x000fe20000000000 */
[----:B------:R-:W-:Y:S02]  /*1eb0*/  LOP3.LUT R36, R17, 0x3f003f, RZ, 0xc0, !PT ;  /* 0x003f003f11247812 */ /* 0x000fe400078ec0ff */
[----:B------:R-:W-:-:S02]  /*1ec0*/  LOP3.LUT R33, R19, 0x3f003f, RZ, 0xc0, !PT ;  /* 0x003f003f13217812 */ /* 0x000fc400078ec0ff */
[----:B------:R-:W-:Y:S01]  /*1ed0*/  SHF.R.U32.HI R17, RZ, 0x6, R17 ;  /* 0x00000006ff117819 */ /* 0x000fe20000011611 */
[----:B0-----:R-:W-:Y:S01]  /*1ee0*/  HFMA2.MMA R20, R35, R8, R20 ;  /* 0x0000000823147235 */ /* 0x001fe20000000014 */
[----:B------:R-:W-:Y:S02]  /*1ef0*/  LOP3.LUT R34, R34, 0x64006400, RZ, 0xfc, !PT ;  /* 0x6400640022227812 */ /* 0x000fe400078efcff */
[----:B------:R-:W-:Y:S02]  /*1f00*/  SHF.R.U32.HI R16, RZ, 0x6, R16 ;  /* 0x00000006ff107819 */ /* 0x000fe40000011610 */
[----:B------:R-:W-:Y:S01]  /*1f10*/  SHF.R.U32.HI R18, RZ, 0x6, R18 ;  /* 0x00000006ff127819 */ /* 0x000fe20000011612 */
[----:B------:R-:W-:Y:S01]  /*1f20*/  HADD2 R35, R34, -1056, -1056 ;  /* 0xe420e42022237430 */ /* 0x000fe20000000000 */
[----:B------:R-:W-:Y:S02]  /*1f30*/  LOP3.LUT R36, R36, 0x64006400, RZ, 0xfc, !PT ;  /* 0x6400640024247812 */ /* 0x000fe400078efcff */
[----:B------:R-:W-:-:S02]  /*1f40*/  LOP3.LUT R33, R33, 0x64006400, RZ, 0xfc, !PT ;  /* 0x6400640021217812 */ /* 0x000fc400078efcff */
[--C-:B------:R-:W-:Y:S01]  /*1f50*/  SHF.R.U32.HI R37, RZ, 0xa, R19.reuse ;  /* 0x0000000aff257819 */ /* 0x100fe20000011613 */
[----:B------:R-:W-:Y:S01]  /*1f60*/  HADD2 R36, R36, -1056, -1056 ;  /* 0xe420e42024247430 */ /* 0x000fe20000000000 */
[----:B------:R-:W-:Y:S01]  /*1f70*/  LOP3.LUT R17, R17, 0x3f003f, RZ, 0xc0, !PT ;  /* 0x003f003f11117812 */ /* 0x000fe200078ec0ff */
[----:B------:R-:W-:Y:S01]  /*1f80*/  HADD2 R34, R33, -1056, -1056 ;  /* 0xe420e42021227430 */ /* 0x000fe20000000000 */
[----:B------:R-:W-:Y:S01]  /*1f90*/  SHF.R.U32.HI R19, RZ, 0x6, R19 ;  /* 0x00000006ff137819 */ /* 0x000fe20000011613 */
[-C--:B------:R-:W-:Y:S01]  /*1fa0*/  HFMA2 R21, R36, R8.reuse, R21 ;  /* 0x0000000824157231 */ /* 0x080fe20000000015 */
[----:B------:R-:W-:Y:S01]  /*1fb0*/  LOP3.LUT R16, R16, 0x3f003f, RZ, 0xc0, !PT ;  /* 0x003f003f10107812 */ /* 0x000fe200078ec0ff */
[----:B------:R-:W-:Y:S01]  /*1fc0*/  HFMA2.MMA R22, R35, R8, R22 ;  /* 0x0000000823167235 */ /* 0x000fe20000000016 */
[----:B------:R-:W-:Y:S01]  /*1fd0*/  LOP3.LUT R18, R18, 0x3f003f, RZ, 0xc0, !PT ;  /* 0x003f003f12127812 */ /* 0x000fe200078ec0ff */
[----:B------:R-:W-:Y:S01]  /*1fe0*/  HFMA2 R23, R34, R8, R23 ;  /* 0x0000000822177231 */ /* 0x000fe20000000017 */
        /* <DEDUP_REMOVED lines=10> */
[-C--:B------:R-:W-:Y:S01]  /*2090*/  HFMA2 R21, R8, R9.reuse, R21 ;  /* 0x0000000908157231 */ /* 0x080fe20000000015 */
[----:B------:R-:W-:Y:S01]  /*20a0*/  SHF.R.U32.HI R15, RZ, 0xc, R15 ;  /* 0x0000000cff0f7819 */ /* 0x000fe2000001160f */
[----:B------:R-:W-:Y:S01]  /*20b0*/  HADD2 R8, R19, -1056, -1056 ;  /* 0xe420e42013087430 */ /* 0x000fe20000000000 */
[-C--:B------:R-:W-:Y:S01]  /*20c0*/  HFMA2.MMA R20, R33, R9.reuse, R20 ;  /* 0x0000000921147235 */ /* 0x080fe20000000014 */
[----:B------:R-:W-:Y:S01]  /*20d0*/  LOP3.LUT R14, R14, 0x64006400, RZ, 0xfc, !PT ;  /* 0x640064000e0e7812 */ /* 0x000fe200078efcff */
[----:B------:R-:W-:Y:S01]  /*20e0*/  HFMA2.MMA R22, R17, R9, R22 ;  /* 0x0000000911167235 */ /* 0x000fe20000000016 */
[----:B------:R-:W-:Y:S01]  /*20f0*/  HFMA2 R23, R8, R9, R23 ;  /* 0x0000000908177231 */ /* 0x000fe20000000017 */
[----:B------:R-:W-:Y:S01]  /*2100*/  LOP3.LUT R13, R13, 0x64006400, RZ, 0xfc, !PT ;  /* 0x640064000d0d7812 */ /* 0x000fe200078efcff */
[----:B------:R-:W-:Y:S01]  /*2110*/  HADD2 R9, R12, -1056, -1056 ;  /* 0xe420e4200c097430 */ /* 0x000fe20000000000 */
[----:B------:R-:W-:Y:S01]  /*2120*/  LOP3.LUT R40, R15, 0xf000f, RZ, 0xc0, !PT ;  /* 0x000f000f0f287812 */ /* 0x000fe200078ec0ff */
[----:B------:R-:W-:Y:S01]  /*2130*/  HADD2 R31, R31, -1056, -1056 ;  /* 0xe420e4201f1f7430 */ /* 0x000fe20000000000 */
[----:B------:R-:W-:Y:S01]  /*2140*/  LOP3.LUT R32, R32, 0x64006400, RZ, 0xfc, !PT ;  /* 0x6400640020207812 */ /* 0x000fe200078efcff */
[----:B------:R-:W-:Y:S01]  /*2150*/  HADD2 R8, R13, -1056, -1056 ;  /* 0xe420e4200d087430 */ /* 0x000fe20000000000 */
[----:B------:R-:W-:Y:S01]  /*2160*/  LOP3.LUT R30, R30, 0x64006400, RZ, 0xfc, !PT ;  /* 0x640064001e1e7812 */ /* 0x000fe200078efcff */
[-C--:B------:R-:W-:Y:S01]  /*2170*/  HFMA2.MMA R20, R9, R10.reuse, R20 ;  /* 0x0000000a09147235 */ /* 0x080fe20000000014 */
[----:B------:R-:W-:Y:S01]  /*2180*/  HADD2 R9, R14, -1056, -1056 ;  /* 0xe420e4200e097430 */ /* 0x000fe20000000000 */
[----:B------:R-:W-:Y:S01]  /*2190*/  LOP3.LUT R15, R40, 0x300030, R37, 0xf8, !PT ;  /* 0x00300030280f7812 */ /* 0x000fe200078ef825 */
[----:B------:R-:W-:Y:S01]  /*21a0*/  HFMA2.MMA R22, R31, R10, R22 ;  /* 0x0000000a1f167235 */ /* 0x000fe20000000016 */
[----:B------:R-:W-:Y:S01]  /*21b0*/  LOP3.LUT R29, R29, 0x64006400, RZ, 0xfc, !PT ;  /* 0x640064001d1d7812 */ /* 0x000fe200078efcff */
[----:B------:R-:W-:Y:S01]  /*21c0*/  HADD2 R13, R32, -1056, -1056 ;  /* 0xe420e420200d7430 */ /* 0x000fe20000000000 */
[----:B------:R-:W-:Y:S01]  /*21d0*/  LOP3.LUT R15, R15, 0x64006400, RZ, 0xfc, !PT ;  /* 0x640064000f0f7812 */ /* 0x000fe200078efcff */
[----:B------:R-:W-:Y:S01]  /*21e0*/  HADD2 R30, R30, -1056, -1056 ;  /* 0xe420e4201e1e7430 */ /* 0x000fe20000000000 */
[----:B------:R-:W-:Y:S01]  /*21f0*/  HFMA2.MMA R20, R9, R11, R20 ;  /* 0x0000000b09147235 */ /* 0x000fe20000000014 */
[----:B------:R-:W-:-:S02]  /*2200*/  HFMA2 R21, R8, R10, R21 ;  /* 0x0000000a08157231 */ /* 0x000fc40000000015 */
[----:B------:R-:W-:Y:S01]  /*2210*/  HADD2 R8, R29, -1056, -1056 ;  /* 0xe420e4201d087430 */ /* 0x000fe20000000000 */
[----:B------:R-:W-:Y:S01]  /*2220*/  HFMA2.MMA R22, R13, R11, R22 ;  /* 0x0000000b0d167235 */ /* 0x000fe20000000016 */
[----:B------:R-:W-:Y:S02]  /*2230*/  HFMA2 R23, R30, R10, R23 ;  /* 0x0000000a1e177231 */ /* 0x000fe40000000017 */
[----:B------:R-:W-:Y:S02]  /*2240*/  HADD2 R10, R15, -1056, -1056 ;  /* 0xe420e4200f0a7430 */ /* 0x000fe40000000000 */
[-C--:B------:R-:W-:Y:S02]  /*2250*/  HFMA2 R21, R8, R11.reuse, R21 ;  /* 0x0000000b08157231 */ /* 0x080fe40000000015 */
[----:B------:R-:W-:Y:S02]  /*2260*/  HFMA2 R23, R10, R11, R23 ;  /* 0x0000000b0a177231 */ /* 0x000fe40000000017 */
[----:B------:R-:W-:-:S02]  /*2270*/  HADD2 R20, R20.H0_H0, R20.H1_H1 ;  /* 0x3000001414147230 */ /* 0x000fc40000000800 */
[----:B------:R-:W-:Y:S02]  /*2280*/  HADD2 R10, R21.H0_H0, R21.H1_H1 ;  /* 0x30000015150a7230 */ /* 0x000fe40000000800 */
[----:B------:R-:W-:Y:S02]  /*2290*/  HADD2 R22, R22.H0_H0, R22.H1_H1 ;  /* 0x3000001616167230 */ /* 0x000fe40000000800 */
[----:B------:R-:W-:Y:S01]  /*22a0*/  HADD2 R11, R23.H0_H0, R23.H1_H1 ;  /* 0x30000017170b7230 */ /* 0x000fe20000000800 */
[----:B------:R-:W-:-:S04]  /*22b0*/  PRMT R20, R20, 0x5410, R10 ;  /* 0x0000541014147816 */ /* 0x000fc8000000000a */
[----:B------:R-:W-:Y:S02]  /*22c0*/  PRMT R22, R22, 0x5410, R11 ;  /* 0x0000541016167816 */ /* 0x000fe4000000000b */
[----:B------:R-:W-:-:S03]  /*22d0*/  HFMA2.MMA R7, R20, R24, R7 ;  /* 0x0000001814077235 */ /* 0x000fc60000000007 */
[----:B------:R-:W-:Y:S02]  /*22e0*/  HFMA2 R6, R22, R28, R6 ;  /* 0x0000001c16067231 */ /* 0x000fe40000000006 */
.L_x_2928:
        /* <DEDUP_REMOVED lines=8> */
.L_x_2926:
[----:B------:R-:W-:Y:S05]  /*2370*/  @P1 EXIT ;  /* 0x000000000000194d */ /* 0x000fea0003800000 */
[----:B------:R-:W0:Y:S01]  /*2380*/  S2R R2, SR_CTAID.X ;  /* 0x0000000000027919 */ /* 0x000e220000002500 */
[----:B------:R-:W-:-:S03]  /*2390*/  HMUL2 R7, R7, R0.H0_H0 ;  /* 0x2000000007077232 */ /* 0x000fc60000000000 */
[----:B------:R-:W0:Y:S04]  /*23a0*/  S2R R3, SR_TID.X ;  /* 0x0000000000037919 */ /* 0x000e280000002100 */
[----:B------:R-:W2:Y:S01]  /*23b0*/  S2R R5, SR_CTAID.Y ;  /* 0x0000000000057919 */ /* 0x000ea20000002600 */
[----:B0-----:R-:W-:Y:S02]  /*23c0*/  IMAD R2, R2, 0x40, R3 ;  /* 0x0000004002027824 */ /* 0x001fe400078e0203 */
[----:B------:R-:W-:Y:S02]  /*23d0*/  IMAD.MOV.U32 R3, RZ, RZ, 0x2 ;  /* 0x00000002ff037424 */ /* 0x000fe400078e00ff */
[----:B------:R-:W-:-:S04]  /*23e0*/  IMAD.SHL.U32 R2, R2, 0x4, RZ ;  /* 0x0000000402027824 */ /* 0x000fc800078e00ff */
[----:B--2---:R-:W-:-:S04]  /*23f0*/  IMAD R2, R5, c[0x0][0x18c], R2 ;  /* 0x0000630005027a24 */ /* 0x004fc800078e0202 */
        /* <DEDUP_REMOVED lines=8> */
.L_x_2933:
[----:B------:R-:W0:Y:S02]  /*2480*/  LDS R4, [R0] ;  /* 0x0000000000047984 */ /* 0x000e240000000800 */
[----:B0-----:R-:W-:-:S06]  /*2490*/  HADD2 R5, R4, R7 ;  /* 0x0000000704057230 */ /* 0x001fcc0000000000 */
[----:B------:R-:W0:Y:S02]  /*24a0*/  ATOMS.CAST.SPIN R5, [R0], R4, R5 ;  /* 0x000000040005738d */ /* 0x000e240001800005 */
[----:B0-----:R-:W-:-:S13]  /*24b0*/  ISETP.EQ.U32.AND P0, PT, R5, 0x1, PT ;  /* 0x000000010500780c */ /* 0x001fda0003f02070 */
[----:B------:R-:W-:Y:S05]  /*24c0*/  @!P0 BRA `(.L_x_2933) ;  /* 0xffffffb000008947 */ /* 0x000fea000383ffff */
[----:B------:R-:W-:Y:S05]  /*24d0*/  BRA `(.L_x_2931) ;  /* 0x0000003000007947 */ /* 0x000fea0003800000 */
.L_x_2932:
[----:B------:R-:W2:Y:S02]  /*24e0*/  LD.E R0, [R2.64] ;  /* 0x0000000602007980 */ /* 0x000ea4000c101900 */
[----:B--2---:R-:W-:-:S05]  /*24f0*/  IMAD.IADD R5, R7, 0x1, R0 ;  /* 0x0000000107057824 */ /* 0x004fca00078e0200 */
[----:B------:R0:W-:Y:S02]  /*2500*/  ST.E [R2.64], R5 ;  /* 0x0000000502007985 */ /* 0x0001e4000c101906 */
.L_x_2931:
[----:B------:R-:W-:Y:S05]  /*2510*/  BSYNC B0 ;  /* 0x0000000000007941 */ /* 0x000fea0003800000 */
.L_x_2930:
[----:B------:R-:W2:Y:S02]  /*2520*/  ATOM.E.ADD.F16x2.RN.STRONG.GPU P0, RZ, [R2.64+0x4], R9 ;  /* 0x0000040902ff798a */ /* 0x000ea4000810e9c6 */
[----:B--2---:R-:W-:Y:S05]  /*2530*/  @P0 EXIT ;  /* 0x000000000000094d */ /* 0x004fea0003800000 */
[----:B------:R-:W2:Y:S02]  /*2540*/  QSPC.E.S P0, RZ, [R2+0x4] ;  /* 0x0000040002ff73aa */ /* 0x000ea40000000500 */
[----:B--2---:R-:W-:Y:S05]  /*2550*/  @!P0 BRA `(.L_x_2934) ;  /* 0x0000008000008947 */ /* 0x004fea0003800000 */
[----:B0-----:R-:W-:-:S04]  /*2560*/  IADD3 R2, R2, 0x4, RZ ;  /* 0x0000000402027810 */ /* 0x001fc80007ffe0ff */
[----:B------:R-:W-:-:S05]  /*2570*/  LOP3.LUT R2, R2, 0xffffff, RZ, 0xc0, !PT ;  /* 0x00ffffff02027812 */ /* 0x000fca00078ec0ff */
.L_x_2935:
[----:B------:R-:W0:Y:S02]  /*2580*/  LDS R4, [R2] ;  /* 0x0000000002047984 */ /* 0x000e240000000800 */
[----:B0-----:R-:W-:-:S10]  /*2590*/  HFMA2.MMA R5, R4, 1, 1, R9 ;  /* 0x3c003c0004057835 */ /* 0x001fd40000000009 */
[----:B------:R-:W0:Y:S02]  /*25a0*/  ATOMS.CAST.SPIN R5, [R2], R4, R5 ;  /* 0x000000040205738d */ /* 0x000e240001800005 */
[----:B0-----:R-:W-:-:S13]  /*25b0*/  ISETP.EQ.U32.AND P0, PT, R5, 0x1, PT ;  /* 0x000000010500780c */ /* 0x001fda0003f02070 */
[----:B------:R-:W-:Y:S05]  /*25c0*/  @!P0 BRA `(.L_x_2935) ;  /* 0xffffffb000008947 */ /* 0x000fea000383ffff */
[----:B------:R-:W-:Y:S05]  /*25d0*/  EXIT ;  /* 0x000000000000794d */ /* 0x000fea0003800000 */
.L_x_2934:
[----:B------:R-:W2:Y:S02]  /*25e0*/  LD.E R0, [R2.64+0x4] ;  /* 0x0000040602007980 */ /* 0x000ea4000c101900 */
[----:B0-2---:R-:W-:-:S05]  /*25f0*/  IMAD.IADD R5, R9, 0x1, R0 ;  /* 0x0000000109057824 */ /* 0x005fca00078e0200 */
[----:B------:R-:W-:Y:S01]  /*2600*/  ST.E [R2.64+0x4], R5 ;  /* 0x0000040502007985 */ /* 0x000fe2000c101906 */
[----:B------:R-:W-:Y:S05]  /*2610*/  EXIT ;  /* 0x000000000000794d */ /* 0x000fea0003800000 */
.L_x_2936:
        /* <DEDUP_REMOVED lines=14> */
.L_x_3320:


//--------------------- .text._Z23gemm_half_q_half_kernelILi1ELi48ELb1ELb1ELi64EEvPK6__halfPKjS4_S2_PS0_iiiiPKtS7_iiiiiibS2_i --------------------------
	.section	.text._Z23gemm_half_q_half_kernelILi1ELi48ELb1ELb1ELi64EEvPK6__halfPKjS4_S2_PS0_iiiiPKtS7_iiiiiibS2_i,"ax",@progbits
	.sectioninfo	@"SHI_REGISTERS=70"
	.align	128
        .global         _Z23gemm_half_q_half_kernelILi1ELi48ELb1ELb1ELi64EEvPK6__halfPKjS4_S2_PS0_iiiiPKtS7_iiiiiibS2_i
        .type           _Z23gemm_half_q_half_kernelILi1ELi48ELb1ELb1ELi64EEvPK6__halfPKjS4_S2_PS0_iiiiPKtS7_iiiiiibS2_i,@function
        .size           _Z23gemm_half_q_half_kernelILi1ELi48ELb1ELb1ELi64EEvPK6__halfPKjS4_S2_PS0_iiiiPKtS7_iiiiiibS2_i,(.L_x_3321 - _Z23gemm_half_q_half_kernelILi1ELi48ELb1ELb1ELi64EEvPK6__halfPKjS4_S2_PS0_iiiiPKtS7_iiiiiibS2_i)
        .other          _Z23gemm_half_q_half_kernelILi1ELi48ELb1ELb1ELi64EEvPK6__halfPKjS4_S2_PS0_iiiiPKtS7_iiiiiibS2_i,@"STO_CUDA_ENTRY STV_DEFAULT"
_Z23gemm_half_q_half_kernelILi1ELi48ELb1ELb1ELi64EEvPK6__halfPKjS4_S2_PS0_iiiiPKtS7_iiiiiibS2_i:
.text._Z23gemm_half_q_half_kernelILi1ELi48ELb1ELb1ELi64EEvPK6__halfPKjS4_S2_PS0_iiiiPKtS7_iiiiiibS2_i:
        /* <DEDUP_REMOVED lines=28> */
[----:B------:R-:W-:-:S06]  /*01c0*/  @P0 LEA.HI.X R3, R5, c[0x0][0x1a4], R8, 0x1, P3 ;  /* 0x0000690005030a11 */ /* 0x000fcc00018f0c08 */
[----:B------:R-:W2:Y:S01]  /*01d0*/  @P0 LDG.E.U16.CONSTANT R3, [R2.64] ;  /* 0x0000000602030981 */ /* 0x000ea2000c1e9500 */
[----:B------:R-:W-:-:S05]  /*01e0*/  IMAD R0, R11, c[0x0][0x190], RZ ;  /* 0x000064000b007a24 */ /* 0x000fca00078e02ff */
[----:B------:R-:W-:Y:S02]  /*01f0*/  SHF.R.S32.HI R4, RZ, 0x1f, R0 ;  /* 0x0000001fff047819 */ /* 0x000fe40000011400 */
[----:B------:R-:W-:Y:S02]  /*0200*/  @!P0 IADD3 R5, P4, R5, R0, RZ ;  /* 0x0000000005058210 */ /* 0x000fe40007f9e0ff */
[----:B--2---:R-:W-:-:S03]  /*0210*/  @P0 IADD3 R12, P3, R0, R3, RZ ;  /* 0x00000003000c0210 */ /* 0x004fc60007f7e0ff */
[--C-:B------:R-:W-:Y:S01]  /*0220*/  @!P0 IMAD.X R0, R8, 0x1, R4.reuse, P4 ;  /* 0x0000000108008824 */ /* 0x100fe200020e0604 */
[C---:B------:R-:W-:Y:S01]  /*0230*/  @!P0 LEA R8, P4, R5.reuse, c[0x0][0x160], 0x1 ;  /* 0x0000580005088a11 */ /* 0x040fe200078808ff */
[----:B------:R-:W-:Y:S01]  /*0240*/  @P0 IMAD.X R13, RZ, RZ, R4, P3 ;  /* 0x000000ffff0d0224 */ /* 0x000fe200018e0604 */
[C---:B------:R-:W-:Y:S02]  /*0250*/  @P0 LEA R4, P3, R12.reuse, c[0x0][0x160], 0x1 ;  /* 0x000058000c040a11 */ /* 0x040fe400078608ff */
[----:B------:R-:W-:Y:S02]  /*0260*/  @!P0 LEA.HI.X R9, R5, c[0x0][0x164], R0, 0x1, P4 ;  /* 0x0000590005098a11 */ /* 0x000fe400020f0c00 */
[----:B------:R-:W-:-:S04]  /*0270*/  @P0 LEA.HI.X R5, R12, c[0x0][0x164], R13, 0x1, P3 ;  /* 0x000059000c050a11 */ /* 0x000fc800018f0c0d */
[----:B------:R-:W2:Y:S04]  /*0280*/  @!P0 LDG.E.U16.CONSTANT R9, [R8.64] ;  /* 0x0000000608098981 */ /* 0x000ea8000c1e9500 */
[----:B------:R-:W3:Y:S01]  /*0290*/  @P0 LDG.E.U16.CONSTANT R5, [R4.64] ;  /* 0x0000000604050981 */ /* 0x000ee2000c1e9500 */
[----:B------:R-:W-:-:S05]  /*02a0*/  IMAD.SHL.U32 R0, R10, 0x2, RZ ;  /* 0x000000020a007824 */ /* 0x000fca00078e00ff */
[----:B---3--:R0:W-:Y:S04]  /*02b0*/  @P0 STS.U16 [R0], R5 ;  /* 0x0000000500000388 */ /* 0x0081e80000000400 */
[----:B--2---:R0:W-:Y:S02]  /*02c0*/  @!P0 STS.U16 [R0], R9 ;  /* 0x0000000900008388 */ /* 0x0041e40000000400 */
.L_x_2938:
[----:B------:R-:W-:Y:S05]  /*02d0*/  BSYNC B0 ;  /* 0x0000000000007941 */ /* 0x000fea0003800000 */
.L_x_2937:
[----:B------:R-:W-:Y:S05]  /*02e0*/  @P1 EXIT ;  /* 0x000000000000194d */ /* 0x000fea0003800000 */
[----:B0-----:R-:W0:Y:S01]  /*02f0*/  LDC.S8 R0, c[0x0][0x1c0] ;  /* 0x00007000ff007b82 */ /* 0x001e220000000200 */
[----:B------:R-:W-:Y:S02]  /*0300*/  IMAD.MOV.U32 R19, RZ, RZ, 0x2 ;  /* 0x00000002ff137424 */ /* 0x000fe400078e00ff */
[----:B------:R-:W-:-:S04]  /*0310*/  IMAD.SHL.U32 R4, R7, 0x80, RZ ;  /* 0x0000008007047824 */ /* 0x000fc800078e00ff */
[----:B------:R-:W-:Y:S01]  /*0320*/  IMAD.WIDE R4, R4, R19, c[0x0][0x198] ;  /* 0x0000660004047625 */ /* 0x000fe200078e0213 */
[----:B0-----:R-:W-:-:S04]  /*0330*/  ISETP.NE.AND P0, PT, R0, RZ, PT ;  /* 0x000000ff0000720c */ /* 0x001fc80003f05270 */
[----:B------:R-:W-:-:S04]  /*0340*/  ISETP.NE.OR P0, PT, R7, RZ, !P0 ;  /* 0x000000ff0700720c */ /* 0x000fc80004705670 */
[----:B------:R-:W-:Y:S02]  /*0350*/  ISETP.GE.OR P1, PT, R11, c[0x0][0x188], P0 ;  /* 0x000062000b007a0c */ /* 0x000fe40000726670 */
[----:B------:R-:W-:-:S11]  /*0360*/  ISETP.GE.AND P0, PT, R39, R30, PT ;  /* 0x0000001e2700720c */ /* 0x000fd60003f06270 */
[----:B------:R-:W-:-:S04]  /*0370*/  @!P1 IMAD R2, R11, c[0x0][0x18c], R6 ;  /* 0x000063000b029a24 */ /* 0x000fc800078e0206 */
[----:B------:R-:W-:-:S05]  /*0380*/  @!P1 IMAD.WIDE R2, R2, R19, c[0x0][0x180] ;  /* 0x0000600002029625 */ /* 0x000fca00078e0213 */
[----:B------:R0:W-:Y:S04]  /*0390*/  @!P1 STG.E.64 [R2.64], RZ ;  /* 0x000000ff02009986 */ /* 0x0001e8000c101b06 */
[----:B------:R-:W-:Y:S06]  /*03a0*/  BAR.SYNC.DEFER_BLOCKING 0x0 ;  /* 0x0000000000007b1d */ /* 0x000fec0000010000 */
[----:B------:R-:W-:Y:S05]  /*03b0*/  @P0 BRA `(.L_x_2939) ;  /* 0x0000033000000947 */ /* 0x000fea0003800000 */
[----:B0-----:R0:W5:Y:S01]  /*03c0*/  LDG.E.U16.CONSTANT R0, [R4.64] ;  /* 0x0000000604007981 */ /* 0x001162000c1e9500 */
[----:B------:R-:W-:Y:S01]  /*03d0*/  SHF.R.S32.HI R3, RZ, 0x1f, R6 ;  /* 0x0000001fff037819 */ /* 0x000fe20000011406 */
[----:B------:R-:W-:-:S02]  /*03e0*/  IMAD.SHL.U32 R2, R6, 0x4, RZ ;  /* 0x0000000406027824 */ /* 0x000fc400078e00ff */
[----:B------:R-:W-:Y:S01]  /*03f0*/  IMAD.MOV.U32 R13, RZ, RZ, RZ ;  /* 0x000000ffff0d7224 */ /* 0x000fe200078e00ff */
[----:B------:R-:W-:Y:S01]  /*0400*/  LEA.HI R3, R3, R6, RZ, 0x3 ;  /* 0x0000000603037211 */ /* 0x000fe200078f18ff */
[----:B------:R-:W-:Y:S01]  /*0410*/  IMAD.MOV.U32 R15, RZ, RZ, R39 ;  /* 0x000000ffff0f7224 */ /* 0x000fe200078e0027 */
[----:B------:R-:W-:Y:S02]  /*0420*/  LOP3.LUT R7, R2, 0x10, RZ, 0xc0, !PT ;  /* 0x0000001002077812 */ /* 0x000fe400078ec0ff */
[----:B------:R-:W-:Y:S02]  /*0430*/  SHF.R.S32.HI R12, RZ, 0x3, R3 ;  /* 0x00000003ff0c7819 */ /* 0x000fe40000011403 */
.L_x_2940:
        /* <DEDUP_REMOVED lines=43> */
.L_x_2939:
[----:B01----:R-:W2:Y:S04]  /*06f0*/  LDL.64 R8, [R1] ;  /* 0x0000000001087983 */ /* 0x003ea80000100a00 */
[----:B------:R0:W3:Y:S01]  /*0700*/  LDG.E.U16.CONSTANT R4, [R4.64+0x2] ;  /* 0x0000020604047981 */ /* 0x0000e2000c1e9500 */
[C---:B------:R-:W-:Y:S01]  /*0710*/  ISETP.GT.AND P1, PT, R39.reuse, c[0x0][0x1a8], PT ;  /* 0x00006a0027007a0c */ /* 0x040fe20003f24270 */
[----:B------:R-:W-:Y:S01]  /*0720*/  UMOV UR4, URZ ;  /* 0x0000003f00047c82 */ /* 0x000fe20008000000 */
[C---:B------:R-:W-:Y:S01]  /*0730*/  ISETP.GT.AND P3, PT, R39.reuse, c[0x0][0x1ac], PT ;  /* 0x00006b0027007a0c */ /* 0x040fe20003f64270 */
[----:B------:R-:W-:Y:S01]  /*0740*/  IMAD.MOV.U32 R32, RZ, RZ, RZ ;  /* 0x000000ffff207224 */ /* 0x000fe200078e00ff */
[----:B------:R-:W-:-:S02]  /*0750*/  ISETP.GT.AND P4, PT, R39, c[0x0][0x1b0], PT ;  /* 0x00006c0027007a0c */ /* 0x000fc40003f84270 */
[C---:B------:R-:W-:Y:S02]  /*0760*/  ISETP.GT.AND P5, PT, R39.reuse, c[0x0][0x1b4], PT ;  /* 0x00006d0027007a0c */ /* 0x040fe40003fa4270 */
[C---:B------:R-:W-:Y:S02]  /*0770*/  IMNMX R2, R39.reuse, c[0x0][0x1a8], PT ;  /* 0x00006a0027027a17 */ /* 0x040fe40003800200 */
[C---:B------:R-:W-:Y:S02]  /*0780*/  ISETP.GT.AND P6, PT, R39.reuse, c[0x0][0x1b8], PT ;  /* 0x00006e0027007a0c */ /* 0x040fe40003fc4270 */
[----:B------:R-:W-:Y:S02]  /*0790*/  SHF.R.S32.HI R3, RZ, 0x1f, R2 ;  /* 0x0000001fff037819 */ /* 0x000fe40000011402 */
[----:B------:R-:W-:Y:S02]  /*07a0*/  @P1 IMNMX R0, R39, c[0x0][0x1ac], PT ;  /* 0x00006b0027001a17 */ /* 0x000fe40003800200 */
[----:B------:R-:W-:-:S02]  /*07b0*/  LEA.HI R15, R3, R2, RZ, 0x5 ;  /* 0x00000002030f7211 */ /* 0x000fc400078f28ff */
[----:B------:R-:W-:Y:S02]  /*07c0*/  @P1 IADD3 R0, R0, -c[0x0][0x1a8], RZ ;  /* 0x80006a0000001a10 */ /* 0x000fe40007ffe0ff */
[C---:B------:R-:W-:Y:S02]  /*07d0*/  @P3 IMNMX R2, R39.reuse, c[0x0][0x1b0], PT ;  /* 0x00006c0027023a17 */ /* 0x040fe40003800200 */
[C---:B0-----:R-:W-:Y:S02]  /*07e0*/  @P4 IMNMX R5, R39.reuse, c[0x0][0x1b4], PT ;  /* 0x00006d0027054a17 */ /* 0x041fe40003800200 */
        /* <DEDUP_REMOVED lines=46> */
[----:B---3--:R-:W-:Y:S01]  /*0ad0*/  IMAD.IADD R34, R39, 0x1, R4 ;  /* 0x0000000127227824 */ /* 0x008fe200078e0204 */
[----:B------:R-:W-:Y:S05]  /*0ae0*/  @P0 BRA `(.L_x_2941) ;  /* 0x000018c000000947 */ /* 0x000fea0003800000 */
[----:B------:R-:W-:Y:S01]  /*0af0*/  IMAD.MOV.U32 R32, RZ, RZ, RZ ;  /* 0x000000ffff207224 */ /* 0x000fe200078e00ff */
[----:B------:R-:W-:Y:S01]  /*0b00*/  PRMT R31, RZ, 0x5410, RZ ;  /* 0x00005410ff1f7816 */ /* 0x000fe200000000ff */
[----:B------:R-:W-:Y:S01]  /*0b10*/  ULDC UR5, c[0x0][0x18c] ;  /* 0x0000630000057ab9 */ /* 0x000fe20000000800 */
[----:B------:R-:W-:Y:S01]  /*0b20*/  PRMT R33, RZ, 0x5410, RZ ;  /* 0x00005410ff217816 */ /* 0x000fe200000000ff */
[----:B------:R-:W-:-:S02]  /*0b30*/  USHF.R.S32.HI UR5, URZ, 0x1f, UR5 ;  /* 0x0000001f3f057899 */ /* 0x000fc40008011405 */
[----:B------:R-:W-:Y:S02]  /*0b40*/  UMOV UR4, URZ ;  /* 0x0000003f00047c82 */ /* 0x000fe40008000000 */
.L_x_2944:
[----:B------:R-:W-:Y:S01]  /*0b50*/  ISETP.NE.AND P0, PT, R39, R34, PT ;  /* 0x000000222700720c */ /* 0x000fe20003f05270 */
[----:B------:R-:W-:Y:S02]  /*0b60*/  IMAD.MOV.U32 R21, RZ, RZ, c[0x0][0x18c] ;  /* 0x00006300ff157624 */ /* 0x000fe400078e00ff */
[----:B------:R-:W-:Y:S02]  /*0b70*/  IMAD.MOV.U32 R2, RZ, RZ, R5 ;  /* 0x000000ffff027224 */ /* 0x000fe400078e0005 */
[----:B------:R-:W-:-:S08]  /*0b80*/  IMAD.MOV.U32 R3, RZ, RZ, R6 ;  /* 0x000000ffff037224 */ /* 0x000fd000078e0006 */
[----:B------:R-:W-:Y:S01]  /*0b90*/  @!P0 IADD3 R32, R32, 0x1, RZ ;  /* 0x0000000120208810 */ /* 0x000fe20007ffe0ff */
[C---:B------:R-:W-:Y:S01]  /*0ba0*/  IMAD.WIDE R12, R21.reuse, 0x4, R2 ;  /* 0x00000004150c7825 */ /* 0x040fe200078e0202 */
[----:B------:R-:W2:Y:S03]  /*0bb0*/  LDG.E.128.CONSTANT R4, [R2.64] ;  /* 0x0000000602047981 */ /* 0x000ea6000c1e9d00 */
[----:B------:R-:W-:Y:S02]  /*0bc0*/  @!P0 IMAD R18, R32, 0x8, R1 ;  /* 0x0000000820128824 */ /* 0x000fe400078e0201 */
[----:B------:R-:W-:Y:S02]  /*0bd0*/  IMAD.WIDE R8, R21, 0x4, R12 ;  /* 0x0000000415087825 */ /* 0x000fe400078e020c */
[----:B------:R-:W3:Y:S04]  /*0be0*/  LDG.E.128.CONSTANT R12, [R12.64] ;  /* 0x000000060c0c7981 */ /* 0x000ee8000c1e9d00 */
[----:B------:R-:W4:Y:S04]  /*0bf0*/  @!P0 LDL.64 R18, [R18] ;  /* 0x0000000012128983 */ /* 0x000f280000100a00 */
[----:B------:R-:W3:Y:S01]  /*0c00*/  LDG.E.128.CONSTANT R8, [R8.64] ;  /* 0x0000000608087981 */ /* 0x000ee2000c1e9d00 */
[----:B------:R-:W-:-:S02]  /*0c10*/  @!P0 IMAD.SHL.U32 R16, R39, 0x2, RZ ;  /* 0x0000000227108824 */ /* 0x000fc400078e00ff */
[----:B------:R-:W-:-:S04]  /*0c20*/  @!P0 IMAD.MOV.U32 R17, RZ, RZ, 0x2 ;  /* 0x00000002ff118424 */ /* 0x000fc800078e00ff */
[----:B------:R-:W-:Y:S01]  /*0c30*/  @!P0 IMAD.WIDE R16, R16, R17, c[0x0][0x198] ;  /* 0x0000660010108625 */ /* 0x000fe200078e0211 */
[----:B------:R-:W-:-:S04]  /*0c40*/  PRMT R22, R29, 0x9910, RZ ;  /* 0x000099101d167816 */ /* 0x000fc800000000ff */
[----:B------:R2:W5:Y:S01]  /*0c50*/  @!P0 LDG.E.U16.CONSTANT R20, [R16.64+0x2] ;  /* 0x0000020610148981 */ /* 0x000562000c1e9500 */
[----:B------:R-:W-:Y:S02]  /*0c60*/  ISETP.EQ.OR P1, PT, R22, RZ, P2 ;  /* 0x000000ff1600720c */ /* 0x000fe40001722670 */
[----:B--2---:R-:W-:Y:S02]  /*0c70*/  SHF.R.U32.HI R16, RZ, 0xc, R7 ;  /* 0x0000000cff107819 */ /* 0x004fe40000011607 */
[----:B------:R-:W-:Y:S02]  /*0c80*/  SHF.R.U32.HI R22, RZ, 0xc, R6 ;  /* 0x0000000cff167819 */ /* 0x000fe40000011606 */
[----:B----4-:R-:W-:Y:S02]  /*0c90*/  @!P0 PRMT R28, R18, 0x7610, R28 ;  /* 0x00007610121c8816 */ /* 0x010fe4000000001c */
[----:B------:R-:W-:Y:S02]  /*0ca0*/  @!P0 PRMT R0, R19, 0x7610, R0 ;  /* 0x0000761013008816 */ /* 0x000fe40000000000 */
[----:B------:R-:W-:-:S02]  /*0cb0*/  @!P0 PRMT R28, R28, 0x7610, R18 ;  /* 0x000076101c1c8816 */ /* 0x000fc40000000012 */
[----:B------:R-:W-:Y:S02]  /*0cc0*/  SHF.R.U32.HI R18, RZ, 0xc, R4 ;  /* 0x0000000cff127819 */ /* 0x000fe40000011604 */
[----:B------:R-:W-:Y:S02]  /*0cd0*/  @!P0 PRMT R0, R0, 0x7610, R19 ;  /* 0x0000761000008816 */ /* 0x000fe40000000013 */
[----:B------:R-:W-:Y:S02]  /*0ce0*/  SHF.R.U32.HI R19, RZ, 0xc, R5 ;  /* 0x0000000cff137819 */ /* 0x000fe40000011605 */
[----:B------:R-:W-:Y:S02]  /*0cf0*/  LOP3.LUT R18, R18, 0xf000f, RZ, 0xc0, !PT ;  /* 0x000f000f12127812 */ /* 0x000fe400078ec0ff */
[----:B------:R-:W-:Y:S02]  /*0d00*/  LOP3.LUT R16, R16, 0xf000f, RZ, 0xc0, !PT ;  /* 0x000f000f10107812 */ /* 0x000fe400078ec0ff */
[----:B---3--:R-:W-:-:S02]  /*0d10*/  SHF.R.U32.HI R23, RZ, 0x8, R8 ;  /* 0x00000008ff177819 */ /* 0x008fc40000011608 */
[----:B------:R-:W-:Y:S02]  /*0d20*/  SHF.R.U32.HI R27, RZ, 0x8, R11 ;  /* 0x00000008ff1b7819 */ /* 0x000fe4000001160b */
[----:B------:R-:W-:Y:S02]  /*0d30*/  LOP3.LUT R19, R19, 0xf000f, RZ, 0xc0, !PT ;  /* 0x000f000f13137812 */ /* 0x000fe400078ec0ff */
[----:B------:R-:W-:Y:S02]  /*0d40*/  LOP3.LUT R22, R22, 0xf000f, RZ, 0xc0, !PT ;  /* 0x000f000f16167812 */ /* 0x000fe400078ec0ff */
[----:B------:R-:W-:Y:S02]  /*0d50*/  SHF.R.U32.HI R36, RZ, 0x8, R9 ;  /* 0x00000008ff247819 */ /* 0x000fe40000011609 */
[----:B------:R-:W-:Y:S02]  /*0d60*/  SHF.R.U32.HI R35, RZ, 0x8, R10 ;  /* 0x00000008ff237819 */ /* 0x000fe4000001160a */
[----:B------:R-:W-:-:S02]  /*0d70*/  LOP3.LUT R23, R18, 0x300030, R23, 0xf8, !PT ;  /* 0x0030003012177812 */ /* 0x000fc400078ef817 */
[----:B------:R-:W-:Y:S02]  /*0d80*/  LOP3.LUT R27, R16, 0x300030, R27, 0xf8, !PT ;  /* 0x00300030101b7812 */ /* 0x000fe400078ef81b */
[----:B------:R-:W-:Y:S02]  /*0d90*/  SHF.R.U32.HI R24, RZ, 0xc, R14 ;  /* 0x0000000cff187819 */ /* 0x000fe4000001160e */
[----:B------:R-:W-:Y:S02]  /*0da0*/  SHF.R.U32.HI R16, RZ, 0xc, R12 ;  /* 0x0000000cff107819 */ /* 0x000fe4000001160c */
[----:B------:R-:W-:Y:S02]  /*0db0*/  SHF.R.U32.HI R18, RZ, 0xc, R13 ;  /* 0x0000000cff127819 */ /* 0x000fe4000001160d */
[----:B------:R-:W-:Y:S02]  /*0dc0*/  SHF.R.U32.HI R37, RZ, 0xc, R15 ;  /* 0x0000000cff257819 */ /* 0x000fe4000001160f */
[----:B------:R-:W-:-:S02]  /*0dd0*/  LOP3.LUT R36, R19, 0x300030, R36, 0xf8, !PT ;  /* 0x0030003013247812 */ /* 0x000fc400078ef824 */
[----:B------:R-:W-:Y:S02]  /*0de0*/  LOP3.LUT R35, R22, 0x300030, R35, 0xf8, !PT ;  /* 0x0030003016237812 */ /* 0x000fe400078ef823 */
[----:B------:R-:W-:Y:S02]  /*0df0*/  SHF.R.U32.HI R25, RZ, 0xa, R10 ;  /* 0x0000000aff197819 */ /* 0x000fe4000001160a */
[----:B------:R-:W-:Y:S02]  /*0e00*/  LOP3.LUT R24, R24, 0xf000f, RZ, 0xc0, !PT ;  /* 0x000f000f18187812 */ /* 0x000fe400078ec0ff */
        /* <DEDUP_REMOVED lines=13> */
[----:B------:R-:W-:Y:S02]  /*0ee0*/  SHF.R.U32.HI R4, RZ, 0x6, R4 ;  /* 0x00000006ff047819 */ /* 0x000fe40000011604 */
[----:B------:R-:W-:Y:S02]  /*0ef0*/  LOP3.LUT R48, R6, 0x3f003f, RZ, 0xc0, !PT ;  /* 0x003f003f06307812 */ /* 0x000fe400078ec0ff */
[----:B------:R-:W-:Y:S02]  /*0f00*/  LOP3.LUT R46, R46, 0x64006400, RZ, 0xfc, !PT ;  /* 0x640064002e2e7812 */ /* 0x000fe400078efcff */
        /* <DEDUP_REMOVED lines=9> */
[----:B------:R-:W-:Y:S01]  /*0fa0*/  HADD2 R47, R47, -1056, -1056 ;  /* 0xe420e4202f2f7430 */ /* 0x000fe20000000000 */
[----:B------:R-:W-:Y:S01]  /*0fb0*/  SHF.R.U32.HI R5, RZ, 0x6, R5 ;  /* 0x00000006ff057819 */ /* 0x000fe20000011605 */
[----:B------:R-:W-:Y:S01]  /*0fc0*/  HADD2 R4, R4, -1056, -1056 ;  /* 0xe420e42004047430 */ /* 0x000fe20000000000 */
[----:B------:R-:W-:Y:S01]  /*0fd0*/  SHF.R.U32.HI R6, RZ, 0x6, R6 ;  /* 0x00000006ff067819 */ /* 0x000fe20000011606 */
[----:B------:R-:W-:Y:S01]  /*0fe0*/  HADD2 R49, R49, -1056, -1056 ;  /* 0xe420e42031317430 */ /* 0x000fe20000000000 */
[----:B------:R-:W-:-:S02]  /*0ff0*/  SHF.R.U32.HI R7, RZ, 0x6, R7 ;  /* 0x00000006ff077819 */ /* 0x000fc40000011607 */
[----:B------:R-:W-:Y:S02]  /*1000*/  LOP3.LUT R5, R5, 0x3f003f, RZ, 0xc0, !PT ;  /* 0x003f003f05057812 */ /* 0x000fe400078ec0ff */
[----:B------:R-:W-:Y:S02]  /*1010*/  LOP3.LUT R6, R6, 0x3f003f, RZ, 0xc0, !PT ;  /* 0x003f003f06067812 */ /* 0x000fe400078ec0ff */
[----:B------:R-:W-:Y:S02]  /*1020*/  LOP3.LUT R50, R7, 0x3f003f, RZ, 0xc0, !PT ;  /* 0x003f003f07327812 */ /* 0x000fe400078ec0ff */
[----:B------:R-:W-:Y:S02]  /*1030*/  LOP3.LUT R48, R5, 0x64006400, RZ, 0xfc, !PT ;  /* 0x6400640005307812 */ /* 0x000fe400078efcff */
[----:B------:R-:W-:Y:S02]  /*1040*/  LOP3.LUT R37, R12, 0x3f003f, RZ, 0xc0, !PT ;  /* 0x003f003f0c257812 */ /* 0x000fe400078ec0ff */
[----:B------:R-:W-:Y:S01]  /*1050*/  SHF.R.U32.HI R38, RZ, 0x6, R12 ;  /* 0x00000006ff267819 */ /* 0x000fe2000001160c */
[-C--:B0-----:R-:W-:Y:S01]  /*1060*/  HFMA2.MMA R51, R51, R16.reuse, RZ ;  /* 0x0000001033337235 */ /* 0x081fe200000000ff */
[-C--:B------:R-:W-:Y:S01]  /*1070*/  HFMA2 R46, R47, R16.reuse, RZ.H0_H0 ;  /* 0x000000102f2e7231 */ /* 0x080fe200000400ff */
[----:B------:R-:W-:Y:S01]  /*1080*/  HFMA2.MMA R47, R53, R16, RZ ;  /* 0x00000010352f7235 */ /* 0x000fe200000000ff */
[----:B------:R-:W-:Y:S01]  /*1090*/  HFMA2 R16, R49, R16, RZ.H0_H0 ;  /* 0x0000001031107231 */ /* 0x000fe200000400ff */
[----:B------:R-:W-:Y:S01]  /*10a0*/  LOP3.LUT R49, R6, 0x64006400, RZ, 0xfc, !PT ;  /* 0x6400640006317812 */ /* 0x000fe200078efcff */
[----:B------:R-:W-:Y:S01]  /*10b0*/  HADD2 R53, R48, -1056, -1056 ;  /* 0xe420e42030357430 */ /* 0x000fe20000000000 */
[----:B------:R-:W-:Y:S01]  /*10c0*/  HFMA2.MMA R51, R4, R17, R51 ;  /* 0x0000001104337235 */ /* 0x000fe20000000033 */
[----:B------:R-:W-:Y:S01]  /*10d0*/  LOP3.LUT R12, R13, 0x3f003f, RZ, 0xc0, !PT ;  /* 0x003f003f0d0c7812 */ /* 0x000fe200078ec0ff */
[----:B------:R-:W0:Y:S01]  /*10e0*/  LDS.128 R4, [UR4+0x10] ;  /* 0x00001004ff047984 */ /* 0x000e220008000c00 */
[----:B------:R-:W-:Y:S01]  /*10f0*/  LOP3.LUT R43, R14, 0x3f003f, RZ, 0xc0, !PT ;  /* 0x003f003f0e2b7812 */ /* 0x000fe200078ec0ff */
[----:B------:R-:W-:Y:S01]  /*1100*/  HADD2 R48, R49, -1056, -1056 ;  /* 0xe420e42031307430 */ /* 0x000fe20000000000 */
[----:B------:R-:W-:Y:S01]  /*1110*/  SHF.R.U32.HI R14, RZ, 0x6, R14 ;  /* 0x00000006ff0e7819 */ /* 0x000fe2000001160e */
[----:B------:R-:W-:Y:S01]  /*1120*/  HFMA2 R46, R53, R17, R46 ;  /* 0x00000011352e7231 */ /* 0x000fe2000000002e */
[----:B------:R-:W-:-:S02]  /*1130*/  LOP3.LUT R37, R37, 0x64006400, RZ, 0xfc, !PT ;  /* 0x6400640025257812 */ /* 0x000fc400078efcff */
[----:B------:R-:W-:Y:S01]  /*1140*/  LOP3.LUT R12, R12, 0x64006400, RZ, 0xfc, !PT ;  /* 0x640064000c0c7812 */ /* 0x000fe200078efcff */
[----:B------:R-:W-:Y:S01]  /*1150*/  HFMA2.MMA R47, R48, R17, R47 ;  /* 0x00000011302f7235 */ /* 0x000fe2000000002f */
[----:B------:R-:W-:Y:S01]  /*1160*/  LOP3.LUT R43, R43, 0x64006400, RZ, 0xfc, !PT ;  /* 0x640064002b2b7812 */ /* 0x000fe200078efcff */
[----:B------:R-:W-:Y:S01]  /*1170*/  HADD2 R48, R37, -1056, -1056 ;  /* 0xe420e42025307430 */ /* 0x000fe20000000000 */
[----:B------:R-:W-:Y:S01]  /*1180*/  SHF.R.U32.HI R13, RZ, 0x6, R13 ;  /* 0x00000006ff0d7819 */ /* 0x000fe2000001160d */
[----:B------:R-:W-:Y:S01]  /*1190*/  HADD2 R37, R12, -1056, -1056 ;  /* 0xe420e4200c257430 */ /* 0x000fe20000000000 */
[----:B------:R-:W-:Y:S01]  /*11a0*/  LOP3.LUT R41, R15, 0x3f003f, RZ, 0xc0, !PT ;  /* 0x003f003f0f297812 */ /* 0x000fe200078ec0ff */
[----:B------:R-:W-:Y:S01]  /*11b0*/  HADD2 R12, R43, -1056, -1056 ;  /* 0xe420e4202b0c7430 */ /* 0x000fe20000000000 */
[----:B------:R-:W-:Y:S01]  /*11c0*/  SHF.R.U32.HI R42, RZ, 0x6, R15 ;  /* 0x00000006ff2a7819 */ /* 0x000fe2000001160f */
[-C--:B------:R-:W-:Y:S01]  /*11d0*/  HFMA2.MMA R51, R48, R18.reuse, R51 ;  /* 0x0000001230337235 */ /* 0x080fe20000000033 */
[----:B------:R-:W-:Y:S01]  /*11e0*/  LOP3.LUT R50, R50, 0x64006400, RZ, 0xfc, !PT ;  /* 0x6400640032327812 */ /* 0x000fe200078efcff */
[----:B------:R-:W-:Y:S01]  /*11f0*/  HFMA2 R46, R37, R18, R46 ;  /* 0x00000012252e7231 */ /* 0x000fe2000000002e */
[----:B------:R-:W-:Y:S01]  /*1200*/  LOP3.LUT R38, R38, 0x3f003f, RZ, 0xc0, !PT ;  /* 0x003f003f26267812 */ /* 0x000fe200078ec0ff */
[----:B------:R-:W-:Y:S01]  /*1210*/  HFMA2.MMA R47, R12, R18, R47 ;  /* 0x000000120c2f7235 */ /* 0x000fe2000000002f */
[----:B------:R-:W-:Y:S01]  /*1220*/  LOP3.LUT R14, R14, 0x3f003f, RZ, 0xc0, !PT ;  /* 0x003f003f0e0e7812 */ /* 0x000fe200078ec0ff */
[----:B------:R-:W-:Y:S01]  /*1230*/  HADD2 R49, R50, -1056, -1056 ;  /* 0xe420e42032317430 */ /* 0x000fe20000000000 */
[----:B------:R-:W-:-:S02]  /*1240*/  LOP3.LUT R13, R13, 0x3f003f, RZ, 0xc0, !PT ;  /* 0x003f003f0d0d7812 */ /* 0x000fc400078ec0ff */
[----:B------:R-:W-:Y:S01]  /*1250*/  LOP3.LUT R41, R41, 0x64006400, RZ, 0xfc, !PT ;  /* 0x6400640029297812 */ /* 0x000fe200078efcff */
[----:B------:R-:W-:Y:S01]  /*1260*/  HFMA2 R16, R49, R17, R16 ;  /* 0x0000001131107231 */ /* 0x000fe20000000010 */
[----:B------:R-:W-:Y:S02]  /*1270*/  LOP3.LUT R38, R38, 0x64006400, RZ, 0xfc, !PT ;  /* 0x6400640026267812 */ /* 0x000fe400078efcff */
[----:B------:R-:W-:Y:S01]  /*1280*/  LOP3.LUT R42, R42, 0x3f003f, RZ, 0xc0, !PT ;  /* 0x003f003f2a2a7812 */ /* 0x000fe200078ec0ff */
[----:B------:R-:W-:Y:S01]  /*1290*/  HADD2 R41, R41, -1056, -1056 ;  /* 0xe420e42029297430 */ /* 0x000fe20000000000 */
[----:B------:R-:W-:Y:S01]  /*12a0*/  LOP3.LUT R14, R14, 0x64006400, RZ, 0xfc, !PT ;  /* 0x640064000e0e7812 */ /* 0x000fe200078efcff */
[----:B------:R-:W-:Y:S01]  /*12b0*/  HADD2 R38, R38, -1056, -1056 ;  /* 0xe420e42026267430 */ /* 0x000fe20000000000 */
[----:B------:R-:W-:Y:S01]  /*12c0*/  LOP3.LUT R40, R8, 0x3f003f, RZ, 0xc0, !PT ;  /* 0x003f003f08287812 */ /* 0x000fe200078ec0ff */
[----:B------:R-:W-:Y:S01]  /*12d0*/  HFMA2 R16, R41, R18, R16 ;  /* 0x0000001229107231 */ /* 0x000fe20000000010 */
[----:B------:R-:W-:Y:S01]  /*12e0*/  LOP3.LUT R44, R10, 0x3f003f, RZ, 0xc0, !PT ;  /* 0x003f003f0a2c7812 */ /* 0x000fe200078ec0ff */
[----:B------:R-:W-:Y:S01]  /*12f0*/  HADD2 R14, R14, -1056, -1056 ;  /* 0xe420e4200e0e7430 */ /* 0x000fe20000000000 */
[----:B------:R-:W-:Y:S01]  /*1300*/  SHF.R.U32.HI R15, RZ, 0x6, R8 ;  /* 0x00000006ff0f7819 */ /* 0x000fe20000011608 */
[----:B------:R-:W-:Y:S01]  /*1310*/  HFMA2.MMA R51, R38, R19, R51 ;  /* 0x0000001326337235 */ /* 0x000fe20000000033 */
[----:B------:R-:W-:-:S02]  /*1320*/  LOP3.LUT R13, R13, 0x64006400, RZ, 0xfc, !PT ;  /* 0x640064000d0d7812 */ /* 0x000fc400078efcff */
[----:B------:R-:W-:Y:S01]  /*1330*/  LOP3.LUT R8, R9, 0x3f003f, RZ, 0xc0, !PT ;  /* 0x003f003f09087812 */ /* 0x000fe200078ec0ff */
[----:B------:R-:W-:Y:S01]  /*1340*/  HFMA2.MMA R47, R14, R19, R47 ;  /* 0x000000130e2f7235 */ /* 0x000fe2000000002f */
[----:B------:R-:W-:Y:S01]  /*1350*/  LOP3.LUT R45, R11, 0x3f003f, RZ, 0xc0, !PT ;  /* 0x003f003f0b2d7812 */ /* 0x000fe200078ec0ff */
[----:B------:R-:W-:Y:S01]  /*1360*/  HADD2 R13, R13, -1056, -1056 ;  /* 0xe420e4200d0d7430 */ /* 0x000fe20000000000 */
[----:B------:R-:W-:Y:S02]  /*1370*/  LOP3.LUT R42, R42, 0x64006400, RZ, 0xfc, !PT ;  /* 0x640064002a2a7812 */ /* 0x000fe400078efcff */
[----:B------:R-:W-:Y:S01]  /*1380*/  LOP3.LUT R40, R40, 0x64006400, RZ, 0xfc, !PT ;  /* 0x6400640028287812 */ /* 0x000fe200078efcff */
[-C--:B------:R-:W-:Y:S01]  /*1390*/  HFMA2 R46, R13, R19.reuse, R46 ;  /* 0x000000130d2e7231 */ /* 0x080fe2000000002e */
        /* <DEDUP_REMOVED lines=8> */
[----:B------:R-:W-:Y:S01]  /*1420*/  LOP3.LUT R15, R15, 0x3f003f, RZ, 0xc0, !PT ;  /* 0x003f003f0f0f7812 */ /* 0x000fe200078ec0ff */
[----:B------:R-:W-:Y:S01]  /*1430*/  HFMA2 R16, R17, R19, R16 ;  /* 0x0000001311107231 */ /* 0x000fe20000000010 */
[----:B------:R-:W-:Y:S01]  /*1440*/  LOP3.LUT R10, R10, 0x3f003f, RZ, 0xc0, !PT ;  /* 0x003f003f0a0a7812 */ /* 0x000fe200078ec0ff */
[----:B------:R-:W-:Y:S01]  /*1450*/  HADD2 R45, R45, -1056, -1056 ;  /* 0xe420e4202d2d7430 */ /* 0x000fe20000000000 */
[----:B------:R-:W-:Y:S01]  /*1460*/  LOP3.LUT R15, R15, 0x64006400, RZ, 0xfc, !PT ;  /* 0x640064000f0f7812 */ /* 0x000fe200078efcff */
[-C--:B0-----:R-:W-:Y:S01]  /*1470*/  HFMA2.MMA R51, R40, R4.reuse, R51 ;  /* 0x0000000428337235 */ /* 0x081fe20000000033 */
[----:B------:R-:W-:Y:S01]  /*1480*/  SHF.R.U32.HI R9, RZ, 0x6, R9 ;  /* 0x00000006ff097819 */ /* 0x000fe20000011609 */
[-C--:B------:R-:W-:Y:S01]  /*1490*/  HFMA2 R46, R13, R4.reuse, R46 ;  /* 0x000000040d2e7231 */ /* 0x080fe2000000002e */
[----:B------:R-:W-:Y:S01]  /*14a0*/  SHF.R.U32.HI R11, RZ, 0x6, R11 ;  /* 0x00000006ff0b7819 */ /* 0x000fe2000001160b */
[----:B------:R-:W-:Y:S01]  /*14b0*/  HFMA2.MMA R47, R44, R4, R47 ;  /* 0x000000042c2f7235 */ /* 0x000fe2000000002f */
[----:B------:R-:W-:Y:S01]  /*14c0*/  HFMA2 R16, R45, R4, R16 ;  /* 0x000000042d107231 */ /* 0x000fe20000000010 */
[----:B------:R-:W-:Y:S01]  /*14d0*/  LOP3.LUT R10, R10, 0x64006400, RZ, 0xfc, !PT ;  /* 0x640064000a0a7812 */ /* 0x000fe200078efcff */
[----:B------:R-:W-:Y:S01]  /*14e0*/  HADD2 R4, R15, -1056, -1056 ;  /* 0xe420e4200f047430 */ /* 0x000fe20000000000 */
[----:B------:R-:W-:-:S02]  /*14f0*/  LOP3.LUT R9, R9, 0x3f003f, RZ, 0xc0, !PT ;  /* 0x003f003f09097812 */ /* 0x000fc400078ec0ff */
[----:B------:R-:W-:Y:S01]  /*1500*/  LOP3.LUT R11, R11, 0x3f003f, RZ, 0xc0, !PT ;  /* 0x003f003f0b0b7812 */ /* 0x000fe200078ec0ff */
[----:B------:R-:W-:Y:S01]  /*1510*/  HADD2 R10, R10, -1056, -1056 ;  /* 0xe420e4200a0a7430 */ /* 0x000fe20000000000 */
[----:B------:R-:W-:Y:S01]  /*1520*/  LOP3.LUT R23, R23, 0x64006400, RZ, 0xfc, !PT ;  /* 0x6400640017177812 */ /* 0x000fe200078efcff */
[-C--:B------:R-:W-:Y:S01]  /*1530*/  HFMA2.MMA R51, R4, R5.reuse, R51 ;  /* 0x0000000504337235 */ /* 0x080fe20000000033 */
[----:B------:R-:W-:Y:S02]  /*1540*/  LOP3.LUT R35, R35, 0x64006400, RZ, 0xfc, !PT ;  /* 0x6400640023237812 */ /* 0x000fe400078efcff */
[----:B------:R-:W-:Y:S01]  /*1550*/  LOP3.LUT R9, R9, 0x64006400, RZ, 0xfc, !PT ;  /* 0x6400640009097812 */ /* 0x000fe200078efcff */
[----:B------:R-:W-:Y:S01]  /*1560*/  HADD2 R4, R23, -1056, -1056 ;  /* 0xe420e42017047430 */ /* 0x000fe20000000000 */
        /* <DEDUP_REMOVED lines=8> */
[-C--:B------:R-:W-:Y:S01]  /*15f0*/  HFMA2.MMA R51, R4, R6.reuse, R51 ;  /* 0x0000000604337235 */ /* 0x080fe20000000033 */
[----:B------:R-:W-:Y:S01]  /*1600*/  HADD2 R22, R22, -1056, -1056 ;  /* 0xe420e42016167430 */ /* 0x000fe20000000000 */
[----:B------:R-:W-:Y:S01]  /*1610*/  LOP3.LUT R27, R27, 0x64006400, RZ, 0xfc, !PT ;  /* 0x640064001b1b7812 */ /* 0x000fe200078efcff */
[-C--:B------:R-:W-:Y:S01]  /*1620*/  HFMA2 R46, R9, R5.reuse, R46 ;  /* 0x00000005092e7231 */ /* 0x080fe2000000002e */
[----:B------:R-:W-:Y:S01]  /*1630*/  HFMA2.MMA R47, R8, R6, R47 ;  /* 0x00000006082f7235 */ /* 0x000fe2000000002f */
[----:B------:R-:W-:Y:S01]  /*1640*/  HFMA2 R16, R11, R5, R16 ;  /* 0x000000050b107231 */ /* 0x000fe20000000010 */
[----:B------:R-:W-:Y:S01]  /*1650*/  LOP3.LUT R26, R26, 0x64006400, RZ, 0xfc, !PT ;  /* 0x640064001a1a7812 */ /* 0x000fe200078efcff */
[----:B------:R-:W-:Y:S01]  /*1660*/  HADD2 R5, R36, -1056, -1056 ;  /* 0xe420e42024057430 */ /* 0x000fe20000000000 */
[----:B------:R-:W-:Y:S01]  /*1670*/  LOP3.LUT R24, R24, 0x64006400, RZ, 0xfc, !PT ;  /* 0x6400640018187812 */ /* 0x000fe200078efcff */
[----:B------:R-:W-:Y:S01]  /*1680*/  HADD2 R4, R25, -1056, -1056 ;  /* 0xe420e42019047430 */ /* 0x000fe20000000000 */
[----:B------:R-:W-:Y:S01]  /*1690*/  HFMA2.MMA R51, R22, R7, R51 ;  /* 0x0000000716337235 */ /* 0x000fe20000000033 */
[----:B------:R-:W-:-:S02]  /*16a0*/  HFMA2 R46, R5, R6, R46 ;  /* 0x00000006052e7231 */ /* 0x000fc4000000002e */
[----:B------:R-:W-:Y:S02]  /*16b0*/  HADD2 R27, R27, -1056, -1056 ;  /* 0xe420e4201b1b7430 */ /* 0x000fe40000000000 */
[----:B------:R-:W-:Y:S01]  /*16c0*/  HADD2 R5, R26, -1056, -1056 ;  /* 0xe420e4201a057430 */ /* 0x000fe20000000000 */
[----:B------:R-:W-:Y:S01]  /*16d0*/  HFMA2.MMA R47, R4, R7, R47 ;  /* 0x00000007042f7235 */ /* 0x000fe2000000002f */
[----:B------:R-:W-:Y:S02]  /*16e0*/  HFMA2 R16, R27, R6, R16 ;  /* 0x000000061b107231 */ /* 0x000fe40000000010 */
[----:B------:R-:W-:Y:S02]  /*16f0*/  HADD2 R9, R24, -1056, -1056 ;  /* 0xe420e42018097430 */ /* 0x000fe40000000000 */
[-C--:B------:R-:W-:Y:S02]  /*1700*/  HFMA2 R46, R5, R7.reuse, R46 ;  /* 0x00000007052e7231 */ /* 0x080fe4000000002e */
[----:B------:R-:W-:-:S02]  /*1710*/  HFMA2 R16, R9, R7, R16 ;  /* 0x0000000709107231 */ /* 0x000fc40000000010 */
[----:B------:R-:W-:Y:S02]  /*1720*/  HADD2 R51, R51.H0_H0, R51.H1_H1 ;  /* 0x3000003333337230 */ /* 0x000fe40000000800 */
[----:B------:R-:W-:Y:S02]  /*1730*/  HADD2 R46, R46.H0_H0, R46.H1_H1 ;  /* 0x3000002e2e2e7230 */ /* 0x000fe40000000800 */
[----:B------:R-:W-:Y:S02]  /*1740*/  HADD2 R47, R47.H0_H0, R47.H1_H1 ;  /* 0x3000002f2f2f7230 */ /* 0x000fe40000000800 */
[----:B------:R-:W-:Y:S01]  /*1750*/  HADD2 R16, R16.H0_H0, R16.H1_H1 ;  /* 0x3000001010107230 */ /* 0x000fe20000000800 */
[----:B------:R-:W-:-:S04]  /*1760*/  PRMT R51, R51, 0x5410, R46 ;  /* 0x0000541033337816 */ /* 0x000fc8000000002e */
[----:B------:R-:W-:Y:S02]  /*1770*/  PRMT R47, R47, 0x5410, R16 ;  /* 0x000054102f2f7816 */ /* 0x000fe40000000010 */
[----:B------:R-:W-:-:S03]  /*1780*/  HFMA2.MMA R33, R51, R28, R33 ;  /* 0x0000001c33217235 */ /* 0x000fc60000000021 */
[----:B------:R-:W-:Y:S02]  /*1790*/  HFMA2 R31, R47, R0, R31 ;  /* 0x000000002f1f7231 */ /* 0x000fe4000000001f */
.L_x_2942:
[----:B-----5:R-:W-:Y:S01]  /*17a0*/  @!P0 IMAD.IADD R34, R20, 0x1, R39 ;  /* 0x0000000114228824 */ /* 0x020fe200078e0227 */
        /* <DEDUP_REMOVED lines=25> */
[--C-:B------:R-:W-:Y:S02]  /*1940*/  SHF.R.U32.HI R20, RZ, 0xc, R14.reuse ;  /* 0x0000000cff147819 */ /* 0x100fe4000001160e */
[----:B------:R-:W-:Y:S01]  /*1950*/  LOP3.LUT R35, R35, 0x64006400, RZ, 0xfc, !PT ;  /* 0x6400640023237812 */ /* 0x000fe200078efcff */
[----:B-1----:R-:W-:Y:S01]  /*1960*/  HADD2 R37, R12, -1056, -1056 ;  /* 0xe420e4200c257430 */ /* 0x002fe20000000000 */
[----:B------:R-:W-:Y:S01]  /*1970*/  SHF.R.U32.HI R14, RZ, 0x6, R14 ;  /* 0x00000006ff0e7819 */ /* 0x000fe2000001160e */
[----:B0-----:R-:W-:Y:S01]  /*1980*/  HFMA2.MMA R12, R25, R16, RZ ;  /* 0x00000010190c7235 */ /* 0x001fe200000000ff */
[----:B------:R-:W-:Y:S01]  /*1990*/  LOP3.LUT R27, R27, 0x64006400, RZ, 0xfc, !PT ;  /* 0x640064001b1b7812 */ /* 0x000fe200078efcff */
[----:B------:R-:W-:Y:S01]  /*19a0*/  HADD2 R35, R35, -1056, -1056 ;  /* 0xe420e42023237430 */ /* 0x000fe20000000000 */
[----:B------:R-:W-:-:S02]  /*19b0*/  LOP3.LUT R13, R13, 0x64006400, RZ, 0xfc, !PT ;  /* 0x640064000d0d7812 */ /* 0x000fc400078efcff */
[----:B------:R-:W-:Y:S01]  /*19c0*/  LOP3.LUT R14, R14, 0x3f003f, RZ, 0xc0, !PT ;  /* 0x003f003f0e0e7812 */ /* 0x000fe200078ec0ff */
[----:B------:R-:W-:Y:S01]  /*19d0*/  HADD2 R43, R27, -1056, -1056 ;  /* 0xe420e4201b2b7430 */ /* 0x000fe20000000000 */
[--C-:B------:R-:W-:Y:S01]  /*19e0*/  SHF.R.U32.HI R23, RZ, 0xc, R15.reuse ;  /* 0x0000000cff177819 */ /* 0x100fe2000001160f */
[----:B------:R-:W-:Y:S01]  /*19f0*/  HADD2 R26, R13, -1056, -1056 ;  /* 0xe420e4200d1a7430 */ /* 0x000fe20000000000 */
[----:B------:R-:W-:Y:S01]  /*1a00*/  SHF.R.U32.HI R15, RZ, 0x6, R15 ;  /* 0x00000006ff0f7819 */ /* 0x000fe2000001160f */
[-C--:B------:R-:W-:Y:S01]  /*1a10*/  HFMA2 R13, R35, R16.reuse, RZ.H0_H0 ;  /* 0x00000010230d7231 */ /* 0x080fe200000400ff */
[----:B------:R-:W-:Y:S01]  /*1a20*/  LOP3.LUT R14, R14, 0x64006400, RZ, 0xfc, !PT ;  /* 0x640064000e0e7812 */ /* 0x000fe200078efcff */
[----:B------:R-:W-:Y:S01]  /*1a30*/  HFMA2.MMA R27, R41, R16, RZ ;  /* 0x00000010291b7235 */ /* 0x000fe200000000ff */
[----:B------:R-:W-:Y:S01]  /*1a40*/  HFMA2 R35, R43, R16, RZ.H0_H0 ;  /* 0x000000102b237231 */ /* 0x000fe200000400ff */
[----:B------:R-:W-:Y:S01]  /*1a50*/  HFMA2.MMA R25, R37, R17, R12 ;  /* 0x0000001125197235 */ /* 0x000fe2000000000c */
[----:B------:R-:W-:Y:S01]  /*1a60*/  LOP3.LUT R16, R15, 0x3f003f, RZ, 0xc0, !PT ;  /* 0x003f003f0f107812 */ /* 0x000fe200078ec0ff */
[----:B------:R-:W-:Y:S01]  /*1a70*/  HFMA2 R26, R26, R17, R13 ;  /* 0x000000111a1a7231 */ /* 0x000fe2000000000d */
[----:B---3--:R-:W-:Y:S01]  /*1a80*/  LOP3.LUT R12, R8, 0x3f003f, RZ, 0xc0, !PT ;  /* 0x003f003f080c7812 */ /* 0x008fe200078ec0ff */
[----:B------:R-:W-:Y:S01]  /*1a90*/  HADD2 R14, R14, -1056, -1056 ;  /* 0xe420e4200e0e7430 */ /* 0x000fe20000000000 */
[----:B------:R-:W-:-:S02]  /*1aa0*/  LOP3.LUT R15, R10, 0x3f003f, RZ, 0xc0, !PT ;  /* 0x003f003f0a0f7812 */ /* 0x000fc400078ec0ff */
[----:B------:R-:W-:Y:S02]  /*1ab0*/  LOP3.LUT R13, R9, 0x3f003f, RZ, 0xc0, !PT ;  /* 0x003f003f090d7812 */ /* 0x000fe400078ec0ff */
[----:B------:R-:W-:Y:S01]  /*1ac0*/  LOP3.LUT R12, R12, 0x64006400, RZ, 0xfc, !PT ;  /* 0x640064000c0c7812 */ /* 0x000fe200078efcff */
[----:B------:R-:W-:Y:S01]  /*1ad0*/  HFMA2.MMA R27, R14, R17, R27 ;  /* 0x000000110e1b7235 */ /* 0x000fe2000000001b */
        /* <DEDUP_REMOVED lines=11> */
[-C--:B------:R-:W-:Y:S01]  /*1b90*/  HFMA2.MMA R17, R12, R18.reuse, R25 ;  /* 0x000000120c117235 */ /* 0x080fe20000000019 */
[----:B------:R-:W-:Y:S01]  /*1ba0*/  HFMA2 R26, R13, R18, R26 ;  /* 0x000000120d1a7231 */ /* 0x000fe2000000001a */
[----:B------:R-:W-:Y:S01]  /*1bb0*/  HFMA2.MMA R27, R14, R18, R27 ;  /* 0x000000120e1b7235 */ /* 0x000fe2000000001b */
[----:B------:R-:W-:Y:S01]  /*1bc0*/  SHF.R.U32.HI R12, RZ, 0x6, R8 ;  /* 0x00000006ff0c7819 */ /* 0x000fe20000011608 */
[----:B------:R-:W-:Y:S01]  /*1bd0*/  HADD2 R36, R15, -1056, -1056 ;  /* 0xe420e4200f247430 */ /* 0x000fe20000000000 */
[----:B------:R-:W-:-:S02]  /*1be0*/  SHF.R.U32.HI R14, RZ, 0x6, R10 ;  /* 0x00000006ff0e7819 */ /* 0x000fc4000001160a */
[----:B------:R-:W-:Y:S01]  /*1bf0*/  SHF.R.U32.HI R13, RZ, 0x6, R9 ;  /* 0x00000006ff0d7819 */ /* 0x000fe20000011609 */
[----:B------:R-:W-:Y:S01]  /*1c00*/  HFMA2 R35, R36, R18, R35 ;  /* 0x0000001224237231 */ /* 0x000fe20000000023 */
[----:B------:R-:W-:Y:S02]  /*1c10*/  LOP3.LUT R12, R12, 0x3f003f, RZ, 0xc0, !PT ;  /* 0x003f003f0c0c7812 */ /* 0x000fe400078ec0ff */
[----:B------:R-:W-:Y:S02]  /*1c20*/  LOP3.LUT R14, R14, 0x3f003f, RZ, 0xc0, !PT ;  /* 0x003f003f0e0e7812 */ /* 0x000fe400078ec0ff */
[----:B------:R-:W-:Y:S02]  /*1c30*/  SHF.R.U32.HI R16, RZ, 0x6, R11 ;  /* 0x00000006ff107819 */ /* 0x000fe4000001160b */
        /* <DEDUP_REMOVED lines=10> */
[-C--:B------:R-:W-:Y:S01]  /*1ce0*/  HFMA2.MMA R17, R12, R19.reuse, R17 ;  /* 0x000000130c117235 */ /* 0x080fe20000000011 */
[----:B------:R-:W-:Y:S01]  /*1cf0*/  HADD2 R36, R16, -1056, -1056 ;  /* 0xe420e42010247430 */ /* 0x000fe20000000000 */
[----:B------:R-:W-:Y:S01]  /*1d00*/  HFMA2.MMA R16, R14, R19, R27 ;  /* 0x000000130e107235 */ /* 0x000fe2000000001b */
[-C--:B------:R-:W-:Y:S01]  /*1d10*/  HFMA2 R18, R13, R19.reuse, R26 ;  /* 0x000000130d127231 */ /* 0x080fe2000000001a */
[----:B----4-:R-:W-:Y:S01]  /*1d20*/  LOP3.LUT R24, R4, 0x3f003f, RZ, 0xc0, !PT ;  /* 0x003f003f04187812 */ /* 0x010fe200078ec0ff */
[----:B------:R-:W0:Y:S01]  /*1d30*/  LDS.128 R12, [UR4+0x30] ;  /* 0x00003004ff0c7984 */ /* 0x000e220008000c00 */
[----:B------:R-:W-:Y:S01]  /*1d40*/  HFMA2 R19, R36, R19, R35 ;  /* 0x0000001324137231 */ /* 0x000fe20000000023 */
[----:B------:R-:W-:-:S02]  /*1d50*/  SHF.R.U32.HI R35, RZ, 0x8, R5 ;  /* 0x00000008ff237819 */ /* 0x000fc40000011605 */
[--C-:B------:R-:W-:Y:S02]  /*1d60*/  SHF.R.U32.HI R36, RZ, 0xa, R5.reuse ;  /* 0x0000000aff247819 */ /* 0x100fe40000011605 */
[----:B------:R-:W-:Y:S02]  /*1d70*/  LOP3.LUT R27, R5, 0x3f003f, RZ, 0xc0, !PT ;  /* 0x003f003f051b7812 */ /* 0x000fe400078ec0ff */
[----:B------:R-:W-:Y:S02]  /*1d80*/  SHF.R.U32.HI R25, RZ, 0xc, R8 ;  /* 0x0000000cff197819 */ /* 0x000fe40000011608 */
[----:B------:R-:W-:Y:S02]  /*1d90*/  SHF.R.U32.HI R5, RZ, 0x6, R5 ;  /* 0x00000006ff057819 */ /* 0x000fe40000011605 */
[----:B------:R-:W-:Y:S02]  /*1da0*/  SHF.R.U32.HI R8, RZ, 0x6, R4 ;  /* 0x00000006ff087819 */ /* 0x000fe40000011604 */
[----:B------:R-:W-:-:S02]  /*1db0*/  SHF.R.U32.HI R26, RZ, 0xc, R9 ;  /* 0x0000000cff1a7819 */ /* 0x000fc40000011609 */
[----:B------:R-:W-:Y:S02]  /*1dc0*/  LOP3.LUT R38, R6, 0x3f003f, RZ, 0xc0, !PT ;  /* 0x003f003f06267812 */ /* 0x000fe400078ec0ff */
[----:B------:R-:W-:Y:S02]  /*1dd0*/  LOP3.LUT R24, R24, 0x64006400, RZ, 0xfc, !PT ;  /* 0x6400640018187812 */ /* 0x000fe400078efcff */
[--C-:B------:R-:W-:Y:S02]  /*1de0*/  SHF.R.U32.HI R40, RZ, 0x8, R6.reuse ;  /* 0x00000008ff287819 */ /* 0x100fe40000011606 */
[----:B------:R-:W-:Y:S02]  /*1df0*/  SHF.R.U32.HI R42, RZ, 0xa, R6 ;  /* 0x0000000aff2a7819 */ /* 0x000fe40000011606 */
[----:B------:R-:W-:Y:S02]  /*1e00*/  LOP3.LUT R27, R27, 0x64006400, RZ, 0xfc, !PT ;  /* 0x640064001b1b7812 */ /* 0x000fe400078efcff */
[----:B------:R-:W-:-:S02]  /*1e10*/  LOP3.LUT R5, R5, 0x3f003f, RZ, 0xc0, !PT ;  /* 0x003f003f05057812 */ /* 0x000fc400078ec0ff */
[----:B------:R-:W-:Y:S01]  /*1e20*/  SHF.R.U32.HI R9, RZ, 0x8, R4 ;  /* 0x00000008ff097819 */ /* 0x000fe20000011604 */
[----:B------:R-:W-:Y:S01]  /*1e30*/  HADD2 R27, R27, -1056, -1056 ;  /* 0xe420e4201b1b7430 */ /* 0x000fe20000000000 */
[----:B------:R-:W-:Y:S02]  /*1e40*/  SHF.R.U32.HI R6, RZ, 0x6, R6 ;  /* 0x00000006ff067819 */ /* 0x000fe40000011606 */
[----:B------:R-:W-:Y:S02]  /*1e50*/  LOP3.LUT R41, R20, 0xf000f, RZ, 0xc0, !PT ;  /* 0x000f000f14297812 */ /* 0x000fe400078ec0ff */
[----:B------:R-:W-:Y:S02]  /*1e60*/  LOP3.LUT R8, R8, 0x3f003f, RZ, 0xc0, !PT ;  /* 0x003f003f08087812 */ /* 0x000fe400078ec0ff */
[----:B------:R-:W-:Y:S02]  /*1e70*/  LOP3.LUT R22, R22, 0xf000f, RZ, 0xc0, !PT ;  /* 0x000f000f16167812 */ /* 0x000fe400078ec0ff */
[----:B------:R-:W-:-:S02]  /*1e80*/  LOP3.LUT R20, R23, 0xf000f, RZ, 0xc0, !PT ;  /* 0x000f000f17147812 */ /* 0x000fc400078ec0ff */
[----:B------:R-:W-:Y:S01]  /*1e90*/  SHF.R.U32.HI R43, RZ, 0xc, R11 ;  /* 0x0000000cff2b7819 */ /* 0x000fe2000001160b */
[----:B0-----:R-:W-:Y:S01]  /*1ea0*/  HFMA2 R18, R27, R12, R18 ;  /* 0x0000000c1b127231 */ /* 0x001fe20000000012 */
[----:B------:R-:W-:Y:S01]  /*1eb0*/  LOP3.LUT R23, R26, 0xf000f, RZ, 0xc0, !PT ;  /* 0x000f000f1a177812 */ /* 0x000fe200078ec0ff */
[----:B------:R-:W-:Y:S01]  /*1ec0*/  HADD2 R26, R24, -1056, -1056 ;  /* 0xe420e420181a7430 */ /* 0x000fe20000000000 */
[----:B------:R-:W-:Y:S02]  /*1ed0*/  LOP3.LUT R38, R38, 0x64006400, RZ, 0xfc, !PT ;  /* 0x6400640026267812 */ /* 0x000fe400078efcff */
[----:B------:R-:W-:Y:S02]  /*1ee0*/  SHF.R.U32.HI R11, RZ, 0xa, R4 ;  /* 0x0000000aff0b7819 */ /* 0x000fe40000011604 */
[----:B------:R-:W-:Y:S01]  /*1ef0*/  LOP3.LUT R5, R5, 0x64006400, RZ, 0xfc, !PT ;  /* 0x6400640005057812 */ /* 0x000fe200078efcff */
[----:B------:R-:W-:Y:S01]  /*1f00*/  HFMA2.MMA R17, R26, R12, R17 ;  /* 0x0000000c1a117235 */ /* 0x000fe20000000011 */
[----:B------:R-:W-:-:S02]  /*1f10*/  SHF.R.U32.HI R45, RZ, 0x8, R7 ;  /* 0x00000008ff2d7819 */ /* 0x000fc40000011607 */
[----:B------:R-:W-:Y:S01]  /*1f20*/  SHF.R.U32.HI R46, RZ, 0xa, R7 ;  /* 0x0000000aff2e7819 */ /* 0x000fe20000011607 */
[----:B------:R-:W-:Y:S01]  /*1f30*/  HADD2 R5, R5, -1056, -1056 ;  /* 0xe420e42005057430 */ /* 0x000fe20000000000 */
[----:B------:R-:W-:Y:S02]  /*1f40*/  LOP3.LUT R44, R7, 0x3f003f, RZ, 0xc0, !PT ;  /* 0x003f003f072c7812 */ /* 0x000fe400078ec0ff */
[----:B------:R-:W-:Y:S01]  /*1f50*/  LOP3.LUT R4, R10, 0x300030, R9, 0xf8, !PT ;  /* 0x003000300a047812 */ /* 0x000fe200078ef809 */
[----:B------:R-:W-:Y:S01]  /*1f60*/  HFMA2 R18, R5, R13, R18 ;  /* 0x0000000d05127231 */ /* 0x000fe20000000012 */
[----:B------:R-:W-:Y:S02]  /*1f70*/  LOP3.LUT R8, R8, 0x64006400, RZ, 0xfc, !PT ;  /* 0x6400640008087812 */ /* 0x000fe400078efcff */
[----:B------:R-:W-:Y:S02]  /*1f80*/  LOP3.LUT R6, R6, 0x3f003f, RZ, 0xc0, !PT ;  /* 0x003f003f06067812 */ /* 0x000fe400078ec0ff */
[----:B------:R-:W-:Y:S01]  /*1f90*/  SHF.R.U32.HI R7, RZ, 0x6, R7 ;  /* 0x00000006ff077819 */ /* 0x000fe20000011607 */
[----:B------:R-:W-:Y:S01]  /*1fa0*/  HADD2 R8, R8, -1056, -1056 ;  /* 0xe420e42008087430 */ /* 0x000fe20000000000 */
[----:B------:R-:W-:-:S02]  /*1fb0*/  LOP3.LUT R9, R22, 0x300030, R35, 0xf8, !PT ;  /* 0x0030003016097812 */ /* 0x000fc400078ef823 */
[----:B------:R-:W-:Y:S01]  /*1fc0*/  LOP3.LUT R22, R25, 0xf000f, RZ, 0xc0, !PT ;  /* 0x000f000f19167812 */ /* 0x000fe200078ec0ff */
[----:B------:R-:W-:Y:S01]  /*1fd0*/  HADD2 R25, R38, -1056, -1056 ;  /* 0xe420e42026197430 */ /* 0x000fe20000000000 */
[----:B------:R-:W-:Y:S01]  /*1fe0*/  LOP3.LUT R6, R6, 0x64006400, RZ, 0xfc, !PT ;  /* 0x6400640006067812 */ /* 0x000fe200078efcff */
[----:B------:R-:W-:Y:S01]  /*1ff0*/  HFMA2.MMA R17, R8, R13, R17 ;  /* 0x0000000d08117235 */ /* 0x000fe20000000011 */
[----:B------:R-:W-:Y:S02]  /*2000*/  LOP3.LUT R7, R7, 0x3f003f, RZ, 0xc0, !PT ;  /* 0x003f003f07077812 */ /* 0x000fe400078ec0ff */
[----:B------:R-:W-:Y:S01]  /*2010*/  LOP3.LUT R10, R41, 0x300030, R40, 0xf8, !PT ;  /* 0x00300030290a7812 */ /* 0x000fe200078ef828 */
[----:B------:R-:W-:Y:S01]  /*2020*/  HFMA2.MMA R16, R25, R12, R16 ;  /* 0x0000000c19107235 */ /* 0x000fe20000000010 */
[----:B------:R-:W-:Y:S01]  /*2030*/  LOP3.LUT R4, R4, 0x64006400, RZ, 0xfc, !PT ;  /* 0x6400640004047812 */ /* 0x000fe200078efcff */
[----:B------:R-:W-:Y:S01]  /*2040*/  HADD2 R5, R6, -1056, -1056 ;  /* 0xe420e42006057430 */ /* 0x000fe20000000000 */
[----:B------:R-:W-:-:S02]  /*2050*/  LOP3.LUT R44, R44, 0x64006400, RZ, 0xfc, !PT ;  /* 0x640064002c2c7812 */ /* 0x000fc400078efcff */
[----:B------:R-:W-:Y:S01]  /*2060*/  LOP3.LUT R37, R37, 0xf000f, RZ, 0xc0, !PT ;  /* 0x000f000f25257812 */ /* 0x000fe200078ec0ff */
[----:B------:R-:W-:Y:S01]  /*2070*/  HADD2 R4, R4, -1056, -1056 ;  /* 0xe420e42004047430 */ /* 0x000fe20000000000 */
[----:B------:R-:W-:Y:S01]  /*2080*/  LOP3.LUT R11, R22, 0x300030, R11, 0xf8, !PT ;  /* 0x00300030160b7812 */ /* 0x000fe200078ef80b */
[----:B------:R-:W-:Y:S01]  /*2090*/  HADD2 R44, R44, -1056, -1056 ;  /* 0xe420e4202c2c7430 */ /* 0x000fe20000000000 */
[----:B------:R-:W-:Y:S02]  /*20a0*/  LOP3.LUT R7, R7, 0x64006400, RZ, 0xfc, !PT ;  /* 0x6400640007077812 */ /* 0x000fe400078efcff */
[----:B------:R-:W-:Y:S01]  /*20b0*/  LOP3.LUT R10, R10, 0x64006400, RZ, 0xfc, !PT ;  /* 0x640064000a0a7812 */ /* 0x000fe200078efcff */
[----:B------:R-:W-:Y:S01]  /*20c0*/  HFMA2 R19, R44, R12, R19 ;  /* 0x0000000c2c137231 */ /* 0x000fe20000000013 */
[----:B------:R-:W-:Y:S01]  /*20d0*/  LOP3.LUT R22, R23, 0x300030, R36, 0xf8, !PT ;  /* 0x0030003017167812 */ /* 0x000fe200078ef824 */
[----:B------:R-:W-:Y:S01]  /*20e0*/  HADD2 R6, R7, -1056, -1056 ;  /* 0xe420e42007067430 */ /* 0x000fe20000000000 */
[----:B------:R-:W-:Y:S01]  /*20f0*/  LOP3.LUT R23, R37, 0x300030, R42, 0xf8, !PT ;  /* 0x0030003025177812 */ /* 0x000fe200078ef82a */
[----:B------:R-:W-:Y:S01]  /*2100*/  HFMA2.MMA R7, R5, R13, R16 ;  /* 0x0000000d05077235 */ /* 0x000fe20000000010 */
[----:B------:R-:W-:Y:S01]  /*2110*/  LOP3.LUT R11, R11, 0x64006400, RZ, 0xfc, !PT ;  /* 0x640064000b0b7812 */ /* 0x000fe200078efcff */
[----:B------:R-:W-:Y:S01]  /*2120*/  HADD2 R10, R10, -1056, -1056 ;  /* 0xe420e4200a0a7430 */ /* 0x000fe20000000000 */
[----:B------:R-:W-:Y:S01]  /*2130*/  LOP3.LUT R20, R20, 0x300030, R45, 0xf8, !PT ;  /* 0x0030003014147812 */ /* 0x000fe200078ef82d */
[-C--:B------:R-:W-:Y:S01]  /*2140*/  HFMA2.MMA R17, R4, R14.reuse, R17 ;  /* 0x0000000e04117235 */ /* 0x080fe20000000011 */
[----:B------:R-:W-:Y:S01]  /*2150*/  LOP3.LUT R43, R43, 0xf000f, RZ, 0xc0, !PT ;  /* 0x000f000f2b2b7812 */ /* 0x000fe200078ec0ff */
[----:B------:R-:W-:Y:S01]  /*2160*/  HADD2 R4, R11, -1056, -1056 ;  /* 0xe420e4200b047430 */ /* 0x000fe20000000000 */
[----:B------:R-:W-:Y:S01]  /*2170*/  LOP3.LUT R23, R23, 0x64006400, RZ, 0xfc, !PT ;  /* 0x6400640017177812 */ /* 0x000fe200078efcff */
[----:B------:R-:W-:Y:S01]  /*2180*/  HFMA2 R19, R6, R13, R19 ;  /* 0x0000000d06137231 */ /* 0x000fe20000000013 */
[----:B------:R-:W-:Y:S01]  /*2190*/  LOP3.LUT R9, R9, 0x64006400, RZ, 0xfc, !PT ;  /* 0x6400640009097812 */ /* 0x000fe200078efcff */
[----:B------:R-:W-:Y:S01]  /*21a0*/  HFMA2.MMA R7, R10, R14, R7 ;  /* 0x0000000e0a077235 */ /* 0x000fe20000000007 */
[----:B------:R-:W-:Y:S01]  /*21b0*/  LOP3.LUT R24, R43, 0x300030, R46, 0xf8, !PT ;  /* 0x003000302b187812 */ /* 0x000fe200078ef82e */
[----:B------:R-:W-:Y:S01]  /*21c0*/  HADD2 R6, R23, -1056, -1056 ;  /* 0xe420e42017067430 */ /* 0x000fe20000000000 */
[----:B------:R-:W-:Y:S01]  /*21d0*/  LOP3.LUT R20, R20, 0x64006400, RZ, 0xfc, !PT ;  /* 0x6400640014147812 */ /* 0x000fe200078efcff */
[----:B------:R-:W-:Y:S01]  /*21e0*/  HADD2 R9, R9, -1056, -1056 ;  /* 0xe420e42009097430 */ /* 0x000fe20000000000 */
[----:B------:R-:W-:Y:S01]  /*21f0*/  LOP3.LUT R22, R22, 0x64006400, RZ, 0xfc, !PT ;  /* 0x6400640016167812 */ /* 0x000fe200078efcff */
[-C--:B------:R-:W-:Y:S01]  /*2200*/  HFMA2.MMA R17, R4, R15.reuse, R17 ;  /* 0x0000000f04117235 */ /* 0x080fe20000000011 */
[----:B------:R-:W-:Y:S01]  /*2210*/  LOP3.LUT R24, R24, 0x64006400, RZ, 0xfc, !PT ;  /* 0x6400640018187812 */ /* 0x000fe200078efcff */
[----:B------:R-:W-:Y:S01]  /*2220*/  HADD2 R20, R20, -1056, -1056 ;  /* 0xe420e42014147430 */ /* 0x000fe20000000000 */
[----:B------:R-:W-:Y:S01]  /*2230*/  HFMA2.MMA R7, R6, R15, R7 ;  /* 0x0000000f06077235 */ /* 0x000fe20000000007 */
[----:B------:R-:W-:-:S02]  /*2240*/  HFMA2 R18, R9, R14, R18 ;  /* 0x0000000e09127231 */ /* 0x000fc40000000012 */
[----:B------:R-:W-:Y:S02]  /*2250*/  HADD2 R5, R22, -1056, -1056 ;  /* 0xe420e42016057430 */ /* 0x000fe40000000000 */
        /* <DEDUP_REMOVED lines=12> */
.L_x_2943:
        /* <DEDUP_REMOVED lines=9> */
.L_x_2941:
[----:B------:R-:W-:-:S04]  /*23b0*/  ISETP.GE.AND P0, PT, R39, R30, PT ;  /* 0x0000001e2700720c */ /* 0x000fc80003f06270 */
[----:B------:R-:W-:-:S13]  /*23c0*/  ISETP.GE.OR P0, PT, R39, c[0x0][0x1b0], P0 ;  /* 0x00006c0027007a0c */ /* 0x000fda0000706670 */
[----:B------:R-:W-:Y:S05]  /*23d0*/  @P0 BRA `(.L_x_2945) ;  /* 0x0000169000000947 */ /* 0x000fea0003800000 */
.L_x_2947:
[----:B------:R-:W-:Y:S01]  /*23e0*/  ISETP.NE.AND P0, PT, R39, R34, PT ;  /* 0x000000222700720c */ /* 0x000fe20003f05270 */
[----:B------:R-:W-:-:S12]  /*23f0*/  IMAD.MOV.U32 R21, RZ, RZ, c[0x0][0x18c] ;  /* 0x00006300ff157624 */ /* 0x000fd800078e00ff */
[----:B------:R-:W-:Y:S01]  /*2400*/  @!P0 LEA R2, R39, 0x1, 0x1 ;  /* 0x0000000127028811 */ /* 0x000fe200078e08ff */
[----:B------:R-:W-:Y:S01]  /*2410*/  @!P0 IMAD.MOV.U32 R3, RZ, RZ, 0x2 ;  /* 0x00000002ff038424 */ /* 0x000fe200078e00ff */
[----:B------:R-:W-:-:S03]  /*2420*/  @!P0 IADD3 R32, R32, 0x1, RZ ;  /* 0x0000000120208810 */ /* 0x000fc60007ffe0ff */
[----:B------:R-:W-:-:S04]  /*2430*/  @!P0 IMAD.WIDE R2, R2, R3, c[0x0][0x198] ;  /* 0x0000660002028625 */ /* 0x000fc800078e0203 */
[----:B------:R-:W-:Y:S01]  /*2440*/  @!P0 IMAD R22, R32, 0x8, R1 ;  /* 0x0000000820168824 */ /* 0x000fe200078e0201 */
[----:B------:R0:W2:Y:S05]  /*2450*/  @!P0 LDG.E.U16.CONSTANT R38, [R2.64] ;  /* 0x0000000602268981 */ /* 0x0000aa000c1e9500 */
[----:B------:R-:W3:Y:S01]  /*2460*/  @!P0 LDL.64 R22, [R22] ;  /* 0x0000000016168983 */ /* 0x000ee20000100a00 */
[----:B0-----:R-:W-:Y:S02]  /*2470*/  IMAD.MOV.U32 R2, RZ, RZ, R5 ;  /* 0x000000ffff027224 */ /* 0x001fe400078e0005 */
[----:B------:R-:W-:-:S04]  /*2480*/  IMAD.MOV.U32 R3, RZ, RZ, R6 ;  /* 0x000000ffff037224 */ /* 0x000fc800078e0006 */
[C---:B------:R-:W-:Y:S01]  /*2490*/  IMAD.WIDE R36, R21.reuse, 0x4, R2 ;  /* 0x0000000415247825 */ /* 0x040fe200078e0202 */
[----:B------:R0:W4:Y:S04]  /*24a0*/  LDG.E.128.CONSTANT R24, [R2.64] ;  /* 0x0000000602187981 */ /* 0x000128000c1e9d00 */
[----:B------:R1:W5:Y:S01]  /*24b0*/  LDG.E.128.CONSTANT R12, [R36.64] ;  /* 0x00000006240c7981 */ /* 0x000362000c1e9d00 */
[----:B------:R-:W-:-:S05]  /*24c0*/  IMAD.WIDE R40, R21, 0x4, R36 ;  /* 0x0000000415287825 */ /* 0x000fca00078e0224 */
[----:B------:R5:W5:Y:S01]  /*24d0*/  LDG.E.128.CONSTANT R16, [R40.64] ;  /* 0x0000000628107981 */ /* 0x000b62000c1e9d00 */
[----:B------:R-:W-:-:S05]  /*24e0*/  IMAD.WIDE R42, R21, 0x4, R40 ;  /* 0x00000004152a7825 */ /* 0x000fca00078e0228 */
[----:B------:R-:W5:Y:S01]  /*24f0*/  LDG.E.128.CONSTANT R4, [R42.64] ;  /* 0x000000062a047981 */ /* 0x000f62000c1e9d00 */
[----:B------:R-:W-:-:S05]  /*2500*/  IMAD.WIDE R44, R21, 0x4, R42 ;  /* 0x00000004152c7825 */ /* 0x000fca00078e022a */
[----:B------:R-:W5:Y:S01]  /*2510*/  LDG.E.128.CONSTANT R8, [R44.64] ;  /* 0x000000062c087981 */ /* 0x000f62000c1e9d00 */
[----:B0-----:R-:W-:Y:S01]  /*2520*/  PRMT R2, R29, 0x9910, RZ ;  /* 0x000099101d027816 */ /* 0x001fe200000000ff */
[----:B------:R-:W-:-:S03]  /*2530*/  IMAD.MOV.U32 R20, RZ, RZ, 0x2800 ;  /* 0x00002800ff147424 */ /* 0x000fc600078e00ff */
[----:B------:R-:W-:Y:S01]  /*2540*/  ISETP.EQ.OR P1, PT, R2, RZ, P2 ;  /* 0x000000ff0200720c */ /* 0x000fe20001722670 */
[----:B------:R-:W-:-:S04]  /*2550*/  IMAD.WIDE R2, R21, 0x4, R44 ;  /* 0x0000000415027825 */ /* 0x000fc800078e022c */
[----:B--2---:R-:W-:Y:S01]  /*2560*/  @!P0 IMAD.IADD R34, R38, 0x1, R39 ;  /* 0x0000000126228824 */ /* 0x004fe200078e0227 */
[----:B------:R-:W-:Y:S02]  /*2570*/  IADD3 R39, R39, 0x20, RZ ;  /* 0x0000002027277810 */ /* 0x000fe40007ffe0ff */
[----:B---3--:R-:W-:Y:S02]  /*2580*/  @!P0 PRMT R28, R22, 0x7610, R28 ;  /* 0x00007610161c8816 */ /* 0x008fe4000000001c */
[----:B------:R-:W-:Y:S02]  /*2590*/  @!P0 PRMT R0, R23, 0x7610, R0 ;  /* 0x0000761017008816 */ /* 0x000fe40000000000 */
[----:B------:R-:W-:Y:S02]  /*25a0*/  @!P0 PRMT R28, R28, 0x7610, R22 ;  /* 0x000076101c1c8816 */ /* 0x000fe40000000016 */
[----:B------:R-:W-:Y:S02]  /*25b0*/  @!P0 PRMT R0, R0, 0x7610, R23 ;  /* 0x0000761000008816 */ /* 0x000fe40000000017 */
[----:B----4-:R-:W-:-:S02]  /*25c0*/  SHF.R.U32.HI R22, RZ, 0xf, R25 ;  /* 0x0000000fff167819 */ /* 0x010fc40000011619 */
[----:B-1----:R-:W-:Y:S02]  /*25d0*/  SHF.R.U32.HI R36, RZ, 0xf, R27 ;  /* 0x0000000fff247819 */ /* 0x002fe4000001161b */
[----:B------:R-:W-:Y:S02]  /*25e0*/  SHF.R.U32.HI R21, RZ, 0xf, R24 ;  /* 0x0000000fff157819 */ /* 0x000fe40000011618 */
[----:B------:R-:W-:Y:S02]  /*25f0*/  SHF.R.U32.HI R35, RZ, 0xf, R26 ;  /* 0x0000000fff237819 */ /* 0x000fe4000001161a */
[----:B------:R-:W-:Y:S02]  /*2600*/  LOP3.LUT R23, R22, 0x10001, RZ, 0xc0, !PT ;  /* 0x0001000116177812 */ /* 0x000fe400078ec0ff */
[----:B------:R-:W-:Y:S02]  /*2610*/  LOP3.LUT R37, R36, 0x10001, RZ, 0xc0, !PT ;  /* 0x0001000124257812 */ /* 0x000fe400078ec0ff */
[----:B-----5:R-:W-:-:S02]  /*2620*/  SHF.R.U32.HI R40, RZ, 0xe, R15 ;  /* 0x0000000eff287819 */ /* 0x020fc4000001160f */
[----:B------:R-:W-:Y:S02]  /*2630*/  LOP3.LUT R21, R21, 0x10001, RZ, 0xc0, !PT ;  /* 0x0001000115157812 */ /* 0x000fe400078ec0ff */
[----:B------:R-:W-:Y:S02]  /*2640*/  SHF.R.U32.HI R22, RZ, 0xe, R12 ;  /* 0x0000000eff167819 */ /* 0x000fe4000001160c */
[----:B------:R-:W-:Y:S02]  /*2650*/  SHF.R.U32.HI R36, RZ, 0xe, R13 ;  /* 0x0000000eff247819 */ /* 0x000fe4000001160d */
[----:B------:R-:W-:Y:S02]  /*2660*/  LOP3.LUT R35, R35, 0x10001, RZ, 0xc0, !PT ;  /* 0x0001000123237812 */ /* 0x000fe400078ec0ff */
[----:B------:R-:W-:Y:S02]  /*2670*/  SHF.R.U32.HI R38, RZ, 0xe, R14 ;  /* 0x0000000eff267819 */ /* 0x000fe4000001160e */
[----:B------:R-:W-:-:S02]  /*2680*/  LOP3.LUT R40, R37, 0x20002, R40, 0xf8, !PT ;  /* 0x0002000225287812 */ /* 0x000fc400078ef828 */
[----:B------:R-:W-:Y:S02]  /*2690*/  LOP3.LUT R22, R21, 0x20002, R22, 0xf8, !PT ;  /* 0x0002000215167812 */ /* 0x000fe400078ef816 */
[----:B------:R-:W-:Y:S02]  /*26a0*/  LOP3.LUT R36, R23, 0x20002, R36, 0xf8, !PT ;  /* 0x0002000217247812 */ /* 0x000fe400078ef824 */
[----:B------:R-:W-:Y:S02]  /*26b0*/  SHF.R.U32.HI R37, RZ, 0xd, R19 ;  /* 0x0000000dff257819 */ /* 0x000fe40000011613 */
[----:B------:R-:W-:Y:S02]  /*26c0*/  LOP3.LUT R38, R35, 0x20002, R38, 0xf8, !PT ;  /* 0x0002000223267812 */ /* 0x000fe400078ef826 */
        /* <DEDUP_REMOVED lines=8> */
[----:B------:R-:W-:Y:S02]  /*2750*/  SHF.R.U32.HI R21, RZ, 0xc, R4 ;  /* 0x0000000cff157819 */ /* 0x000fe40000011604 */
[----:B------:R-:W-:Y:S02]  /*2760*/  SHF.R.U32.HI R23, RZ, 0xc, R5 ;  /* 0x0000000cff177819 */ /* 0x000fe40000011605 */
[----:B------:R-:W-:Y:S02]  /*2770*/  SHF.R.U32.HI R35, RZ, 0xc, R6 ;  /* 0x0000000cff237819 */ /* 0x000fe40000011606 */
[----:B------:R-:W-:Y:S02]  /*2780*/  LOP3.LUT R40, R40, 0x80008, R37, 0xf8, !PT ;  /* 0x0008000828287812 */ /* 0x000fe400078ef825 */
[----:B------:R-:W-:Y:S02]  /*2790*/  LOP3.LUT R21, R22, 0x80008, R21, 0xf8, !PT ;  /* 0x0008000816157812 */ /* 0x000fe400078ef815 */
[----:B------:R-:W-:-:S02]  /*27a0*/  LOP3.LUT R36, R36, 0x80008, R23, 0xf8, !PT ;  /* 0x0008000824247812 */ /* 0x000fc400078ef817 */
[----:B------:R-:W-:Y:S02]  /*27b0*/  SHF.R.U32.HI R37, RZ, 0xb, R9 ;  /* 0x0000000bff257819 */ /* 0x000fe40000011609 */
[----:B------:R-:W-:Y:S02]  /*27c0*/  LOP3.LUT R35, R38, 0x80008, R35, 0xf8, !PT ;  /* 0x0008000826237812 */ /* 0x000fe400078ef823 */
[----:B------:R-:W-:Y:S02]  /*27d0*/  SHF.R.U32.HI R22, RZ, 0xb, R10 ;  /* 0x0000000bff167819 */ /* 0x000fe4000001160a */
[----:B------:R-:W-:Y:S02]  /*27e0*/  SHF.R.U32.HI R23, RZ, 0xb, R11 ;  /* 0x0000000bff177819 */ /* 0x000fe4000001160b */
[----:B------:R-:W-:Y:S02]  /*27f0*/  LOP3.LUT R37, R36, 0x100010, R37, 0xf8, !PT ;  /* 0x0010001024257812 */ /* 0x000fe400078ef825 */
[----:B------:R-:W-:-:S02]  /*2800*/  LOP3.LUT R36, R35, 0x100010, R22, 0xf8, !PT ;  /* 0x0010001023247812 */ /* 0x000fc400078ef816 */
[----:B------:R-:W-:Y:S02]  /*2810*/  SHF.R.U32.HI R38, RZ, 0xb, R8 ;  /* 0x0000000bff267819 */ /* 0x000fe40000011608 */
[----:B------:R-:W-:Y:S02]  /*2820*/  LOP3.LUT R35, R40, 0x100010, R23, 0xf8, !PT ;  /* 0x0010001028237812 */ /* 0x000fe400078ef817 */
[----:B------:R-:W-:Y:S02]  /*2830*/  LOP3.LUT R22, R25, 0x3e003e0, RZ, 0xc0, !PT ;  /* 0x03e003e019167812 */ /* 0x000fe400078ec0ff */
[----:B------:R-:W-:Y:S02]  /*2840*/  LOP3.LUT R40, R26, 0x3e003e0, RZ, 0xc0, !PT ;  /* 0x03e003e01a287812 */ /* 0x000fe400078ec0ff */
[----:B------:R-:W-:Y:S02]  /*2850*/  LOP3.LUT R38, R21, 0x100010, R38, 0xf8, !PT ;  /* 0x0010001015267812 */ /* 0x000fe400078ef826 */
        /* <DEDUP_REMOVED lines=52> */
[----:B------:R-:W-:-:S02]  /*2ba0*/  HFMA2 R43, R45, R20.H0_H0, -48, -48 ;  /* 0xd200d2002d2b7431 */ /* 0x000fc40000040014 */
[-C--:B------:R-:W-:Y:S02]  /*2bb0*/  HFMA2 R49, R49, R20.reuse.H0_H0, -48, -48 ;  /* 0xd200d20031317431 */ /* 0x080fe40000040014 */
[-C--:B------:R-:W-:Y:S02]  /*2bc0*/  HFMA2 R44, R21, R20.reuse.H0_H0, -48, -48 ;  /* 0xd200d200152c7431 */ /* 0x080fe40000040014 */
[-C--:B------:R-:W-:Y:S02]  /*2bd0*/  HFMA2 R45, R23, R20.reuse.H0_H0, -48, -48 ;  /* 0xd200d200172d7431 */ /* 0x080fe40000040014 */
[-C--:B------:R-:W-:Y:S02]  /*2be0*/  HFMA2 R46, R61, R20.reuse.H0_H0, -48, -48 ;  /* 0xd200d2003d2e7431 */ /* 0x080fe40000040014 */
[----:B------:R-:W-:Y:S01]  /*2bf0*/  HFMA2 R47, R63, R20.H0_H0, -48, -48 ;  /* 0xd200d2003f2f7431 */ /* 0x000fe20000040014 */
[----:B------:R-:W-:Y:S05]  /*2c00*/  @P1 BRA `(.L_x_2946) ;  /* 0x00000e0000001947 */ /* 0x000fea0003800000 */
[----:B------:R-:W0:Y:S01]  /*2c10*/  LDS.128 R20, [UR4] ;  /* 0x00000004ff147984 */ /* 0x000e220008000c00 */
[----:B------:R-:W-:-:S02]  /*2c20*/  LOP3.LUT R60, R24, 0x1f001f, RZ, 0xc0, !PT ;  /* 0x001f001f183c7812 */ /* 0x000fc400078ec0ff */
[----:B------:R-:W-:Y:S02]  /*2c30*/  LOP3.LUT R62, R26, 0x1f001f, RZ, 0xc0, !PT ;  /* 0x001f001f1a3e7812 */ /* 0x000fe400078ec0ff */
[----:B------:R-:W-:Y:S02]  /*2c40*/  LOP3.LUT R60, R60, 0x64006400, RZ, 0xfc, !PT ;  /* 0x640064003c3c7812 */ /* 0x000fe400078efcff */
[----:B------:R-:W-:Y:S02]  /*2c50*/  LOP3.LUT R61, R25, 0x1f001f, RZ, 0xc0, !PT ;  /* 0x001f001f193d7812 */ /* 0x000fe400078ec0ff */
[----:B------:R-:W-:Y:S01]  /*2c60*/  SHF.R.U32.HI R24, RZ, 0xa, R24 ;  /* 0x0000000aff187819 */ /* 0x000fe20000011618 */
[----:B------:R-:W-:Y:S01]  /*2c70*/  HADD2 R65, R60, -1040, -1040 ;  /* 0xe410e4103c417430 */ /* 0x000fe20000000000 */
[----:B------:R-:W-:Y:S02]  /*2c80*/  LOP3.LUT R63, R27, 0x1f001f, RZ, 0xc0, !PT ;  /* 0x001f001f1b3f7812 */ /* 0x000fe400078ec0ff */
[----:B------:R-:W-:-:S02]  /*2c90*/  LOP3.LUT R62, R62, 0x64006400, RZ, 0xfc, !PT ;  /* 0x640064003e3e7812 */ /* 0x000fc400078efcff */
[----:B------:R-:W-:Y:S02]  /*2ca0*/  SHF.R.U32.HI R25, RZ, 0xa, R25 ;  /* 0x0000000aff197819 */ /* 0x000fe40000011619 */
        /* <DEDUP_REMOVED lines=14> */
[----:B------:R-:W-:Y:S01]  /*2d90*/  LOP3.LUT R35, R35, 0x64006400, RZ, 0xfc, !PT ;  /* 0x6400640023237812 */ /* 0x000fe200078efcff */
        /* <DEDUP_REMOVED lines=8> */
[----:B------:R-:W-:Y:S01]  /*2e20*/  SHF.R.U32.HI R57, RZ, 0xa, R26 ;  /* 0x0000000aff397819 */ /* 0x000fe2000001161a */
[----:B------:R-:W-:Y:S01]  /*2e30*/  HFMA2 R58, R25, R22, R58 ;  /* 0x00000016193a7231 */ /* 0x000fe2000000003a */
[----:B------:R-:W-:Y:S01]  /*2e40*/  SHF.R.U32.HI R61, RZ, 0xa, R27 ;  /* 0x0000000aff3d7819 */ /* 0x000fe2000001161b */
[----:B------:R-:W-:Y:S01]  /*2e50*/  HFMA2.MMA R21, R24, R22, R59 ;  /* 0x0000001618157235 */ /* 0x000fe2000000003b */
[----:B------:R-:W-:Y:S01]  /*2e60*/  LOP3.LUT R57, R57, 0x1f001f, RZ, 0xc0, !PT ;  /* 0x001f001f39397812 */ /* 0x000fe200078ec0ff */
[----:B------:R-:W0:Y:S01]  /*2e70*/  LDS.128 R24, [UR4+0x10] ;  /* 0x00001004ff187984 */ /* 0x000e220008000c00 */
[----:B------:R-:W-:Y:S01]  /*2e80*/  LOP3.LUT R56, R12, 0x1f001f, RZ, 0xc0, !PT ;  /* 0x001f001f0c387812 */ /* 0x000fe200078ec0ff */
[----:B------:R-:W-:Y:S01]  /*2e90*/  HADD2 R35, R35, -1040, -1040 ;  /* 0xe410e41023237430 */ /* 0x000fe20000000000 */
[----:B------:R-:W-:-:S02]  /*2ea0*/  LOP3.LUT R61, R61, 0x1f001f, RZ, 0xc0, !PT ;  /* 0x001f001f3d3d7812 */ /* 0x000fc400078ec0ff */
[----:B------:R-:W-:Y:S02]  /*2eb0*/  LOP3.LUT R57, R57, 0x64006400, RZ, 0xfc, !PT ;  /* 0x6400640039397812 */ /* 0x000fe400078efcff */
[----:B------:R-:W-:Y:S02]  /*2ec0*/  LOP3.LUT R56, R56, 0x64006400, RZ, 0xfc, !PT ;  /* 0x6400640038387812 */ /* 0x000fe400078efcff */
[----:B------:R-:W-:Y:S01]  /*2ed0*/  LOP3.LUT R61, R61, 0x64006400, RZ, 0xfc, !PT ;  /* 0x640064003d3d7812 */ /* 0x000fe200078efcff */
[----:B------:R-:W-:Y:S02]  /*2ee0*/  HADD2 R57, R57, -1040, -1040 ;  /* 0xe410e41039397430 */ /* 0x000fe40000000000 */
[----:B------:R-:W-:Y:S02]  /*2ef0*/  HADD2 R56, R56, -1040, -1040 ;  /* 0xe410e41038387430 */ /* 0x000fe40000000000 */
[----:B------:R-:W-:Y:S02]  /*2f00*/  HADD2 R61, R61, -1040, -1040 ;  /* 0xe410e4103d3d7430 */ /* 0x000fe40000000000 */
[----:B------:R-:W-:Y:S01]  /*2f10*/  HFMA2.MMA R59, R57, R22, R60 ;  /* 0x00000016393b7235 */ /* 0x000fe2000000003c */
[----:B------:R-:W-:Y:S01]  /*2f20*/  LOP3.LUT R57, R14, 0x1f001f, RZ, 0xc0, !PT ;  /* 0x001f001f0e397812 */ /* 0x000fe200078ec0ff */
[----:B------:R-:W-:Y:S01]  /*2f30*/  HFMA2 R20, R61, R22, R20 ;  /* 0x000000163d147231 */ /* 0x000fe20000000014 */
[----:B------:R-:W-:Y:S01]  /*2f40*/  HFMA2.MMA R22, R56, R23, R21 ;  /* 0x0000001738167235 */ /* 0x000fe20000000015 */
[----:B------:R-:W-:-:S02]  /*2f50*/  LOP3.LUT R21, R13, 0x1f001f, RZ, 0xc0, !PT ;  /* 0x001f001f0d157812 */ /* 0x000fc400078ec0ff */
[----:B------:R-:W-:Y:S02]  /*2f60*/  SHF.R.U32.HI R56, RZ, 0xa, R12 ;  /* 0x0000000aff387819 */ /* 0x000fe4000001160c */
[----:B------:R-:W-:Y:S02]  /*2f70*/  LOP3.LUT R12, R57, 0x64006400, RZ, 0xfc, !PT ;  /* 0x64006400390c7812 */ /* 0x000fe400078efcff */
[----:B------:R-:W-:Y:S02]  /*2f80*/  LOP3.LUT R21, R21, 0x64006400, RZ, 0xfc, !PT ;  /* 0x6400640015157812 */ /* 0x000fe400078efcff */
[----:B------:R-:W-:Y:S01]  /*2f90*/  LOP3.LUT R60, R15, 0x1f001f, RZ, 0xc0, !PT ;  /* 0x001f001f0f3c7812 */ /* 0x000fe200078ec0ff */
[----:B------:R-:W-:Y:S01]  /*2fa0*/  HADD2 R12, R12, -1040, -1040 ;  /* 0xe410e4100c0c7430 */ /* 0x000fe20000000000 */
[----:B------:R-:W-:Y:S01]  /*2fb0*/  SHF.R.U32.HI R14, RZ, 0xa, R14 ;  /* 0x0000000aff0e7819 */ /* 0x000fe2000001160e */
[----:B------:R-:W-:Y:S01]  /*2fc0*/  HADD2 R21, R21, -1040, -1040 ;  /* 0xe410e41015157430 */ /* 0x000fe20000000000 */
[----:B------:R-:W-:-:S02]  /*2fd0*/  SHF.R.U32.HI R57, RZ, 0xa, R13 ;  /* 0x0000000aff397819 */ /* 0x000fc4000001160d */
[----:B------:R-:W-:Y:S01]  /*2fe0*/  LOP3.LUT R56, R56, 0x1f001f, RZ, 0xc0, !PT ;  /* 0x001f001f38387812 */ /* 0x000fe200078ec0ff */
[----:B------:R-:W-:Y:S01]  /*2ff0*/  HFMA2.MMA R59, R12, R23, R59 ;  /* 0x000000170c3b7235 */ /* 0x000fe2000000003b */
[----:B------:R-:W-:Y:S01]  /*3000*/  LOP3.LUT R60, R60, 0x64006400, RZ, 0xfc, !PT ;  /* 0x640064003c3c7812 */ /* 0x000fe200078efcff */
[-C--:B------:R-:W-:Y:S01]  /*3010*/  HFMA2 R58, R21, R23.reuse, R58 ;  /* 0x00000017153a7231 */ /* 0x080fe2000000003a */
[----:B------:R-:W-:Y:S02]  /*3020*/  LOP3.LUT R14, R14, 0x1f001f, RZ, 0xc0, !PT ;  /* 0x001f001f0e0e7812 */ /* 0x000fe400078ec0ff */
[----:B------:R-:W-:Y:S01]  /*3030*/  LOP3.LUT R57, R57, 0x1f001f, RZ, 0xc0, !PT ;  /* 0x001f001f39397812 */ /* 0x000fe200078ec0ff */
[----:B------:R-:W-:Y:S01]  /*3040*/  HADD2 R13, R60, -1040, -1040 ;  /* 0xe410e4103c0d7430 */ /* 0x000fe20000000000 */
[----:B------:R-:W-:Y:S01]  /*3050*/  LOP3.LUT R56, R56, 0x64006400, RZ, 0xfc, !PT ;  /* 0x6400640038387812 */ /* 0x000fe200078efcff */
[-C--:B0-----:R-:W-:Y:S01]  /*3060*/  HFMA2 R58, R53, R24.reuse, R58 ;  /* 0x00000018353a7231 */ /* 0x081fe2000000003a */
[----:B------:R-:W-:Y:S01]  /*3070*/  LOP3.LUT R14, R14, 0x64006400, RZ, 0xfc, !PT ;  /* 0x640064000e0e7812 */ /* 0x000fe200078efcff */
[-C--:B------:R-:W-:Y:S01]  /*3080*/  HFMA2.MMA R53, R55, R24.reuse, R59 ;  /* 0x0000001837357235 */ /* 0x080fe2000000003b */
[----:B------:R-:W-:Y:S01]  /*3090*/  LOP3.LUT R57, R57, 0x64006400, RZ, 0xfc, !PT ;  /* 0x6400640039397812 */ /* 0x000fe200078efcff */
[----:B------:R-:W-:Y:S01]  /*30a0*/  HFMA2.MMA R22, R54, R24, R22 ;  /* 0x0000001836167235 */ /* 0x000fe20000000016 */
[----:B------:R-:W-:Y:S01]  /*30b0*/  SHF.R.U32.HI R15, RZ, 0xa, R15 ;  /* 0x0000000aff0f7819 */ /* 0x000fe2000001160f */
[----:B------:R-:W-:Y:S01]  /*30c0*/  HADD2 R59, R56, -1040, -1040 ;  /* 0xe410e410383b7430 */ /* 0x000fe20000000000 */
[----:B------:R-:W-:Y:S01]  /*30d0*/  LOP3.LUT R12, R16, 0x1f001f, RZ, 0xc0, !PT ;  /* 0x001f001f100c7812 */ /* 0x000fe200078ec0ff */
[----:B------:R-:W-:Y:S01]  /*30e0*/  HFMA2 R23, R13, R23, R20 ;  /* 0x000000170d177231 */ /* 0x000fe20000000014 */
[----:B------:R-:W-:Y:S01]  /*30f0*/  LOP3.LUT R13, R17, 0x1f001f, RZ, 0xc0, !PT ;  /* 0x001f001f110d7812 */ /* 0x000fe200078ec0ff */
[----:B------:R-:W-:Y:S01]  /*3100*/  HADD2 R14, R14, -1040, -1040 ;  /* 0xe410e4100e0e7430 */ /* 0x000fe20000000000 */
[----:B------:R-:W-:Y:S01]  /*3110*/  LOP3.LUT R15, R15, 0x1f001f, RZ, 0xc0, !PT ;  /* 0x001f001f0f0f7812 */ /* 0x000fe200078ec0ff */
[----:B------:R-:W-:Y:S01]  /*3120*/  HADD2 R57, R57, -1040, -1040 ;  /* 0xe410e41039397430 */ /* 0x000fe20000000000 */
[-C--:B------:R-:W-:Y:S01]  /*3130*/  HFMA2.MMA R56, R59, R25.reuse, R22 ;  /* 0x000000193b387235 */ /* 0x080fe20000000016 */
[----:B------:R-:W-:Y:S01]  /*3140*/  LOP3.LUT R54, R12, 0x64006400, RZ, 0xfc, !PT ;  /* 0x640064000c367812 */ /* 0x000fe200078efcff */
[----:B------:R-:W-:Y:S01]  /*3150*/  HFMA2 R55, R52, R24, R23 ;  /* 0x0000001834377231 */ /* 0x000fe20000000017 */
[----:B------:R-:W-:Y:S01]  /*3160*/  HFMA2.MMA R53, R14, R25, R53 ;  /* 0x000000190e357235 */ /* 0x000fe20000000035 */
[----:B------:R-:W-:Y:S01]  /*3170*/  HFMA2 R57, R57, R25, R58 ;  /* 0x0000001939397231 */ /* 0x000fe2000000003a */
[----:B------:R-:W-:-:S02]  /*3180*/  LOP3.LUT R59, R15, 0x64006400, RZ, 0xfc, !PT ;  /* 0x640064000f3b7812 */ /* 0x000fc400078efcff */
[----:B------:R-:W-:Y:S02]  /*3190*/  LOP3.LUT R58, R13, 0x64006400, RZ, 0xfc, !PT ;  /* 0x640064000d3a7812 */ /* 0x000fe400078efcff */
[----:B------:R-:W0:Y:S01]  /*31a0*/  LDS.128 R12, [UR4+0x20] ;  /* 0x00002004ff0c7984 */ /* 0x000e220008000c00 */
[----:B------:R-:W-:Y:S01]  /*31b0*/  SHF.R.U32.HI R20, RZ, 0xa, R17 ;  /* 0x0000000aff147819 */ /* 0x000fe20000011611 */
[----:B------:R-:W-:Y:S01]  /*31c0*/  HADD2 R60, R59, -1040, -1040 ;  /* 0xe410e4103b3c7430 */ /* 0x000fe20000000000 */
[----:B------:R-:W-:Y:S01]  /*31d0*/  LOP3.LUT R17, R18, 0x1f001f, RZ, 0xc0, !PT ;  /* 0x001f001f12117812 */ /* 0x000fe200078ec0ff */
[----:B------:R-:W-:Y:S01]  /*31e0*/  HADD2 R58, R58, -1040, -1040 ;  /* 0xe410e4103a3a7430 */ /* 0x000fe20000000000 */
[----:B------:R-:W-:Y:S01]  /*31f0*/  SHF.R.U32.HI R21, RZ, 0xa, R18 ;  /* 0x0000000aff157819 */ /* 0x000fe20000011612 */
[----:B------:R-:W-:Y:S01]  /*3200*/  HADD2 R59, R54, -1040, -1040 ;  /* 0xe410e410363b7430 */ /* 0x000fe20000000000 */
[----:B------:R-:W-:Y:S01]  /*3210*/  LOP3.LUT R18, R19, 0x1f001f, RZ, 0xc0, !PT ;  /* 0x001f001f13127812 */ /* 0x000fe200078ec0ff */
[----:B------:R-:W-:Y:S01]  /*3220*/  HFMA2 R57, R58, R26, R57 ;  /* 0x0000001a3a397231 */ /* 0x000fe20000000039 */
[----:B------:R-:W-:-:S02]  /*3230*/  LOP3.LUT R58, R17, 0x64006400, RZ, 0xfc, !PT ;  /* 0x64006400113a7812 */ /* 0x000fc400078efcff */
[----:B------:R-:W-:Y:S01]  /*3240*/  LOP3.LUT R52, R4, 0x1f001f, RZ, 0xc0, !PT ;  /* 0x001f001f04347812 */ /* 0x000fe200078ec0ff */
[----:B------:R-:W-:Y:S01]  /*3250*/  HFMA2.MMA R56, R59, R26, R56 ;  /* 0x0000001a3b387235 */ /* 0x000fe20000000038 */
[----:B------:R-:W-:Y:S01]  /*3260*/  SHF.R.U32.HI R22, RZ, 0xa, R4 ;  /* 0x0000000aff167819 */ /* 0x000fe20000011604 */
[----:B------:R-:W-:Y:S01]  /*3270*/  HADD2 R58, R58, -1040, -1040 ;  /* 0xe410e4103a3a7430 */ /* 0x000fe20000000000 */
[----:B------:R-:W-:Y:S01]  /*3280*/  LOP3.LUT R18, R18, 0x64006400, RZ, 0xfc, !PT ;  /* 0x6400640012127812 */ /* 0x000fe200078efcff */
[----:B------:R-:W-:Y:S01]  /*3290*/  HFMA2 R57, R50, R27, R57 ;  /* 0x0000001b32397231 */ /* 0x000fe20000000039 */
[----:B------:R-:W-:Y:S01]  /*32a0*/  SHF.R.U32.HI R16, RZ, 0xa, R16 ;  /* 0x0000000aff107819 */ /* 0x000fe20000011610 */
[----:B------:R-:W-:Y:S01]  /*32b0*/  HFMA2.MMA R56, R51, R27, R56 ;  /* 0x0000001b33387235 */ /* 0x000fe20000000038 */
[----:B------:R-:W-:Y:S01]  /*32c0*/  LOP3.LUT R4, R5, 0x1f001f, RZ, 0xc0, !PT ;  /* 0x001f001f05047812 */ /* 0x000fe200078ec0ff */
[----:B------:R-:W-:Y:S01]  /*32d0*/  HFMA2.MMA R53, R58, R26, R53 ;  /* 0x0000001a3a357235 */ /* 0x000fe20000000035 */
[----:B------:R-:W-:-:S02]  /*32e0*/  SHF.R.U32.HI R23, RZ, 0xa, R5 ;  /* 0x0000000aff177819 */ /* 0x000fc40000011605 */
[----:B------:R-:W-:Y:S02]  /*32f0*/  LOP3.LUT R5, R6, 0x1f001f, RZ, 0xc0, !PT ;  /* 0x001f001f06057812 */ /* 0x000fe400078ec0ff */
[----:B------:R-:W-:Y:S02]  /*3300*/  SHF.R.U32.HI R24, RZ, 0xa, R6 ;  /* 0x0000000aff187819 */ /* 0x000fe40000011606 */
[----:B------:R-:W-:Y:S02]  /*3310*/  SHF.R.U32.HI R19, RZ, 0xa, R19 ;  /* 0x0000000aff137819 */ /* 0x000fe40000011613 */
[----:B------:R-:W-:Y:S02]  /*3320*/  LOP3.LUT R6, R7, 0x1f001f, RZ, 0xc0, !PT ;  /* 0x001f001f07067812 */ /* 0x000fe400078ec0ff */
[----:B------:R-:W-:Y:S01]  /*3330*/  SHF.R.U32.HI R54, RZ, 0xa, R7 ;  /* 0x0000000aff367819 */ /* 0x000fe20000011607 */
[----:B------:R-:W-:Y:S01]  /*3340*/  HFMA2 R7, R60, R25, R55 ;  /* 0x000000193c077231 */ /* 0x000fe20000000037 */
[----:B------:R-:W-:Y:S01]  /*3350*/  LOP3.LUT R16, R16, 0x1f001f, RZ, 0xc0, !PT ;  /* 0x001f001f10107812 */ /* 0x000fe200078ec0ff */
[----:B------:R-:W-:Y:S01]  /*3360*/  HADD2 R60, R18, -1040, -1040 ;  /* 0xe410e410123c7430 */ /* 0x000fe20000000000 */
[----:B------:R-:W-:-:S02]  /*3370*/  LOP3.LUT R21, R21, 0x1f001f, RZ, 0xc0, !PT ;  /* 0x001f001f15157812 */ /* 0x000fc400078ec0ff */
[----:B------:R-:W-:Y:S01]  /*3380*/  LOP3.LUT R20, R20, 0x1f001f, RZ, 0xc0, !PT ;  /* 0x001f001f14147812 */ /* 0x000fe200078ec0ff */
[----:B------:R-:W-:Y:S01]  /*3390*/  HFMA2 R7, R60, R26, R7 ;  /* 0x0000001a3c077231 */ /* 0x000fe20000000007 */
[----:B------:R-:W-:Y:S01]  /*33a0*/  LOP3.LUT R19, R19, 0x1f001f, RZ, 0xc0, !PT ;  /* 0x001f001f13137812 */ /* 0x000fe200078ec0ff */
[----:B------:R-:W-:Y:S01]  /*33b0*/  HFMA2.MMA R26, R49, R27, R53 ;  /* 0x0000001b311a7235 */ /* 0x000fe20000000035 */
        /* <DEDUP_REMOVED lines=11> */
[-C--:B0-----:R-:W-:Y:S01]  /*3470*/  HFMA2.MMA R56, R27, R12.reuse, R56 ;  /* 0x0000000c1b387235 */ /* 0x081fe20000000038 */
[-C--:B------:R-:W-:Y:S01]  /*3480*/  HFMA2 R57, R20, R12.reuse, R57 ;  /* 0x0000000c14397231 */ /* 0x080fe20000000039 */
[----:B------:R-:W-:Y:S01]  /*3490*/  HFMA2.MMA R26, R21, R12, R26 ;  /* 0x0000000c151a7235 */ /* 0x000fe2000000001a */
[----:B------:R-:W-:Y:S01]  /*34a0*/  HFMA2 R20, R16, R12, R7 ;  /* 0x0000000c10147231 */ /* 0x000fe20000000007 */
[----:B------:R-:W-:Y:S01]  /*34b0*/  LOP3.LUT R12, R4, 0x64006400, RZ, 0xfc, !PT ;  /* 0x64006400040c7812 */ /* 0x000fe200078efcff */
[----:B------:R-:W-:Y:S01]  /*34c0*/  HADD2 R21, R52, -1040, -1040 ;  /* 0xe410e41034157430 */ /* 0x000fe20000000000 */
[----:B------:R-:W-:-:S02]  /*34d0*/  LOP3.LUT R16, R5, 0x64006400, RZ, 0xfc, !PT ;  /* 0x6400640005107812 */ /* 0x000fc400078efcff */
[----:B------:R-:W-:Y:S01]  /*34e0*/  LOP3.LUT R19, R6, 0x64006400, RZ, 0xfc, !PT ;  /* 0x6400640006137812 */ /* 0x000fe200078efcff */
[----:B------:R-:W-:Y:S01]  /*34f0*/  HADD2 R12, R12, -1040, -1040 ;  /* 0xe410e4100c0c7430 */ /* 0x000fe20000000000 */
[----:B------:R-:W0:Y:S01]  /*3500*/  LDS.128 R4, [UR4+0x30] ;  /* 0x00003004ff047984 */ /* 0x000e220008000c00 */
[----:B------:R-:W-:Y:S01]  /*3510*/  HADD2 R27, R16, -1040, -1040 ;  /* 0xe410e410101b7430 */ /* 0x000fe20000000000 */
[----:B------:R-:W-:Y:S01]  /*3520*/  LOP3.LUT R24, R24, 0x1f001f, RZ, 0xc0, !PT ;  /* 0x001f001f18187812 */ /* 0x000fe200078ec0ff */
[-C--:B------:R-:W-:Y:S01]  /*3530*/  HFMA2.MMA R56, R21, R13.reuse, R56 ;  /* 0x0000000d15387235 */ /* 0x080fe20000000038 */
[----:B------:R-:W-:Y:S01]  /*3540*/  HADD2 R19, R19, -1040, -1040 ;  /* 0xe410e41013137430 */ /* 0x000fe20000000000 */
[----:B------:R-:W-:Y:S01]  /*3550*/  LOP3.LUT R22, R22, 0x64006400, RZ, 0xfc, !PT ;  /* 0x6400640016167812 */ /* 0x000fe200078efcff */
[-C--:B------:R-:W-:Y:S01]  /*3560*/  HFMA2 R57, R12, R13.reuse, R57 ;  /* 0x0000000d0c397231 */ /* 0x080fe20000000039 */
[----:B------:R-:W-:Y:S01]  /*3570*/  HFMA2.MMA R26, R27, R13, R26 ;  /* 0x0000000d1b1a7235 */ /* 0x000fe2000000001a */
[----:B------:R-:W-:Y:S01]  /*3580*/  LOP3.LUT R24, R24, 0x64006400, RZ, 0xfc, !PT ;  /* 0x6400640018187812 */ /* 0x000fe200078efcff */
[----:B------:R-:W-:Y:S01]  /*3590*/  HFMA2 R20, R19, R13, R20 ;  /* 0x0000000d13147231 */ /* 0x000fe20000000014 */
[----:B------:R-:W-:Y:S01]  /*35a0*/  LOP3.LUT R23, R23, 0x1f001f, RZ, 0xc0, !PT ;  /* 0x001f001f17177812 */ /* 0x000fe200078ec0ff */
[-C--:B------:R-:W-:Y:S01]  /*35b0*/  HFMA2.MMA R56, R40, R14.reuse, R56 ;  /* 0x0000000e28387235 */ /* 0x080fe20000000038 */
[----:B------:R-:W-:Y:S01]  /*35c0*/  LOP3.LUT R54, R54, 0x1f001f, RZ, 0xc0, !PT ;  /* 0x001f001f36367812 */ /* 0x000fe200078ec0ff */
[----:B------:R-:W-:Y:S01]  /*35d0*/  HADD2 R13, R22, -1040, -1040 ;  /* 0xe410e410160d7430 */ /* 0x000fe20000000000 */
[----:B------:R-:W-:Y:S01]  /*35e0*/  LOP3.LUT R25, R8, 0x1f001f, RZ, 0xc0, !PT ;  /* 0x001f001f08197812 */ /* 0x000fe200078ec0ff */
[----:B------:R-:W-:Y:S01]  /*35f0*/  HFMA2.MMA R26, R42, R14, R26 ;  /* 0x0000000e2a1a7235 */ /* 0x000fe2000000001a */
[----:B------:R-:W-:Y:S01]  /*3600*/  LOP3.LUT R17, R10, 0x1f001f, RZ, 0xc0, !PT ;  /* 0x001f001f0a117812 */ /* 0x000fe200078ec0ff */
[----:B------:R-:W-:Y:S01]  /*3610*/  HADD2 R19, R24, -1040, -1040 ;  /* 0xe410e41018137430 */ /* 0x000fe20000000000 */
[----:B------:R-:W-:Y:S01]  /*3620*/  LOP3.LUT R23, R23, 0x64006400, RZ, 0xfc, !PT ;  /* 0x6400640017177812 */ /* 0x000fe200078efcff */
[-C--:B------:R-:W-:Y:S01]  /*3630*/  HFMA2.MMA R56, R13, R15.reuse, R56 ;  /* 0x0000000f0d387235 */ /* 0x080fe20000000038 */
[----:B------:R-:W-:Y:S01]  /*3640*/  LOP3.LUT R54, R54, 0x64006400, RZ, 0xfc, !PT ;  /* 0x6400640036367812 */ /* 0x000fe200078efcff */
[-C--:B------:R-:W-:Y:S01]  /*3650*/  HFMA2 R57, R41, R14.reuse, R57 ;  /* 0x0000000e29397231 */ /* 0x080fe20000000039 */
[----:B------:R-:W-:Y:S01]  /*3660*/  LOP3.LUT R55, R9, 0x1f001f, RZ, 0xc0, !PT ;  /* 0x001f001f09377812 */ /* 0x000fe200078ec0ff */
[----:B------:R-:W-:Y:S01]  /*3670*/  HFMA2 R20, R43, R14, R20 ;  /* 0x0000000e2b147231 */ /* 0x000fe20000000014 */
[----:B------:R-:W-:Y:S01]  /*3680*/  LOP3.LUT R18, R11, 0x1f001f, RZ, 0xc0, !PT ;  /* 0x001f001f0b127812 */ /* 0x000fe200078ec0ff */
[----:B------:R-:W-:Y:S01]  /*3690*/  HADD2 R12, R23, -1040, -1040 ;  /* 0xe410e410170c7430 */ /* 0x000fe20000000000 */
        /* <DEDUP_REMOVED lines=8> */
[----:B------:R-:W-:Y:S01]  /*3720*/  SHF.R.U32.HI R8, RZ, 0xa, R8 ;  /* 0x0000000aff087819 */ /* 0x000fe20000011608 */
[-C--:B------:R-:W-:Y:S01]  /*3730*/  HFMA2 R57, R12, R15.reuse, R57 ;  /* 0x0000000f0c397231 */ /* 0x080fe20000000039 */
[----:B------:R-:W-:Y:S01]  /*3740*/  SHF.R.U32.HI R9, RZ, 0xa, R9 ;  /* 0x0000000aff097819 */ /* 0x000fe20000011609 */
[----:B------:R-:W-:Y:S01]  /*3750*/  HFMA2 R20, R13, R15, R20 ;  /* 0x0000000f0d147231 */ /* 0x000fe20000000014 */
[----:B------:R-:W-:Y:S01]  /*3760*/  SHF.R.U32.HI R10, RZ, 0xa, R10 ;  /* 0x0000000aff0a7819 */ /* 0x000fe2000001160a */
[----:B------:R-:W-:Y:S01]  /*3770*/  HADD2 R12, R55, -1040, -1040 ;  /* 0xe410e410370c7430 */ /* 0x000fe20000000000 */
[----:B------:R-:W-:Y:S01]  /*3780*/  LOP3.LUT R8, R8, 0x1f001f, RZ, 0xc0, !PT ;  /* 0x001f001f08087812 */ /* 0x000fe200078ec0ff */
[----:B------:R-:W-:Y:S01]  /*3790*/  HADD2 R13, R18, -1040, -1040 ;  /* 0xe410e410120d7430 */ /* 0x000fe20000000000 */
[-C--:B0-----:R-:W-:Y:S01]  /*37a0*/  HFMA2.MMA R56, R25, R4.reuse, R56 ;  /* 0x0000000419387235 */ /* 0x081fe20000000038 */
[----:B------:R-:W-:Y:S01]  /*37b0*/  LOP3.LUT R9, R9, 0x1f001f, RZ, 0xc0, !PT ;  /* 0x001f001f09097812 */ /* 0x000fe200078ec0ff */
[----:B------:R-:W-:Y:S01]  /*37c0*/  HFMA2.MMA R26, R17, R4, R26 ;  /* 0x00000004111a7235 */ /* 0x000fe2000000001a */
[----:B------:R-:W-:Y:S01]  /*37d0*/  LOP3.LUT R10, R10, 0x1f001f, RZ, 0xc0, !PT ;  /* 0x001f001f0a0a7812 */ /* 0x000fe200078ec0ff */
[-C--:B------:R-:W-:Y:S01]  /*37e0*/  HFMA2 R57, R12, R4.reuse, R57 ;  /* 0x000000040c397231 */ /* 0x080fe20000000039 */
[----:B------:R-:W-:Y:S01]  /*37f0*/  LOP3.LUT R8, R8, 0x64006400, RZ, 0xfc, !PT ;  /* 0x6400640008087812 */ /* 0x000fe200078efcff */
[----:B------:R-:W-:Y:S01]  /*3800*/  HFMA2 R20, R13, R4, R20 ;  /* 0x000000040d147231 */ /* 0x000fe20000000014 */
[----:B------:R-:W-:Y:S01]  /*3810*/  LOP3.LUT R9, R9, 0x64006400, RZ, 0xfc, !PT ;  /* 0x6400640009097812 */ /* 0x000fe200078efcff */
[-C--:B------:R-:W-:Y:S01]  /*3820*/  HFMA2.MMA R56, R44, R5.reuse, R56 ;  /* 0x000000052c387235 */ /* 0x080fe20000000038 */
[----:B------:R-:W-:Y:S01]  /*3830*/  LOP3.LUT R10, R10, 0x64006400, RZ, 0xfc, !PT ;  /* 0x640064000a0a7812 */ /* 0x000fe200078efcff */
[-C--:B------:R-:W-:Y:S01]  /*3840*/  HFMA2 R57, R45, R5.reuse, R57 ;  /* 0x000000052d397231 */ /* 0x080fe20000000039 */
[----:B------:R-:W-:Y:S01]  /*3850*/  HFMA2.MMA R26, R46, R5, R26 ;  /* 0x000000052e1a7235 */ /* 0x000fe2000000001a */
[----:B------:R-:W-:Y:S01]  /*3860*/  HFMA2 R20, R47, R5, R20 ;  /* 0x000000052f147231 */ /* 0x000fe20000000014 */
[----:B------:R-:W-:Y:S01]  /*3870*/  SHF.R.U32.HI R11, RZ, 0xa, R11 ;  /* 0x0000000aff0b7819 */ /* 0x000fe2000001160b */
[----:B------:R-:W-:-:S02]  /*3880*/  HADD2 R5, R8, -1040, -1040 ;  /* 0xe410e41008057430 */ /* 0x000fc40000000000 */
[----:B------:R-:W-:Y:S01]  /*3890*/  HADD2 R4, R9, -1040, -1040 ;  /* 0xe410e41009047430 */ /* 0x000fe20000000000 */
[----:B------:R-:W-:Y:S01]  /*38a0*/  LOP3.LUT R11, R11, 0x1f001f, RZ, 0xc0, !PT ;  /* 0x001f001f0b0b7812 */ /* 0x000fe200078ec0ff */
[----:B------:R-:W-:Y:S02]  /*38b0*/  HADD2 R9, R10, -1040, -1040 ;  /* 0xe410e4100a097430 */ /* 0x000fe40000000000 */
[-C--:B------:R-:W-:Y:S01]  /*38c0*/  HFMA2.MMA R56, R5, R6.reuse, R56 ;  /* 0x0000000605387235 */ /* 0x080fe20000000038 */
[----:B------:R-:W-:Y:S01]  /*38d0*/  HADD2 R5, R38, -1040, -1040 ;  /* 0xe410e41026057430 */ /* 0x000fe20000000000 */
[----:B------:R-:W-:Y:S01]  /*38e0*/  LOP3.LUT R11, R11, 0x64006400, RZ, 0xfc, !PT ;  /* 0x640064000b0b7812 */ /* 0x000fe200078efcff */
[----:B------:R-:W-:Y:S01]  /*38f0*/  HFMA2 R57, R4, R6, R57 ;  /* 0x0000000604397231 */ /* 0x000fe20000000039 */
[----:B------:R-:W-:Y:S01]  /*3900*/  HFMA2.MMA R26, R9, R6, R26 ;  /* 0x00000006091a7235 */ /* 0x000fe2000000001a */
[----:B------:R-:W-:Y:S02]  /*3910*/  HADD2 R9, R36, -1040, -1040 ;  /* 0xe410e41024097430 */ /* 0x000fe40000000000 */
[----:B------:R-:W-:Y:S01]  /*3920*/  HFMA2.MMA R56, R5, R7, R56 ;  /* 0x0000000705387235 */ /* 0x000fe20000000038 */
[----:B------:R-:W-:-:S02]  /*3930*/  HADD2 R11, R11, -1040, -1040 ;  /* 0xe410e4100b0b7430 */ /* 0x000fc40000000000 */
[----:B------:R-:W-:Y:S01]  /*3940*/  HADD2 R4, R37, -1040, -1040 ;  /* 0xe410e41025047430 */ /* 0x000fe20000000000 */
[----:B------:R-:W-:Y:S01]  /*3950*/  HFMA2.MMA R26, R9, R7, R26 ;  /* 0x00000007091a7235 */ /* 0x000fe2000000001a */
[----:B------:R-:W-:Y:S02]  /*3960*/  HFMA2 R20, R11, R6, R20 ;  /* 0x000000060b147231 */ /* 0x000fe40000000014 */
[-C--:B------:R-:W-:Y:S02]  /*3970*/  HFMA2 R57, R4, R7.reuse, R57 ;  /* 0x0000000704397231 */ /* 0x080fe40000000039 */
[----:B------:R-:W-:Y:S02]  /*3980*/  HFMA2 R20, R35, R7, R20 ;  /* 0x0000000723147231 */ /* 0x000fe40000000014 */
[----:B------:R-:W-:Y:S02]  /*3990*/  HADD2 R56, R56.H0_H0, R56.H1_H1 ;  /* 0x3000003838387230 */ /* 0x000fe40000000800 */
[----:B------:R-:W-:-:S02]  /*39a0*/  HADD2 R57, R57.H0_H0, R57.H1_H1 ;  /* 0x3000003939397230 */ /* 0x000fc40000000800 */
[----:B------:R-:W-:Y:S02]  /*39b0*/  HADD2 R26, R26.H0_H0, R26.H1_H1 ;  /* 0x3000001a1a1a7230 */ /* 0x000fe40000000800 */
[----:B------:R-:W-:Y:S01]  /*39c0*/  HADD2 R13, R20.H0_H0, R20.H1_H1 ;  /* 0x30000014140d7230 */ /* 0x000fe20000000800 */
[----:B------:R-:W-:-:S04]  /*39d0*/  PRMT R56, R56, 0x5410, R57 ;  /* 0x0000541038387816 */ /* 0x000fc80000000039 */
[----:B------:R-:W-:Y:S02]  /*39e0*/  PRMT R26, R26, 0x5410, R13 ;  /* 0x000054101a1a7816 */ /* 0x000fe4000000000d */
[----:B------:R-:W-:-:S03]  /*39f0*/  HFMA2.MMA R33, R56, R28, R33 ;  /* 0x0000001c38217235 */ /* 0x000fc60000000021 */
[----:B------:R-:W-:Y:S02]  /*3a00*/  HFMA2 R31, R26, R0, R31 ;  /* 0x000000001a1f7231 */ /* 0x000fe4000000001f */
.L_x_2946:
[C---:B------:R-:W-:Y:S01]  /*3a10*/  ISETP.GE.AND P0, PT, R39.reuse, c[0x0][0x1b0], PT ;  /* 0x00006c0027007a0c */ /* 0x040fe20003f06270 */
[----:B------:R-:W-:Y:S01]  /*3a20*/  UIADD3 UR4, UR4, 0x40, URZ ;  /* 0x0000004004047890 */ /* 0x000fe2000fffe03f */
[----:B------:R-:W-:Y:S01]  /*3a30*/  ISETP.LT.AND P1, PT, R39, R30, PT ;  /* 0x0000001e2700720c */ /* 0x000fe20003f21270 */
[----:B------:R-:W-:Y:S02]  /*3a40*/  IMAD.MOV.U32 R5, RZ, RZ, R2 ;  /* 0x000000ffff057224 */ /* 0x000fe400078e0002 */
[----:B------:R-:W-:-:S10]  /*3a50*/  IMAD.MOV.U32 R6, RZ, RZ, R3 ;  /* 0x000000ffff067224 */ /* 0x000fd400078e0003 */
[----:B------:R-:W-:Y:S05]  /*3a60*/  @!P0 BRA P1, `(.L_x_2947) ;  /* 0xffffe97000008947 */ /* 0x000fea000083ffff */
.L_x_2945:
[----:B------:R-:W-:Y:S05]  /*3a70*/  @P2 EXIT ;  /* 0x000000000000294d */ /* 0x000fea0003800000 */
[----:B------:R-:W0:Y:S01]  /*3a80*/  S2R R0, SR_CTAID.X ;  /* 0x0000000000007919 */ /* 0x000e220000002500 */
[----:B------:R-:W-:-:S03]  /*3a90*/  HMUL2 R33, R33, R29.H0_H0 ;  /* 0x2000001d21217232 */ /* 0x000fc60000000000 */
[----:B------:R-:W0:Y:S04]  /*3aa0*/  S2R R3, SR_TID.X ;  /* 0x0000000000037919 */ /* 0x000e280000002100 */
[----:B------:R-:W1:Y:S01]  /*3ab0*/  S2R R5, SR_CTAID.Y ;  /* 0x0000000000057919 */ /* 0x000e620000002600 */
[----:B0-----:R-:W-:Y:S02]  /*3ac0*/  IMAD R0, R0, 0x40, R3 ;  /* 0x0000004000007824 */ /* 0x001fe400078e0203 */
[----:B------:R-:W-:Y:S02]  /*3ad0*/  IMAD.MOV.U32 R3, RZ, RZ, 0x2 ;  /* 0x00000002ff037424 */ /* 0x000fe400078e00ff */
[----:B------:R-:W-:-:S04]  /*3ae0*/  IMAD.SHL.U32 R0, R0, 0x4, RZ ;  /* 0x0000000400007824 */ /* 0x000fc800078e00ff */
[----:B-1----:R-:W-:-:S04]  /*3af0*/  IMAD R2, R5, c[0x0][0x18c], R0 ;  /* 0x0000630005027a24 */ /* 0x002fc800078e0200 */
        /* <DEDUP_REMOVED lines=8> */
.L_x_2951:
[----:B------:R-:W0:Y:S02]  /*3b80*/  LDS R4, [R0] ;  /* 0x0000000000047984 */ /* 0x000e240000000800 */
[----:B0-----:R-:W-:-:S06]  /*3b90*/  HADD2 R5, R4, R33 ;  /* 0x0000002104057230 */ /* 0x001fcc0000000000 */
[----:B------:R-:W0:Y:S02]  /*3ba0*/  ATOMS.CAST.SPIN R5, [R0], R4, R5 ;  /* 0x000000040005738d */ /* 0x000e240001800005 */
[----:B0-----:R-:W-:-:S13]  /*3bb0*/  ISETP.EQ.U32.AND P0, PT, R5, 0x1, PT ;  /* 0x000000010500780c */ /* 0x001fda0003f02070 */
[----:B------:R-:W-:Y:S05]  /*3bc0*/  @!P0 BRA `(.L_x_2951) ;  /* 0xffffffb000008947 */ /* 0x000fea000383ffff */
[----:B------:R-:W-:Y:S05]  /*3bd0*/  BRA `(.L_x_2949) ;  /* 0x0000003000007947 */ /* 0x000fea0003800000 */
.L_x_2950:
[----:B------:R-:W2:Y:S02]  /*3be0*/  LD.E R0, [R2.64] ;  /* 0x0000000602007980 */ /* 0x000ea4000c101900 */
[----:B--2---:R-:W-:-:S05]  /*3bf0*/  IMAD.IADD R5, R33, 0x1, R0 ;  /* 0x0000000121057824 */ /* 0x004fca00078e0200 */
[----:B------:R0:W-:Y:S02]  /*3c00*/  ST.E [R2.64], R5 ;  /* 0x0000000502007985 */ /* 0x0001e4000c101906 */
.L_x_2949:
[----:B------:R-:W-:Y:S05]  /*3c10*/  BSYNC B0 ;  /* 0x0000000000007941 */ /* 0x000fea0003800000 */
.L_x_2948:
[----:B------:R-:W2:Y:S02]  /*3c20*/  ATOM.E.ADD.F16x2.RN.STRONG.GPU P0, RZ, [R2.64+0x4], R29 ;  /* 0x0000041d02ff798a */ /* 0x000ea4000810e9c6 */
[----:B--2---:R-:W-:Y:S05]  /*3c30*/  @P0 EXIT ;  /* 0x000000000000094d */ /* 0x004fea0003800000 */
[----:B------:R-:W1:Y:S02]  /*3c40*/  QSPC.E.S P0, RZ, [R2+0x4] ;  /* 0x0000040002ff73aa */ /* 0x000e640000000500 */
[----:B-1----:R-:W-:Y:S05]  /*3c50*/  @!P0 BRA `(.L_x_2952) ;  /* 0x0000008000008947 */ /* 0x002fea0003800000 */
[----:B0-----:R-:W-:-:S04]  /*3c60*/  IADD3 R2, R2, 0x4, RZ ;  /* 0x0000000402027810 */ /* 0x001fc80007ffe0ff */
[----:B------:R-:W-:-:S05]  /*3c70*/  LOP3.LUT R2, R2, 0xffffff, RZ, 0xc0, !PT ;  /* 0x00ffffff02027812 */ /* 0x000fca00078ec0ff */
.L_x_2953:
[----:B------:R-:W0:Y:S02]  /*3c80*/  LDS R4, [R2] ;  /* 0x0000000002047984 */ /* 0x000e240000000800 */
[----:B0-----:R-:W-:-:S10]  /*3c90*/  HFMA2.MMA R5, R4, 1, 1, R29 ;  /* 0x3c003c0004057835 */ /* 0x001fd4000000001d */
[----:B------:R-:W0:Y:S02]  /*3ca0*/  ATOMS.CAST.SPIN R5, [R2], R4, R5 ;  /* 0x000000040205738d */ /* 0x000e240001800005 */
[----:B0-----:R-:W-:-:S13]  /*3cb0*/  ISETP.EQ.U32.AND P0, PT, R5, 0x1, PT ;  /* 0x000000010500780c */ /* 0x001fda0003f02070 */
[----:B------:R-:W-:Y:S05]  /*3cc0*/  @!P0 BRA `(.L_x_2953) ;  /* 0xffffffb000008947 */ /* 0x000fea000383ffff */
[----:B------:R-:W-:Y:S05]  /*3cd0*/  EXIT ;  /* 0x000000000000794d */ /* 0x000fea0003800000 */
.L_x_2952:
[----:B------:R-:W2:Y:S02]  /*3ce0*/  LD.E R0, [R2.64+0x4] ;  /* 0x0000040602007980 */ /* 0x000ea4000c101900 */
[----:B0-2---:R-:W-:-:S05]  /*3cf0*/  IMAD.IADD R5, R29, 0x1, R0 ;  /* 0x000000011d057824 */ /* 0x005fca00078e0200 */
[----:B------:R-:W-:Y:S01]  /*3d00*/  ST.E [R2.64+0x4], R5 ;  /* 0x0000040502007985 */ /* 0x000fe2000c101906 */
[----:B------:R-:W-:Y:S05]  /*3d10*/  EXIT ;  /* 0x000000000000794d */ /* 0x000fea0003800000 */
.L_x_2954:
        /* <DEDUP_REMOVED lines=14> */
.L_x_3321:


//--------------------- .text._Z23gemm_half_q_half_kernelILi1ELi16ELb1ELb1ELi64EEvPK6__halfPKjS4_S2_PS0_iiiiPKtS7_iiiiiibS2_i --------------------------
	.section	.text._Z23gemm_half_q_half_kernelILi1ELi16ELb1ELb1ELi64EEvPK6__halfPKjS4_S2_PS0_iiiiPKtS7_iiiiiibS2_i,"ax",@progbits
	.sectioninfo	@"SHI_REGISTERS=70"
	.align	128
        .global         _Z23gemm_half_q_half_kernelILi1ELi16ELb1ELb1ELi64EEvPK6__halfPKjS4_S2_PS0_iiiiPKtS7_iiiiiibS2_i
        .type           _Z23gemm_half_q_half_kernelILi1ELi16ELb1ELb1ELi64EEvPK6__halfPKjS4_S2_PS0_iiiiPKtS7_iiiiiibS2_i,@function
        .size           _Z23gemm_half_q_half_kernelILi1ELi16ELb1ELb1ELi64EEvPK6__halfPKjS4_S2_PS0_iiiiPKtS7_iiiiiibS2_i,(.L_x_3322 - _Z23gemm_half_q_half_kernelILi1ELi16ELb1ELb1ELi64EEvPK6__halfPKjS4_S2_PS0_iiiiPKtS7_iiiiiibS2_i)
        .other          _Z23gemm_half_q_half_kernelILi1ELi16ELb1ELb1ELi64EEvPK6__halfPKjS4_S2_PS0_iiiiPKtS7_iiiiiibS2_i,@"STO_CUDA_ENTRY STV_DEFAULT"
_Z23gemm_half_q_half_kernelILi1ELi16ELb1ELb1ELi64EEvPK6__halfPKjS4_S2_PS0_iiiiPKtS7_iiiiiibS2_i:
.text._Z23gemm_half_q_half_kernelILi1ELi16ELb1ELb1ELi64EEvPK6__halfPKjS4_S2_PS0_iiiiPKtS7_iiiiiibS2_i:
        /* <DEDUP_REMOVED lines=45> */
.L_x_2956:
[----:B------:R-:W-:Y:S05]  /*02d0*/  BSYNC B0 ;  /* 0x0000000000007941 */ /* 0x000fea0003800000 */
.L_x_2955:
[----:B------:R-:W-:Y:S05]  /*02e0*/  @P2 EXIT ;  /* 0x000000000000294d */ /* 0x000fea0003800000 */
[C---:B------:R-:W-:Y:S01]  /*02f0*/  ISETP.GT.AND P4, PT, R36.reuse, c[0x0][0x1a8], PT ;  /* 0x00006a0024007a0c */ /* 0x040fe20003f84270 */
[----:B------:R-:W1:Y:S01]  /*0300*/  LDC.S8 R13, c[0x0][0x1c0] ;  /* 0x00007000ff0d7b82 */ /* 0x000e620000000200 */
[C---:B------:R-:W-:Y:S02]  /*0310*/  ISETP.GT.AND P6, PT, R36.reuse, c[0x0][0x1ac], PT ;  /* 0x00006b0024007a0c */ /* 0x040fe40003fc4270 */
[C---:B------:R-:W-:Y:S02]  /*0320*/  ISETP.GT.AND P5, PT, R36.reuse, c[0x0][0x1b0], PT ;  /* 0x00006c0024007a0c */ /* 0x040fe40003fa4270 */
[----:B------:R-:W-:-:S02]  /*0330*/  IMNMX R5, R36, c[0x0][0x1a8], PT ;  /* 0x00006a0024057a17 */ /* 0x000fc40003800200 */
[C---:B------:R-:W-:Y:S02]  /*0340*/  ISETP.GT.AND P2, PT, R36.reuse, c[0x0][0x1b4], PT ;  /* 0x00006d0024007a0c */ /* 0x040fe40003f44270 */
[----:B0-----:R-:W-:Y:S02]  /*0350*/  SHF.R.S32.HI R8, RZ, 0x1f, R5 ;  /* 0x0000001fff087819 */ /* 0x001fe40000011405 */
[C---:B------:R-:W-:Y:S02]  /*0360*/  ISETP.GT.AND P3, PT, R36.reuse, c[0x0][0x1b8], PT ;  /* 0x00006e0024007a0c */ /* 0x040fe40003f64270 */
[C---:B------:R-:W-:Y:S02]  /*0370*/  @P4 IMNMX R3, R36.reuse, c[0x0][0x1ac], PT ;  /* 0x00006b0024034a17 */ /* 0x040fe40003800200 */
[----:B------:R-:W-:Y:S02]  /*0380*/  @P6 IMNMX R6, R36, c[0x0][0x1b0], PT ;  /* 0x00006c0024066a17 */ /* 0x000fe40003800200 */
[----:B------:R-:W-:-:S02]  /*0390*/  @P4 IADD3 R3, R3, -c[0x0][0x1a8], RZ ;  /* 0x80006a0003034a10 */ /* 0x000fc40007ffe0ff */
[----:B------:R-:W-:Y:S02]  /*03a0*/  LEA.HI R12, R8, R5, RZ, 0x5 ;  /* 0x00000005080c7211 */ /* 0x000fe400078f28ff */
[----:B------:R-:W-:Y:S02]  /*03b0*/  @P4 SHF.R.S32.HI R4, RZ, 0x1f, R3 ;  /* 0x0000001fff044819 */ /* 0x000fe40000011403 */
[----:B------:R-:W-:Y:S02]  /*03c0*/  @P6 IADD3 R6, R6, -c[0x0][0x1ac], RZ ;  /* 0x80006b0006066a10 */ /* 0x000fe40007ffe0ff */
[----:B------:R-:W-:Y:S02]  /*03d0*/  @P4 LEA.HI R5, R4, R3, RZ, 0x5 ;  /* 0x0000000304054211 */ /* 0x000fe400078f28ff */
[----:B------:R-:W-:Y:S02]  /*03e0*/  @P5 IMNMX R4, R36, c[0x0][0x1b4], PT ;  /* 0x00006d0024045a17 */ /* 0x000fe40003800200 */
[----:B------:R-:W-:-:S02]  /*03f0*/  @P6 SHF.R.S32.HI R3, RZ, 0x1f, R6 ;  /* 0x0000001fff036819 */ /* 0x000fc40000011406 */
[----:B------:R-:W-:Y:S02]  /*0400*/  @P5 IADD3 R4, R4, -c[0x0][0x1b0], RZ ;  /* 0x80006c0004045a10 */ /* 0x000fe40007ffe0ff */
[C---:B------:R-:W-:Y:S02]  /*0410*/  @P2 IMNMX R7, R36.reuse, c[0x0][0x1b8], PT ;  /* 0x00006e0024072a17 */ /* 0x040fe40003800200 */
[----:B------:R-:W-:Y:S02]  /*0420*/  @P6 LEA.HI R6, R3, R6, RZ, 0x5 ;  /* 0x0000000603066211 */ /* 0x000fe400078f28ff */
[----:B------:R-:W-:Y:S02]  /*0430*/  @P5 SHF.R.S32.HI R3, RZ, 0x1f, R4 ;  /* 0x0000001fff035819 */ /* 0x000fe40000011404 */
[----:B------:R-:W-:Y:S02]  /*0440*/  @P3 IMNMX R9, R36, c[0x0][0x1bc], PT ;  /* 0x00006f0024093a17 */ /* 0x000fe40003800200 */
[----:B------:R-:W-:-:S02]  /*0450*/  @P2 IADD3 R8, R7, -c[0x0][0x1b4], RZ ;  /* 0x80006d0007082a10 */ /* 0x000fc40007ffe0ff */
[----:B------:R-:W-:Y:S01]  /*0460*/  @P5 LEA.HI R7, R3, R4, RZ, 0x5 ;  /* 0x0000000403075211 */ /* 0x000fe200078f28ff */
[----:B------:R-:W-:Y:S01]  /*0470*/  IMAD.MOV.U32 R4, RZ, RZ, RZ ;  /* 0x000000ffff047224 */ /* 0x000fe200078e00ff */
[----:B-1----:R-:W-:Y:S01]  /*0480*/  ISETP.NE.AND P0, PT, R13, RZ, PT ;  /* 0x000000ff0d00720c */ /* 0x002fe20003f05270 */
[----:B------:R-:W-:Y:S01]  /*0490*/  IMAD.MOV.U32 R3, RZ, RZ, RZ ;  /* 0x000000ffff037224 */ /* 0x000fe200078e00ff */
[----:B------:R-:W-:Y:S02]  /*04a0*/  @P3 IADD3 R10, R9, -c[0x0][0x1b8], RZ ;  /* 0x80006e00090a3a10 */ /* 0x000fe40007ffe0ff */
[----:B------:R-:W-:Y:S02]  /*04b0*/  @P2 SHF.R.S32.HI R9, RZ, 0x1f, R8 ;  /* 0x0000001fff092819 */ /* 0x000fe40000011408 */
[----:B------:R-:W-:Y:S02]  /*04c0*/  @P5 SHF.R.S32.HI R7, RZ, 0x5, R7 ;  /* 0x00000005ff075819 */ /* 0x000fe40000011407 */
[----:B------:R-:W-:-:S02]  /*04d0*/  ISETP.NE.OR P0, PT, R2, RZ, !P0 ;  /* 0x000000ff0200720c */ /* 0x000fc40004705670 */
[----:B------:R-:W-:Y:S02]  /*04e0*/  @P3 SHF.R.S32.HI R11, RZ, 0x1f, R10 ;  /* 0x0000001fff0b3819 */ /* 0x000fe4000001140a */
[----:B------:R-:W-:Y:S02]  /*04f0*/  @P4 SHF.R.S32.HI R5, RZ, 0x5, R5 ;  /* 0x00000005ff054819 */ /* 0x000fe40000011405 */
[----:B------:R-:W-:Y:S01]  /*0500*/  @P2 LEA.HI R9, R9, R8, RZ, 0x5 ;  /* 0x0000000809092211 */ /* 0x000fe200078f28ff */
[----:B------:R-:W-:Y:S01]  /*0510*/  IMAD.MOV.U32 R8, RZ, RZ, RZ ;  /* 0x000000ffff087224 */ /* 0x000fe200078e00ff */
[----:B------:R-:W-:Y:S01]  /*0520*/  ISETP.GE.OR P0, PT, R15, c[0x0][0x188], P0 ;  /* 0x000062000f007a0c */ /* 0x000fe20000706670 */
[----:B------:R-:W-:Y:S01]  /*0530*/  @P5 IMAD.SHL.U32 R8, R7, 0x4, RZ ;  /* 0x0000000407085824 */ /* 0x000fe200078e00ff */
[----:B------:R-:W-:Y:S01]  /*0540*/  @P3 LEA.HI R11, R11, R10, RZ, 0x5 ;  /* 0x0000000a0b0b3211 */ /* 0x000fe200078f28ff */
[----:B------:R-:W-:Y:S01]  /*0550*/  @P4 IMAD R4, R5, 0x6, RZ ;  /* 0x0000000605044824 */ /* 0x000fe200078e02ff */
[----:B------:R-:W-:Y:S01]  /*0560*/  @P6 SHF.R.S32.HI R6, RZ, 0x5, R6 ;  /* 0x00000005ff066819 */ /* 0x000fe20000011406 */
[----:B------:R-:W-:Y:S01]  /*0570*/  IMAD.MOV.U32 R5, RZ, RZ, RZ ;  /* 0x000000ffff057224 */ /* 0x000fe200078e00ff */
[----:B------:R-:W-:-:S02]  /*0580*/  SHF.R.S32.HI R7, RZ, 0x5, R12 ;  /* 0x00000005ff077819 */ /* 0x000fc4000001140c */
[----:B------:R-:W-:Y:S01]  /*0590*/  @P2 SHF.R.S32.HI R9, RZ, 0x5, R9 ;  /* 0x00000005ff092819 */ /* 0x000fe20000011409 */
[----:B------:R-:W-:Y:S01]  /*05a0*/  @P6 IMAD R3, R6, 0x5, RZ ;  /* 0x0000000506036824 */ /* 0x000fe200078e02ff */
[----:B------:R-:W-:Y:S01]  /*05b0*/  @P3 SHF.R.S32.HI R11, RZ, 0x5, R11 ;  /* 0x00000005ff0b3819 */ /* 0x000fe2000001140b */
[----:B------:R-:W-:Y:S01]  /*05c0*/  IMAD R4, R7, 0x8, R4 ;  /* 0x0000000807047824 */ /* 0x000fe200078e0204 */
[----:B------:R-:W-:Y:S01]  /*05d0*/  ISETP.GE.AND P4, PT, R36, R33, PT ;  /* 0x000000212400720c */ /* 0x000fe20003f86270 */
[----:B------:R-:W-:Y:S01]  /*05e0*/  IMAD.MOV.U32 R6, RZ, RZ, RZ ;  /* 0x000000ffff067224 */ /* 0x000fe200078e00ff */
[----:B------:R-:W-:Y:S01]  /*05f0*/  SHF.R.S32.HI R18, RZ, 0x1f, R0 ;  /* 0x0000001fff127819 */ /* 0x000fe20000011400 */
[----:B------:R-:W-:Y:S01]  /*0600*/  @P2 IMAD R5, R9, 0x3, RZ ;  /* 0x0000000309052824 */ /* 0x000fe200078e02ff */
[----:B------:R-:W-:Y:S01]  /*0610*/  IADD3 R8, R8, R4, R3 ;  /* 0x0000000408087210 */ /* 0x000fe20007ffe003 */
[----:B------:R-:W-:Y:S01]  /*0620*/  @P3 IMAD.SHL.U32 R6, R11, 0x2, RZ ;  /* 0x000000020b063824 */ /* 0x000fe200078e00ff */
[----:B------:R-:W-:Y:S01]  /*0630*/  ISETP.GE.OR P2, PT, R36, c[0x0][0x1b0], P4 ;  /* 0x00006c0024007a0c */ /* 0x000fe20002746670 */
[----:B------:R-:W-:-:S02]  /*0640*/  IMAD.MOV.U32 R3, RZ, RZ, 0x2 ;  /* 0x00000002ff037424 */ /* 0x000fc400078e00ff */
[----:B------:R-:W-:Y:S01]  /*0650*/  @!P0 IMAD R4, R15, c[0x0][0x18c], R0 ;  /* 0x000063000f048a24 */ /* 0x000fe200078e0200 */
[----:B------:R-:W-:Y:S01]  /*0660*/  IADD3 R6, R6, R8, R5 ;  /* 0x0000000806067210 */ /* 0x000fe20007ffe005 */
[----:B------:R-:W-:Y:S02]  /*0670*/  IMAD.SHL.U32 R8, R2, 0x80, RZ ;  /* 0x0000008002087824 */ /* 0x000fe400078e00ff */
[----:B------:R-:W-:-:S04]  /*0680*/  @!P0 IMAD.WIDE R4, R4, R3, c[0x0][0x180] ;  /* 0x0000600004048625 */ /* 0x000fc800078e0203 */
[----:B------:R-:W-:Y:S01]  /*0690*/  IMAD R19, R6, c[0x0][0x18c], RZ ;  /* 0x0000630006137a24 */ /* 0x000fe200078e02ff */
[----:B------:R0:W-:Y:S01]  /*06a0*/  @!P0 STG.E.64 [R4.64], RZ ;  /* 0x000000ff04008986 */ /* 0x0001e2000c101b06 */
[----:B------:R-:W-:-:S03]  /*06b0*/  IMAD.WIDE R8, R8, R3, c[0x0][0x198] ;  /* 0x0000660008087625 */ /* 0x000fc600078e0203 */
[----:B------:R-:W-:Y:S01]  /*06c0*/  BAR.SYNC.DEFER_BLOCKING 0x0 ;  /* 0x0000000000007b1d */ /* 0x000fe20000010000 */
[----:B------:R-:W-:-:S05]  /*06d0*/  IADD3 R20, P3, R0, R19, RZ ;  /* 0x0000001300147210 */ /* 0x000fca0007f7e0ff */
        /* <DEDUP_REMOVED lines=8> */
[----:B------:R-:W-:Y:S02]  /*0760*/  SHF.R.S32.HI R12, RZ, 0x3, R5 ;  /* 0x00000003ff0c7819 */ /* 0x000fe40000011405 */
.L_x_2958:
        /* <DEDUP_REMOVED lines=43> */
.L_x_2957:
[----:B0-----:R-:W-:Y:S02]  /*0a20*/  LEA.HI.X.SX32 R7, R19, R18, 0x1, P3 ;  /* 0x0000001213077211 */ /* 0x001fe400018f0eff */
[----:B------:R-:W-:Y:S02]  /*0a30*/  PRMT R32, RZ, 0x5410, RZ ;  /* 0x00005410ff207816 */ /* 0x000fe400000000ff */
[----:B------:R-:W-:Y:S01]  /*0a40*/  PRMT R2, RZ, 0x5410, RZ ;  /* 0x00005410ff027816 */ /* 0x000fe200000000ff */
[----:B------:R-:W-:Y:S05]  /*0a50*/  @P2 BRA `(.L_x_2959) ;  /* 0x0000170000002947 */ /* 0x000fea0003800000 */
[----:B------:R-:W2:Y:S04]  /*0a60*/  LDL.64 R10, [R1] ;  /* 0x00000000010a7983 */ /* 0x000ea80000100a00 */
[----:B-1----:R-:W3:Y:S01]  /*0a70*/  LDG.E.U16.CONSTANT R5, [R8.64+0x2] ;  /* 0x0000020608057981 */ /* 0x002ee2000c1e9500 */
[C---:B------:R-:W-:Y:S01]  /*0a80*/  LEA R6, P0, R20.reuse, c[0x0][0x168], 0x2 ;  /* 0x00005a0014067a11 */ /* 0x040fe200078010ff */
[----:B------:R-:W-:Y:S01]  /*0a90*/  IMAD.MOV.U32 R0, RZ, RZ, RZ ;  /* 0x000000ffff007224 */ /* 0x000fe200078e00ff */
[----:B------:R-:W-:Y:S01]  /*0aa0*/  PRMT R2, RZ, 0x5410, RZ ;  /* 0x00005410ff027816 */ /* 0x000fe200000000ff */
[----:B------:R-:W-:Y:S01]  /*0ab0*/  UMOV UR4, URZ ;  /* 0x0000003f00047c82 */ /* 0x000fe20008000000 */
[----:B------:R-:W-:-:S02]  /*0ac0*/  LEA.HI.X R7, R20, c[0x0][0x16c], R7, 0x2, P0 ;  /* 0x00005b0014077a11 */ /* 0x000fc400000f1407 */
[----:B------:R-:W-:Y:S02]  /*0ad0*/  PRMT R32, RZ, 0x5410, RZ ;  /* 0x00005410ff207816 */ /* 0x000fe400000000ff */
[----:B--2---:R-:W-:Y:S02]  /*0ae0*/  PRMT R3, R10, 0x7610, R10 ;  /* 0x000076100a037816 */ /* 0x004fe4000000000a */
[----:B------:R-:W-:Y:S01]  /*0af0*/  PRMT R4, R11, 0x7610, R11 ;  /* 0x000076100b047816 */ /* 0x000fe2000000000b */
[----:B---3--:R-:W-:-:S05]  /*0b00*/  IMAD.IADD R5, R36, 0x1, R5 ;  /* 0x0000000124057824 */ /* 0x008fca00078e0205 */
.L_x_2961:
[----:B------:R-:W-:Y:S01]  /*0b10*/  ISETP.NE.AND P0, PT, R36, R5, PT ;  /* 0x000000052400720c */ /* 0x000fe20003f05270 */
[----:B------:R-:W-:Y:S01]  /*0b20*/  IMAD.MOV.U32 R43, RZ, RZ, 0x4 ;  /* 0x00000004ff2b7424 */ /* 0x000fe200078e00ff */
[----:B------:R0:W2:Y:S11]  /*0b30*/  LDG.E.128.CONSTANT R28, [R6.64] ;  /* 0x00000006061c7981 */ /* 0x0000b6000c1e9d00 */
[----:B------:R-:W-:Y:S01]  /*0b40*/  @!P0 IADD3 R0, R0, 0x1, RZ ;  /* 0x0000000100008810 */ /* 0x000fe20007ffe0ff */
[----:B------:R-:W-:-:S02]  /*0b50*/  @!P0 IMAD.SHL.U32 R12, R36, 0x2, RZ ;  /* 0x00000002240c8824 */ /* 0x000fc400078e00ff */
[----:B------:R-:W-:Y:S02]  /*0b60*/  @!P0 IMAD.MOV.U32 R13, RZ, RZ, 0x2 ;  /* 0x00000002ff0d8424 */ /* 0x000fe400078e00ff */
[----:B------:R-:W-:Y:S02]  /*0b70*/  @!P0 IMAD R24, R0, 0x8, R1 ;  /* 0x0000000800188824 */ /* 0x000fe400078e0201 */
[----:B------:R-:W-:-:S04]  /*0b80*/  @!P0 IMAD.WIDE R12, R12, R13, c[0x0][0x198] ;  /* 0x000066000c0c8625 */ /* 0x000fc800078e020d */
[----:B------:R-:W3:Y:S01]  /*0b90*/  @!P0 LDL.64 R24, [R24] ;  /* 0x0000000018188983 */ /* 0x000ee20000100a00 */
[----:B0-----:R-:W-:-:S03]  /*0ba0*/  IMAD.WIDE R6, R43, c[0x0][0x18c], R6 ;  /* 0x000063002b067a25 */ /* 0x001fc600078e0206 */
[----:B------:R0:W4:Y:S03]  /*0bb0*/  @!P0 LDG.E.U16.CONSTANT R35, [R12.64+0x2] ;  /* 0x000002060c238981 */ /* 0x000126000c1e9500 */
[C---:B------:R-:W-:Y:S01]  /*0bc0*/  IMAD.WIDE R26, R43.reuse, c[0x0][0x18c], R6 ;  /* 0x000063002b1a7a25 */ /* 0x040fe200078e0206 */
[----:B------:R1:W5:Y:S04]  /*0bd0*/  LDG.E.128.CONSTANT R16, [R6.64] ;  /* 0x0000000606107981 */ /* 0x000368000c1e9d00 */
[----:B------:R2:W5:Y:S01]  /*0be0*/  LDG.E.128.CONSTANT R20, [R26.64] ;  /* 0x000000061a147981 */ /* 0x000562000c1e9d00 */
[----:B------:R-:W-:-:S05]  /*0bf0*/  IMAD.WIDE R38, R43, c[0x0][0x18c], R26 ;  /* 0x000063002b267a25 */ /* 0x000fca00078e021a */
[----:B------:R1:W5:Y:S01]  /*0c00*/  LDG.E.128.CONSTANT R8, [R38.64] ;  /* 0x0000000626087981 */ /* 0x000362000c1e9d00 */
[----:B------:R-:W-:-:S05]  /*0c10*/  IMAD.WIDE R40, R43, c[0x0][0x18c], R38 ;  /* 0x000063002b287a25 */ /* 0x000fca00078e0226 */
[----:B0-----:R0:W5:Y:S01]  /*0c20*/  LDG.E.128.CONSTANT R12, [R40.64] ;  /* 0x00000006280c7981 */ /* 0x001162000c1e9d00 */
[----:B------:R-:W-:-:S04]  /*0c30*/  PRMT R37, R34, 0x9910, RZ ;  /* 0x0000991022257816 */ /* 0x000fc800000000ff */
[----:B------:R-:W-:Y:S01]  /*0c40*/  ISETP.EQ.OR P2, PT, R37, RZ, P1 ;  /* 0x000000ff2500720c */ /* 0x000fe20000f42670 */
[----:B-1----:R-:W-:-:S04]  /*0c50*/  IMAD.WIDE R6, R43, c[0x0][0x18c], R40 ;  /* 0x000063002b067a25 */ /* 0x002fc800078e0228 */
[----:B------:R-:W-:Y:S01]  /*0c60*/  IMAD.MOV.U32 R47, RZ, RZ, 0x2800 ;  /* 0x00002800ff2f7424 */ /* 0x000fe200078e00ff */
[----:B--2---:R-:W-:Y:S02]  /*0c70*/  SHF.R.U32.HI R27, RZ, 0xf, R30 ;  /* 0x0000000fff1b7819 */ /* 0x004fe4000001161e */
[----:B------:R-:W-:-:S04]  /*0c80*/  SHF.R.U32.HI R37, RZ, 0xf, R31 ;  /* 0x0000000fff257819 */ /* 0x000fc8000001161f */
[----:B------:R-:W-:Y:S02]  /*0c90*/  LOP3.LUT R37, R37, 0x10001, RZ, 0xc0, !PT ;  /* 0x0001000125257812 */ /* 0x000fe400078ec0ff */
[----:B---3--:R-:W-:Y:S02]  /*0ca0*/  @!P0 PRMT R4, R25, 0x7610, R4 ;  /* 0x0000761019048816 */ /* 0x008fe40000000004 */
[----:B------:R-:W-:Y:S02]  /*0cb0*/  @!P0 PRMT R3, R24, 0x7610, R3 ;  /* 0x0000761018038816 */ /* 0x000fe40000000003 */
[----:B------:R-:W-:Y:S02]  /*0cc0*/  @!P0 PRMT R4, R4, 0x7610, R25 ;  /* 0x0000761004048816 */ /* 0x000fe40000000019 */
[----:B------:R-:W-:Y:S01]  /*0cd0*/  SHF.R.U32.HI R25, RZ, 0xf, R29 ;  /* 0x0000000fff197819 */ /* 0x000fe2000001161d */
[----:B----4-:R-:W-:Y:S01]  /*0ce0*/  @!P0 IMAD.IADD R5, R35, 0x1, R36 ;  /* 0x0000000123058824 */ /* 0x010fe200078e0224 */
[----:B------:R-:W-:-:S02]  /*0cf0*/  @!P0 PRMT R3, R3, 0x7610, R24 ;  /* 0x0000761003038816 */ /* 0x000fc40000000018 */
[----:B------:R-:W-:Y:S02]  /*0d00*/  SHF.R.U32.HI R24, RZ, 0xf, R28 ;  /* 0x0000000fff187819 */ /* 0x000fe4000001161c */
[----:B------:R-:W-:Y:S02]  /*0d10*/  LOP3.LUT R35, R27, 0x10001, RZ, 0xc0, !PT ;  /* 0x000100011b237812 */ /* 0x000fe400078ec0ff */
[----:B------:R-:W-:Y:S02]  /*0d20*/  LOP3.LUT R26, R25, 0x10001, RZ, 0xc0, !PT ;  /* 0x00010001191a7812 */ /* 0x000fe400078ec0ff */
[----:B-----5:R-:W-:Y:S02]  /*0d30*/  SHF.R.U32.HI R27, RZ, 0xe, R17 ;  /* 0x0000000eff1b7819 */ /* 0x020fe40000011611 */
[----:B------:R-:W-:Y:S02]  /*0d40*/  SHF.R.U32.HI R38, RZ, 0xe, R18 ;  /* 0x0000000eff267819 */ /* 0x000fe40000011612 */
[----:B0-----:R-:W-:-:S02]  /*0d50*/  SHF.R.U32.HI R40, RZ, 0xe, R19 ;  /* 0x0000000eff287819 */ /* 0x001fc40000011613 */
[----:B------:R-:W-:Y:S02]  /*0d60*/  LOP3.LUT R24, R24, 0x10001, RZ, 0xc0, !PT ;  /* 0x0001000118187812 */ /* 0x000fe400078ec0ff */
[----:B------:R-:W-:Y:S02]  /*0d70*/  SHF.R.U32.HI R25, RZ, 0xe, R16 ;  /* 0x0000000eff197819 */ /* 0x000fe40000011610 */
[----:B------:R-:W-:Y:S02]  /*0d80*/  LOP3.LUT R27, R26, 0x20002, R27, 0xf8, !PT ;  /* 0x000200021a1b7812 */ /* 0x000fe400078ef81b */
[----:B------:R-:W-:Y:S02]  /*0d90*/  LOP3.LUT R38, R35, 0x20002, R38, 0xf8, !PT ;  /* 0x0002000223267812 */ /* 0x000fe400078ef826 */
[----:B------:R-:W-:Y:S02]  /*0da0*/  LOP3.LUT R40, R37, 0x20002, R40, 0xf8, !PT ;  /* 0x0002000225287812 */ /* 0x000fe400078ef828 */
[----:B------:R-:W-:-:S02]  /*0db0*/  SHF.R.U32.HI R26, RZ, 0xd, R21 ;  /* 0x0000000dff1a7819 */ /* 0x000fc40000011615 */
[----:B------:R-:W-:Y:S02]  /*0dc0*/  LOP3.LUT R25, R24, 0x20002, R25, 0xf8, !PT ;  /* 0x0002000218197812 */ /* 0x000fe400078ef819 */
[----:B------:R-:W-:Y:S02]  /*0dd0*/  SHF.R.U32.HI R35, RZ, 0xd, R22 ;  /* 0x0000000dff237819 */ /* 0x000fe40000011616 */
[----:B------:R-:W-:Y:S02]  /*0de0*/  SHF.R.U32.HI R37, RZ, 0xd, R23 ;  /* 0x0000000dff257819 */ /* 0x000fe40000011617 */
[----:B------:R-:W-:Y:S02]  /*0df0*/  SHF.R.U32.HI R24, RZ, 0xd, R20 ;  /* 0x0000000dff187819 */ /* 0x000fe40000011614 */
[----:B------:R-:W-:Y:S02]  /*0e00*/  LOP3.LUT R27, R27, 0x40004, R26, 0xf8, !PT ;  /* 0x000400041b1b7812 */ /* 0x000fe400078ef81a */
[----:B------:R-:W-:-:S02]  /*0e10*/  LOP3.LUT R38, R38, 0x40004, R35, 0xf8, !PT ;  /* 0x0004000426267812 */ /* 0x000fc400078ef823 */
[----:B------:R-:W-:Y:S02]  /*0e20*/  LOP3.LUT R40, R40, 0x40004, R37, 0xf8, !PT ;  /* 0x0004000428287812 */ /* 0x000fe400078ef825 */
[----:B------:R-:W-:Y:S02]  /*0e30*/  SHF.R.U32.HI R26, RZ, 0xc, R9 ;  /* 0x0000000cff1a7819 */ /* 0x000fe40000011609 */
[----:B------:R-:W-:Y:S02]  /*0e40*/  LOP3.LUT R25, R25, 0x40004, R24, 0xf8, !PT ;  /* 0x0004000419197812 */ /* 0x000fe400078ef818 */
[----:B------:R-:W-:Y:S02]  /*0e50*/  SHF.R.U32.HI R35, RZ, 0xc, R10 ;  /* 0x0000000cff237819 */ /* 0x000fe4000001160a */
[----:B------:R-:W-:Y:S02]  /*0e60*/  SHF.R.U32.HI R37, RZ, 0xc, R11 ;  /* 0x0000000cff257819 */ /* 0x000fe4000001160b */
[----:B------:R-:W-:-:S02]  /*0e70*/  SHF.R.U32.HI R24, RZ, 0xc, R8 ;  /* 0x0000000cff187819 */ /* 0x000fc40000011608 */
[----:B------:R-:W-:Y:S02]  /*0e80*/  LOP3.LUT R27, R27, 0x80008, R26, 0xf8, !PT ;  /* 0x000800081b1b7812 */ /* 0x000fe400078ef81a */
[----:B------:R-:W-:Y:S02]  /*0e90*/  LOP3.LUT R26, R38, 0x80008, R35, 0xf8, !PT ;  /* 0x00080008261a7812 */ /* 0x000fe400078ef823 */
[----:B------:R-:W-:Y:S02]  /*0ea0*/  LOP3.LUT R40, R40, 0x80008, R37, 0xf8, !PT ;  /* 0x0008000828287812 */ /* 0x000fe400078ef825 */
[----:B------:R-:W-:Y:S02]  /*0eb0*/  LOP3.LUT R24, R25, 0x80008, R24, 0xf8, !PT ;  /* 0x0008000819187812 */ /* 0x000fe400078ef818 */
[----:B------:R-:W-:Y:S02]  /*0ec0*/  SHF.R.U32.HI R39, RZ, 0xb, R12 ;  /* 0x0000000bff277819 */ /* 0x000fe4000001160c */
[----:B------:R-:W-:-:S02]  /*0ed0*/  SHF.R.U32.HI R38, RZ, 0xb, R13 ;  /* 0x0000000bff267819 */ /* 0x000fc4000001160d */
[----:B------:R-:W-:Y:S02]  /*0ee0*/  SHF.R.U32.HI R37, RZ, 0xb, R14 ;  /* 0x0000000bff257819 */ /* 0x000fe4000001160e */
[----:B------:R-:W-:Y:S02]  /*0ef0*/  LOP3.LUT R25, R29, 0x3e003e0, RZ, 0xc0, !PT ;  /* 0x03e003e01d197812 */ /* 0x000fe400078ec0ff */
[----:B------:R-:W-:Y:S02]  /*0f00*/  SHF.R.U32.HI R35, RZ, 0xb, R15 ;  /* 0x0000000bff237819 */ /* 0x000fe4000001160f */
        /* <DEDUP_REMOVED lines=48> */
[----:B------:R-:W-:Y:S01]  /*1210*/  LOP3.LUT R62, R43, 0x64006400, RZ, 0xfc, !PT ;  /* 0x640064002b3e7812 */ /* 0x000fe200078efcff */
[-C--:B------:R-:W-:Y:S02]  /*1220*/  HFMA2 R41, R42, R47.reuse.H0_H0, -48, -48 ;  /* 0xd200d2002a297431 */ /* 0x080fe4000004002f */
[-C--:B------:R-:W-:Y:S02]  /*1230*/  HFMA2 R42, R44, R47.reuse.H0_H0, -48, -48 ;  /* 0xd200d2002c2a7431 */ /* 0x080fe4000004002f */
[-C--:B------:R-:W-:Y:S01]  /*1240*/  HFMA2 R43, R46, R47.reuse.H0_H0, -48, -48 ;  /* 0xd200d2002e2b7431 */ /* 0x080fe2000004002f */
[----:B------:R-:W-:Y:S01]  /*1250*/  IADD3 R36, R36, 0x20, RZ ;  /* 0x0000002024247810 */ /* 0x000fe20007ffe0ff */
[----:B------:R-:W-:-:S02]  /*1260*/  HFMA2 R58, R58, R47.H0_H0, -48, -48 ;  /* 0xd200d2003a3a7431 */ /* 0x000fc4000004002f */
[-C--:B------:R-:W-:Y:S02]  /*1270*/  HFMA2 R56, R56, R47.reuse.H0_H0, -48, -48 ;  /* 0xd200d20038387431 */ /* 0x080fe4000004002f */
[-C--:B------:R-:W-:Y:S02]  /*1280*/  HFMA2 R54, R54, R47.reuse.H0_H0, -48, -48 ;  /* 0xd200d20036367431 */ /* 0x080fe4000004002f */
[-C--:B------:R-:W-:Y:S02]  /*1290*/  HFMA2 R52, R52, R47.reuse.H0_H0, -48, -48 ;  /* 0xd200d20034347431 */ /* 0x080fe4000004002f */
[-C--:B------:R-:W-:Y:S02]  /*12a0*/  HFMA2 R50, R50, R47.reuse.H0_H0, -48, -48 ;  /* 0xd200d20032327431 */ /* 0x080fe4000004002f */
[-C--:B------:R-:W-:Y:S02]  /*12b0*/  HFMA2 R48, R48, R47.reuse.H0_H0, -48, -48 ;  /* 0xd200d20030307431 */ /* 0x080fe4000004002f */
[----:B------:R-:W-:-:S02]  /*12c0*/  HFMA2 R40, R40, R47.H0_H0, -48, -48 ;  /* 0xd200d20028287431 */ /* 0x000fc4000004002f */
[-C--:B------:R-:W-:Y:S02]  /*12d0*/  HFMA2 R44, R24, R47.reuse.H0_H0, -48, -48 ;  /* 0xd200d200182c7431 */ /* 0x080fe4000004002f */
[-C--:B------:R-:W-:Y:S02]  /*12e0*/  HFMA2 R45, R26, R47.reuse.H0_H0, -48, -48 ;  /* 0xd200d2001a2d7431 */ /* 0x080fe4000004002f */
[-C--:B------:R-:W-:Y:S02]  /*12f0*/  HFMA2 R46, R60, R47.reuse.H0_H0, -48, -48 ;  /* 0xd200d2003c2e7431 */ /* 0x080fe4000004002f */
[----:B------:R-:W-:Y:S01]  /*1300*/  HFMA2 R47, R62, R47.H0_H0, -48, -48 ;  /* 0xd200d2003e2f7431 */ /* 0x000fe2000004002f */
[----:B------:R-:W-:Y:S05]  /*1310*/  @P2 BRA `(.L_x_2960) ;  /* 0x00000e0000002947 */ /* 0x000fea0003800000 */
[----:B------:R-:W0:Y:S01]  /*1320*/  LDS.128 R24, [UR4] ;  /* 0x00000004ff187984 */ /* 0x000e220008000c00 */
[----:B------:R-:W-:Y:S02]  /*1330*/  LOP3.LUT R60, R28, 0x1f001f, RZ, 0xc0, !PT ;  /* 0x001f001f1c3c7812 */ /* 0x000fe400078ec0ff */
[----:B------:R-:W-:-:S02]  /*1340*/  LOP3.LUT R62, R30, 0x1f001f, RZ, 0xc0, !PT ;  /* 0x001f001f1e3e7812 */ /* 0x000fc400078ec0ff */
[----:B------:R-:W-:Y:S02]  /*1350*/  LOP3.LUT R60, R60, 0x64006400, RZ, 0xfc, !PT ;  /* 0x640064003c3c7812 */ /* 0x000fe400078efcff */
[----:B------:R-:W-:Y:S02]  /*1360*/  LOP3.LUT R61, R29, 0x1f001f, RZ, 0xc0, !PT ;  /* 0x001f001f1d3d7812 */ /* 0x000fe400078ec0ff */
[----:B------:R-:W-:Y:S01]  /*1370*/  SHF.R.U32.HI R28, RZ, 0xa, R28 ;  /* 0x0000000aff1c7819 */ /* 0x000fe2000001161c */
[----:B------:R-:W-:Y:S01]  /*1380*/  HADD2 R65, R60, -1040, -1040 ;  /* 0xe410e4103c417430 */ /* 0x000fe20000000000 */
[----:B------:R-:W-:Y:S02]  /*1390*/  LOP3.LUT R63, R31, 0x1f001f, RZ, 0xc0, !PT ;  /* 0x001f001f1f3f7812 */ /* 0x000fe400078ec0ff */
[----:B------:R-:W-:Y:S02]  /*13a0*/  LOP3.LUT R62, R62, 0x64006400, RZ, 0xfc, !PT ;  /* 0x640064003e3e7812 */ /* 0x000fe400078efcff */
[----:B------:R-:W-:-:S02]  /*13b0*/  SHF.R.U32.HI R29, RZ, 0xa, R29 ;  /* 0x0000000aff1d7819 */ /* 0x000fc4000001161d */
        /* <DEDUP_REMOVED lines=17> */
[----:B------:R-:W-:Y:S01]  /*14d0*/  HADD2 R38, R38, -1040, -1040 ;  /* 0xe410e41026267430 */ /* 0x000fe20000000000 */
        /* <DEDUP_REMOVED lines=179> */
[----:B------:R-:W-:Y:S01]  /*2010*/  LOP3.LUT R15, R15, 0x64006400, RZ, 0xfc, !PT ;  /* 0x640064000f0f7812 */ /* 0x000fe200078efcff */
[----:B------:R-:W-:Y:S02]  /*2020*/  HFMA2 R57, R8, R10, R57 ;  /* 0x0000000a08397231 */ /* 0x000fe40000000039 */
[----:B------:R-:W-:Y:S02]  /*2030*/  HFMA2.MMA R30, R13, R10, R30 ;  /* 0x0000000a0d1e7235 */ /* 0x000fe4000000001e */
[----:B------:R-:W-:Y:S01]  /*2040*/  HFMA2.MMA R56, R39, R11, R56 ;  /* 0x0000000b27387235 */ /* 0x000fe20000000038 */
[----:B------:R-:W-:-:S02]  /*2050*/  HADD2 R15, R15, -1040, -1040 ;  /* 0xe410e4100f0f7430 */ /* 0x000fc40000000000 */
[-C--:B------:R-:W-:Y:S01]  /*2060*/  HFMA2 R57, R38, R11.reuse, R57 ;  /* 0x0000000b26397231 */ /* 0x080fe20000000039 */
[----:B------:R-:W-:Y:S01]  /*2070*/  HFMA2.MMA R30, R37, R11, R30 ;  /* 0x0000000b251e7235 */ /* 0x000fe2000000001e */
[----:B------:R-:W-:Y:S02]  /*2080*/  HFMA2 R24, R15, R10, R24 ;  /* 0x0000000a0f187231 */ /* 0x000fe40000000018 */
[----:B------:R-:W-:Y:S02]  /*2090*/  HADD2 R28, R57.H0_H0, R57.H1_H1 ;  /* 0x30000039391c7230 */ /* 0x000fe40000000800 */
[----:B------:R-:W-:Y:S02]  /*20a0*/  HFMA2 R24, R35, R11, R24 ;  /* 0x0000000b23187231 */ /* 0x000fe40000000018 */
[----:B------:R-:W-:Y:S02]  /*20b0*/  HADD2 R56, R56.H0_H0, R56.H1_H1 ;  /* 0x3000003838387230 */ /* 0x000fe40000000800 */
[----:B------:R-:W-:-:S02]  /*20c0*/  HADD2 R15, R24.H0_H0, R24.H1_H1 ;  /* 0x30000018180f7230 */ /* 0x000fc40000000800 */
[----:B------:R-:W-:Y:S01]  /*20d0*/  HADD2 R30, R30.H0_H0, R30.H1_H1 ;  /* 0x3000001e1e1e7230 */ /* 0x000fe20000000800 */
[----:B------:R-:W-:-:S04]  /*20e0*/  PRMT R56, R56, 0x5410, R28 ;  /* 0x0000541038387816 */ /* 0x000fc8000000001c */
[----:B------:R-:W-:Y:S02]  /*20f0*/  PRMT R30, R30, 0x5410, R15 ;  /* 0x000054101e1e7816 */ /* 0x000fe4000000000f */
[----:B------:R-:W-:-:S03]  /*2100*/  HFMA2.MMA R32, R56, R3, R32 ;  /* 0x0000000338207235 */ /* 0x000fc60000000020 */
[----:B------:R-:W-:Y:S02]  /*2110*/  HFMA2 R2, R30, R4, R2 ;  /* 0x000000041e027231 */ /* 0x000fe40000000002 */
.L_x_2960:
[C---:B------:R-:W-:Y:S01]  /*2120*/  ISETP.GE.AND P0, PT, R36.reuse, c[0x0][0x1b0], PT ;  /* 0x00006c0024007a0c */ /* 0x040fe20003f06270 */
[----:B------:R-:W-:Y:S01]  /*2130*/  UIADD3 UR4, UR4, 0x40, URZ ;  /* 0x0000004004047890 */ /* 0x000fe2000fffe03f */
[----:B------:R-:W-:-:S13]  /*2140*/  ISETP.LT.AND P2, PT, R36, R33, PT ;  /* 0x000000212400720c */ /* 0x000fda0003f41270 */
[----:B------:R-:W-:Y:S05]  /*2150*/  @!P0 BRA P2, `(.L_x_2961) ;  /* 0xffffe9b000008947 */ /* 0x000fea000103ffff */
.L_x_2959:
[----:B------:R-:W-:Y:S05]  /*2160*/  @P1 EXIT ;  /* 0x000000000000194d */ /* 0x000fea0003800000 */
[----:B------:R-:W0:Y:S01]  /*2170*/  S2R R0, SR_CTAID.X ;  /* 0x0000000000007919 */ /* 0x000e220000002500 */
[----:B------:R-:W-:-:S03]  /*2180*/  HMUL2 R7, R32, R34.H0_H0 ;  /* 0x2000002220077232 */ /* 0x000fc60000000000 */
[----:B------:R-:W0:Y:S04]  /*2190*/  S2R R3, SR_TID.X ;  /* 0x0000000000037919 */ /* 0x000e280000002100 */
[----:B-1----:R-:W1:Y:S01]  /*21a0*/  S2R R5, SR_CTAID.Y ;  /* 0x0000000000057919 */ /* 0x002e620000002600 */
        /* <DEDUP_REMOVED lines=12> */
.L_x_2965:
[----:B------:R-:W0:Y:S02]  /*2270*/  LDS R2, [R0] ;  /* 0x0000000000027984 */ /* 0x000e240000000800 */
[----:B0-----:R-:W-:-:S06]  /*2280*/  HADD2 R3, R2, R7 ;  /* 0x0000000702037230 */ /* 0x001fcc0000000000 */
[----:B------:R-:W0:Y:S02]  /*2290*/  ATOMS.CAST.SPIN R3, [R0], R2, R3 ;  /* 0x000000020003738d */ /* 0x000e240001800003 */
[----:B0-----:R-:W-:-:S13]  /*22a0*/  ISETP.EQ.U32.AND P0, PT, R3, 0x1, PT ;  /* 0x000000010300780c */ /* 0x001fda0003f02070 */
[----:B------:R-:W-:Y:S05]  /*22b0*/  @!P0 BRA `(.L_x_2965) ;  /* 0xffffffb000008947 */ /* 0x000fea000383ffff */
[----:B------:R-:W-:Y:S05]  /*22c0*/  BRA `(.L_x_2963) ;  /* 0x0000003000007947 */ /* 0x000fea0003800000 */
.L_x_2964:
[----:B------:R-:W2:Y:S02]  /*22d0*/  LD.E R0, [R4.64] ;  /* 0x0000000604007980 */ /* 0x000ea4000c101900 */
[----:B--2---:R-:W-:-:S05]  /*22e0*/  IMAD.IADD R3, R7, 0x1, R0 ;  /* 0x0000000107037824 */ /* 0x004fca00078e0200 */
[----:B------:R0:W-:Y:S02]  /*22f0*/  ST.E [R4.64], R3 ;  /* 0x0000000304007985 */ /* 0x0001e4000c101906 */
.L_x_2963:
[----:B------:R-:W-:Y:S05]  /*2300*/  BSYNC B0 ;  /* 0x0000000000007941 */ /* 0x000fea0003800000 */
.L_x_2962:
[----:B------:R-:W2:Y:S02]  /*2310*/  ATOM.E.ADD.F16x2.RN.STRONG.GPU P0, RZ, [R4.64+0x4], R9 ;  /* 0x0000040904ff798a */ /* 0x000ea4000810e9c6 */
[----:B--2---:R-:W-:Y:S05]  /*2320*/  @P0 EXIT ;  /* 0x000000000000094d */ /* 0x004fea0003800000 */
[----:B------:R-:W1:Y:S02]  /*2330*/  QSPC.E.S P0, RZ, [R4+0x4] ;  /* 0x0000040004ff73aa */ /* 0x000e640000000500 */
[----:B-1----:R-:W-:Y:S05]  /*2340*/  @!P0 BRA `(.L_x_2966) ;  /* 0x0000008000008947 */ /* 0x002fea0003800000 */
[----:B0-----:R-:W-:-:S04]  /*2350*/  IADD3 R4, R4, 0x4, RZ ;  /* 0x0000000404047810 */ /* 0x001fc80007ffe0ff */
[----:B------:R-:W-:-:S05]  /*2360*/  LOP3.LUT R4, R4, 0xffffff, RZ, 0xc0, !PT ;  /* 0x00ffffff04047812 */ /* 0x000fca00078ec0ff */
.L_x_2967:
[----:B------:R-:W0:Y:S02]  /*2370*/  LDS R2, [R4] ;  /* 0x0000000004027984 */ /* 0x000e240000000800 */
[----:B0-----:R-:W-:-:S10]  /*2380*/  HFMA2.MMA R3, R2, 1, 1, R9 ;  /* 0x3c003c0002037835 */ /* 0x001fd40000000009 */
[----:B------:R-:W0:Y:S02]  /*2390*/  ATOMS.CAST.SPIN R3, [R4], R2, R3 ;  /* 0x000000020403738d */ /* 0x000e240001800003 */
[----:B0-----:R-:W-:-:S13]  /*23a0*/  ISETP.EQ.U32.AND P0, PT, R3, 0x1, PT ;  /* 0x000000010300780c */ /* 0x001fda0003f02070 */
[----:B------:R-:W-:Y:S05]  /*23b0*/  @!P0 BRA `(.L_x_2967) ;  /* 0xffffffb000008947 */ /* 0x000fea000383ffff */
[----:B------:R-:W-:Y:S05]  /*23c0*/  EXIT ;  /* 0x000000000000794d */ /* 0x000fea0003800000 */
.L_x_2966:
[----:B------:R-:W2:Y:S02]  /*23d0*/  LD.E R0, [R4.64+0x4] ;  /* 0x0000040604007980 */ /* 0x000ea4000c101900 */
[----:B0-2---:R-:W-:-:S05]  /*23e0*/  IMAD.IADD R3, R9, 0x1, R0 ;  /* 0x0000000109037824 */ /* 0x005fca00078e0200 */
[----:B------:R-:W-:Y:S01]  /*23f0*/  ST.E [R4.64+0x4], R3 ;  /* 0x0000040304007985 */ /* 0x000fe2000c101906 */
[----:B------:R-:W-:Y:S05]  /*2400*/  EXIT ;  /* 0x000000000000794d */ /* 0x000fea0003800000 */
.L_x_2968:
        /* <DEDUP_REMOVED lines=15> */
.L_x_3322:


//--------------------- .text._Z23gemm_half_q_half_kernelILi1ELi24ELb1ELb1ELi64EEvPK6__halfPKjS4_S2_PS0_iiiiPKtS7_iiiiiibS2_i --------------------------
	.section	.text._Z23gemm_half_q_half_kernelILi1ELi24ELb1ELb1ELi64EEvPK6__halfPKjS4_S2_PS0_iiiiPKtS7_iiiiiibS2_i,"ax",@progbits
	.sectioninfo	@"SHI_REGISTERS=70"
	.align	128
        .global         _Z23gemm_half_q_half_kernelILi1ELi24ELb1ELb1ELi64EEvPK6__halfPKjS4_S2_PS0_iiiiPKtS7_iiiiiibS2_i
        .type           _Z23gemm_half_q_half_kernelILi1ELi24ELb1ELb1ELi64EEvPK6__halfPKjS4_S2_PS0_iiiiPKtS7_iiiiiibS2_i,@function
        .size           _Z23gemm_half_q_half_kernelILi1ELi24ELb1ELb1ELi64EEvPK6__halfPKjS4_S2_PS0_iiiiPKtS7_iiiiiibS2_i,(.L_x_3323 - _Z23gemm_half_q_half_kernelILi1ELi24ELb1ELb1ELi64EEvPK6__halfPKjS4_S2_PS0_iiiiPKtS7_iiiiiibS2_i)
        .other          _Z23gemm_half_q_half_kernelILi1ELi24ELb1ELb1ELi64EEvPK6__halfPKjS4_S2_PS0_iiiiPKtS7_iiiiiibS2_i,@"STO_CUDA_ENTRY STV_DEFAULT"
_Z23gemm_half_q_half_kernelILi1ELi24ELb1ELb1ELi64EEvPK6__halfPKjS4_S2_PS0_iiiiPKtS7_iiiiiibS2_i:
.text._Z23gemm_half_q_half_kernelILi1ELi24ELb1ELb1ELi64EEvPK6__halfPKjS4_S2_PS0_iiiiPKtS7_iiiiiibS2_i:
        /* <DEDUP_REMOVED lines=45> */
.L_x_2970:
[----:B------:R-:W-:Y:S05]  /*02d0*/  BSYNC B0 ;  /* 0x0000000000007941 */ /* 0x000fea0003800000 */
.L_x_2969:
        /* <DEDUP_REMOVED lines=22> */
.L_x_2972:
        /* <DEDUP_REMOVED lines=43> */
.L_x_2971:
        /* <DEDUP_REMOVED lines=66> */
[----:B------:R-:W-:Y:S01]  /*0b10*/  UMOV UR4, URZ ;  /* 0x0000003f00047c82 */ /* 0x000fe20008000000 */
[----:B------:R-:W-:Y:S02]  /*0b20*/  PRMT R32, RZ, 0x5410, RZ ;  /* 0x00005410ff207816 */ /* 0x000fe400000000ff */
.L_x_2975:
[----:B------:R-:W-:Y:S01]  /*0b30*/  ISETP.NE.AND P0, PT, R20, R39, PT ;  /* 0x000000271400720c */ /* 0x000fe20003f05270 */
[----:B------:R-:W-:-:S12]  /*0b40*/  IMAD.MOV.U32 R35, RZ, RZ, 0x4 ;  /* 0x00000004ff237424 */ /* 0x000fd800078e00ff */
[----:B------:R-:W-:Y:S01]  /*0b50*/  @!P0 IMAD.SHL.U32 R2, R20, 0x2, RZ ;  /* 0x0000000214028824 */ /* 0x000fe200078e00ff */
[----:B------:R-:W-:Y:S01]  /*0b60*/  @!P0 IADD3 R34, R34, 0x1, RZ ;  /* 0x0000000122228810 */ /* 0x000fe20007ffe0ff */
[----:B------:R-:W-:-:S04]  /*0b70*/  @!P0 IMAD.MOV.U32 R3, RZ, RZ, 0x2 ;  /* 0x00000002ff038424 */ /* 0x000fc800078e00ff */
[----:B------:R-:W-:-:S04]  /*0b80*/  @!P0 IMAD.WIDE R2, R2, R3, c[0x0][0x198] ;  /* 0x0000660002028625 */ /* 0x000fc800078e0203 */
[----:B------:R-:W-:Y:S01]  /*0b90*/  @!P0 IMAD R22, R34, 0x8, R1 ;  /* 0x0000000822168824 */ /* 0x000fe200078e0201 */
[----:B------:R0:W2:Y:S05]  /*0ba0*/  @!P0 LDG.E.U16.CONSTANT R21, [R2.64+0x2] ;  /* 0x0000020602158981 */ /* 0x0000aa000c1e9500 */
[----:B------:R-:W3:Y:S01]  /*0bb0*/  @!P0 LDL.64 R22, [R22] ;  /* 0x0000000016168983 */ /* 0x000ee20000100a00 */
[----:B0-----:R-:W-:Y:S02]  /*0bc0*/  IMAD.MOV.U32 R2, RZ, RZ, R6 ;  /* 0x000000ffff027224 */ /* 0x001fe400078e0006 */
[----:B------:R-:W-:-:S04]  /*0bd0*/  IMAD.MOV.U32 R3, RZ, RZ, R7 ;  /* 0x000000ffff037224 */ /* 0x000fc800078e0007 */
[C---:B------:R-:W-:Y:S01]  /*0be0*/  IMAD.WIDE R36, R35.reuse, c[0x0][0x18c], R2 ;  /* 0x0000630023247a25 */ /* 0x040fe200078e0202 */
[----:B------:R0:W4:Y:S04]  /*0bf0*/  LDG.E.128.CONSTANT R24, [R2.64] ;  /* 0x0000000602187981 */ /* 0x000128000c1e9d00 */
[----:B------:R-:W5:Y:S01]  /*0c00*/  LDG.E.128.CONSTANT R12, [R36.64] ;  /* 0x00000006240c7981 */ /* 0x000f62000c1e9d00 */
[----:B------:R-:W-:-:S05]  /*0c10*/  IMAD.WIDE R40, R35, c[0x0][0x18c], R36 ;  /* 0x0000630023287a25 */ /* 0x000fca00078e0224 */
[----:B------:R1:W5:Y:S01]  /*0c20*/  LDG.E.128.CONSTANT R16, [R40.64] ;  /* 0x0000000628107981 */ /* 0x000362000c1e9d00 */
[----:B------:R-:W-:-:S05]  /*0c30*/  IMAD.WIDE R42, R35, c[0x0][0x18c], R40 ;  /* 0x00006300232a7a25 */ /* 0x000fca00078e0228 */
[----:B------:R-:W5:Y:S01]  /*0c40*/  LDG.E.128.CONSTANT R4, [R42.64] ;  /* 0x000000062a047981 */ /* 0x000f62000c1e9d00 */
[----:B------:R-:W-:-:S05]  /*0c50*/  IMAD.WIDE R44, R35, c[0x0][0x18c], R42 ;  /* 0x00006300232c7a25 */ /* 0x000fca00078e022a */
[----:B------:R-:W5:Y:S01]  /*0c60*/  LDG.E.128.CONSTANT R8, [R44.64] ;  /* 0x000000062c087981 */ /* 0x000f62000c1e9d00 */
[----:B------:R-:W-:Y:S01]  /*0c70*/  LEA R33, R48, 0x40, 0x6 ;  /* 0x0000004030217811 */ /* 0x000fe200078e30ff */
[----:B------:R-:W-:Y:S01]  /*0c80*/  IMAD.MOV.U32 R47, RZ, RZ, 0x2800 ;  /* 0x00002800ff2f7424 */ /* 0x000fe200078e00ff */
[----:B0-----:R-:W-:Y:S02]  /*0c90*/  PRMT R2, R30, 0x9910, RZ ;  /* 0x000099101e027816 */ /* 0x001fe400000000ff */
[----:B------:R-:W-:Y:S02]  /*0ca0*/  IADD3 R38, R20, 0x20, RZ ;  /* 0x0000002014267810 */ /* 0x000fe40007ffe0ff */
[----:B------:R-:W-:Y:S02]  /*0cb0*/  IMNMX R33, R33, c[0x0][0x190], PT ;  /* 0x0000640021217a17 */ /* 0x000fe40003800200 */
[----:B------:R-:W-:Y:S01]  /*0cc0*/  ISETP.EQ.OR P1, PT, R2, RZ, P2 ;  /* 0x000000ff0200720c */ /* 0x000fe20001722670 */
[----:B------:R-:W-:Y:S01]  /*0cd0*/  IMAD.WIDE R2, R35, c[0x0][0x18c], R44 ;  /* 0x0000630023027a25 */ /* 0x000fe200078e022c */
[----:B------:R-:W-:-:S03]  /*0ce0*/  ISETP.LT.AND P3, PT, R38, R33, PT ;  /* 0x000000212600720c */ /* 0x000fc60003f61270 */
[----:B--2---:R-:W-:Y:S01]  /*0cf0*/  @!P0 IMAD.IADD R39, R21, 0x1, R20 ;  /* 0x0000000115278824 */ /* 0x004fe200078e0214 */
[----:B---3--:R-:W-:Y:S02]  /*0d00*/  @!P0 PRMT R0, R23, 0x7610, R0 ;  /* 0x0000761017008816 */ /* 0x008fe40000000000 */
[----:B------:R-:W-:Y:S02]  /*0d10*/  @!P0 PRMT R28, R22, 0x7610, R28 ;  /* 0x00007610161c8816 */ /* 0x000fe4000000001c */
[----:B------:R-:W-:Y:S02]  /*0d20*/  @!P0 PRMT R0, R0, 0x7610, R23 ;  /* 0x0000761000008816 */ /* 0x000fe40000000017 */
[----:B------:R-:W-:Y:S02]  /*0d30*/  @!P0 PRMT R28, R28, 0x7610, R22 ;  /* 0x000076101c1c8816 */ /* 0x000fe40000000016 */
[----:B----4-:R-:W-:Y:S02]  /*0d40*/  SHF.R.U32.HI R23, RZ, 0xf, R26 ;  /* 0x0000000fff177819 */ /* 0x010fe4000001161a */
[----:B------:R-:W-:-:S02]  /*0d50*/  SHF.R.U32.HI R21, RZ, 0xf, R25 ;  /* 0x0000000fff157819 */ /* 0x000fc40000011619 */
[----:B------:R-:W-:Y:S02]  /*0d60*/  SHF.R.U32.HI R35, RZ, 0xf, R27 ;  /* 0x0000000fff237819 */ /* 0x000fe4000001161b */
[----:B------:R-:W-:Y:S02]  /*0d70*/  SHF.R.U32.HI R20, RZ, 0xf, R24 ;  /* 0x0000000fff147819 */ /* 0x000fe40000011618 */
[----:B------:R-:W-:Y:S02]  /*0d80*/  LOP3.LUT R33, R23, 0x10001, RZ, 0xc0, !PT ;  /* 0x0001000117217812 */ /* 0x000fe400078ec0ff */
[----:B------:R-:W-:Y:S02]  /*0d90*/  LOP3.LUT R22, R21, 0x10001, RZ, 0xc0, !PT ;  /* 0x0001000115167812 */ /* 0x000fe400078ec0ff */
[----:B-----5:R-:W-:Y:S02]  /*0da0*/  SHF.R.U32.HI R23, RZ, 0xe, R13 ;  /* 0x0000000eff177819 */ /* 0x020fe4000001160d */
[----:B------:R-:W-:-:S02]  /*0db0*/  LOP3.LUT R35, R35, 0x10001, RZ, 0xc0, !PT ;  /* 0x0001000123237812 */ /* 0x000fc400078ec0ff */
[----:B------:R-:W-:Y:S02]  /*0dc0*/  SHF.R.U32.HI R36, RZ, 0xe, R14 ;  /* 0x0000000eff247819 */ /* 0x000fe4000001160e */
[----:B-1----:R-:W-:Y:S02]  /*0dd0*/  SHF.R.U32.HI R40, RZ, 0xe, R15 ;  /* 0x0000000eff287819 */ /* 0x002fe4000001160f */
[----:B------:R-:W-:Y:S02]  /*0de0*/  LOP3.LUT R20, R20, 0x10001, RZ, 0xc0, !PT ;  /* 0x0001000114147812 */ /* 0x000fe400078ec0ff */
        /* <DEDUP_REMOVED lines=12> */
[----:B------:R-:W-:Y:S02]  /*0eb0*/  SHF.R.U32.HI R22, RZ, 0xc, R5 ;  /* 0x0000000cff167819 */ /* 0x000fe40000011605 */
[----:B------:R-:W-:Y:S02]  /*0ec0*/  LOP3.LUT R21, R21, 0x40004, R20, 0xf8, !PT ;  /* 0x0004000415157812 */ /* 0x000fe400078ef814 */
[----:B------:R-:W-:-:S02]  /*0ed0*/  SHF.R.U32.HI R33, RZ, 0xc, R6 ;  /* 0x0000000cff217819 */ /* 0x000fc40000011606 */
[----:B------:R-:W-:Y:S02]  /*0ee0*/  SHF.R.U32.HI R35, RZ, 0xc, R7 ;  /* 0x0000000cff237819 */ /* 0x000fe40000011607 */
[----:B------:R-:W-:Y:S02]  /*0ef0*/  SHF.R.U32.HI R20, RZ, 0xc, R4 ;  /* 0x0000000cff147819 */ /* 0x000fe40000011604 */
[----:B------:R-:W-:Y:S02]  /*0f00*/  LOP3.LUT R23, R23, 0x80008, R22, 0xf8, !PT ;  /* 0x0008000817177812 */ /* 0x000fe400078ef816 */
[----:B------:R-:W-:Y:S02]  /*0f10*/  LOP3.LUT R22, R36, 0x80008, R33, 0xf8, !PT ;  /* 0x0008000824167812 */ /* 0x000fe400078ef821 */
[----:B------:R-:W-:Y:S02]  /*0f20*/  LOP3.LUT R40, R40, 0x80008, R35, 0xf8, !PT ;  /* 0x0008000828287812 */ /* 0x000fe400078ef823 */
[----:B------:R-:W-:-:S02]  /*0f30*/  LOP3.LUT R20, R21, 0x80008, R20, 0xf8, !PT ;  /* 0x0008000815147812 */ /* 0x000fc400078ef814 */
[----:B------:R-:W-:Y:S02]  /*0f40*/  SHF.R.U32.HI R37, RZ, 0xb, R8 ;  /* 0x0000000bff257819 */ /* 0x000fe40000011608 */
[----:B------:R-:W-:Y:S02]  /*0f50*/  SHF.R.U32.HI R35, RZ, 0xb, R10 ;  /* 0x0000000bff237819 */ /* 0x000fe4000001160a */
[----:B------:R-:W-:Y:S02]  /*0f60*/  SHF.R.U32.HI R33, RZ, 0xb, R11 ;  /* 0x0000000bff217819 */ /* 0x000fe4000001160b */
[----:B------:R-:W-:Y:S02]  /*0f70*/  LOP3.LUT R21, R25, 0x3e003e0, RZ, 0xc0, !PT ;  /* 0x03e003e019157812 */ /* 0x000fe400078ec0ff */
[----:B------:R-:W-:Y:S02]  /*0f80*/  LOP3.LUT R37, R20, 0x100010, R37, 0xf8, !PT ;  /* 0x0010001014257812 */ /* 0x000fe400078ef825 */
[----:B------:R-:W-:-:S02]  /*0f90*/  LOP3.LUT R35, R22, 0x100010, R35, 0xf8, !PT ;  /* 0x0010001016237812 */ /* 0x000fc400078ef823 */
[----:B------:R-:W-:Y:S02]  /*0fa0*/  LOP3.LUT R33, R40, 0x100010, R33, 0xf8, !PT ;  /* 0x0010001028217812 */ /* 0x000fe400078ef821 */
[----:B------:R-:W-:Y:S02]  /*0fb0*/  SHF.R.U32.HI R36, RZ, 0xb, R9 ;  /* 0x0000000bff247819 */ /* 0x000fe40000011609 */
[----:B------:R-:W-:Y:S02]  /*0fc0*/  LOP3.LUT R20, R24, 0x3e003e0, RZ, 0xc0, !PT ;  /* 0x03e003e018147812 */ /* 0x000fe400078ec0ff */
[----:B------:R-:W-:Y:S02]  /*0fd0*/  LOP3.LUT R22, R26, 0x3e003e0, RZ, 0xc0, !PT ;  /* 0x03e003e01a167812 */ /* 0x000fe400078ec0ff */
[----:B------:R-:W-:Y:S02]  /*0fe0*/  LOP3.LUT R40, R21, 0x64006400, RZ, 0xfc, !PT ;  /* 0x6400640015287812 */ /* 0x000fe400078efcff */
[----:B------:R-:W-:-:S02]  /*0ff0*/  LOP3.LUT R21, R12, 0x3e003e0, RZ, 0xc0, !PT ;  /* 0x03e003e00c157812 */ /* 0x000fc400078ec0ff */
[----:B------:R-:W-:Y:S01]  /*1000*/  LOP3.LUT R36, R23, 0x100010, R36, 0xf8, !PT ;  /* 0x0010001017247812 */ /* 0x000fe200078ef824 */
        /* <DEDUP_REMOVED lines=67> */
[----:B------:R-:W-:Y:S01]  /*1440*/  SHF.R.U32.HI R24, RZ, 0xa, R24 ;  /* 0x0000000aff187819 */ /* 0x000fe20000011618 */
[----:B------:R-:W-:Y:S01]  /*1450*/  HADD2 R67, R67, -1040, -1040 ;  /* 0xe410e41043437430 */ /* 0x000fe20000000000 */
[----:B------:R-:W-:Y:S01]  /*1460*/  SHF.R.U32.HI R26, RZ, 0xa, R26 ;  /* 0x0000000aff1a7819 */ /* 0x000fe2000001161a */
[----:B------:R-:W-:Y:S01]  /*1470*/  HADD2 R63, R63, -1040, -1040 ;  /* 0xe410e4103f3f7430 */ /* 0x000fe20000000000 */
[----:B------:R-:W-:Y:S02]  /*1480*/  LOP3.LUT R24, R24, 0x1f001f, RZ, 0xc0, !PT ;  /* 0x001f001f18187812 */ /* 0x000fe400078ec0ff */
[----:B------:R-:W-:Y:S02]  /*1490*/  SHF.R.U32.HI R25, RZ, 0xa, R25 ;  /* 0x0000000aff197819 */ /* 0x000fe40000011619 */
        /* <DEDUP_REMOVED lines=8> */
[-C--:B0-----:R-:W-:Y:S01]  /*1520*/  HFMA2.MMA R62, R65, R20.reuse, RZ ;  /* 0x00000014413e7235 */ /* 0x081fe200000000ff */
[-C--:B------:R-:W-:Y:S01]  /*1530*/  HFMA2 R64, R67, R20.reuse, RZ.H0_H0 ;  /* 0x0000001443407231 */ /* 0x080fe200000400ff */
[----:B------:R-:W-:Y:S01]  /*1540*/  HFMA2.MMA R61, R61, R20, RZ ;  /* 0x000000143d3d7235 */ /* 0x000fe200000000ff */
[----:B------:R-:W-:Y:S01]  /*1550*/  HFMA2 R20, R63, R20, RZ.H0_H0 ;  /* 0x000000143f147231 */ /* 0x000fe200000400ff */
[----:B------:R-:W-:Y:S01]  /*1560*/  LOP3.LUT R35, R35, 0x64006400, RZ, 0xfc, !PT ;  /* 0x6400640023237812 */ /* 0x000fe200078efcff */
[-C--:B------:R-:W-:Y:S01]  /*1570*/  HFMA2 R64, R59, R21.reuse, R64 ;  /* 0x000000153b407231 */ /* 0x080fe20000000040 */
[-C--:B------:R-:W-:Y:S01]  /*1580*/  HFMA2.MMA R62, R60, R21.reuse, R62 ;  /* 0x000000153c3e7235 */ /* 0x080fe2000000003e */
[----:B------:R-:W-:Y:S01]  /*1590*/  HFMA2 R20, R57, R21, R20 ;  /* 0x0000001539147231 */ /* 0x000fe20000000014 */
[----:B------:R-:W-:Y:S01]  /*15a0*/  HFMA2.MMA R61, R58, R21, R61 ;  /* 0x000000153a3d7235 */ /* 0x000fe2000000003d */
        /* <DEDUP_REMOVED lines=8> */
[----:B------:R-:W-:Y:S01]  /*1630*/  HFMA2.MMA R59, R58, R22, R61 ;  /* 0x000000163a3b7235 */ /* 0x000fe2000000003d */
[----:B------:R-:W0:Y:S01]  /*1640*/  LDS.128 R24, [UR4+0x10] ;  /* 0x00001004ff187984 */ /* 0x000e220008000c00 */
[----:B------:R-:W-:Y:S01]  /*1650*/  HADD2 R61, R57, -1040, -1040 ;  /* 0xe410e410393d7430 */ /* 0x000fe20000000000 */
[----:B------:R-:W-:Y:S01]  /*1660*/  LOP3.LUT R57, R12, 0x1f001f, RZ, 0xc0, !PT ;  /* 0x001f001f0c397812 */ /* 0x000fe200078ec0ff */
[----:B------:R-:W-:-:S02]  /*1670*/  HFMA2 R21, R21, R22, R64 ;  /* 0x0000001615157231 */ /* 0x000fc40000000040 */
[----:B------:R-:W-:Y:S01]  /*1680*/  HFMA2 R20, R61, R22, R20 ;  /* 0x000000163d147231 */ /* 0x000fe20000000014 */
[----:B------:R-:W-:Y:S01]  /*1690*/  LOP3.LUT R22, R13, 0x1f001f, RZ, 0xc0, !PT ;  /* 0x001f001f0d167812 */ /* 0x000fe200078ec0ff */
[----:B------:R-:W-:Y:S01]  /*16a0*/  HADD2 R36, R36, -1040, -1040 ;  /* 0xe410e41024247430 */ /* 0x000fe20000000000 */
[----:B------:R-:W-:Y:S02]  /*16b0*/  LOP3.LUT R57, R57, 0x64006400, RZ, 0xfc, !PT ;  /* 0x6400640039397812 */ /* 0x000fe400078efcff */
[----:B------:R-:W-:-:S03]  /*16c0*/  LOP3.LUT R22, R22, 0x64006400, RZ, 0xfc, !PT ;  /* 0x6400640016167812 */ /* 0x000fc600078efcff */
[----:B------:R-:W-:Y:S02]  /*16d0*/  HADD2 R57, R57, -1040, -1040 ;  /* 0xe410e41039397430 */ /* 0x000fe40000000000 */
[----:B------:R-:W-:Y:S01]  /*16e0*/  HADD2 R58, R22, -1040, -1040 ;  /* 0xe410e410163a7430 */ /* 0x000fe20000000000 */
[----:B------:R-:W-:-:S03]  /*16f0*/  LOP3.LUT R22, R14, 0x1f001f, RZ, 0xc0, !PT ;  /* 0x001f001f0e167812 */ /* 0x000fc600078ec0ff */
[----:B------:R-:W-:Y:S01]  /*1700*/  HFMA2 R21, R58, R23, R21 ;  /* 0x000000173a157231 */ /* 0x000fe20000000015 */
[----:B------:R-:W-:Y:S01]  /*1710*/  HFMA2.MMA R62, R57, R23, R62 ;  /* 0x00000017393e7235 */ /* 0x000fe2000000003e */
[----:B------:R-:W-:Y:S02]  /*1720*/  LOP3.LUT R58, R22, 0x64006400, RZ, 0xfc, !PT ;  /* 0x64006400163a7812 */ /* 0x000fe400078efcff */
[----:B------:R-:W-:Y:S02]  /*1730*/  LOP3.LUT R57, R15, 0x1f001f, RZ, 0xc0, !PT ;  /* 0x001f001f0f397812 */ /* 0x000fe400078ec0ff */
[----:B------:R-:W-:Y:S01]  /*1740*/  SHF.R.U32.HI R22, RZ, 0xa, R12 ;  /* 0x0000000aff167819 */ /* 0x000fe2000001160c */
[----:B------:R-:W-:Y:S01]  /*1750*/  HADD2 R12, R58, -1040, -1040 ;  /* 0xe410e4103a0c7430 */ /* 0x000fe20000000000 */
[----:B------:R-:W-:Y:S02]  /*1760*/  LOP3.LUT R60, R57, 0x64006400, RZ, 0xfc, !PT ;  /* 0x64006400393c7812 */ /* 0x000fe400078efcff */
[----:B------:R-:W-:-:S02]  /*1770*/  SHF.R.U32.HI R58, RZ, 0xa, R14 ;  /* 0x0000000aff3a7819 */ /* 0x000fc4000001160e */
[----:B------:R-:W-:Y:S01]  /*1780*/  SHF.R.U32.HI R57, RZ, 0xa, R13 ;  /* 0x0000000aff397819 */ /* 0x000fe2000001160d */
[----:B------:R-:W-:Y:S01]  /*1790*/  HADD2 R13, R60, -1040, -1040 ;  /* 0xe410e4103c0d7430 */ /* 0x000fe20000000000 */
[----:B------:R-:W-:Y:S01]  /*17a0*/  LOP3.LUT R22, R22, 0x1f001f, RZ, 0xc0, !PT ;  /* 0x001f001f16167812 */ /* 0x000fe200078ec0ff */
[----:B------:R-:W-:Y:S01]  /*17b0*/  HFMA2.MMA R59, R12, R23, R59 ;  /* 0x000000170c3b7235 */ /* 0x000fe2000000003b */
[----:B------:R-:W-:Y:S01]  /*17c0*/  LOP3.LUT R58, R58, 0x1f001f, RZ, 0xc0, !PT ;  /* 0x001f001f3a3a7812 */ /* 0x000fe200078ec0ff */
[----:B------:R-:W-:Y:S01]  /*17d0*/  HFMA2 R23, R13, R23, R20 ;  /* 0x000000170d177231 */ /* 0x000fe20000000014 */
[----:B------:R-:W-:Y:S02]  /*17e0*/  SHF.R.U32.HI R15, RZ, 0xa, R15 ;  /* 0x0000000aff0f7819 */ /* 0x000fe4000001160f */
[----:B------:R-:W-:Y:S01]  /*17f0*/  LOP3.LUT R22, R22, 0x64006400, RZ, 0xfc, !PT ;  /* 0x6400640016167812 */ /* 0x000fe200078efcff */
[-C--:B0-----:R-:W-:Y:S01]  /*1800*/  HFMA2 R21, R55, R24.reuse, R21 ;  /* 0x0000001837157231 */ /* 0x081fe20000000015 */
[----:B------:R-:W-:Y:S01]  /*1810*/  LOP3.LUT R58, R58, 0x64006400, RZ, 0xfc, !PT ;  /* 0x640064003a3a7812 */ /* 0x000fe200078efcff */
[----:B------:R-:W-:Y:S01]  /*1820*/  HFMA2 R23, R53, R24, R23 ;  /* 0x0000001835177231 */ /* 0x000fe20000000017 */
[----:B------:R-:W-:Y:S01]  /*1830*/  LOP3.LUT R57, R57, 0x1f001f, RZ, 0xc0, !PT ;  /* 0x001f001f39397812 */ /* 0x000fe200078ec0ff */
[-C--:B------:R-:W-:Y:S01]  /*1840*/  HFMA2.MMA R56, R56, R24.reuse, R62 ;  /* 0x0000001838387235 */ /* 0x080fe2000000003e */
[----:B------:R-:W-:Y:S01]  /*1850*/  LOP3.LUT R15, R15, 0x1f001f, RZ, 0xc0, !PT ;  /* 0x001f001f0f0f7812 */ /* 0x000fe200078ec0ff */
[----:B------:R-:W-:Y:S01]  /*1860*/  HFMA2.MMA R55, R54, R24, R59 ;  /* 0x0000001836377235 */ /* 0x000fe2000000003b */
[----:B------:R-:W-:Y:S01]  /*1870*/  HADD2 R53, R22, -1040, -1040 ;  /* 0xe410e41016357430 */ /* 0x000fe20000000000 */
[----:B------:R-:W-:Y:S01]  /*1880*/  LOP3.LUT R57, R57, 0x64006400, RZ, 0xfc, !PT ;  /* 0x6400640039397812 */ /* 0x000fe200078efcff */
[----:B------:R-:W-:Y:S01]  /*1890*/  HADD2 R58, R58, -1040, -1040 ;  /* 0xe410e4103a3a7430 */ /* 0x000fe20000000000 */
[----:B------:R-:W-:-:S02]  /*18a0*/  LOP3.LUT R12, R16, 0x1f001f, RZ, 0xc0, !PT ;  /* 0x001f001f100c7812 */ /* 0x000fc400078ec0ff */
[----:B------:R-:W-:Y:S01]  /*18b0*/  LOP3.LUT R13, R17, 0x1f001f, RZ, 0xc0, !PT ;  /* 0x001f001f110d7812 */ /* 0x000fe200078ec0ff */
[----:B------:R-:W-:Y:S01]  /*18c0*/  HADD2 R54, R57, -1040, -1040 ;  /* 0xe410e41039367430 */ /* 0x000fe20000000000 */
[----:B------:R-:W-:Y:S01]  /*18d0*/  LOP3.LUT R14, R18, 0x1f001f, RZ, 0xc0, !PT ;  /* 0x001f001f120e7812 */ /* 0x000fe200078ec0ff */
[-C--:B------:R-:W-:Y:S01]  /*18e0*/  HFMA2.MMA R56, R53, R25.reuse, R56 ;  /* 0x0000001935387235 */ /* 0x080fe20000000038 */
[----:B------:R-:W-:Y:S01]  /*18f0*/  LOP3.LUT R15, R15, 0x64006400, RZ, 0xfc, !PT ;  /* 0x640064000f0f7812 */ /* 0x000fe200078efcff */
[----:B------:R-:W-:Y:S01]  /*1900*/  HFMA2.MMA R55, R58, R25, R55 ;  /* 0x000000193a377235 */ /* 0x000fe20000000037 */
[----:B------:R-:W-:Y:S01]  /*1910*/  LOP3.LUT R53, R12, 0x64006400, RZ, 0xfc, !PT ;  /* 0x640064000c357812 */ /* 0x000fe200078efcff */
[-C--:B------:R-:W-:Y:S01]  /*1920*/  HFMA2 R54, R54, R25.reuse, R21 ;  /* 0x0000001936367231 */ /* 0x080fe20000000015 */
[----:B------:R-:W-:Y:S01]  /*1930*/  LOP3.LUT R57, R13, 0x64006400, RZ, 0xfc, !PT ;  /* 0x640064000d397812 */ /* 0x000fe200078efcff */
[----:B------:R-:W-:Y:S01]  /*1940*/  HADD2 R22, R15, -1040, -1040 ;  /* 0xe410e4100f167430 */ /* 0x000fe20000000000 */
[----:B------:R-:W-:Y:S01]  /*1950*/  LOP3.LUT R58, R14, 0x64006400, RZ, 0xfc, !PT ;  /* 0x640064000e3a7812 */ /* 0x000fe200078efcff */
[----:B------:R-:W-:Y:S01]  /*1960*/  HADD2 R59, R53, -1040, -1040 ;  /* 0xe410e410353b7430 */ /* 0x000fe20000000000 */
[----:B------:R-:W0:Y:S01]  /*1970*/  LDS.128 R12, [UR4+0x20] ;  /* 0x00002004ff0c7984 */ /* 0x000e220008000c00 */
[----:B------:R-:W-:Y:S01]  /*1980*/  SHF.R.U32.HI R20, RZ, 0xa, R18 ;  /* 0x0000000aff147819 */ /* 0x000fe20000011612 */
[----:B------:R-:W-:Y:S01]  /*1990*/  HFMA2 R25, R22, R25, R23 ;  /* 0x0000001916197231 */ /* 0x000fe20000000017 */
[----:B------:R-:W-:Y:S01]  /*19a0*/  LOP3.LUT R18, R19, 0x1f001f, RZ, 0xc0, !PT ;  /* 0x001f001f13127812 */ /* 0x000fe200078ec0ff */
[----:B------:R-:W-:Y:S01]  /*19b0*/  HADD2 R60, R58, -1040, -1040 ;  /* 0xe410e4103a3c7430 */ /* 0x000fe20000000000 */
[----:B------:R-:W-:Y:S01]  /*19c0*/  HFMA2.MMA R58, R59, R26, R56 ;  /* 0x0000001a3b3a7235 */ /* 0x000fe20000000038 */
[----:B------:R-:W-:Y:S01]  /*19d0*/  LOP3.LUT R24, R4, 0x1f001f, RZ, 0xc0, !PT ;  /* 0x001f001f04187812 */ /* 0x000fe200078ec0ff */
[----:B------:R-:W-:Y:S01]  /*19e0*/  HADD2 R57, R57, -1040, -1040 ;  /* 0xe410e41039397430 */ /* 0x000fe20000000000 */
[----:B------:R-:W-:-:S02]  /*19f0*/  SHF.R.U32.HI R21, RZ, 0xa, R4 ;  /* 0x0000000aff157819 */ /* 0x000fc40000011604 */
[----:B------:R-:W-:Y:S01]  /*1a00*/  LOP3.LUT R56, R18, 0x64006400, RZ, 0xfc, !PT ;  /* 0x6400640012387812 */ /* 0x000fe200078efcff */
[----:B------:R-:W-:Y:S01]  /*1a10*/  HFMA2 R57, R57, R26, R54 ;  /* 0x0000001a39397231 */ /* 0x000fe20000000036 */
[----:B------:R-:W-:Y:S01]  /*1a20*/  SHF.R.U32.HI R16, RZ, 0xa, R16 ;  /* 0x0000000aff107819 */ /* 0x000fe20000011610 */
[----:B------:R-:W-:Y:S01]  /*1a30*/  HFMA2.MMA R58, R49, R27, R58 ;  /* 0x0000001b313a7235 */ /* 0x000fe2000000003a */
[----:B------:R-:W-:Y:S01]  /*1a40*/  LOP3.LUT R4, R5, 0x1f001f, RZ, 0xc0, !PT ;  /* 0x001f001f05047812 */ /* 0x000fe200078ec0ff */
[----:B------:R-:W-:Y:S01]  /*1a50*/  HFMA2 R57, R50, R27, R57 ;  /* 0x0000001b32397231 */ /* 0x000fe20000000039 */
[----:B------:R-:W-:Y:S02]  /*1a60*/  SHF.R.U32.HI R22, RZ, 0xa, R5 ;  /* 0x0000000aff167819 */ /* 0x000fe40000011605 */
[----:B------:R-:W-:Y:S02]  /*1a70*/  LOP3.LUT R5, R6, 0x1f001f, RZ, 0xc0, !PT ;  /* 0x001f001f06057812 */ /* 0x000fe400078ec0ff */
[----:B------:R-:W-:-:S02]  /*1a80*/  SHF.R.U32.HI R23, RZ, 0xa, R6 ;  /* 0x0000000aff177819 */ /* 0x000fc40000011606 */
[----:B------:R-:W-:Y:S02]  /*1a90*/  SHF.R.U32.HI R17, RZ, 0xa, R17 ;  /* 0x0000000aff117819 */ /* 0x000fe40000011611 */
[----:B------:R-:W-:Y:S02]  /*1aa0*/  SHF.R.U32.HI R19, RZ, 0xa, R19 ;  /* 0x0000000aff137819 */ /* 0x000fe40000011613 */
[----:B------:R-:W-:Y:S02]  /*1ab0*/  LOP3.LUT R6, R7, 0x1f001f, RZ, 0xc0, !PT ;  /* 0x001f001f07067812 */ /* 0x000fe400078ec0ff */
[----:B------:R-:W-:Y:S01]  /*1ac0*/  SHF.R.U32.HI R53, RZ, 0xa, R7 ;  /* 0x0000000aff357819 */ /* 0x000fe20000011607 */
[----:B------:R-:W-:Y:S01]  /*1ad0*/  HFMA2.MMA R7, R60, R26, R55 ;  /* 0x0000001a3c077235 */ /* 0x000fe20000000037 */
[----:B------:R-:W-:Y:S01]  /*1ae0*/  HADD2 R60, R56, -1040, -1040 ;  /* 0xe410e410383c7430 */ /* 0x000fe20000000000 */
[----:B------:R-:W-:Y:S02]  /*1af0*/  LOP3.LUT R16, R16, 0x1f001f, RZ, 0xc0, !PT ;  /* 0x001f001f10107812 */ /* 0x000fe400078ec0ff */
[----:B------:R-:W-:Y:S01]  /*1b00*/  LOP3.LUT R20, R20, 0x1f001f, RZ, 0xc0, !PT ;  /* 0x001f001f14147812 */ /* 0x000fe200078ec0ff */
[----:B------:R-:W-:Y:S01]  /*1b10*/  HFMA2 R25, R60, R26, R25 ;  /* 0x0000001a3c197231 */ /* 0x000fe20000000019 */
        /* <DEDUP_REMOVED lines=20> */
[----:B------:R-:W-:Y:S01]  /*1c60*/  LOP3.LUT R16, R5, 0x64006400, RZ, 0xfc, !PT ;  /* 0x6400640005107812 */ /* 0x000fe200078efcff */
[----:B------:R-:W-:Y:S01]  /*1c70*/  HADD2 R20, R17, -1040, -1040 ;  /* 0xe410e41011147430 */ /* 0x000fe20000000000 */
[----:B------:R-:W0:Y:S01]  /*1c80*/  LDS.128 R4, [UR4+0x30] ;  /* 0x00003004ff047984 */ /* 0x000e220008000c00 */
[----:B------:R-:W-:Y:S01]  /*1c90*/  LOP3.LUT R23, R23, 0x1f001f, RZ, 0xc0, !PT ;  /* 0x001f001f17177812 */ /* 0x000fe200078ec0ff */
[----:B------:R-:W-:Y:S01]  /*1ca0*/  HADD2 R12, R12, -1040, -1040 ;  /* 0xe410e4100c0c7430 */ /* 0x000fe20000000000 */
[----:B------:R-:W-:Y:S01]  /*1cb0*/  LOP3.LUT R21, R21, 0x1f001f, RZ, 0xc0, !PT ;  /* 0x001f001f15157812 */ /* 0x000fe200078ec0ff */
[----:B------:R-:W-:Y:S01]  /*1cc0*/  HADD2 R16, R16, -1040, -1040 ;  /* 0xe410e41010107430 */ /* 0x000fe20000000000 */
[----:B------:R-:W-:Y:S01]  /*1cd0*/  LOP3.LUT R23, R23, 0x64006400, RZ, 0xfc, !PT ;  /* 0x6400640017177812 */ /* 0x000fe200078efcff */
[-C--:B------:R-:W-:Y:S01]  /*1ce0*/  HFMA2 R57, R12, R13.reuse, R57 ;  /* 0x0000000d0c397231 */ /* 0x080fe20000000039 */
[----:B------:R-:W-:Y:S01]  /*1cf0*/  LOP3.LUT R53, R53, 0x1f001f, RZ, 0xc0, !PT ;  /* 0x001f001f35357812 */ /* 0x000fe200078ec0ff */
[-C--:B------:R-:W-:Y:S01]  /*1d00*/  HFMA2.MMA R58, R27, R13.reuse, R58 ;  /* 0x0000000d1b3a7235 */ /* 0x080fe2000000003a */
[----:B------:R-:W-:Y:S01]  /*1d10*/  LOP3.LUT R21, R21, 0x64006400, RZ, 0xfc, !PT ;  /* 0x6400640015157812 */ /* 0x000fe200078efcff */
[----:B------:R-:W-:Y:S01]  /*1d20*/  HFMA2.MMA R19, R16, R13, R19 ;  /* 0x0000000d10137235 */ /* 0x000fe20000000013 */
[----:B------:R-:W-:Y:S01]  /*1d30*/  HADD2 R12, R23, -1040, -1040 ;  /* 0xe410e410170c7430 */ /* 0x000fe20000000000 */
[----:B------:R-:W-:Y:S01]  /*1d40*/  LOP3.LUT R53, R53, 0x64006400, RZ, 0xfc, !PT ;  /* 0x6400640035357812 */ /* 0x000fe200078efcff */
[----:B------:R-:W-:Y:S01]  /*1d50*/  HFMA2 R25, R20, R13, R25 ;  /* 0x0000000d14197231 */ /* 0x000fe20000000019 */
[----:B------:R-:W-:Y:S01]  /*1d60*/  LOP3.LUT R54, R8, 0x1f001f, RZ, 0xc0, !PT ;  /* 0x001f001f08367812 */ /* 0x000fe200078ec0ff */
[-C--:B------:R-:W-:Y:S01]  /*1d70*/  HFMA2.MMA R58, R40, R14.reuse, R58 ;  /* 0x0000000e283a7235 */ /* 0x080fe2000000003a */
[----:B------:R-:W-:Y:S01]  /*1d80*/  LOP3.LUT R55, R10, 0x1f001f, RZ, 0xc0, !PT ;  /* 0x001f001f0a377812 */ /* 0x000fe200078ec0ff */
[----:B------:R-:W-:Y:S01]  /*1d90*/  HFMA2.MMA R19, R42, R14, R19 ;  /* 0x0000000e2a137235 */ /* 0x000fe20000000013 */
[----:B------:R-:W-:Y:S01]  /*1da0*/  LOP3.LUT R22, R22, 0x1f001f, RZ, 0xc0, !PT ;  /* 0x001f001f16167812 */ /* 0x000fe200078ec0ff */
[----:B------:R-:W-:Y:S01]  /*1db0*/  HADD2 R21, R21, -1040, -1040 ;  /* 0xe410e41015157430 */ /* 0x000fe20000000000 */
[----:B------:R-:W-:Y:S01]  /*1dc0*/  LOP3.LUT R18, R9, 0x1f001f, RZ, 0xc0, !PT ;  /* 0x001f001f09127812 */ /* 0x000fe200078ec0ff */
[-C--:B------:R-:W-:Y:S01]  /*1dd0*/  HFMA2 R25, R43, R14.reuse, R25 ;  /* 0x0000000e2b197231 */ /* 0x080fe20000000019 */
[----:B------:R-:W-:Y:S01]  /*1de0*/  LOP3.LUT R56, R11, 0x1f001f, RZ, 0xc0, !PT ;  /* 0x001f001f0b387812 */ /* 0x000fe200078ec0ff */
[-C--:B------:R-:W-:Y:S01]  /*1df0*/  HFMA2.MMA R19, R12, R15.reuse, R19 ;  /* 0x0000000f0c137235 */ /* 0x080fe20000000013 */
[----:B------:R-:W-:Y:S01]  /*1e00*/  LOP3.LUT R22, R22, 0x64006400, RZ, 0xfc, !PT ;  /* 0x6400640016167812 */ /* 0x000fe200078efcff */
[----:B------:R-:W-:Y:S01]  /*1e10*/  HADD2 R12, R53, -1040, -1040 ;  /* 0xe410e410350c7430 */ /* 0x000fe20000000000 */
[----:B------:R-:W-:Y:S01]  /*1e20*/  LOP3.LUT R54, R54, 0x64006400, RZ, 0xfc, !PT ;  /* 0x6400640036367812 */ /* 0x000fe200078efcff */
[----:B------:R-:W-:Y:S01]  /*1e30*/  HFMA2 R57, R41, R14, R57 ;  /* 0x0000000e29397231 */ /* 0x000fe20000000039 */
[----:B------:R-:W-:Y:S01]  /*1e40*/  LOP3.LUT R55, R55, 0x64006400, RZ, 0xfc, !PT ;  /* 0x6400640037377812 */ /* 0x000fe200078efcff */
[-C--:B------:R-:W-:Y:S01]  /*1e50*/  HFMA2 R25, R12, R15.reuse, R25 ;  /* 0x0000000f0c197231 */ /* 0x080fe20000000019 */
[----:B------:R-:W-:Y:S01]  /*1e60*/  SHF.R.U32.HI R9, RZ, 0xa, R9 ;  /* 0x0000000aff097819 */ /* 0x000fe20000011609 */
[----:B------:R-:W-:Y:S01]  /*1e70*/  HADD2 R22, R22, -1040, -1040 ;  /* 0xe410e41016167430 */ /* 0x000fe20000000000 */
[----:B------:R-:W-:Y:S01]  /*1e80*/  LOP3.LUT R18, R18, 0x64006400, RZ, 0xfc, !PT ;  /* 0x6400640012127812 */ /* 0x000fe200078efcff */
[----:B------:R-:W-:Y:S01]  /*1e90*/  HFMA2.MMA R58, R21, R15, R58 ;  /* 0x0000000f153a7235 */ /* 0x000fe2000000003a */
[----:B------:R-:W-:Y:S01]  /*1ea0*/  LOP3.LUT R56, R56, 0x64006400, RZ, 0xfc, !PT ;  /* 0x6400640038387812 */ /* 0x000fe200078efcff */
[----:B------:R-:W-:Y:S01]  /*1eb0*/  HADD2 R13, R54, -1040, -1040 ;  /* 0xe410e410360d7430 */ /* 0x000fe20000000000 */
[----:B------:R-:W-:Y:S01]  /*1ec0*/  SHF.R.U32.HI R8, RZ, 0xa, R8 ;  /* 0x0000000aff087819 */ /* 0x000fe20000011608 */
[----:B------:R-:W-:Y:S01]  /*1ed0*/  HADD2 R12, R55, -1040, -1040 ;  /* 0xe410e410370c7430 */ /* 0x000fe20000000000 */
[----:B------:R-:W-:Y:S01]  /*1ee0*/  SHF.R.U32.HI R10, RZ, 0xa, R10 ;  /* 0x0000000aff0a7819 */ /* 0x000fe2000001160a */
[----:B------:R-:W-:Y:S01]  /*1ef0*/  HFMA2 R57, R22, R15, R57 ;  /* 0x0000000f16397231 */ /* 0x000fe20000000039 */
[----:B------:R-:W-:Y:S01]  /*1f00*/  LOP3.LUT R9, R9, 0x1f001f, RZ, 0xc0, !PT ;  /* 0x001f001f09097812 */ /* 0x000fe200078ec0ff */
[----:B------:R-:W-:Y:S01]  /*1f10*/  HADD2 R18, R18, -1040, -1040 ;  /* 0xe410e41012127430 */ /* 0x000fe20000000000 */
[----:B------:R-:W-:Y:S01]  /*1f20*/  SHF.R.U32.HI R11, RZ, 0xa, R11 ;  /* 0x0000000aff0b7819 */ /* 0x000fe2000001160b */
[----:B------:R-:W-:Y:S01]  /*1f30*/  HADD2 R56, R56, -1040, -1040 ;  /* 0xe410e41038387430 */ /* 0x000fe20000000000 */
[----:B------:R-:W-:Y:S01]  /*1f40*/  LOP3.LUT R8, R8, 0x1f001f, RZ, 0xc0, !PT ;  /* 0x001f001f08087812 */ /* 0x000fe200078ec0ff */
        /* <DEDUP_REMOVED lines=13> */
[----:B------:R-:W-:Y:S01]  /*2020*/  LOP3.LUT R11, R11, 0x64006400, RZ, 0xfc, !PT ;  /* 0x640064000b0b7812 */ /* 0x000fe200078efcff */
[----:B------:R-:W-:-:S02]  /*2030*/  HADD2 R4, R9, -1040, -1040 ;  /* 0xe410e41009047430 */ /* 0x000fc40000000000 */
[----:B------:R-:W-:Y:S02]  /*2040*/  HADD2 R5, R8, -1040, -1040 ;  /* 0xe410e41008057430 */ /* 0x000fe40000000000 */
[----:B------:R-:W-:Y:S02]  /*2050*/  HADD2 R10, R10, -1040, -1040 ;  /* 0xe410e4100a0a7430 */ /* 0x000fe40000000000 */
[-C--:B------:R-:W-:Y:S02]  /*2060*/  HFMA2 R57, R4, R6.reuse, R57 ;  /* 0x0000000604397231 */ /* 0x080fe40000000039 */
[----:B------:R-:W-:Y:S01]  /*2070*/  HADD2 R4, R11, -1040, -1040 ;  /* 0xe410e4100b047430 */ /* 0x000fe20000000000 */
[-C--:B------:R-:W-:Y:S01]  /*2080*/  HFMA2.MMA R58, R5, R6.reuse, R58 ;  /* 0x00000006053a7235 */ /* 0x080fe2000000003a */
[----:B------:R-:W-:Y:S01]  /*2090*/  HFMA2 R57, R36, R7, R57 ;  /* 0x0000000724397231 */ /* 0x000fe20000000039 */
[----:B------:R-:W-:Y:S01]  /*20a0*/  HFMA2.MMA R19, R10, R6, R19 ;  /* 0x000000060a137235 */ /* 0x000fe20000000013 */
[----:B------:R-:W-:-:S02]  /*20b0*/  HFMA2 R25, R4, R6, R25 ;  /* 0x0000000604197231 */ /* 0x000fc40000000019 */
[----:B------:R-:W-:Y:S01]  /*20c0*/  HADD2 R4, R35, -1040, -1040 ;  /* 0xe410e41023047430 */ /* 0x000fe20000000000 */
[-C--:B------:R-:W-:Y:S01]  /*20d0*/  HFMA2.MMA R58, R37, R7.reuse, R58 ;  /* 0x00000007253a7235 */ /* 0x080fe2000000003a */
[----:B------:R-:W-:Y:S02]  /*20e0*/  HADD2 R6, R33, -1040, -1040 ;  /* 0xe410e41021067430 */ /* 0x000fe40000000000 */
[----:B------:R-:W-:Y:S02]  /*20f0*/  HADD2 R57, R57.H0_H0, R57.H1_H1 ;  /* 0x3000003939397230 */ /* 0x000fe40000000800 */
[----:B------:R-:W-:Y:S01]  /*2100*/  HFMA2.MMA R19, R4, R7, R19 ;  /* 0x0000000704137235 */ /* 0x000fe20000000013 */
[----:B------:R-:W-:-:S04]  /*2110*/  HFMA2 R25, R6, R7, R25 ;  /* 0x0000000706197231 */ /* 0x000fc80000000019 */
[----:B------:R-:W-:Y:S02]  /*2120*/  HADD2 R58, R58.H0_H0, R58.H1_H1 ;  /* 0x3000003a3a3a7230 */ /* 0x000fe40000000800 */
[----:B------:R-:W-:-:S03]  /*2130*/  HADD2 R25, R25.H0_H0, R25.H1_H1 ;  /* 0x3000001919197230 */ /* 0x000fc60000000800 */
[----:B------:R-:W-:Y:S01]  /*2140*/  HADD2 R19, R19.H0_H0, R19.H1_H1 ;  /* 0x3000001313137230 */ /* 0x000fe20000000800 */
[----:B------:R-:W-:-:S04]  /*2150*/  PRMT R58, R58, 0x5410, R57 ;  /* 0x000054103a3a7816 */ /* 0x000fc80000000039 */
[----:B------:R-:W-:Y:S02]  /*2160*/  PRMT R19, R19, 0x5410, R25 ;  /* 0x0000541013137816 */ /* 0x000fe40000000019 */
[----:B------:R-:W-:-:S03]  /*2170*/  HFMA2.MMA R32, R58, R28, R32 ;  /* 0x0000001c3a207235 */ /* 0x000fc60000000020 */
[----:B------:R-:W-:Y:S02]  /*2180*/  HFMA2 R31, R19, R0, R31 ;  /* 0x00000000131f7231 */ /* 0x000fe4000000001f */
.L_x_2974:
[----:B------:R-:W-:Y:S01]  /*2190*/  ISETP.GE.AND P0, PT, R38, c[0x0][0x1b0], PT ;  /* 0x00006c0026007a0c */ /* 0x000fe20003f06270 */
[----:B------:R-:W-:Y:S01]  /*21a0*/  UIADD3 UR4, UR4, 0x40, URZ ;  /* 0x0000004004047890 */ /* 0x000fe2000fffe03f */
[----:B------:R-:W-:Y:S02]  /*21b0*/  IMAD.MOV.U32 R6, RZ, RZ, R2 ;  /* 0x000000ffff067224 */ /* 0x000fe400078e0002 */
[----:B------:R-:W-:Y:S02]  /*21c0*/  IMAD.MOV.U32 R7, RZ, RZ, R3 ;  /* 0x000000ffff077224 */ /* 0x000fe400078e0003 */
[----:B------:R-:W-:-:S07]  /*21d0*/  IMAD.MOV.U32 R20, RZ, RZ, R38 ;  /* 0x000000ffff147224 */ /* 0x000fce00078e0026 */
[----:B------:R-:W-:Y:S05]  /*21e0*/  @!P0 BRA P3, `(.L_x_2975) ;  /* 0xffffe94000008947 */ /* 0x000fea000183ffff */
.L_x_2973:
[----:B------:R-:W-:-:S04]  /*21f0*/  ISETP.GE.AND P0, PT, R20, R29, PT ;  /* 0x0000001d1400720c */ /* 0x000fc80003f06270 */
[----:B------:R-:W-:-:S13]  /*2200*/  ISETP.GE.OR P0, PT, R20, c[0x0][0x1b4], P0 ;  /* 0x00006d0014007a0c */ /* 0x000fda0000706670 */
[----:B------:R-:W-:Y:S05]  /*2210*/  @P0 BRA `(.L_x_2976) ;  /* 0x0000261000000947 */ /* 0x000fea0003800000 */
[----:B------:R-:W-:-:S05]  /*2220*/  IMAD.MOV.U32 R11, RZ, RZ, c[0x0][0x18c] ;  /* 0x00006300ff0b7624 */ /* 0x000fca00078e00ff */
[----:B------:R-:W-:-:S04]  /*2230*/  SHF.R.S32.HI R2, RZ, 0x1f, R11 ;  /* 0x0000001fff027819 */ /* 0x000fc8000001140b */
[----:B------:R-:W-:Y:S02]  /*2240*/  SHF.L.U64.HI R13, R11, 0x4, R2 ;  /* 0x000000040b0d7819 */ /* 0x000fe40000010202 */
.L_x_2981:
[----:B------:R-:W-:-:S13]  /*2250*/  ISETP.NE.AND P0, PT, R20, R39, PT ;  /* 0x000000271400720c */ /* 0x000fda0003f05270 */
[----:B------:R-:W-:Y:S01]  /*2260*/  @!P0 IADD3 R34, R34, 0x1, RZ ;  /* 0x0000000122228810 */ /* 0x000fe20007ffe0ff */
[----:B------:R-:W-:Y:S01]  /*2270*/  @!P0 IMAD.MOV.U32 R3, RZ, RZ, 0x2 ;  /* 0x00000002ff038424 */ /* 0x000fe200078e00ff */
[----:B------:R-:W-:-:S03]  /*2280*/  @!P0 LEA R2, R20, 0x1, 0x1 ;  /* 0x0000000114028811 */ /* 0x000fc600078e08ff */
[----:B------:R-:W-:Y:S02]  /*2290*/  @!P0 IMAD R4, R34, 0x8, R1 ;  /* 0x0000000822048824 */ /* 0x000fe400078e0201 */
[----:B------:R-:W-:-:S04]  /*22a0*/  @!P0 IMAD.WIDE R2, R2, R3, c[0x0][0x198] ;  /* 0x0000660002028625 */ /* 0x000fc800078e0203 */
[----:B------:R-:W2:Y:S04]  /*22b0*/  @!P0 LDL.64 R4, [R4] ;  /* 0x0000000004048983 */ /* 0x000ea80000100a00 */
[----:B------:R0:W3:Y:S02]  /*22c0*/  @!P0 LDG.E.U16.CONSTANT R3, [R2.64] ;  /* 0x0000000602038981 */ /* 0x0000e4000c1e9500 */
[----:B0-----:R-:W-:Y:S01]  /*22d0*/  IMAD.MOV.U32 R2, RZ, RZ, R6 ;  /* 0x000000ffff027224 */ /* 0x001fe200078e0006 */
[----:B--2---:R-:W-:Y:S02]  /*22e0*/  @!P0 PRMT R28, R4, 0x7610, R28 ;  /* 0x00007610041c8816 */ /* 0x004fe4000000001c */
[----:B------:R-:W-:Y:S01]  /*22f0*/  @!P0 PRMT R0, R5, 0x7610, R0 ;  /* 0x0000761005008816 */ /* 0x000fe20000000000 */
[----:B---3--:R-:W-:Y:S01]  /*2300*/  @!P0 IMAD.IADD R39, R3, 0x1, R20 ;  /* 0x0000000103278824 */ /* 0x008fe200078e0214 */
[----:B------:R-:W-:Y:S01]  /*2310*/  @!P0 PRMT R28, R28, 0x7610, R4 ;  /* 0x000076101c1c8816 */ /* 0x000fe20000000004 */
[----:B------:R-:W-:Y:S01]  /*2320*/  IMAD.MOV.U32 R3, RZ, RZ, R7 ;  /* 0x000000ffff037224 */ /* 0x000fe200078e0007 */
[----:B------:R-:W-:Y:S01]  /*2330*/  @!P0 PRMT R0, R0, 0x7610, R5 ;  /* 0x0000761000008816 */ /* 0x000fe20000000005 */
[----:B------:R-:W-:Y:S05]  /*2340*/  @P2 BRA `(.L_x_2977) ;  /* 0x0000247000002947 */ /* 0x000fea0003800000 */
[----:B------:R-:W-:Y:S01]  /*2350*/  PRMT R4, R30, 0x9910, RZ ;  /* 0x000099101e047816 */ /* 0x000fe200000000ff */
[----:B------:R-:W-:-:S02]  /*2360*/  IMAD.MOV.U32 R11, RZ, RZ, c[0x0][0x18c] ;  /* 0x00006300ff0b7624 */ /* 0x000fc400078e00ff */
[----:B------:R-:W-:Y:S01]  /*2370*/  IMAD.MOV.U32 R10, RZ, RZ, 0x2c00 ;  /* 0x00002c00ff0a7424 */ /* 0x000fe200078e00ff */
[----:B------:R-:W-:Y:S01]  /*2380*/  ISETP.NE.AND P0, PT, R4, RZ, PT ;  /* 0x000000ff0400720c */ /* 0x000fe20003f05270 */
[----:B------:R-:W-:-:S06]  /*2390*/  IMAD.WIDE R14, R11, 0x4, R2 ;  /* 0x000000040b0e7825 */ /* 0x000fcc00078e0202 */
[----:B------:R-:W-:-:S06]  /*23a0*/  IMAD.WIDE R8, R11, 0x4, R14 ;  /* 0x000000040b087825 */ /* 0x000fcc00078e020e */
[----:B------:R-:W-:Y:S05]  /*23b0*/  @!P0 BRA `(.L_x_2978) ;  /* 0x000008f000008947 */ /* 0x000fea0003800000 */
[----:B------:R-:W2:Y:S04]  /*23c0*/  LDG.E.128.CONSTANT R4, [R2.64] ;  /* 0x0000000602047981 */ /* 0x000ea8000c1e9d00 */
[----:B------:R-:W0:Y:S02]  /*23d0*/  LDS.64 R16, [UR4] ;  /* 0x00000004ff107984 */ /* 0x000e240008000a00 */
[--C-:B0-----:R-:W-:Y:S02]  /*23e0*/  HADD2.F32 R27, -RZ, R16.reuse.H0_H0 ;  /* 0x20000010ff1b7230 */ /* 0x101fe40000004100 */
[----:B------:R-:W-:Y:S02]  /*23f0*/  HADD2.F32 R19, -RZ, R16.H1_H1 ;  /* 0x30000010ff137230 */ /* 0x000fe40000004100 */
[----:B------:R-:W-:-:S02]  /*2400*/  HADD2.F32 R16, -RZ, R17.H0_H0 ;  /* 0x20000011ff107230 */ /* 0x000fc40000004100 */
[----:B------:R-:W-:Y:S01]  /*2410*/  HADD2.F32 R17, -RZ, R17.H1_H1 ;  /* 0x30000011ff117230 */ /* 0x000fe20000004100 */
[C---:B--2---:R-:W-:Y:S02]  /*2420*/  LOP3.LUT R22, R4.reuse, 0xf000f, RZ, 0xc0, !PT ;  /* 0x000f000f04167812 */ /* 0x044fe400078ec0ff */
[----:B------:R-:W-:Y:S02]  /*2430*/  LOP3.LUT R23, R4, 0xf000f0, RZ, 0xc0, !PT ;  /* 0x00f000f004177812 */ /* 0x000fe400078ec0ff */
[----:B------:R-:W-:Y:S02]  /*2440*/  SHF.R.U32.HI R18, RZ, 0x8, R4 ;  /* 0x00000008ff127819 */ /* 0x000fe40000011604 */
[----:B------:R-:W-:Y:S02]  /*2450*/  LOP3.LUT R22, R22, 0x64006400, RZ, 0xfc, !PT ;  /* 0x6400640016167812 */ /* 0x000fe400078efcff */
[C---:B------:R-:W-:Y:S02]  /*2460*/  LOP3.LUT R4, R5.reuse, 0xf000f, RZ, 0xc0, !PT ;  /* 0x000f000f05047812 */ /* 0x040fe400078ec0ff */
[----:B------:R-:W-:Y:S01]  /*2470*/  LOP3.LUT R24, R5, 0xf000f0, RZ, 0xc0, !PT ;  /* 0x00f000f005187812 */ /* 0x000fe200078ec0ff */
[----:B------:R-:W-:Y:S01]  /*2480*/  HADD2 R33, R22, -1032, -1032 ;  /* 0xe408e40816217430 */ /* 0x000fe20000000000 */
[----:B------:R-:W-:-:S02]  /*2490*/  SHF.R.U32.HI R12, RZ, 0x8, R5 ;  /* 0x00000008ff0c7819 */ /* 0x000fc40000011605 */
[----:B------:R-:W-:Y:S02]  /*24a0*/  LOP3.LUT R5, R6, 0xf000f, RZ, 0xc0, !PT ;  /* 0x000f000f06057812 */ /* 0x000fe400078ec0ff */
[----:B------:R-:W-:Y:S01]  /*24b0*/  LOP3.LUT R25, R7, 0xf000f, RZ, 0xc0, !PT ;  /* 0x000f000f07197812 */ /* 0x000fe200078ec0ff */
[--C-:B------:R-:W-:Y:S01]  /*24c0*/  HADD2.F32 R22, -RZ, R33.reuse.H0_H0 ;  /* 0x20000021ff167230 */ /* 0x100fe20000004100 */
[----:B------:R-:W-:Y:S01]  /*24d0*/  LOP3.LUT R5, R5, 0x64006400, RZ, 0xfc, !PT ;  /* 0x6400640005057812 */ /* 0x000fe200078efcff */
[----:B------:R-:W-:Y:S01]  /*24e0*/  HADD2.F32 R36, -RZ, R33.H1_H1 ;  /* 0x30000021ff247230 */ /* 0x000fe20000004100 */
[----:B------:R-:W-:Y:S02]  /*24f0*/  LOP3.LUT R4, R4, 0x64006400, RZ, 0xfc, !PT ;  /* 0x6400640004047812 */ /* 0x000fe400078efcff */
[----:B------:R-:W-:Y:S01]  /*2500*/  LOP3.LUT R25, R25, 0x64006400, RZ, 0xfc, !PT ;  /* 0x6400640019197812 */ /* 0x000fe200078efcff */
[----:B------:R-:W-:Y:S01]  /*2510*/  HADD2 R37, R5, -1032, -1032 ;  /* 0xe408e40805257430 */ /* 0x000fe20000000000 */
[----:B------:R-:W-:Y:S01]  /*2520*/  FFMA.FTZ R22, R22, R27, RZ ;  /* 0x0000001b16167223 */ /* 0x000fe200000100ff */
[----:B------:R-:W-:Y:S01]  /*2530*/  HADD2 R35, R4, -1032, -1032 ;  /* 0xe408e40804237430 */ /* 0x000fe20000000000 */
[----:B------:R-:W-:Y:S01]  /*2540*/  LOP3.LUT R21, R7, 0xf000f0, RZ, 0xc0, !PT ;  /* 0x00f000f007157812 */ /* 0x000fe200078ec0ff */
[----:B------:R-:W-:Y:S01]  /*2550*/  HADD2 R41, R25, -1032, -1032 ;  /* 0xe408e40819297430 */ /* 0x000fe20000000000 */
[----:B------:R-:W0:Y:S01]  /*2560*/  LDS.64 R4, [UR4+0x8] ;  /* 0x00000804ff047984 */ /* 0x000e220008000a00 */
[----:B------:R-:W-:Y:S01]  /*2570*/  HADD2.F32 R40, -RZ, R37.H0_H0 ;  /* 0x20000025ff287230 */ /* 0x000fe20000004100 */
[----:B------:R-:W-:Y:S01]  /*2580*/  FFMA.FTZ R33, R36, R19, R22 ;  /* 0x0000001324217223 */ /* 0x000fe20000010016 */
[----:B------:R-:W-:Y:S01]  /*2590*/  HADD2.F32 R38, -RZ, R35.H0_H0 ;  /* 0x20000023ff267230 */ /* 0x000fe20000004100 */
[----:B------:R-:W-:Y:S01]  /*25a0*/  LOP3.LUT R23, R23, 0x64006400, RZ, 0xfc, !PT ;  /* 0x6400640017177812 */ /* 0x000fe200078efcff */
[----:B------:R-:W-:Y:S01]  /*25b0*/  HADD2.F32 R36, -RZ, R37.H1_H1 ;  /* 0x30000025ff247230 */ /* 0x000fe20000004100 */
[C---:B------:R-:W-:Y:S01]  /*25c0*/  FFMA.FTZ R40, R27.reuse, R40, RZ ;  /* 0x000000281b287223 */ /* 0x040fe200000100ff */
[----:B------:R-:W-:Y:S01]  /*25d0*/  HADD2.F32 R42, -RZ, R41.H0_H0 ;  /* 0x20000029ff2a7230 */ /* 0x000fe20000004100 */
[----:B------:R-:W-:Y:S01]  /*25e0*/  LOP3.LUT R26, R6, 0xf000f0, RZ, 0xc0, !PT ;  /* 0x00f000f0061a7812 */ /* 0x000fe200078ec0ff */
[----:B------:R-:W-:Y:S01]  /*25f0*/  HADD2.F32 R22, -RZ, R35.H1_H1 ;  /* 0x30000023ff167230 */ /* 0x000fe20000004100 */
[----:B------:R-:W-:Y:S01]  /*2600*/  FFMA.FTZ R38, R27, R38, RZ ;  /* 0x000000261b267223 */ /* 0x000fe200000100ff */
[----:B------:R-:W-:Y:S01]  /*2610*/  LOP3.LUT R21, R21, 0x64006400, RZ, 0xfc, !PT ;  /* 0x6400640015157812 */ /* 0x000fe200078efcff */
[----:B------:R-:W-:Y:S01]  /*2620*/  FFMA.FTZ R37, R19, R36, R40 ;  /* 0x0000002413257223 */ /* 0x000fe20000010028 */
[-C--:B------:R-:W-:Y:S01]  /*2630*/  HFMA2 R36, R23, R10.reuse.H0_H0, -72, -72 ;  /* 0xd480d48017247431 */ /* 0x080fe2000004000a */
[----:B------:R-:W-:Y:S01]  /*2640*/  FFMA.FTZ R42, R27, R42, RZ ;  /* 0x0000002a1b2a7223 */ /* 0x000fe200000100ff */
[----:B------:R-:W-:Y:S01]  /*2650*/  LOP3.LUT R27, R26, 0x64006400, RZ, 0xfc, !PT ;  /* 0x640064001a1b7812 */ /* 0x000fe200078efcff */
[C---:B------:R-:W-:Y:S01]  /*2660*/  FFMA.FTZ R35, R19.reuse, R22, R38 ;  /* 0x0000001613237223 */ /* 0x040fe20000010026 */
[-C--:B------:R-:W-:Y:S01]  /*2670*/  HFMA2 R38, R21, R10.reuse.H0_H0, -72, -72 ;  /* 0xd480d48015267431 */ /* 0x080fe2000004000a */
[----:B------:R-:W-:Y:S01]  /*2680*/  LOP3.LUT R25, R24, 0x64006400, RZ, 0xfc, !PT ;  /* 0x6400640018197812 */ /* 0x000fe200078efcff */
[----:B------:R-:W-:Y:S01]  /*2690*/  HADD2.F32 R26, -RZ, R41.H1_H1 ;  /* 0x30000029ff1a7230 */ /* 0x000fe20000004100 */
[----:B------:R-:W-:Y:S01]  /*26a0*/  SHF.R.U32.HI R6, RZ, 0x8, R6 ;  /* 0x00000008ff067819 */ /* 0x000fe20000011606 */
[----:B------:R-:W-:Y:S01]  /*26b0*/  HADD2.F32 R22, -RZ, R36.H0_H0 ;  /* 0x20000024ff167230 */ /* 0x000fe20000004100 */
[----:B------:R-:W-:Y:S01]  /*26c0*/  SHF.R.U32.HI R7, RZ, 0x8, R7 ;  /* 0x00000008ff077819 */ /* 0x000fe20000011607 */
[-C--:B------:R-:W-:Y:S01]  /*26d0*/  HFMA2 R27, R27, R10.reuse.H0_H0, -72, -72 ;  /* 0xd480d4801b1b7431 */ /* 0x080fe2000004000a */
[----:B------:R-:W-:Y:S01]  /*26e0*/  FFMA.FTZ R19, R19, R26, R42 ;  /* 0x0000001a13137223 */ /* 0x000fe2000001002a */
[----:B------:R-:W-:Y:S01]  /*26f0*/  HADD2.F32 R21, -RZ, R38.H0_H0 ;  /* 0x20000026ff157230 */ /* 0x000fe20000004100 */
[----:B------:R-:W-:Y:S01]  /*2700*/  FFMA.FTZ R33, R22, R16, R33 ;  /* 0x0000001016217223 */ /* 0x000fe20000010021 */
[----:B------:R-:W-:-:S02]  /*2710*/  HFMA2 R25, R25, R10.H0_H0, -72, -72 ;  /* 0xd480d48019197431 */ /* 0x000fc4000004000a */
[----:B------:R-:W-:Y:S01]  /*2720*/  HADD2.F32 R22, -RZ, R36.H1_H1 ;  /* 0x30000024ff167230 */ /* 0x000fe20000004100 */
[----:B------:R-:W-:Y:S01]  /*2730*/  FFMA.FTZ R19, R16, R21, R19 ;  /* 0x0000001510137223 */ /* 0x000fe20000010013 */
[----:B------:R-:W-:Y:S01]  /*2740*/  HADD2.F32 R24, -RZ, R27.H0_H0 ;  /* 0x2000001bff187230 */ /* 0x000fe20000004100 */
[----:B------:R-:W-:Y:S01]  /*2750*/  LOP3.LUT R21, R6, 0xf000f, RZ, 0xc0, !PT ;  /* 0x000f000f06157812 */ /* 0x000fe200078ec0ff */
[----:B------:R-:W-:Y:S01]  /*2760*/  HADD2.F32 R36, -RZ, R38.H1_H1 ;  /* 0x30000026ff247230 */ /* 0x000fe20000004100 */
[----:B------:R-:W-:Y:S01]  /*2770*/  FFMA.FTZ R33, R22, R17, R33 ;  /* 0x0000001116217223 */ /* 0x000fe20000010021 */
[--C-:B------:R-:W-:Y:S01]  /*2780*/  HADD2.F32 R23, -RZ, R25.reuse.H0_H0 ;  /* 0x20000019ff177230 */ /* 0x100fe20000004100 */
[----:B------:R-:W-:Y:S01]  /*2790*/  FFMA.FTZ R37, R16, R24, R37 ;  /* 0x0000001810257223 */ /* 0x000fe20000010025 */
[----:B------:R-:W-:Y:S01]  /*27a0*/  HADD2.F32 R24, -RZ, R25.H1_H1 ;  /* 0x30000019ff187230 */ /* 0x000fe20000004100 */
[----:B------:R-:W-:Y:S01]  /*27b0*/  FFMA.FTZ R36, R17, R36, R19 ;  /* 0x0000002411247223 */ /* 0x000fe20000010013 */
[----:B------:R-:W-:Y:S01]  /*27c0*/  HADD2.F32 R26, -RZ, R27.H1_H1 ;  /* 0x3000001bff1a7230 */ /* 0x000fe20000004100 */
[----:B------:R-:W-:Y:S01]  /*27d0*/  LOP3.LUT R19, R12, 0xf000f, RZ, 0xc0, !PT ;  /* 0x000f000f0c137812 */ /* 0x000fe200078ec0ff */
[----:B------:R-:W-:Y:S01]  /*27e0*/  FFMA.FTZ R23, R16, R23, R35 ;  /* 0x0000001710177223 */ /* 0x000fe20000010023 */
[----:B------:R-:W-:-:S02]  /*27f0*/  LOP3.LUT R16, R18, 0xf000f, RZ, 0xc0, !PT ;  /* 0x000f000f12107812 */ /* 0x000fc400078ec0ff */
[----:B------:R-:W-:Y:S01]  /*2800*/  LOP3.LUT R19, R19, 0x64006400, RZ, 0xfc, !PT ;  /* 0x6400640013137812 */ /* 0x000fe200078efcff */
[----:B------:R-:W-:Y:S01]  /*2810*/  FFMA.FTZ R24, R17, R24, R23 ;  /* 0x0000001811187223 */ /* 0x000fe20000010017 */
[----:B------:R-:W-:Y:S01]  /*2820*/  LOP3.LUT R22, R7, 0xf000f, RZ, 0xc0, !PT ;  /* 0x000f000f07167812 */ /* 0x000fe200078ec0ff */
[----:B------:R-:W-:Y:S01]  /*2830*/  FFMA.FTZ R26, R17, R26, R37 ;  /* 0x0000001a111a7223 */ /* 0x000fe20000010025 */
[----:B------:R-:W-:Y:S01]  /*2840*/  LOP3.LUT R21, R21, 0x64006400, RZ, 0xfc, !PT ;  /* 0x6400640015157812 */ /* 0x000fe200078efcff */
[----:B------:R-:W-:Y:S01]  /*2850*/  HADD2 R27, R19, -1032, -1032 ;  /* 0xe408e408131b7430 */ /* 0x000fe20000000000 */
[----:B------:R-:W-:Y:S01]  /*2860*/  LOP3.LUT R17, R16, 0x64006400, RZ, 0xfc, !PT ;  /* 0x6400640010117812 */ /* 0x000fe200078efcff */
[----:B0-----:R-:W-:Y:S01]  /*2870*/  HADD2.F32 R23, -RZ, R4.H0_H0 ;  /* 0x20000004ff177230 */ /* 0x001fe20000004100 */
[----:B------:R-:W-:Y:S01]  /*2880*/  LOP3.LUT R22, R22, 0x64006400, RZ, 0xfc, !PT ;  /* 0x6400640016167812 */ /* 0x000fe200078efcff */
[----:B------:R-:W-:Y:S01]  /*2890*/  HADD2 R35, R21, -1032, -1032 ;  /* 0xe408e40815237430 */ /* 0x000fe20000000000 */
[----:B------:R-:W-:Y:S01]  /*28a0*/  LOP3.LUT R18, R18, 0xf000f0, RZ, 0xc0, !PT ;  /* 0x00f000f012127812 */ /* 0x000fe200078ec0ff */
[----:B------:R-:W-:Y:S01]  /*28b0*/  HADD2 R25, R17, -1032, -1032 ;  /* 0xe408e40811197430 */ /* 0x000fe20000000000 */
[----:B------:R-:W-:Y:S01]  /*28c0*/  LOP3.LUT R12, R12, 0xf000f0, RZ, 0xc0, !PT ;  /* 0x00f000f00c0c7812 */ /* 0x000fe200078ec0ff */
[----:B------:R-:W-:Y:S01]  /*28d0*/  HADD2 R37, R22, -1032, -1032 ;  /* 0xe408e40816257430 */ /* 0x000fe20000000000 */
[----:B------:R-:W-:Y:S01]  /*28e0*/  LOP3.LUT R6, R6, 0xf000f0, RZ, 0xc0, !PT ;  /* 0x00f000f006067812 */ /* 0x000fe200078ec0ff */
[----:B------:R-:W-:-:S02]  /*28f0*/  HADD2.F32 R17, -RZ, R27.H0_H0 ;  /* 0x2000001bff117230 */ /* 0x000fc40000004100 */
[----:B------:R-:W-:Y:S02]  /*2900*/  HADD2.F32 R19, -RZ, R35.H0_H0 ;  /* 0x20000023ff137230 */ /* 0x000fe40000004100 */
[----:B------:R-:W-:Y:S01]  /*2910*/  HADD2.F32 R22, -RZ, R25.H0_H0 ;  /* 0x20000019ff167230 */ /* 0x000fe20000004100 */
[C---:B------:R-:W-:Y:S01]  /*2920*/  FFMA.FTZ R24, R23.reuse, R17, R24 ;  /* 0x0000001117187223 */ /* 0x040fe20000010018 */
[----:B------:R-:W-:Y:S01]  /*2930*/  HADD2.F32 R21, -RZ, R37.H0_H0 ;  /* 0x20000025ff157230 */ /* 0x000fe20000004100 */
[C---:B------:R-:W-:Y:S01]  /*2940*/  FFMA.FTZ R26, R23.reuse, R19, R26 ;  /* 0x00000013171a7223 */ /* 0x040fe2000001001a */
[----:B------:R-:W-:Y:S01]  /*2950*/  HADD2.F32 R16, -RZ, R4.H1_H1 ;  /* 0x30000004ff107230 */ /* 0x000fe20000004100 */
[----:B------:R-:W-:Y:S01]  /*2960*/  FFMA.FTZ R22, R22, R23, R33 ;  /* 0x0000001716167223 */ /* 0x000fe20000010021 */
[----:B------:R-:W-:Y:S01]  /*2970*/  HADD2.F32 R17, -RZ, R25.H1_H1 ;  /* 0x30000019ff117230 */ /* 0x000fe20000004100 */
[----:B------:R-:W-:Y:S01]  /*2980*/  FFMA.FTZ R36, R23, R21, R36 ;  /* 0x0000001517247223 */ /* 0x000fe20000010024 */
[----:B------:R-:W-:-:S02]  /*2990*/  HADD2.F32 R19, -RZ, R27.H1_H1 ;  /* 0x3000001bff137230 */ /* 0x000fc40000004100 */
[----:B------:R-:W-:Y:S01]  /*29a0*/  HADD2.F32 R25, -RZ, R35.H1_H1 ;  /* 0x30000023ff197230 */ /* 0x000fe20000004100 */
[----:B------:R-:W-:Y:S01]  /*29b0*/  FFMA.FTZ R21, R17, R16, R22 ;  /* 0x0000001011157223 */ /* 0x000fe20000010016 */
[----:B------:R-:W-:Y:S01]  /*29c0*/  LOP3.LUT R17, R18, 0x64006400, RZ, 0xfc, !PT ;  /* 0x6400640012117812 */ /* 0x000fe200078efcff */
[----:B------:R-:W-:Y:S01]  /*29d0*/  FFMA.FTZ R23, R16, R19, R24 ;  /* 0x0000001310177223 */ /* 0x000fe20000010018 */
[----:B------:R-:W-:Y:S01]  /*29e0*/  LOP3.LUT R19, R12, 0x64006400, RZ, 0xfc, !PT ;  /* 0x640064000c137812 */ /* 0x000fe200078efcff */
[----:B------:R-:W-:Y:S01]  /*29f0*/  FFMA.FTZ R25, R16, R25, R26 ;  /* 0x0000001910197223 */ /* 0x000fe2000001001a */
[----:B------:R-:W-:Y:S01]  /*2a00*/  LOP3.LUT R12, R7, 0xf000f0, RZ, 0xc0, !PT ;  /* 0x00f000f0070c7812 */ /* 0x000fe200078ec0ff */
[-C--:B------:R-:W-:Y:S01]  /*2a10*/  HFMA2 R18, R17, R10.reuse.H0_H0, -72, -72 ;  /* 0xd480d48011127431 */ /* 0x080fe2000004000a */
[----:B------:R-:W-:Y:S01]  /*2a20*/  LOP3.LUT R7, R6, 0x64006400, RZ, 0xfc, !PT ;  /* 0x6400640006077812 */ /* 0x000fe200078efcff */
[----:B------:R-:W-:Y:S01]  /*2a30*/  HFMA2 R22, R19, R10.H0_H0, -72, -72 ;  /* 0xd480d48013167431 */ /* 0x000fe2000004000a */
[----:B------:R-:W-:Y:S01]  /*2a40*/  LOP3.LUT R17, R12, 0x64006400, RZ, 0xfc, !PT ;  /* 0x640064000c117812 */ /* 0x000fe200078efcff */
[----:B------:R-:W-:-:S02]  /*2a50*/  HADD2.F32 R19, -RZ, R37.H1_H1 ;  /* 0x30000025ff137230 */ /* 0x000fc40000004100 */
[-C--:B------:R-:W-:Y:S02]  /*2a60*/  HFMA2 R24, R7, R10.reuse.H0_H0, -72, -72 ;  /* 0xd480d48007187431 */ /* 0x080fe4000004000a */
[----:B------:R-:W-:Y:S01]  /*2a70*/  HFMA2 R26, R17, R10.H0_H0, -72, -72 ;  /* 0xd480d480111a7431 */ /* 0x000fe2000004000a */
[----:B------:R-:W-:Y:S01]  /*2a80*/  FFMA.FTZ R19, R16, R19, R36 ;  /* 0x0000001310137223 */ /* 0x000fe20000010024 */
[--C-:B------:R-:W-:Y:S02]  /*2a90*/  HADD2.F32 R4, -RZ, R5.reuse.H0_H0 ;  /* 0x20000005ff047230 */ /* 0x100fe40000004100 */
[----:B------:R-:W-:Y:S02]  /*2aa0*/  HADD2.F32 R6, -RZ, R18.H0_H0 ;  /* 0x20000012ff067230 */ /* 0x000fe40000004100 */
[----:B------:R-:W-:Y:S02]  /*2ab0*/  HADD2.F32 R12, -RZ, R22.H0_H0 ;  /* 0x20000016ff0c7230 */ /* 0x000fe40000004100 */
[----:B------:R-:W-:Y:S01]  /*2ac0*/  HADD2.F32 R7, -RZ, R24.H0_H0 ;  /* 0x20000018ff077230 */ /* 0x000fe20000004100 */
[----:B------:R-:W-:Y:S01]  /*2ad0*/  FFMA.FTZ R21, R6, R4, R21 ;  /* 0x0000000406157223 */ /* 0x000fe20000010015 */
[----:B------:R-:W-:Y:S01]  /*2ae0*/  HADD2.F32 R17, -RZ, R26.H0_H0 ;  /* 0x2000001aff117230 */ /* 0x000fe20000004100 */
        /* <DEDUP_REMOVED lines=28> */
.L_x_2978:
[----:B------:R-:W-:Y:S05]  /*2cb0*/  @!P0 BRA `(.L_x_2979) ;  /* 0x000008f000008947 */ /* 0x000fea0003800000 */
[----:B------:R0:W2:Y:S04]  /*2cc0*/  LDG.E.128.CONSTANT R4, [R14.64] ;  /* 0x000000060e047981 */ /* 0x0000a8000c1e9d00 */
[----:B------:R-:W1:Y:S02]  /*2cd0*/  LDS.64 R16, [UR4+0x10] ;  /* 0x00001004ff107984 */ /* 0x000e640008000a00 */
[--C-:B-1----:R-:W-:Y:S02]  /*2ce0*/  HADD2.F32 R26, -RZ, R16.reuse.H0_H0 ;  /* 0x20000010ff1a7230 */ /* 0x102fe40000004100 */
[----:B------:R-:W-:Y:S02]  /*2cf0*/  HADD2.F32 R16, -RZ, R16.H1_H1 ;  /* 0x30000010ff107230 */ /* 0x000fe40000004100 */
[----:B0-----:R-:W-:-:S02]  /*2d00*/  HADD2.F32 R14, -RZ, R17.H0_H0 ;  /* 0x20000011ff0e7230 */ /* 0x001fc40000004100 */
[----:B------:R-:W-:Y:S01]  /*2d10*/  HADD2.F32 R17, -RZ, R17.H1_H1 ;  /* 0x30000011ff117230 */ /* 0x000fe20000004100 */
[C---:B--2---:R-:W-:Y:S02]  /*2d20*/  LOP3.LUT R19, R4.reuse, 0xf000f, RZ, 0xc0, !PT ;  /* 0x000f000f04137812 */ /* 0x044fe400078ec0ff */
        /* <DEDUP_REMOVED lines=16> */
[--C-:B------:R-:W-:Y:S01]  /*2e30*/  HADD2.F32 R15, -RZ, R19.reuse.H0_H0 ;  /* 0x20000013ff0f7230 */ /* 0x100fe20000004100 */
[----:B------:R-:W-:Y:S01]  /*2e40*/  LOP3.LUT R23, R6, 0xf000f0, RZ, 0xc0, !PT ;  /* 0x00f000f006177812 */ /* 0x000fe200078ec0ff */
[--C-:B------:R-:W-:Y:S01]  /*2e50*/  HADD2.F32 R33, -RZ, R38.reuse.H0_H0 ;  /* 0x20000026ff217230 */ /* 0x100fe20000004100 */
[----:B------:R-:W-:Y:S01]  /*2e60*/  SHF.R.U32.HI R6, RZ, 0x8, R6 ;  /* 0x00000008ff067819 */ /* 0x000fe20000011606 */
[----:B------:R-:W-:Y:S01]  /*2e70*/  HADD2.F32 R19, -RZ, R19.H1_H1 ;  /* 0x30000013ff137230 */ /* 0x000fe20000004100 */
[----:B------:R-:W-:Y:S01]  /*2e80*/  FFMA.FTZ R15, R15, R26, RZ ;  /* 0x0000001a0f0f7223 */ /* 0x000fe200000100ff */
[----:B------:R-:W-:Y:S01]  /*2e90*/  HADD2 R36, R4, -1032, -1032 ;  /* 0xe408e40804247430 */ /* 0x000fe20000000000 */
[----:B------:R-:W-:Y:S01]  /*2ea0*/  FFMA.FTZ R35, R26, R33, RZ ;  /* 0x000000211a237223 */ /* 0x000fe200000100ff */
[----:B------:R-:W0:Y:S01]  /*2eb0*/  LDS.64 R4, [UR4+0x18] ;  /* 0x00001804ff047984 */ /* 0x000e220008000a00 */
[----:B------:R-:W-:Y:S01]  /*2ec0*/  FFMA.FTZ R19, R19, R16, R15 ;  /* 0x0000001013137223 */ /* 0x000fe2000001000f */
[----:B------:R-:W-:Y:S01]  /*2ed0*/  HADD2.F32 R33, -RZ, R38.H1_H1 ;  /* 0x30000026ff217230 */ /* 0x000fe20000004100 */
[----:B------:R-:W-:Y:S01]  /*2ee0*/  LOP3.LUT R15, R22, 0x64006400, RZ, 0xfc, !PT ;  /* 0x64006400160f7812 */ /* 0x000fe200078efcff */
[----:B------:R-:W-:Y:S01]  /*2ef0*/  HADD2.F32 R25, -RZ, R36.H0_H0 ;  /* 0x20000024ff197230 */ /* 0x000fe20000004100 */
[----:B------:R-:W-:Y:S01]  /*2f00*/  LOP3.LUT R23, R23, 0x64006400, RZ, 0xfc, !PT ;  /* 0x6400640017177812 */ /* 0x000fe200078efcff */
[----:B------:R-:W-:Y:S01]  /*2f10*/  HADD2.F32 R37, -RZ, R40.H0_H0 ;  /* 0x20000028ff257230 */ /* 0x000fe20000004100 */
[----:B------:R-:W-:Y:S01]  /*2f20*/  FFMA.FTZ R33, R16, R33, R35 ;  /* 0x0000002110217223 */ /* 0x000fe20000010023 */
[-C--:B------:R-:W-:Y:S01]  /*2f30*/  HFMA2 R35, R15, R10.reuse.H0_H0, -72, -72 ;  /* 0xd480d4800f237431 */ /* 0x080fe2000004000a */
[----:B------:R-:W-:Y:S01]  /*2f40*/  FFMA.FTZ R27, R26, R25, RZ ;  /* 0x000000191a1b7223 */ /* 0x000fe200000100ff */
[----:B------:R-:W-:Y:S01]  /*2f50*/  HADD2.F32 R25, -RZ, R36.H1_H1 ;  /* 0x30000024ff197230 */ /* 0x000fe20000004100 */
[----:B------:R-:W-:Y:S01]  /*2f60*/  LOP3.LUT R15, R24, 0x64006400, RZ, 0xfc, !PT ;  /* 0x64006400180f7812 */ /* 0x000fe200078efcff */
[----:B------:R-:W-:Y:S01]  /*2f70*/  FFMA.FTZ R37, R26, R37, RZ ;  /* 0x000000251a257223 */ /* 0x000fe200000100ff */
[-C--:B------:R-:W-:Y:S01]  /*2f80*/  HFMA2 R26, R21, R10.reuse.H0_H0, -72, -72 ;  /* 0xd480d480151a7431 */ /* 0x080fe2000004000a */
[----:B------:R-:W-:Y:S01]  /*2f90*/  SHF.R.U32.HI R7, RZ, 0x8, R7 ;  /* 0x00000008ff077819 */ /* 0x000fe20000011607 */
[----:B------:R-:W-:Y:S01]  /*2fa0*/  FFMA.FTZ R25, R16, R25, R27 ;  /* 0x0000001910197223 */ /* 0x000fe2000001001b */
[----:B------:R-:W-:-:S02]  /*2fb0*/  HFMA2 R38, R15, R10.H0_H0, -72, -72 ;  /* 0xd480d4800f267431 */ /* 0x000fc4000004000a */
[----:B------:R-:W-:Y:S02]  /*2fc0*/  HADD2.F32 R27, -RZ, R40.H1_H1 ;  /* 0x30000028ff1b7230 */ /* 0x000fe40000004100 */
[----:B------:R-:W-:Y:S02]  /*2fd0*/  HFMA2 R36, R23, R10.H0_H0, -72, -72 ;  /* 0xd480d48017247431 */ /* 0x000fe4000004000a */
[----:B------:R-:W-:Y:S01]  /*2fe0*/  HADD2.F32 R21, -RZ, R26.H0_H0 ;  /* 0x2000001aff157230 */ /* 0x000fe20000004100 */
[----:B------:R-:W-:Y:S01]  /*2ff0*/  FFMA.FTZ R27, R16, R27, R37 ;  /* 0x0000001b101b7223 */ /* 0x000fe20000010025 */
[----:B------:R-:W-:Y:S02]  /*3000*/  HADD2.F32 R15, -RZ, R38.H0_H0 ;  /* 0x20000026ff0f7230 */ /* 0x000fe40000004100 */
        /* <DEDUP_REMOVED lines=11> */
[----:B------:R-:W-:Y:S01]  /*30c0*/  LOP3.LUT R16, R6, 0xf000f, RZ, 0xc0, !PT ;  /* 0x000f000f06107812 */ /* 0x000fe200078ec0ff */
[C---:B------:R-:W-:Y:S01]  /*30d0*/  FFMA.FTZ R26, R17.reuse, R26, R15 ;  /* 0x0000001a111a7223 */ /* 0x040fe2000001000f */
[----:B------:R-:W-:Y:S01]  /*30e0*/  LOP3.LUT R15, R12, 0xf000f, RZ, 0xc0, !PT ;  /* 0x000f000f0c0f7812 */ /* 0x000fe200078ec0ff */
[C---:B------:R-:W-:Y:S01]  /*30f0*/  FFMA.FTZ R22, R17.reuse, R22, R25 ;  /* 0x0000001611167223 */ /* 0x040fe20000010019 */
[----:B------:R-:W-:Y:S01]  /*3100*/  LOP3.LUT R16, R16, 0x64006400, RZ, 0xfc, !PT ;  /* 0x6400640010107812 */ /* 0x000fe200078efcff */
[----:B------:R-:W-:Y:S01]  /*3110*/  FFMA.FTZ R24, R17, R24, R23 ;  /* 0x0000001811187223 */ /* 0x000fe20000010017 */
[----:B------:R-:W-:Y:S01]  /*3120*/  LOP3.LUT R14, R18, 0xf000f, RZ, 0xc0, !PT ;  /* 0x000f000f120e7812 */ /* 0x000fe200078ec0ff */
[--C-:B0-----:R-:W-:Y:S01]  /*3130*/  HADD2.F32 R21, -RZ, R4.reuse.H0_H0 ;  /* 0x20000004ff157230 */ /* 0x101fe20000004100 */
[----:B------:R-:W-:Y:S01]  /*3140*/  LOP3.LUT R17, R7, 0xf000f, RZ, 0xc0, !PT ;  /* 0x000f000f07117812 */ /* 0x000fe200078ec0ff */
[----:B------:R-:W-:Y:S01]  /*3150*/  HADD2 R33, R16, -1032, -1032 ;  /* 0xe408e40810217430 */ /* 0x000fe20000000000 */
[----:B------:R-:W-:Y:S01]  /*3160*/  LOP3.LUT R15, R15, 0x64006400, RZ, 0xfc, !PT ;  /* 0x640064000f0f7812 */ /* 0x000fe200078efcff */
[----:B------:R-:W-:Y:S01]  /*3170*/  HADD2.F32 R23, -RZ, R4.H1_H1 ;  /* 0x30000004ff177230 */ /* 0x000fe20000004100 */
[----:B------:R-:W-:Y:S01]  /*3180*/  LOP3.LUT R14, R14, 0x64006400, RZ, 0xfc, !PT ;  /* 0x640064000e0e7812 */ /* 0x000fe200078efcff */
[----:B------:R-:W-:Y:S01]  /*3190*/  HADD2.F32 R4, -RZ, R5.H0_H0 ;  /* 0x20000005ff047230 */ /* 0x000fe20000004100 */
        /* <DEDUP_REMOVED lines=17> */
[----:B------:R-:W-:Y:S01]  /*32b0*/  LOP3.LUT R17, R12, 0x64006400, RZ, 0xfc, !PT ;  /* 0x640064000c117812 */ /* 0x000fe200078efcff */
[----:B------:R-:W-:Y:S01]  /*32c0*/  FFMA.FTZ R21, R23, R16, R15 ;  /* 0x0000001017157223 */ /* 0x000fe2000001000f */
[----:B------:R-:W-:Y:S01]  /*32d0*/  LOP3.LUT R15, R18, 0x64006400, RZ, 0xfc, !PT ;  /* 0x64006400120f7812 */ /* 0x000fe200078efcff */
[----:B------:R-:W-:Y:S01]  /*32e0*/  HADD2.F32 R14, -RZ, R25.H1_H1 ;  /* 0x30000019ff0e7230 */ /* 0x000fe20000004100 */
[----:B------:R-:W-:Y:S01]  /*32f0*/  LOP3.LUT R12, R7, 0xf000f0, RZ, 0xc0, !PT ;  /* 0x00f000f0070c7812 */ /* 0x000fe200078ec0ff */
[-C--:B------:R-:W-:Y:S01]  /*3300*/  HFMA2 R17, R17, R10.reuse.H0_H0, -72, -72 ;  /* 0xd480d48011117431 */ /* 0x080fe2000004000a */
[----:B------:R-:W-:Y:S01]  /*3310*/  LOP3.LUT R7, R6, 0x64006400, RZ, 0xfc, !PT ;  /* 0x6400640006077812 */ /* 0x000fe200078efcff */
[----:B------:R-:W-:Y:S01]  /*3320*/  HFMA2 R16, R15, R10.H0_H0, -72, -72 ;  /* 0xd480d4800f107431 */ /* 0x000fe2000004000a */
[----:B------:R-:W-:Y:S01]  /*3330*/  LOP3.LUT R15, R12, 0x64006400, RZ, 0xfc, !PT ;  /* 0x640064000c0f7812 */ /* 0x000fe200078efcff */
[----:B------:R-:W-:Y:S01]  /*3340*/  FFMA.FTZ R25, R23, R22, R24 ;  /* 0x0000001617197223 */ /* 0x000fe20000010018 */
[----:B------:R-:W-:Y:S01]  /*3350*/  HADD2.F32 R12, -RZ, R17.H0_H0 ;  /* 0x20000011ff0c7230 */ /* 0x000fe20000004100 */
[----:B------:R-:W-:Y:S01]  /*3360*/  FFMA.FTZ R19, R14, R23, R19 ;  /* 0x000000170e137223 */ /* 0x000fe20000010013 */
[----:B------:R-:W-:-:S02]  /*3370*/  HADD2.F32 R6, -RZ, R16.H0_H0 ;  /* 0x20000010ff067230 */ /* 0x000fc40000004100 */
[-C--:B------:R-:W-:Y:S01]  /*3380*/  HFMA2 R18, R7, R10.reuse.H0_H0, -72, -72 ;  /* 0xd480d48007127431 */ /* 0x080fe2000004000a */
[----:B------:R-:W-:Y:S01]  /*3390*/  FFMA.FTZ R21, R4, R12, R21 ;  /* 0x0000000c04157223 */ /* 0x000fe20000010015 */
[----:B------:R-:W-:Y:S01]  /*33a0*/  HFMA2 R22, R15, R10.H0_H0, -72, -72 ;  /* 0xd480d4800f167431 */ /* 0x000fe2000004000a */
[----:B------:R-:W-:Y:S01]  /*33b0*/  FFMA.FTZ R19, R6, R4, R19 ;  /* 0x0000000406137223 */ /* 0x000fe20000010013 */
[----:B------:R-:W-:Y:S02]  /*33c0*/  HADD2.F32 R14, -RZ, R35.H1_H1 ;  /* 0x30000023ff0e7230 */ /* 0x000fe40000004100 */
        /* <DEDUP_REMOVED lines=30> */
.L_x_2979:
[----:B------:R-:W-:Y:S05]  /*35b0*/  @!P0 BRA `(.L_x_2980) ;  /* 0x000008f000008947 */ /* 0x000fea0003800000 */
[----:B------:R-:W2:Y:S04]  /*35c0*/  LDG.E.128.CONSTANT R4, [R8.64] ;  /* 0x0000000608047981 */ /* 0x000ea8000c1e9d00 */
[----:B------:R-:W0:Y:S02]  /*35d0*/  LDS.64 R14, [UR4+0x20] ;  /* 0x00002004ff0e7984 */ /* 0x000e240008000a00 */
[--C-:B0-----:R-:W-:Y:S02]  /*35e0*/  HADD2.F32 R25, -RZ, R14.reuse.H0_H0 ;  /* 0x2000000eff197230 */ /* 0x101fe40000004100 */
[----:B------:R-:W-:Y:S02]  /*35f0*/  HADD2.F32 R17, -RZ, R14.H1_H1 ;  /* 0x3000000eff117230 */ /* 0x000fe40000004100 */
[----:B------:R-:W-:-:S02]  /*3600*/  HADD2.F32 R14, -RZ, R15.H0_H0 ;  /* 0x2000000fff0e7230 */ /* 0x000fc40000004100 */
        /* <DEDUP_REMOVED lines=19> */
[----:B------:R-:W0:Y:S01]  /*3740*/  LDS.64 R4, [UR4+0x28] ;  /* 0x00002804ff047984 */ /* 0x000e220008000a00 */
[--C-:B------:R-:W-:Y:S01]  /*3750*/  HADD2.F32 R18, -RZ, R26.reuse.H0_H0 ;  /* 0x2000001aff127230 */ /* 0x100fe20000004100 */
[----:B------:R-:W-:Y:S01]  /*3760*/  LOP3.LUT R24, R7, 0xf000f0, RZ, 0xc0, !PT ;  /* 0x00f000f007187812 */ /* 0x000fe200078ec0ff */
[----:B------:R-:W-:Y:S01]  /*3770*/  HADD2.F32 R36, -RZ, R27.H0_H0 ;  /* 0x2000001bff247230 */ /* 0x000fe20000004100 */
[----:B------:R-:W-:Y:S01]  /*3780*/  LOP3.LUT R23, R22, 0x64006400, RZ, 0xfc, !PT ;  /* 0x6400640016177812 */ /* 0x000fe200078efcff */
[----:B------:R-:W-:Y:S01]  /*3790*/  HADD2.F32 R38, -RZ, R33.H0_H0 ;  /* 0x20000021ff267230 */ /* 0x000fe20000004100 */
[----:B------:R-:W-:Y:S01]  /*37a0*/  FFMA.FTZ R18, R18, R25, RZ ;  /* 0x0000001912127223 */ /* 0x000fe200000100ff */
[----:B------:R-:W-:Y:S01]  /*37b0*/  HADD2.F32 R40, -RZ, R37.H0_H0 ;  /* 0x20000025ff287230 */ /* 0x000fe20000004100 */
[C---:B------:R-:W-:Y:S01]  /*37c0*/  FFMA.FTZ R36, R25.reuse, R36, RZ ;  /* 0x0000002419247223 */ /* 0x040fe200000100ff */
[----:B------:R-:W-:Y:S01]  /*37d0*/  HADD2.F32 R26, -RZ, R26.H1_H1 ;  /* 0x3000001aff1a7230 */ /* 0x000fe20000004100 */
[----:B------:R-:W-:Y:S01]  /*37e0*/  FFMA.FTZ R38, R25, R38, RZ ;  /* 0x0000002619267223 */ /* 0x000fe200000100ff */
[----:B------:R-:W-:Y:S01]  /*37f0*/  LOP3.LUT R21, R21, 0x64006400, RZ, 0xfc, !PT ;  /* 0x6400640015157812 */ /* 0x000fe200078efcff */
[----:B------:R-:W-:Y:S01]  /*3800*/  FFMA.FTZ R40, R25, R40, RZ ;  /* 0x0000002819287223 */ /* 0x000fe200000100ff */
[-C--:B------:R-:W-:Y:S01]  /*3810*/  HFMA2 R23, R23, R10.reuse.H0_H0, -72, -72 ;  /* 0xd480d48017177431 */ /* 0x080fe2000004000a */
[----:B------:R-:W-:Y:S01]  /*3820*/  FFMA.FTZ R25, R26, R17, R18 ;  /* 0x000000111a197223 */ /* 0x000fe20000010012 */
[----:B------:R-:W-:Y:S01]  /*3830*/  HADD2.F32 R26, -RZ, R33.H1_H1 ;  /* 0x30000021ff1a7230 */ /* 0x000fe20000004100 */
[----:B------:R-:W-:Y:S01]  /*3840*/  SHF.R.U32.HI R7, RZ, 0x8, R7 ;  /* 0x00000008ff077819 */ /* 0x000fe20000011607 */
[----:B------:R-:W-:Y:S01]  /*3850*/  HADD2.F32 R18, -RZ, R27.H1_H1 ;  /* 0x3000001bff127230 */ /* 0x000fe20000004100 */
[----:B------:R-:W-:Y:S01]  /*3860*/  SHF.R.U32.HI R6, RZ, 0x8, R6 ;  /* 0x00000008ff067819 */ /* 0x000fe20000011606 */
[-C--:B------:R-:W-:Y:S01]  /*3870*/  HFMA2 R35, R21, R10.reuse.H0_H0, -72, -72 ;  /* 0xd480d48015237431 */ /* 0x080fe2000004000a */
[C---:B------:R-:W-:Y:S01]  /*3880*/  FFMA.FTZ R33, R17.reuse, R26, R38 ;  /* 0x0000001a11217223 */ /* 0x040fe20000010026 */
[----:B------:R-:W-:Y:S01]  /*3890*/  HFMA2 R26, R19, R10.H0_H0, -72, -72 ;  /* 0xd480d480131a7431 */ /* 0x000fe2000004000a */
[----:B------:R-:W-:Y:S01]  /*38a0*/  LOP3.LUT R19, R24, 0x64006400, RZ, 0xfc, !PT ;  /* 0x6400640018137812 */ /* 0x000fe200078efcff */
[----:B------:R-:W-:Y:S01]  /*38b0*/  FFMA.FTZ R27, R17, R18, R36 ;  /* 0x00000012111b7223 */ /* 0x000fe20000010024 */
[----:B------:R-:W-:-:S02]  /*38c0*/  HADD2.F32 R24, -RZ, R37.H1_H1 ;  /* 0x30000025ff187230 */ /* 0x000fc40000004100 */
[----:B------:R-:W-:Y:S02]  /*38d0*/  HADD2.F32 R18, -RZ, R26.H0_H0 ;  /* 0x2000001aff127230 */ /* 0x000fe40000004100 */
[----:B------:R-:W-:Y:S01]  /*38e0*/  HFMA2 R36, R19, R10.H0_H0, -72, -72 ;  /* 0xd480d48013247431 */ /* 0x000fe2000004000a */
[----:B------:R-:W-:Y:S01]  /*38f0*/  FFMA.FTZ R17, R17, R24, R40 ;  /* 0x0000001811117223 */ /* 0x000fe20000010028 */
[----:B------:R-:W-:Y:S01]  /*3900*/  HADD2.F32 R22, -RZ, R23.H0_H0 ;  /* 0x20000017ff167230 */ /* 0x000fe20000004100 */
[----:B------:R-:W-:Y:S01]  /*3910*/  FFMA.FTZ R25, R18, R14, R25 ;  /* 0x0000000e12197223 */ /* 0x000fe20000010019 */
[--C-:B------:R-:W-:Y:S02]  /*3920*/  HADD2.F32 R21, -RZ, R35.reuse.H0_H0 ;  /* 0x20000023ff157230 */ /* 0x100fe40000004100 */
        /* <DEDUP_REMOVED lines=47> */
[-C--:B------:R-:W-:Y:S01]  /*3c20*/  HFMA2 R16, R15, R10.reuse.H0_H0, -72, -72 ;  /* 0xd480d4800f107431 */ /* 0x080fe2000004000a */
[----:B------:R-:W-:Y:S01]  /*3c30*/  LOP3.LUT R15, R12, 0x64006400, RZ, 0xfc, !PT ;  /* 0x640064000c0f7812 */ /* 0x000fe200078efcff */
[----:B------:R-:W-:Y:S01]  /*3c40*/  FFMA.FTZ R23, R21, R22, R24 ;  /* 0x0000001615177223 */ /* 0x000fe20000010018 */
[----:B------:R-:W-:Y:S01]  /*3c50*/  HADD2.F32 R12, -RZ, R17.H0_H0 ;  /* 0x20000011ff0c7230 */ /* 0x000fe20000004100 */
[----:B------:R-:W-:Y:S01]  /*3c60*/  FFMA.FTZ R25, R14, R21, R25 ;  /* 0x000000150e197223 */ /* 0x000fe20000010019 */
[----:B------:R-:W-:-:S02]  /*3c70*/  HFMA2 R18, R7, R10.H0_H0, -72, -72 ;  /* 0xd480d48007127431 */ /* 0x000fc4000004000a */
[----:B------:R-:W-:Y:S01]  /*3c80*/  HFMA2 R22, R15, R10.H0_H0, -72, -72 ;  /* 0xd480d4800f167431 */ /* 0x000fe2000004000a */
[----:B------:R-:W-:Y:S01]  /*3c90*/  FFMA.FTZ R19, R4, R12, R19 ;  /* 0x0000000c04137223 */ /* 0x000fe20000010013 */
[----:B------:R-:W-:Y:S02]  /*3ca0*/  HADD2.F32 R14, -RZ, R35.H1_H1 ;  /* 0x30000023ff0e7230 */ /* 0x000fe40000004100 */
[----:B------:R-:W-:Y:S02]  /*3cb0*/  HADD2.F32 R6, -RZ, R16.H0_H0 ;  /* 0x20000010ff067230 */ /* 0x000fe40000004100 */
        /* <DEDUP_REMOVED lines=31> */
.L_x_2980:
[----:B------:R-:W-:Y:S05]  /*3eb0*/  @!P0 BRA `(.L_x_2977) ;  /* 0x0000090000008947 */ /* 0x000fea0003800000 */
[----:B------:R-:W-:Y:S02]  /*3ec0*/  IMAD.WIDE R4, R11, 0x4, R8 ;  /* 0x000000040b047825 */ /* 0x000fe400078e0208 */
[----:B------:R-:W0:Y:S04]  /*3ed0*/  LDS.64 R8, [UR4+0x30] ;  /* 0x00003004ff087984 */ /* 0x000e280008000a00 */
[----:B------:R-:W2:Y:S01]  /*3ee0*/  LDG.E.128.CONSTANT R4, [R4.64] ;  /* 0x0000000604047981 */ /* 0x000ea2000c1e9d00 */
[--C-:B0-----:R-:W-:Y:S02]  /*3ef0*/  HADD2.F32 R25, -RZ, R8.reuse.H0_H0 ;  /* 0x20000008ff197230 */ /* 0x101fe40000004100 */
[----:B------:R-:W-:Y:S01]  /*3f00*/  HADD2.F32 R8, -RZ, R8.H1_H1 ;  /* 0x30000008ff087230 */ /* 0x000fe20000004100 */
[----:B--2---:R-:W-:-:S02]  /*3f10*/  LOP3.LUT R18, R5, 0xf000f, RZ, 0xc0, !PT ;  /* 0x000f000f05127812 */ /* 0x004fc400078ec0ff */
[C---:B------:R-:W-:Y:S02]  /*3f20*/  LOP3.LUT R17, R4.reuse, 0xf000f0, RZ, 0xc0, !PT ;  /* 0x00f000f004117812 */ /* 0x040fe400078ec0ff */
        /* <DEDUP_REMOVED lines=15> */
[----:B------:R-:W-:Y:S01]  /*4020*/  HADD2.F32 R18, -RZ, R33.H0_H0 ;  /* 0x20000021ff127230 */ /* 0x000fe20000004100 */
[----:B------:R-:W0:Y:S01]  /*4030*/  LDS.64 R4, [UR4+0x38] ;  /* 0x00003804ff047984 */ /* 0x000e220008000a00 */
[----:B------:R-:W-:Y:S01]  /*4040*/  HADD2.F32 R16, -RZ, R27.H0_H0 ;  /* 0x2000001bff107230 */ /* 0x000fe20000004100 */
[----:B------:R-:W-:Y:S01]  /*4050*/  LOP3.LUT R17, R17, 0x64006400, RZ, 0xfc, !PT ;  /* 0x6400640011117812 */ /* 0x000fe200078efcff */
[----:B------:R-:W-:Y:S01]  /*4060*/  HADD2.F32 R24, -RZ, R35.H0_H0 ;  /* 0x20000023ff187230 */ /* 0x000fe20000004100 */
[----:B------:R-:W-:Y:S01]  /*4070*/  FFMA.FTZ R18, R25, R18, RZ ;  /* 0x0000001219127223 */ /* 0x000fe200000100ff */
[----:B------:R-:W-:Y:S01]  /*4080*/  HADD2.F32 R26, -RZ, R36.H0_H0 ;  /* 0x20000024ff1a7230 */ /* 0x000fe20000004100 */
[----:B------:R-:W-:Y:S01]  /*4090*/  LOP3.LUT R23, R7, 0xf000f0, RZ, 0xc0, !PT ;  /* 0x00f000f007177812 */ /* 0x000fe200078ec0ff */
[----:B------:R-:W-:Y:S01]  /*40a0*/  HADD2.F32 R21, -RZ, R33.H1_H1 ;  /* 0x30000021ff157230 */ /* 0x000fe20000004100 */
[----:B------:R-:W-:Y:S01]  /*40b0*/  FFMA.FTZ R16, R16, R25, RZ ;  /* 0x0000001910107223 */ /* 0x000fe200000100ff */
[----:B------:R-:W-:Y:S01]  /*40c0*/  LOP3.LUT R19, R19, 0x64006400, RZ, 0xfc, !PT ;  /* 0x6400640013137812 */ /* 0x000fe200078efcff */
[----:B------:R-:W-:Y:S01]  /*40d0*/  FFMA.FTZ R24, R25, R24, RZ ;  /* 0x0000001819187223 */ /* 0x000fe200000100ff */
[----:B------:R-:W-:Y:S01]  /*40e0*/  LOP3.LUT R23, R23, 0x64006400, RZ, 0xfc, !PT ;  /* 0x6400640017177812 */ /* 0x000fe200078efcff */
[----:B------:R-:W-:Y:S01]  /*40f0*/  FFMA.FTZ R26, R25, R26, RZ ;  /* 0x0000001a191a7223 */ /* 0x000fe200000100ff */
[----:B------:R-:W-:Y:S01]  /*4100*/  HADD2.F32 R25, -RZ, R27.H1_H1 ;  /* 0x3000001bff197230 */ /* 0x000fe20000004100 */
[----:B------:R-:W-:Y:S01]  /*4110*/  FFMA.FTZ R18, R8, R21, R18 ;  /* 0x0000001508127223 */ /* 0x000fe20000010012 */
[----:B------:R-:W-:Y:S01]  /*4120*/  LOP3.LUT R21, R22, 0x64006400, RZ, 0xfc, !PT ;  /* 0x6400640016157812 */ /* 0x000fe200078efcff */
[----:B------:R-:W-:Y:S01]  /*4130*/  HADD2.F32 R27, -RZ, R35.H1_H1 ;  /* 0x30000023ff1b7230 */ /* 0x000fe20000004100 */
[----:B------:R-:W-:Y:S01]  /*4140*/  SHF.R.U32.HI R12, RZ, 0x8, R6 ;  /* 0x00000008ff0c7819 */ /* 0x000fe20000011606 */
[-C--:B------:R-:W-:Y:S01]  /*4150*/  HFMA2 R22, R17, R10.reuse.H0_H0, -72, -72 ;  /* 0xd480d48011167431 */ /* 0x080fe2000004000a */
[----:B------:R-:W-:Y:S01]  /*4160*/  SHF.R.U32.HI R6, RZ, 0x8, R7 ;  /* 0x00000008ff067819 */ /* 0x000fe20000011607 */
[----:B------:R-:W-:Y:S01]  /*4170*/  HADD2.F32 R7, -RZ, R9.H0_H0 ;  /* 0x20000009ff077230 */ /* 0x000fe20000004100 */
[----:B------:R-:W-:Y:S01]  /*4180*/  FFMA.FTZ R16, R25, R8, R16 ;  /* 0x0000000819107223 */ /* 0x000fe20000010010 */
[----:B------:R-:W-:Y:S01]  /*4190*/  HFMA2 R33, R21, R10.H0_H0, -72, -72 ;  /* 0xd480d48015217431 */ /* 0x000fe2000004000a */
[----:B------:R-:W-:Y:S01]  /*41a0*/  FFMA.FTZ R24, R8, R27, R24 ;  /* 0x0000001b08187223 */ /* 0x000fe20000010018 */
[----:B------:R-:W-:-:S02]  /*41b0*/  HADD2.F32 R17, -RZ, R22.H0_H0 ;  /* 0x20000016ff117230 */ /* 0x000fc40000004100 */
[-C--:B------:R-:W-:Y:S02]  /*41c0*/  HFMA2 R27, R19, R10.reuse.H0_H0, -72, -72 ;  /* 0xd480d480131b7431 */ /* 0x080fe4000004000a */
[----:B------:R-:W-:Y:S01]  /*41d0*/  HADD2.F32 R25, -RZ, R36.H1_H1 ;  /* 0x30000024ff197230 */ /* 0x000fe20000004100 */
[----:B------:R-:W-:Y:S01]  /*41e0*/  FFMA.FTZ R16, R17, R7, R16 ;  /* 0x0000000711107223 */ /* 0x000fe20000010010 */
[-C--:B------:R-:W-:Y:S02]  /*41f0*/  HFMA2 R23, R23, R10.reuse.H0_H0, -72, -72 ;  /* 0xd480d48017177431 */ /* 0x080fe4000004000a */
[----:B------:R-:W-:Y:S01]  /*4200*/  HADD2.F32 R19, -RZ, R27.H0_H0 ;  /* 0x2000001bff137230 */ /* 0x000fe20000004100 */
[----:B------:R-:W-:Y:S01]  /*4210*/  FFMA.FTZ R26, R8, R25, R26 ;  /* 0x00000019081a7223 */ /* 0x000fe2000001001a */
        /* <DEDUP_REMOVED lines=8> */
[----:B------:R-:W-:Y:S01]  /*42a0*/  LOP3.LUT R7, R15, 0xf000f, RZ, 0xc0, !PT ;  /* 0x000f000f0f077812 */ /* 0x000fe200078ec0ff */
[----:B------:R-:W-:Y:S01]  /*42b0*/  HADD2.F32 R22, -RZ, R33.H1_H1 ;  /* 0x30000021ff167230 */ /* 0x000fe20000004100 */
[----:B------:R-:W-:Y:S01]  /*42c0*/  FFMA.FTZ R17, R8, R9, R16 ;  /* 0x0000000908117223 */ /* 0x000fe20000010010 */
[----:B------:R-:W-:Y:S01]  /*42d0*/  HADD2.F32 R24, -RZ, R23.H1_H1 ;  /* 0x30000017ff187230 */ /* 0x000fe20000004100 */
[----:B------:R-:W-:Y:S01]  /*42e0*/  LOP3.LUT R8, R14, 0xf000f, RZ, 0xc0, !PT ;  /* 0x000f000f0e087812 */ /* 0x000fe200078ec0ff */
[----:B------:R-:W-:Y:S01]  /*42f0*/  FFMA.FTZ R19, R9, R18, R19 ;  /* 0x0000001209137223 */ /* 0x000fe20000010013 */
[----:B------:R-:W-:Y:S01]  /*4300*/  LOP3.LUT R7, R7, 0x64006400, RZ, 0xfc, !PT ;  /* 0x6400640007077812 */ /* 0x000fe200078efcff */
[C---:B------:R-:W-:Y:S01]  /*4310*/  FFMA.FTZ R21, R9.reuse, R22, R21 ;  /* 0x0000001609157223 */ /* 0x040fe20000010015 */
[----:B------:R-:W-:Y:S01]  /*4320*/  LOP3.LUT R8, R8, 0x64006400, RZ, 0xfc, !PT ;  /* 0x6400640008087812 */ /* 0x000fe200078efcff */
[----:B------:R-:W-:Y:S01]  /*4330*/  FFMA.FTZ R23, R9, R24, R26 ;  /* 0x0000001809177223 */ /* 0x000fe2000001001a */
[----:B------:R-:W-:Y:S01]  /*4340*/  LOP3.LUT R9, R12, 0xf000f, RZ, 0xc0, !PT ;  /* 0x000f000f0c097812 */ /* 0x000fe200078ec0ff */
[----:B------:R-:W-:Y:S01]  /*4350*/  HADD2 R25, R7, -1032, -1032 ;  /* 0xe408e40807197430 */ /* 0x000fe20000000000 */
[----:B------:R-:W-:Y:S01]  /*4360*/  LOP3.LUT R16, R6, 0xf000f, RZ, 0xc0, !PT ;  /* 0x000f000f06107812 */ /* 0x000fe200078ec0ff */
[----:B------:R-:W-:Y:S01]  /*4370*/  HADD2 R26, R8, -1032, -1032 ;  /* 0xe408e408081a7430 */ /* 0x000fe20000000000 */
[----:B------:R-:W-:Y:S01]  /*4380*/  LOP3.LUT R9, R9, 0x64006400, RZ, 0xfc, !PT ;  /* 0x6400640009097812 */ /* 0x000fe200078efcff */
[----:B0-----:R-:W-:Y:S01]  /*4390*/  HADD2.F32 R18, -RZ, R4.H0_H0 ;  /* 0x20000004ff127230 */ /* 0x001fe20000004100 */
[----:B------:R-:W-:Y:S01]  /*43a0*/  LOP3.LUT R16, R16, 0x64006400, RZ, 0xfc, !PT ;  /* 0x6400640010107812 */ /* 0x000fe200078efcff */
[----:B------:R-:W-:Y:S01]  /*43b0*/  HADD2.F32 R8, -RZ, R25.H0_H0 ;  /* 0x20000019ff087230 */ /* 0x000fe20000004100 */
[----:B------:R-:W-:Y:S01]  /*43c0*/  LOP3.LUT R14, R14, 0xf000f0, RZ, 0xc0, !PT ;  /* 0x00f000f00e0e7812 */ /* 0x000fe200078ec0ff */
[----:B------:R-:W-:Y:S01]  /*43d0*/  HADD2 R27, R9, -1032, -1032 ;  /* 0xe408e408091b7430 */ /* 0x000fe20000000000 */
[----:B------:R-:W-:Y:S01]  /*43e0*/  LOP3.LUT R15, R15, 0xf000f0, RZ, 0xc0, !PT ;  /* 0x00f000f00f0f7812 */ /* 0x000fe200078ec0ff */
[----:B------:R-:W-:Y:S01]  /*43f0*/  HADD2.F32 R7, -RZ, R26.H0_H0 ;  /* 0x2000001aff077230 */ /* 0x000fe20000004100 */
[----:B------:R-:W-:Y:S01]  /*4400*/  FFMA.FTZ R8, R8, R18, R17 ;  /* 0x0000001208087223 */ /* 0x000fe20000010011 */
[----:B------:R-:W-:Y:S01]  /*4410*/  HADD2.F32 R22, -RZ, R4.H1_H1 ;  /* 0x30000004ff167230 */ /* 0x000fe20000004100 */
[----:B------:R-:W-:Y:S01]  /*4420*/  LOP3.LUT R15, R15, 0x64006400, RZ, 0xfc, !PT ;  /* 0x640064000f0f7812 */ /* 0x000fe200078efcff */
[----:B------:R-:W-:Y:S01]  /*4430*/  HADD2.F32 R9, -RZ, R27.H0_H0 ;  /* 0x2000001bff097230 */ /* 0x000fe20000004100 */
[----:B------:R-:W-:Y:S01]  /*4440*/  FFMA.FTZ R19, R18, R7, R19 ;  /* 0x0000000712137223 */ /* 0x000fe20000010013 */
[----:B------:R-:W-:Y:S01]  /*4450*/  HADD2.F32 R7, -RZ, R25.H1_H1 ;  /* 0x30000019ff077230 */ /* 0x000fe20000004100 */
[----:B------:R-:W-:Y:S01]  /*4460*/  LOP3.LUT R12, R12, 0xf000f0, RZ, 0xc0, !PT ;  /* 0x00f000f00c0c7812 */ /* 0x000fe200078ec0ff */
[----:B------:R-:W-:Y:S01]  /*4470*/  HADD2 R33, R16, -1032, -1032 ;  /* 0xe408e40810217430 */ /* 0x000fe20000000000 */
[----:B------:R-:W-:Y:S01]  /*4480*/  FFMA.FTZ R16, R18, R9, R21 ;  /* 0x0000000912107223 */ /* 0x000fe20000010015 */
[----:B------:R-:W-:Y:S01]  /*4490*/  HADD2.F32 R21, -RZ, R27.H1_H1 ;  /* 0x3000001bff157230 */ /* 0x000fe20000004100 */
[----:B------:R-:W-:Y:S01]  /*44a0*/  FFMA.FTZ R17, R7, R22, R8 ;  /* 0x0000001607117223 */ /* 0x000fe20000010008 */
[----:B------:R-:W-:Y:S01]  /*44b0*/  HADD2.F32 R9, -RZ, R26.H1_H1 ;  /* 0x3000001aff097230 */ /* 0x000fe20000004100 */
[----:B------:R-:W-:Y:S01]  /*44c0*/  LOP3.LUT R7, R14, 0x64006400, RZ, 0xfc, !PT ;  /* 0x640064000e077812 */ /* 0x000fe200078efcff */
[----:B------:R-:W-:Y:S01]  /*44d0*/  HADD2.F32 R24, -RZ, R33.H0_H0 ;  /* 0x20000021ff187230 */ /* 0x000fe20000004100 */
[----:B------:R-:W-:Y:S01]  /*44e0*/  LOP3.LUT R6, R6, 0xf000f0, RZ, 0xc0, !PT ;  /* 0x00f000f006067812 */ /* 0x000fe200078ec0ff */
[C---:B------:R-:W-:Y:S01]  /*44f0*/  FFMA.FTZ R21, R22.reuse, R21, R16 ;  /* 0x0000001516157223 */ /* 0x040fe20000010010 */
[-C--:B------:R-:W-:Y:S01]  /*4500*/  HFMA2 R14, R15, R10.reuse.H0_H0, -72, -72 ;  /* 0xd480d4800f0e7431 */ /* 0x080fe2000004000a */
[----:B------:R-:W-:Y:S01]  /*4510*/  FFMA.FTZ R19, R22, R9, R19 ;  /* 0x0000000916137223 */ /* 0x000fe20000010013 */
[----:B------:R-:W-:Y:S01]  /*4520*/  HFMA2 R16, R7, R10.H0_H0, -72, -72 ;  /* 0xd480d48007107431 */ /* 0x000fe2000004000a */
[----:B------:R-:W-:Y:S01]  /*4530*/  LOP3.LUT R7, R12, 0x64006400, RZ, 0xfc, !PT ;  /* 0x640064000c077812 */ /* 0x000fe200078efcff */
[----:B------:R-:W-:Y:S01]  /*4540*/  FFMA.FTZ R23, R18, R24, R23 ;  /* 0x0000001812177223 */ /* 0x000fe20000010017 */
[----:B------:R-:W-:Y:S01]  /*4550*/  LOP3.LUT R9, R6, 0x64006400, RZ, 0xfc, !PT ;  /* 0x6400640006097812 */ /* 0x000fe200078efcff */
[----:B------:R-:W-:-:S02]  /*4560*/  HADD2.F32 R4, -RZ, R5.H0_H0 ;  /* 0x20000005ff047230 */ /* 0x000fc40000004100 */
[----:B------:R-:W-:Y:S02]  /*4570*/  HADD2.F32 R6, -RZ, R14.H0_H0 ;  /* 0x2000000eff067230 */ /* 0x000fe40000004100 */
[-C--:B------:R-:W-:Y:S02]  /*4580*/  HFMA2 R12, R7, R10.reuse.H0_H0, -72, -72 ;  /* 0xd480d480070c7431 */ /* 0x080fe4000004000a */
[----:B------:R-:W-:Y:S01]  /*4590*/  HFMA2 R18, R9, R10.H0_H0, -72, -72 ;  /* 0xd480d48009127431 */ /* 0x000fe2000004000a */
[----:B------:R-:W-:Y:S01]  /*45a0*/  FFMA.FTZ R17, R6, R4, R17 ;  /* 0x0000000406117223 */ /* 0x000fe20000010011 */
[----:B------:R-:W-:Y:S02]  /*45b0*/  HADD2.F32 R15, -RZ, R33.H1_H1 ;  /* 0x30000021ff0f7230 */ /* 0x000fe40000004100 */
[----:B------:R-:W-:Y:S02]  /*45c0*/  HADD2.F32 R8, -RZ, R16.H0_H0 ;  /* 0x20000010ff087230 */ /* 0x000fe40000004100 */
        /* <DEDUP_REMOVED lines=31> */
.L_x_2977:
[----:B------:R-:W-:Y:S01]  /*47c0*/  IADD3 R20, R20, 0x20, RZ ;  /* 0x0000002014147810 */ /* 0x000fe20007ffe0ff */
[----:B------:R-:W-:Y:S01]  /*47d0*/  UIADD3 UR4, UR4, 0x40, URZ ;  /* 0x0000004004047890 */ /* 0x000fe2000fffe03f */
[----:B------:R-:W-:Y:S02]  /*47e0*/  LEA R6, P1, R11, R2, 0x4 ;  /* 0x000000020b067211 */ /* 0x000fe400078220ff */
[C---:B------:R-:W-:Y:S02]  /*47f0*/  ISETP.GE.AND P0, PT, R20.reuse, c[0x0][0x1b4], PT ;  /* 0x00006d0014007a0c */ /* 0x040fe40003f06270 */
[----:B------:R-:W-:Y:S01]  /*4800*/  ISETP.LT.AND P3, PT, R20, R29, PT ;  /* 0x0000001d1400720c */ /* 0x000fe20003f61270 */
[----:B------:R-:W-:-:S12]  /*4810*/  IMAD.X R7, R3, 0x1, R13, P1 ;  /* 0x0000000103077824 */ /* 0x000fd800008e060d */
[----:B------:R-:W-:Y:S05]  /*4820*/  @!P0 BRA P3, `(.L_x_2981) ;  /* 0xffffda2000008947 */ /* 0x000fea000183ffff */
.L_x_2976:
        /* <DEDUP_REMOVED lines=17> */
.L_x_2985:
[----:B------:R-:W0:Y:S02]  /*4940*/  LDS R4, [R0] ;  /* 0x0000000000047984 */ /* 0x000e240000000800 */
[----:B0-----:R-:W-:-:S10]  /*4950*/  HFMA2.MMA R5, R4, 1, 1, R7 ;  /* 0x3c003c0004057835 */ /* 0x001fd40000000007 */
[----:B------:R-:W0:Y:S02]  /*4960*/  ATOMS.CAST.SPIN R5, [R0], R4, R5 ;  /* 0x000000040005738d */ /* 0x000e240001800005 */
[----:B0-----:R-:W-:-:S13]  /*4970*/  ISETP.EQ.U32.AND P0, PT, R5, 0x1, PT ;  /* 0x000000010500780c */ /* 0x001fda0003f02070 */
[----:B------:R-:W-:Y:S05]  /*4980*/  @!P0 BRA `(.L_x_2985) ;  /* 0xffffffb000008947 */ /* 0x000fea000383ffff */
[----:B------:R-:W-:Y:S05]  /*4990*/  BRA `(.L_x_2983) ;  /* 0x0000003000007947 */ /* 0x000fea0003800000 */
.L_x_2984:
[----:B------:R-:W2:Y:S02]  /*49a0*/  LD.E R0, [R2.64] ;  /* 0x0000000602007980 */ /* 0x000ea4000c101900 */
[----:B--2---:R-:W-:-:S05]  /*49b0*/  IMAD.IADD R5, R7, 0x1, R0 ;  /* 0x0000000107057824 */ /* 0x004fca00078e0200 */
[----:B------:R0:W-:Y:S02]  /*49c0*/  ST.E [R2.64], R5 ;  /* 0x0000000502007985 */ /* 0x0001e4000c101906 */
.L_x_2983:
[----:B------:R-:W-:Y:S05]  /*49d0*/  BSYNC B0 ;  /* 0x0000000000007941 */ /* 0x000fea0003800000 */
.L_x_2982:
[----:B------:R-:W2:Y:S02]  /*49e0*/  ATOM.E.ADD.F16x2.RN.STRONG.GPU P0, RZ, [R2.64+0x4], R31 ;  /* 0x0000041f02ff798a */ /* 0x000ea4000810e9c6 */
[----:B--2---:R-:W-:Y:S05]  /*49f0*/  @P0 EXIT ;  /* 0x000000000000094d */ /* 0x004fea0003800000 */
[----:B------:R-:W1:Y:S02]  /*4a00*/  QSPC.E.S P0, RZ, [R2+0x4] ;  /* 0x0000040002ff73aa */ /* 0x000e640000000500 */
[----:B-1----:R-:W-:Y:S05]  /*4a10*/  @!P0 BRA `(.L_x_2986) ;  /* 0x0000008000008947 */ /* 0x002fea0003800000 */
[----:B0-----:R-:W-:-:S04]  /*4a20*/  IADD3 R2, R2, 0x4, RZ ;  /* 0x0000000402027810 */ /* 0x001fc80007ffe0ff */
[----:B------:R-:W-:-:S05]  /*4a30*/  LOP3.LUT R2, R2, 0xffffff, RZ, 0xc0, !PT ;  /* 0x00ffffff02027812 */ /* 0x000fca00078ec0ff */
.L_x_2987:
[----:B------:R-:W0:Y:S02]  /*4a40*/  LDS R4, [R2] ;  /* 0x0000000002047984 */ /* 0x000e240000000800 */
[----:B0-----:R-:W-:-:S06]  /*4a50*/  HADD2 R5, R4, R31 ;  /* 0x0000001f04057230 */ /* 0x001fcc0000000000 */
[----:B------:R-:W0:Y:S02]  /*4a60*/  ATOMS.CAST.SPIN R5, [R2], R4, R5 ;  /* 0x000000040205738d */ /* 0x000e240001800005 */
[----:B0-----:R-:W-:-:S13]  /*4a70*/  ISETP.EQ.U32.AND P0, PT, R5, 0x1, PT ;  /* 0x000000010500780c */ /* 0x001fda0003f02070 */
[----:B------:R-:W-:Y:S05]  /*4a80*/  @!P0 BRA `(.L_x_2987) ;  /* 0xffffffb000008947 */ /* 0x000fea000383ffff */
[----:B------:R-:W-:Y:S05]  /*4a90*/  EXIT ;  /* 0x000000000000794d */ /* 0x000fea0003800000 */
.L_x_2986:
[----:B------:R-:W2:Y:S02]  /*4aa0*/  LD.E R0, [R2.64+0x4] ;  /* 0x0000040602007980 */ /* 0x000ea4000c101900 */
[----:B0-2---:R-:W-:-:S05]  /*4ab0*/  IMAD.IADD R5, R31, 0x1, R0 ;  /* 0x000000011f057824 */ /* 0x005fca00078e0200 */
[----:B------:R-:W-:Y:S01]  /*4ac0*/  ST.E [R2.64+0x4], R5 ;  /* 0x0000040502007985 */ /* 0x000fe2000c101906 */
[----:B------:R-:W-:Y:S05]  /*4ad0*/  EXIT ;  /* 0x000000000000794d */ /* 0x000fea0003800000 */
.L_x_2988:
        /* <DEDUP_REMOVED lines=10> */
.L_x_3323:


//--------------------- .text._Z23gemm_half_q_half_kernelILi1ELi8ELb1ELb1ELi64EEvPK6__halfPKjS4_S2_PS0_iiiiPKtS7_iiiiiibS2_i --------------------------
	.section	.text._Z23gemm_half_q_half_kernelILi1ELi8ELb1ELb1ELi64EEvPK6__halfPKjS4_S2_PS0_iiiiPKtS7_iiiiiibS2_i,"ax",@progbits
	.sectioninfo	@"SHI_REGISTERS=39"
	.align	128
        .global         _Z23gemm_half_q_half_kernelILi1ELi8ELb1ELb1ELi64EEvPK6__halfPKjS4_S2_PS0_iiiiPKtS7_iiiiiibS2_i
        .type           _Z23gemm_half_q_half_kernelILi1ELi8ELb1ELb1ELi64EEvPK6__halfPKjS4_S2_PS0_iiiiPKtS7_iiiiiibS2_i,@function
        .size           _Z23gemm_half_q_half_kernelILi1ELi8ELb1ELb1ELi64EEvPK6__halfPKjS4_S2_PS0_iiiiPKtS7_iiiiiibS2_i,(.L_x_3324 - _Z23gemm_half_q_half_kernelILi1ELi8ELb1ELb1ELi64EEvPK6__halfPKjS4_S2_PS0_iiiiPKtS7_iiiiiibS2_i)
        .other          _Z23gemm_half_q_half_kernelILi1ELi8ELb1ELb1ELi64EEvPK6__halfPKjS4_S2_PS0_iiiiPKtS7_iiiiiibS2_i,@"STO_CUDA_ENTRY STV_DEFAULT"
_Z23gemm_half_q_half_kernelILi1ELi8ELb1ELb1ELi64EEvPK6__halfPKjS4_S2_PS0_iiiiPKtS7_iiiiiibS2_i:
.text._Z23gemm_half_q_half_kernelILi1ELi8ELb1ELb1ELi64EEvPK6__halfPKjS4_S2_PS0_iiiiPKtS7_iiiiiibS2_i:
        /* <DEDUP_REMOVED lines=35> */
[----:B------:R-:W-:Y:S01]  /*0230*/  @!P0 LEA R14, P4, R9, c[0x0][0x160], 0x1 ;  /* 0x00005800090e8a11 */ /* 0x000fe200078808ff */
[----:B------:R-:W-:Y:S01]  /*0240*/  @P0 IMAD.X R18, RZ, RZ, R3, P3 ;  /* 0x000000ffff120224 */ /* 0x000fe200018e0603 */
[----:B------:R-:W-:Y:S02]  /*0250*/  @P0 LEA R8, P3, R13, c[0x0][0x160], 0x1 ;  /* 0x000058000d080a11 */ /* 0x000fe400078608ff */
[----:B------:R-:W-:Y:S02]  /*0260*/  @!P0 LEA.HI.X R15, R9, c[0x0][0x164], R0, 0x1, P4 ;  /* 0x00005900090f8a11 */ /* 0x000fe400020f0c00 */
[----:B------:R-:W-:-:S04]  /*0270*/  @P0 LEA.HI.X R9, R13, c[0x0][0x164], R18, 0x1, P3 ;  /* 0x000059000d090a11 */ /* 0x000fc800018f0c12 */
[----:B------:R-:W2:Y:S04]  /*0280*/  @!P0 LDG.E.U16.CONSTANT R15, [R14.64] ;  /* 0x000000060e0f8981 */ /* 0x000ea8000c1e9500 */
[----:B------:R-:W3:Y:S01]  /*0290*/  @P0 LDG.E.U16.CONSTANT R9, [R8.64] ;  /* 0x0000000608090981 */ /* 0x000ee2000c1e9500 */
[----:B------:R-:W-:-:S05]  /*02a0*/  IMAD.SHL.U32 R0, R16, 0x2, RZ ;  /* 0x0000000210007824 */ /* 0x000fca00078e00ff */
[----:B---3--:R0:W-:Y:S04]  /*02b0*/  @P0 STS.U16 [R0], R9 ;  /* 0x0000000900000388 */ /* 0x0081e80000000400 */
[----:B--2---:R0:W-:Y:S02]  /*02c0*/  @!P0 STS.U16 [R0], R15 ;  /* 0x0000000f00008388 */ /* 0x0041e40000000400 */
.L_x_2990:
[----:B------:R-:W-:Y:S05]  /*02d0*/  BSYNC B0 ;  /* 0x0000000000007941 */ /* 0x000fea0003800000 */
.L_x_2989:
[----:B------:R-:W-:Y:S05]  /*02e0*/  @P2 EXIT ;  /* 0x000000000000294d */ /* 0x000fea0003800000 */
[C---:B------:R-:W-:Y:S01]  /*02f0*/  ISETP.GT.AND P3, PT, R11.reuse, c[0x0][0x1a8], PT ;  /* 0x00006a000b007a0c */ /* 0x040fe20003f64270 */
[----:B0-----:R-:W0:Y:S01]  /*0300*/  LDC.S8 R15, c[0x0][0x1c0] ;  /* 0x00007000ff0f7b82 */ /* 0x001e220000000200 */
[C---:B------:R-:W-:Y:S02]  /*0310*/  ISETP.GT.AND P6, PT, R11.reuse, c[0x0][0x1ac], PT ;  /* 0x00006b000b007a0c */ /* 0x040fe40003fc4270 */
[C---:B------:R-:W-:Y:S02]  /*0320*/  ISETP.GT.AND P4, PT, R11.reuse, c[0x0][0x1b4], PT ;  /* 0x00006d000b007a0c */ /* 0x040fe40003f84270 */
[----:B------:R-:W-:-:S02]  /*0330*/  ISETP.GT.AND P5, PT, R11, c[0x0][0x1b0], PT ;  /* 0x00006c000b007a0c */ /* 0x000fc40003fa4270 */
[C---:B------:R-:W-:Y:S02]  /*0340*/  IMNMX R3, R11.reuse, c[0x0][0x1a8], PT ;  /* 0x00006a000b037a17 */ /* 0x040fe40003800200 */
[C---:B------:R-:W-:Y:S02]  /*0350*/  ISETP.GT.AND P2, PT, R11.reuse, c[0x0][0x1b8], PT ;  /* 0x00006e000b007a0c */ /* 0x040fe40003f44270 */
[----:B------:R-:W-:Y:S02]  /*0360*/  SHF.R.S32.HI R8, RZ, 0x1f, R3 ;  /* 0x0000001fff087819 */ /* 0x000fe40000011403 */
[C---:B------:R-:W-:Y:S02]  /*0370*/  @P3 IMNMX R0, R11.reuse, c[0x0][0x1ac], PT ;  /* 0x00006b000b003a17 */ /* 0x040fe40003800200 */
[----:B------:R-:W-:Y:S02]  /*0380*/  @P6 IMNMX R6, R11, c[0x0][0x1b0], PT ;  /* 0x00006c000b066a17 */ /* 0x000fe40003800200 */
[----:B------:R-:W-:-:S02]  /*0390*/  @P3 IADD3 R0, R0, -c[0x0][0x1a8], RZ ;  /* 0x80006a0000003a10 */ /* 0x000fc40007ffe0ff */
[----:B------:R-:W-:Y:S02]  /*03a0*/  LEA.HI R3, R8, R3, RZ, 0x5 ;  /* 0x0000000308037211 */ /* 0x000fe400078f28ff */
[----:B------:R-:W-:Y:S02]  /*03b0*/  @P3 SHF.R.S32.HI R7, RZ, 0x1f, R0 ;  /* 0x0000001fff073819 */ /* 0x000fe40000011400 */
[----:B------:R-:W-:Y:S02]  /*03c0*/  @P6 IADD3 R6, R6, -c[0x0][0x1ac], RZ ;  /* 0x80006b0006066a10 */ /* 0x000fe40007ffe0ff */
[C---:B------:R-:W-:Y:S02]  /*03d0*/  @P4 IMNMX R13, R11.reuse, c[0x0][0x1b8], PT ;  /* 0x00006e000b0d4a17 */ /* 0x040fe40003800200 */
[----:B------:R-:W-:Y:S02]  /*03e0*/  @P5 IMNMX R8, R11, c[0x0][0x1b4], PT ;  /* 0x00006d000b085a17 */ /* 0x000fe40003800200 */
[----:B0-----:R-:W-:Y:S01]  /*03f0*/  ISETP.NE.AND P0, PT, R15, RZ, PT ;  /* 0x000000ff0f00720c */ /* 0x001fe20003f05270 */
[----:B------:R-:W-:Y:S01]  /*0400*/  IMAD.MOV.U32 R15, RZ, RZ, RZ ;  /* 0x000000ffff0f7224 */ /* 0x000fe200078e00ff */
[----:B------:R-:W-:-:S02]  /*0410*/  @P3 LEA.HI R0, R7, R0, RZ, 0x5 ;  /* 0x0000000007003211 */ /* 0x000fc400078f28ff */
[----:B------:R-:W-:Y:S02]  /*0420*/  @P6 SHF.R.S32.HI R7, RZ, 0x1f, R6 ;  /* 0x0000001fff076819 */ /* 0x000fe40000011406 */
[----:B------:R-:W-:Y:S02]  /*0430*/  @P4 IADD3 R13, R13, -c[0x0][0x1b4], RZ ;  /* 0x80006d000d0d4a10 */ /* 0x000fe40007ffe0ff */
[----:B------:R-:W-:Y:S02]  /*0440*/  @P5 IADD3 R9, R8, -c[0x0][0x1b0], RZ ;  /* 0x80006c0008095a10 */ /* 0x000fe40007ffe0ff */
[----:B------:R-:W-:Y:S02]  /*0450*/  ISETP.NE.OR P0, PT, R2, RZ, !P0 ;  /* 0x000000ff0200720c */ /* 0x000fe40004705670 */
[----:B------:R-:W-:Y:S02]  /*0460*/  @P6 LEA.HI R8, R7, R6, RZ, 0x5 ;  /* 0x0000000607086211 */ /* 0x000fe400078f28ff */
[----:B------:R-:W-:-:S02]  /*0470*/  @P4 SHF.R.S32.HI R14, RZ, 0x1f, R13 ;  /* 0x0000001fff0e4819 */ /* 0x000fc4000001140d */
[----:B------:R-:W-:Y:S02]  /*0480*/  @P5 SHF.R.S32.HI R6, RZ, 0x1f, R9 ;  /* 0x0000001fff065819 */ /* 0x000fe40000011409 */
[----:B------:R-:W-:Y:S02]  /*0490*/  @P2 IMNMX R7, R11, c[0x0][0x1bc], PT ;  /* 0x00006f000b072a17 */ /* 0x000fe40003800200 */
[----:B------:R-:W-:Y:S02]  /*04a0*/  ISETP.GE.OR P0, PT, R4, c[0x0][0x188], P0 ;  /* 0x0000620004007a0c */ /* 0x000fe40000706670 */
[----:B------:R-:W-:Y:S02]  /*04b0*/  @P4 LEA.HI R14, R14, R13, RZ, 0x5 ;  /* 0x0000000d0e0e4211 */ /* 0x000fe400078f28ff */
[----:B------:R-:W-:Y:S02]  /*04c0*/  @P5 LEA.HI R9, R6, R9, RZ, 0x5 ;  /* 0x0000000906095211 */ /* 0x000fe400078f28ff */
[----:B------:R-:W-:-:S02]  /*04d0*/  @P2 IADD3 R13, R7, -c[0x0][0x1b8], RZ ;  /* 0x80006e00070d2a10 */ /* 0x000fc40007ffe0ff */
[----:B------:R-:W-:Y:S01]  /*04e0*/  @P3 SHF.R.S32.HI R0, RZ, 0x5, R0 ;  /* 0x00000005ff003819 */ /* 0x000fe20000011400 */
[----:B------:R-:W-:Y:S01]  /*04f0*/  CS2R R6, SRZ ;  /* 0x0000000000067805 */ /* 0x000fe2000001ff00 */
[----:B------:R-:W-:Y:S02]  /*0500*/  @P2 SHF.R.S32.HI R16, RZ, 0x1f, R13 ;  /* 0x0000001fff102819 */ /* 0x000fe4000001140d */
[----:B------:R-:W-:Y:S01]  /*0510*/  @P5 SHF.R.S32.HI R9, RZ, 0x5, R9 ;  /* 0x00000005ff095819 */ /* 0x000fe20000011409 */
[----:B------:R-:W-:Y:S01]  /*0520*/  @P3 IMAD R7, R0, 0x6, RZ ;  /* 0x0000000600073824 */ /* 0x000fe200078e02ff */
[----:B------:R-:W-:Y:S01]  /*0530*/  @P6 SHF.R.S32.HI R8, RZ, 0x5, R8 ;  /* 0x00000005ff086819 */ /* 0x000fe20000011408 */
[----:B------:R-:W-:Y:S01]  /*0540*/  IMAD.MOV.U32 R0, RZ, RZ, 0x2 ;  /* 0x00000002ff007424 */ /* 0x000fe200078e00ff */
[----:B------:R-:W-:Y:S01]  /*0550*/  @P2 LEA.HI R16, R16, R13, RZ, 0x5 ;  /* 0x0000000d10102211 */ /* 0x000fe200078f28ff */
[----:B------:R-:W-:Y:S01]  /*0560*/  @P5 IMAD.SHL.U32 R15, R9, 0x4, RZ ;  /* 0x00000004090f5824 */ /* 0x000fe200078e00ff */
[----:B------:R-:W-:Y:S01]  /*0570*/  SHF.R.S32.HI R18, RZ, 0x5, R3 ;  /* 0x00000005ff127819 */ /* 0x000fe20000011403 */
[----:B------:R-:W-:Y:S01]  /*0580*/  @!P0 IMAD R9, R4, c[0x0][0x18c], R5 ;  /* 0x0000630004098a24 */ /* 0x000fe200078e0205 */
        /* <DEDUP_REMOVED lines=21> */
[----:B------:R-:W-:Y:S01]  /*06e0*/  IMAD.MOV.U32 R9, RZ, RZ, R11 ;  /* 0x000000ffff097224 */ /* 0x000fe200078e000b */
[----:B------:R-:W-:Y:S01]  /*06f0*/  LEA.HI R13, R4, R5, RZ, 0x3 ;  /* 0x00000005040d7211 */ /* 0x000fe200078f18ff */
[----:B------:R-:W-:Y:S01]  /*0700*/  IMAD.MOV.U32 R4, RZ, RZ, RZ ;  /* 0x000000ffff047224 */ /* 0x000fe200078e00ff */
[----:B------:R-:W-:Y:S02]  /*0710*/  LOP3.LUT R8, R8, 0x10, RZ, 0xc0, !PT ;  /* 0x0000001008087812 */ /* 0x000fe400078ec0ff */
[----:B------:R-:W-:-:S02]  /*0720*/  SHF.R.S32.HI R13, RZ, 0x3, R13 ;  /* 0x00000003ff0d7819 */ /* 0x000fc4000001140d */
.L_x_2992:
        /* <DEDUP_REMOVED lines=43> */
.L_x_2991:
[----:B01----:R-:W-:Y:S02]  /*09e0*/  PRMT R17, RZ, 0x5410, RZ ;  /* 0x00005410ff117816 */ /* 0x003fe400000000ff */
[----:B------:R-:W-:Y:S01]  /*09f0*/  PRMT R13, RZ, 0x5410, RZ ;  /* 0x00005410ff0d7816 */ /* 0x000fe200000000ff */
[----:B------:R-:W-:Y:S05]  /*0a00*/  @P0 BRA `(.L_x_2993) ;  /* 0x000026e000000947 */ /* 0x000fea0003800000 */
[----:B------:R-:W2:Y:S04]  /*0a10*/  LDL.64 R8, [R1] ;  /* 0x0000000001087983 */ /* 0x000ea80000100a00 */
[----:B------:R-:W3:Y:S01]  /*0a20*/  LDG.E.U16.CONSTANT R16, [R6.64+0x2] ;  /* 0x0000020606107981 */ /* 0x000ee2000c1e9500 */
[----:B------:R-:W-:Y:S01]  /*0a30*/  IMAD R0, R2, c[0x0][0x18c], RZ ;  /* 0x0000630002007a24 */ /* 0x000fe200078e02ff */
[----:B------:R-:W-:Y:S01]  /*0a40*/  PRMT R13, RZ, 0x5410, RZ ;  /* 0x00005410ff0d7816 */ /* 0x000fe200000000ff */
[----:B------:R-:W-:Y:S01]  /*0a50*/  IMAD.MOV.U32 R23, RZ, RZ, c[0x0][0x18c] ;  /* 0x00006300ff177624 */ /* 0x000fe200078e00ff */
[----:B------:R-:W-:Y:S01]  /*0a60*/  PRMT R17, RZ, 0x5410, RZ ;  /* 0x00005410ff117816 */ /* 0x000fe200000000ff */
[----:B------:R-:W-:Y:S01]  /*0a70*/  IMAD.MOV.U32 R14, RZ, RZ, RZ ;  /* 0x000000ffff0e7224 */ /* 0x000fe200078e00ff */
[----:B------:R-:W-:Y:S01]  /*0a80*/  SHF.R.S32.HI R2, RZ, 0x1f, R0 ;  /* 0x0000001fff027819 */ /* 0x000fe20000011400 */
[----:B------:R-:W-:Y:S01]  /*0a90*/  UMOV UR4, URZ ;  /* 0x0000003f00047c82 */ /* 0x000fe20008000000 */
[----:B------:R-:W-:-:S04]  /*0aa0*/  IADD3 R3, P0, R5, R0, RZ ;  /* 0x0000000005037210 */ /* 0x000fc80007f1e0ff */
[----:B------:R-:W-:Y:S02]  /*0ab0*/  LEA.HI.X.SX32 R4, R5, R2, 0x1, P0 ;  /* 0x0000000205047211 */ /* 0x000fe400000f0eff */
[----:B------:R-:W-:-:S04]  /*0ac0*/  LEA R2, P0, R3, c[0x0][0x168], 0x2 ;  /* 0x00005a0003027a11 */ /* 0x000fc800078010ff */
[----:B------:R-:W-:Y:S02]  /*0ad0*/  LEA.HI.X R3, R3, c[0x0][0x16c], R4, 0x2, P0 ;  /* 0x00005b0003037a11 */ /* 0x000fe400000f1404 */
[----:B------:R-:W-:-:S04]  /*0ae0*/  SHF.R.S32.HI R4, RZ, 0x1f, R23 ;  /* 0x0000001fff047819 */ /* 0x000fc80000011417 */
[----:B------:R-:W-:Y:S02]  /*0af0*/  SHF.L.U64.HI R15, R23, 0x4, R4 ;  /* 0x00000004170f7819 */ /* 0x000fe40000010204 */
[----:B--2---:R-:W-:Y:S02]  /*0b00*/  PRMT R0, R8, 0x7610, R8 ;  /* 0x0000761008007816 */ /* 0x004fe40000000008 */
[----:B------:R-:W-:Y:S01]  /*0b10*/  PRMT R22, R9, 0x7610, R9 ;  /* 0x0000761009167816 */ /* 0x000fe20000000009 */
[----:B---3--:R-:W-:-:S05]  /*0b20*/  IMAD.IADD R16, R11, 0x1, R16 ;  /* 0x000000010b107824 */ /* 0x008fca00078e0210 */
.L_x_2998:
        /* <DEDUP_REMOVED lines=13> */
[----:B------:R-:W-:Y:S05]  /*0c00*/  @P1 BRA `(.L_x_2994) ;  /* 0x0000247000001947 */ /* 0x000fea0003800000 */
[----:B------:R-:W-:Y:S01]  /*0c10*/  PRMT R4, R10, 0x9910, RZ ;  /* 0x000099100a047816 */ /* 0x000fe200000000ff */
[----:B------:R-:W-:-:S03]  /*0c20*/  IMAD.MOV.U32 R24, RZ, RZ, 0x2c00 ;  /* 0x00002c00ff187424 */ /* 0x000fc600078e00ff */
[----:B------:R-:W-:-:S13]  /*0c30*/  ISETP.NE.AND P0, PT, R4, RZ, PT ;  /* 0x000000ff0400720c */ /* 0x000fda0003f05270 */
[----:B------:R-:W-:Y:S05]  /*0c40*/  @!P0 BRA `(.L_x_2995) ;  /* 0x000008f000008947 */ /* 0x000fea0003800000 */
[----:B------:R-:W2:Y:S04]  /*0c50*/  LDG.E.128.CONSTANT R4, [R2.64] ;  /* 0x0000000602047981 */ /* 0x000ea8000c1e9d00 */
[----:B------:R-:W0:Y:S02]  /*0c60*/  LDS.64 R8, [UR4] ;  /* 0x00000004ff087984 */ /* 0x000e240008000a00 */
[----:B0-----:R-:W-:Y:S01]  /*0c70*/  HADD2.F32 R26, -RZ, R8.H0_H0 ;  /* 0x20000008ff1a7230 */ /* 0x001fe20000004100 */
[----:B--2---:R-:W-:Y:S02]  /*0c80*/  LOP3.LUT R18, R4, 0xf000f, RZ, 0xc0, !PT ;  /* 0x000f000f04127812 */ /* 0x004fe400078ec0ff */
        /* <DEDUP_REMOVED lines=14> */
[----:B------:R-:W-:-:S02]  /*0d70*/  HADD2.F32 R19, -RZ, R23.H0_H0 ;  /* 0x20000017ff137230 */ /* 0x000fc40000004100 */
[----:B------:R-:W-:Y:S02]  /*0d80*/  HADD2.F32 R20, -RZ, R23.H1_H1 ;  /* 0x30000017ff147230 */ /* 0x000fe40000004100 */
[--C-:B------:R-:W-:Y:S01]  /*0d90*/  HADD2.F32 R21, -RZ, R25.reuse.H0_H0 ;  /* 0x20000019ff157230 */ /* 0x100fe20000004100 */
[----:B------:R-:W-:Y:S01]  /*0da0*/  FFMA.FTZ R19, R19, R26, RZ ;  /* 0x0000001a13137223 */ /* 0x000fe200000100ff */
[----:B------:R-:W-:Y:S02]  /*0db0*/  HADD2.F32 R30, -RZ, R25.H1_H1 ;  /* 0x30000019ff1e7230 */ /* 0x000fe40000004100 */
[--C-:B------:R-:W-:Y:S02]  /*0dc0*/  HADD2.F32 R23, -RZ, R27.reuse.H0_H0 ;  /* 0x2000001bff177230 */ /* 0x100fe40000004100 */
[----:B------:R-:W-:Y:S02]  /*0dd0*/  HADD2.F32 R28, -RZ, R27.H1_H1 ;  /* 0x3000001bff1c7230 */ /* 0x000fe40000004100 */
[----:B------:R-:W-:Y:S01]  /*0de0*/  HADD2.F32 R25, -RZ, R18.H0_H0 ;  /* 0x20000012ff197230 */ /* 0x000fe20000004100 */
[C---:B------:R-:W-:Y:S01]  /*0df0*/  FFMA.FTZ R23, R26.reuse, R23, RZ ;  /* 0x000000171a177223 */ /* 0x040fe200000100ff */
[----:B------:R-:W-:Y:S01]  /*0e00*/  HADD2.F32 R27, -RZ, R8.H1_H1 ;  /* 0x30000008ff1b7230 */ /* 0x000fe20000004100 */
[----:B------:R-:W-:-:S02]  /*0e10*/  FFMA.FTZ R8, R26, R21, RZ ;  /* 0x000000151a087223 */ /* 0x000fc400000100ff */
[----:B------:R-:W-:Y:S01]  /*0e20*/  FFMA.FTZ R26, R26, R25, RZ ;  /* 0x000000191a1a7223 */ /* 0x000fe200000100ff */
[----:B------:R-:W-:Y:S01]  /*0e30*/  HADD2.F32 R25, -RZ, R18.H1_H1 ;  /* 0x30000012ff197230 */ /* 0x000fe20000004100 */
[----:B------:R-:W-:Y:S02]  /*0e40*/  FFMA.FTZ R21, R20, R27, R19 ;  /* 0x0000001b14157223 */ /* 0x000fe40000010013 */
[----:B------:R-:W0:Y:S01]  /*0e50*/  LDS.64 R18, [UR4+0x8] ;  /* 0x00000804ff127984 */ /* 0x000e220008000a00 */
[----:B------:R-:W-:Y:S01]  /*0e60*/  FFMA.FTZ R20, R27, R30, R8 ;  /* 0x0000001e1b147223 */ /* 0x000fe20000010008 */
[----:B------:R-:W-:Y:S01]  /*0e70*/  LOP3.LUT R30, R5, 0xf000f0, RZ, 0xc0, !PT ;  /* 0x00f000f0051e7812 */ /* 0x000fe200078ec0ff */
[C---:B------:R-:W-:Y:S01]  /*0e80*/  FFMA.FTZ R8, R27.reuse, R28, R23 ;  /* 0x0000001c1b087223 */ /* 0x040fe20000010017 */
[----:B------:R-:W-:Y:S01]  /*0e90*/  LOP3.LUT R28, R4, 0xf000f0, RZ, 0xc0, !PT ;  /* 0x00f000f0041c7812 */ /* 0x000fe200078ec0ff */
[----:B------:R-:W-:Y:S01]  /*0ea0*/  FFMA.FTZ R27, R27, R25, R26 ;  /* 0x000000191b1b7223 */ /* 0x000fe2000001001a */
[----:B------:R-:W-:-:S02]  /*0eb0*/  LOP3.LUT R31, R30, 0x64006400, RZ, 0xfc, !PT ;  /* 0x640064001e1f7812 */ /* 0x000fc400078efcff */
[----:B------:R-:W-:Y:S01]  /*0ec0*/  LOP3.LUT R29, R28, 0x64006400, RZ, 0xfc, !PT ;  /* 0x640064001c1d7812 */ /* 0x000fe200078efcff */
[-C--:B------:R-:W-:Y:S01]  /*0ed0*/  HFMA2 R28, R33, R24.reuse.H0_H0, -72, -72 ;  /* 0xd480d480211c7431 */ /* 0x080fe20000040018 */
[----:B------:R-:W-:Y:S01]  /*0ee0*/  LOP3.LUT R23, R7, 0xf000f0, RZ, 0xc0, !PT ;  /* 0x00f000f007177812 */ /* 0x000fe200078ec0ff */
[-C--:B------:R-:W-:Y:S01]  /*0ef0*/  HFMA2 R26, R31, R24.reuse.H0_H0, -72, -72 ;  /* 0xd480d4801f1a7431 */ /* 0x080fe20000040018 */
[----:B------:R-:W-:Y:S01]  /*0f00*/  SHF.R.U32.HI R4, RZ, 0x8, R4 ;  /* 0x00000008ff047819 */ /* 0x000fe20000011604 */
[----:B------:R-:W-:Y:S01]  /*0f10*/  HFMA2 R25, R29, R24.H0_H0, -72, -72 ;  /* 0xd480d4801d197431 */ /* 0x000fe20000040018 */
[----:B------:R-:W-:Y:S01]  /*0f20*/  LOP3.LUT R23, R23, 0x64006400, RZ, 0xfc, !PT ;  /* 0x6400640017177812 */ /* 0x000fe200078efcff */
[----:B------:R-:W-:Y:S01]  /*0f30*/  HADD2.F32 R29, -RZ, R9.H0_H0 ;  /* 0x20000009ff1d7230 */ /* 0x000fe20000004100 */
[----:B------:R-:W-:Y:S01]  /*0f40*/  SHF.R.U32.HI R5, RZ, 0x8, R5 ;  /* 0x00000008ff057819 */ /* 0x000fe20000011605 */
[----:B------:R-:W-:Y:S01]  /*0f50*/  HADD2.F32 R31, -RZ, R28.H0_H0 ;  /* 0x2000001cff1f7230 */ /* 0x000fe20000004100 */
[----:B------:R-:W-:Y:S01]  /*0f60*/  SHF.R.U32.HI R7, RZ, 0x8, R7 ;  /* 0x00000008ff077819 */ /* 0x000fe20000011607 */
[----:B------:R-:W-:-:S02]  /*0f70*/  HADD2.F32 R30, -RZ, R25.H0_H0 ;  /* 0x20000019ff1e7230 */ /* 0x000fc40000004100 */
[----:B------:R-:W-:Y:S01]  /*0f80*/  HADD2.F32 R32, -RZ, R26.H0_H0 ;  /* 0x2000001aff207230 */ /* 0x000fe20000004100 */
[C---:B------:R-:W-:Y:S01]  /*0f90*/  FFMA.FTZ R8, R29.reuse, R31, R8 ;  /* 0x0000001f1d087223 */ /* 0x040fe20000010008 */
[----:B------:R-:W-:Y:S01]  /*0fa0*/  HFMA2 R23, R23, R24.H0_H0, -72, -72 ;  /* 0xd480d48017177431 */ /* 0x000fe20000040018 */
[----:B------:R-:W-:Y:S01]  /*0fb0*/  FFMA.FTZ R30, R30, R29, R21 ;  /* 0x0000001d1e1e7223 */ /* 0x000fe20000010015 */
[----:B------:R-:W-:Y:S01]  /*0fc0*/  HADD2.F32 R9, -RZ, R9.H1_H1 ;  /* 0x30000009ff097230 */ /* 0x000fe20000004100 */
[----:B------:R-:W-:Y:S01]  /*0fd0*/  FFMA.FTZ R20, R29, R32, R20 ;  /* 0x000000201d147223 */ /* 0x000fe20000010014 */
[----:B------:R-:W-:Y:S01]  /*0fe0*/  HADD2.F32 R21, -RZ, R25.H1_H1 ;  /* 0x30000019ff157230 */ /* 0x000fe20000004100 */
[----:B------:R-:W-:Y:S01]  /*0ff0*/  LOP3.LUT R25, R4, 0xf000f, RZ, 0xc0, !PT ;  /* 0x000f000f04197812 */ /* 0x000fe200078ec0ff */
[----:B------:R-:W-:Y:S02]  /*1000*/  HADD2.F32 R31, -RZ, R28.H1_H1 ;  /* 0x3000001cff1f7230 */ /* 0x000fe40000004100 */
[--C-:B------:R-:W-:Y:S01]  /*1010*/  HADD2.F32 R32, -RZ, R23.reuse.H0_H0 ;  /* 0x20000017ff207230 */ /* 0x100fe20000004100 */
[----:B------:R-:W-:Y:S01]  /*1020*/  FFMA.FTZ R30, R21, R9, R30 ;  /* 0x00000009151e7223 */ /* 0x000fe2000001001e */
[----:B------:R-:W-:Y:S01]  /*1030*/  HADD2.F32 R26, -RZ, R26.H1_H1 ;  /* 0x3000001aff1a7230 */ /* 0x000fe20000004100 */
[----:B------:R-:W-:Y:S01]  /*1040*/  FFMA.FTZ R21, R9, R31, R8 ;  /* 0x0000001f09157223 */ /* 0x000fe20000010008 */
[----:B------:R-:W-:Y:S01]  /*1050*/  LOP3.LUT R8, R25, 0x64006400, RZ, 0xfc, !PT ;  /* 0x6400640019087812 */ /* 0x000fe200078efcff */
[----:B------:R-:W-:Y:S01]  /*1060*/  FFMA.FTZ R28, R29, R32, R27 ;  /* 0x000000201d1c7223 */ /* 0x000fe2000001001b */
[----:B------:R-:W-:Y:S01]  /*1070*/  LOP3.LUT R27, R6, 0xf000f, RZ, 0xc0, !PT ;  /* 0x000f000f061b7812 */ /* 0x000fe200078ec0ff */
[----:B------:R-:W-:Y:S01]  /*1080*/  FFMA.FTZ R20, R9, R26, R20 ;  /* 0x0000001a09147223 */ /* 0x000fe20000010014 */
[----:B------:R-:W-:Y:S01]  /*1090*/  LOP3.LUT R26, R5, 0xf000f, RZ, 0xc0, !PT ;  /* 0x000f000f051a7812 */ /* 0x000fe200078ec0ff */
[----:B------:R-:W-:Y:S01]  /*10a0*/  HADD2.F32 R25, -RZ, R23.H1_H1 ;  /* 0x30000017ff197230 */ /* 0x000fe20000004100 */
[----:B------:R-:W-:Y:S01]  /*10b0*/  LOP3.LUT R29, R7, 0xf000f, RZ, 0xc0, !PT ;  /* 0x000f000f071d7812 */ /* 0x000fe200078ec0ff */
[----:B------:R-:W-:Y:S01]  /*10c0*/  HADD2 R8, R8, -1032, -1032 ;  /* 0xe408e40808087430 */ /* 0x000fe20000000000 */
[----:B------:R-:W-:Y:S01]  /*10d0*/  LOP3.LUT R26, R26, 0x64006400, RZ, 0xfc, !PT ;  /* 0x640064001a1a7812 */ /* 0x000fe200078efcff */
[----:B0-----:R-:W-:Y:S01]  /*10e0*/  HADD2.F32 R23, -RZ, R18.H0_H0 ;  /* 0x20000012ff177230 */ /* 0x001fe20000004100 */
[----:B------:R-:W-:Y:S01]  /*10f0*/  LOP3.LUT R27, R27, 0x64006400, RZ, 0xfc, !PT ;  /* 0x640064001b1b7812 */ /* 0x000fe200078efcff */
[----:B------:R-:W-:Y:S01]  /*1100*/  FFMA.FTZ R28, R9, R25, R28 ;  /* 0x00000019091c7223 */ /* 0x000fe2000001001c */
[----:B------:R-:W-:Y:S01]  /*1110*/  LOP3.LUT R31, R29, 0x64006400, RZ, 0xfc, !PT ;  /* 0x640064001d1f7812 */ /* 0x000fe200078efcff */
[----:B------:R-:W-:Y:S01]  /*1120*/  HADD2.F32 R29, -RZ, R8.H0_H0 ;  /* 0x20000008ff1d7230 */ /* 0x000fe20000004100 */
[----:B------:R-:W-:Y:S01]  /*1130*/  LOP3.LUT R7, R7, 0xf000f0, RZ, 0xc0, !PT ;  /* 0x00f000f007077812 */ /* 0x000fe200078ec0ff */
[----:B------:R-:W-:-:S02]  /*1140*/  HADD2 R26, R26, -1032, -1032 ;  /* 0xe408e4081a1a7430 */ /* 0x000fc40000000000 */
[----:B------:R-:W-:Y:S01]  /*1150*/  HADD2 R25, R27, -1032, -1032 ;  /* 0xe408e4081b197430 */ /* 0x000fe20000000000 */
[----:B------:R-:W-:Y:S01]  /*1160*/  FFMA.FTZ R29, R29, R23, R30 ;  /* 0x000000171d1d7223 */ /* 0x000fe2000001001e */
[----:B------:R-:W-:Y:S01]  /*1170*/  HADD2 R9, R31, -1032, -1032 ;  /* 0xe408e4081f097430 */ /* 0x000fe20000000000 */
[----:B------:R-:W-:Y:S01]  /*1180*/  LOP3.LUT R7, R7, 0x64006400, RZ, 0xfc, !PT ;  /* 0x6400640007077812 */ /* 0x000fe200078efcff */
[----:B------:R-:W-:Y:S02]  /*1190*/  HADD2.F32 R31, -RZ, R26.H0_H0 ;  /* 0x2000001aff1f7230 */ /* 0x000fe40000004100 */
[----:B------:R-:W-:Y:S02]  /*11a0*/  HADD2.F32 R32, -RZ, R25.H0_H0 ;  /* 0x20000019ff207230 */ /* 0x000fe40000004100 */
[----:B------:R-:W-:Y:S01]  /*11b0*/  HADD2.F32 R30, -RZ, R9.H0_H0 ;  /* 0x20000009ff1e7230 */ /* 0x000fe20000004100 */
[C---:B------:R-:W-:Y:S01]  /*11c0*/  FFMA.FTZ R31, R23.reuse, R31, R20 ;  /* 0x0000001f171f7223 */ /* 0x040fe20000010014 */
[----:B------:R-:W-:Y:S01]  /*11d0*/  HADD2.F32 R18, -RZ, R18.H1_H1 ;  /* 0x30000012ff127230 */ /* 0x000fe20000004100 */
[C---:B------:R-:W-:Y:S01]  /*11e0*/  FFMA.FTZ R21, R23.reuse, R32, R21 ;  /* 0x0000002017157223 */ /* 0x040fe20000010015 */
[----:B------:R-:W-:Y:S01]  /*11f0*/  LOP3.LUT R20, R4, 0xf000f0, RZ, 0xc0, !PT ;  /* 0x00f000f004147812 */ /* 0x000fe200078ec0ff */
[----:B------:R-:W-:Y:S01]  /*1200*/  FFMA.FTZ R23, R23, R30, R28 ;  /* 0x0000001e17177223 */ /* 0x000fe2000001001c */
[----:B------:R-:W-:Y:S01]  /*1210*/  HADD2.F32 R28, -RZ, R25.H1_H1 ;  /* 0x30000019ff1c7230 */ /* 0x000fe20000004100 */
[----:B------:R-:W-:Y:S01]  /*1220*/  LOP3.LUT R25, R5, 0xf000f0, RZ, 0xc0, !PT ;  /* 0x00f000f005197812 */ /* 0x000fe200078ec0ff */
[----:B------:R-:W-:Y:S01]  /*1230*/  HADD2.F32 R8, -RZ, R8.H1_H1 ;  /* 0x30000008ff087230 */ /* 0x000fe20000004100 */
[----:B------:R-:W-:Y:S01]  /*1240*/  LOP3.LUT R5, R20, 0x64006400, RZ, 0xfc, !PT ;  /* 0x6400640014057812 */ /* 0x000fe200078efcff */
[----:B------:R-:W-:Y:S01]  /*1250*/  HADD2.F32 R26, -RZ, R26.H1_H1 ;  /* 0x3000001aff1a7230 */ /* 0x000fe20000004100 */
[----:B------:R-:W-:Y:S01]  /*1260*/  LOP3.LUT R25, R25, 0x64006400, RZ, 0xfc, !PT ;  /* 0x6400640019197812 */ /* 0x000fe200078efcff */
[----:B------:R-:W-:Y:S01]  /*1270*/  FFMA.FTZ R20, R18, R28, R21 ;  /* 0x0000001c12147223 */ /* 0x000fe20000010015 */
[----:B------:R-:W-:Y:S01]  /*1280*/  LOP3.LUT R21, R6, 0xf000f0, RZ, 0xc0, !PT ;  /* 0x00f000f006157812 */ /* 0x000fe200078ec0ff */
[-C--:B------:R-:W-:Y:S01]  /*1290*/  HFMA2 R6, R5, R24.reuse.H0_H0, -72, -72 ;  /* 0xd480d48005067431 */ /* 0x080fe20000040018 */
[----:B------:R-:W-:Y:S01]  /*12a0*/  FFMA.FTZ R4, R8, R18, R29 ;  /* 0x0000001208047223 */ /* 0x000fe2000001001d */
[----:B------:R-:W-:Y:S01]  /*12b0*/  HFMA2 R5, R25, R24.H0_H0, -72, -72 ;  /* 0xd480d48019057431 */ /* 0x000fe20000040018 */
[----:B------:R-:W-:Y:S01]  /*12c0*/  LOP3.LUT R21, R21, 0x64006400, RZ, 0xfc, !PT ;  /* 0x6400640015157812 */ /* 0x000fe200078efcff */
[----:B------:R-:W-:Y:S01]  /*12d0*/  HADD2.F32 R27, -RZ, R19.H0_H0 ;  /* 0x20000013ff1b7230 */ /* 0x000fe20000004100 */
[----:B------:R-:W-:Y:S01]  /*12e0*/  FFMA.FTZ R8, R18, R26, R31 ;  /* 0x0000001a12087223 */ /* 0x000fe2000001001f */
[----:B------:R-:W-:-:S02]  /*12f0*/  HADD2.F32 R28, -RZ, R9.H1_H1 ;  /* 0x30000009ff1c7230 */ /* 0x000fc40000004100 */
[--C-:B------:R-:W-:Y:S02]  /*1300*/  HADD2.F32 R25, -RZ, R6.reuse.H0_H0 ;  /* 0x20000006ff197230 */ /* 0x100fe40000004100 */
[----:B------:R-:W-:Y:S01]  /*1310*/  HADD2.F32 R26, -RZ, R5.H0_H0 ;  /* 0x20000005ff1a7230 */ /* 0x000fe20000004100 */
[----:B------:R-:W-:Y:S01]  /*1320*/  FFMA.FTZ R30, R18, R28, R23 ;  /* 0x0000001c121e7223 */ /* 0x000fe20000010017 */
[-C--:B------:R-:W-:Y:S01]  /*1330*/  HFMA2 R9, R21, R24.reuse.H0_H0, -72, -72 ;  /* 0xd480d48015097431 */ /* 0x080fe20000040018 */
[----:B------:R-:W-:Y:S01]  /*1340*/  FFMA.FTZ R4, R25, R27, R4 ;  /* 0x0000001b19047223 */ /* 0x000fe20000010004 */
[----:B------:R-:W-:Y:S01]  /*1350*/  HFMA2 R7, R7, R24.H0_H0, -72, -72 ;  /* 0xd480d48007077431 */ /* 0x000fe20000040018 */
[----:B------:R-:W-:Y:S01]  /*1360*/  FFMA.FTZ R26, R27, R26, R8 ;  /* 0x0000001a1b1a7223 */ /* 0x000fe20000010008 */
[----:B------:R-:W-:Y:S02]  /*1370*/  HADD2.F32 R19, -RZ, R19.H1_H1 ;  /* 0x30000013ff137230 */ /* 0x000fe40000004100 */
[----:B------:R-:W-:-:S02]  /*1380*/  HADD2.F32 R6, -RZ, R6.H1_H1 ;  /* 0x30000006ff067230 */ /* 0x000fc40000004100 */
[----:B------:R-:W-:Y:S02]  /*1390*/  HADD2.F32 R18, -RZ, R9.H0_H0 ;  /* 0x20000009ff127230 */ /* 0x000fe40000004100 */
[----:B------:R-:W-:Y:S01]  /*13a0*/  HADD2.F32 R21, -RZ, R7.H0_H0 ;  /* 0x20000007ff157230 */ /* 0x000fe20000004100 */
[----:B------:R-:W-:Y:S01]  /*13b0*/  FFMA.FTZ R4, R6, R19, R4 ;  /* 0x0000001306047223 */ /* 0x000fe20000010004 */
[----:B------:R-:W-:Y:S01]  /*13c0*/  HADD2.F32 R8, -RZ, R5.H1_H1 ;  /* 0x30000005ff087230 */ /* 0x000fe20000004100 */
[C---:B------:R-:W-:Y:S01]  /*13d0*/  FFMA.FTZ R18, R27.reuse, R18, R20 ;  /* 0x000000121b127223 */ /* 0x040fe20000010014 */
        /* <DEDUP_REMOVED lines=22> */
.L_x_2995:
[----:B------:R-:W-:-:S04]  /*1540*/  IMAD.MOV.U32 R23, RZ, RZ, c[0x0][0x18c] ;  /* 0x00006300ff177624 */ /* 0x000fc800078e00ff */
[----:B------:R-:W-:-:S06]  /*1550*/  IMAD.WIDE R4, R23, 0x4, R2 ;  /* 0x0000000417047825 */ /* 0x000fcc00078e0202 */
[----:B------:R-:W-:Y:S01]  /*1560*/  IMAD.WIDE R8, R23, 0x4, R4 ;  /* 0x0000000417087825 */ /* 0x000fe200078e0204 */
[----:B------:R-:W-:Y:S05]  /*1570*/  @!P0 BRA `(.L_x_2996) ;  /* 0x000008f000008947 */ /* 0x000fea0003800000 */
[----:B------:R-:W2:Y:S04]  /*1580*/  LDG.E.128.CONSTANT R4, [R4.64] ;  /* 0x0000000604047981 */ /* 0x000ea8000c1e9d00 */
[----:B------:R-:W0:Y:S01]  /*1590*/  LDS.64 R18, [UR4+0x10] ;  /* 0x00001004ff127984 */ /* 0x000e220008000a00 */
[----:B--2---:R-:W-:Y:S02]  /*15a0*/  LOP3.LUT R20, R4, 0xf000f, RZ, 0xc0, !PT ;  /* 0x000f000f04147812 */ /* 0x004fe400078ec0ff */
        /* <DEDUP_REMOVED lines=8> */
[----:B------:R-:W-:Y:S02]  /*1630*/  HADD2 R26, R21, -1032, -1032 ;  /* 0xe408e408151a7430 */ /* 0x000fe40000000000 */
[----:B------:R-:W-:-:S02]  /*1640*/  HADD2 R28, R25, -1032, -1032 ;  /* 0xe408e408191c7430 */ /* 0x000fc40000000000 */
[----:B------:R-:W-:Y:S02]  /*1650*/  HADD2 R20, R27, -1032, -1032 ;  /* 0xe408e4081b147430 */ /* 0x000fe40000000000 */
[--C-:B------:R-:W-:Y:S02]  /*1660*/  HADD2.F32 R32, -RZ, R29.reuse.H0_H0 ;  /* 0x2000001dff207230 */ /* 0x100fe40000004100 */
[----:B0-----:R-:W-:Y:S02]  /*1670*/  HADD2.F32 R25, -RZ, R18.H0_H0 ;  /* 0x20000012ff197230 */ /* 0x001fe40000004100 */
[----:B------:R-:W-:Y:S02]  /*1680*/  HADD2.F32 R34, -RZ, R26.H0_H0 ;  /* 0x2000001aff227230 */ /* 0x000fe40000004100 */
[----:B------:R-:W-:Y:S01]  /*1690*/  HADD2.F32 R36, -RZ, R28.H0_H0 ;  /* 0x2000001cff247230 */ /* 0x000fe20000004100 */
        /* <DEDUP_REMOVED lines=8> */
[----:B------:R-:W-:Y:S01]  /*1720*/  LOP3.LUT R26, R4, 0xf000f0, RZ, 0xc0, !PT ;  /* 0x00f000f0041a7812 */ /* 0x000fe200078ec0ff */
[----:B------:R-:W-:Y:S01]  /*1730*/  HADD2.F32 R30, -RZ, R28.H1_H1 ;  /* 0x3000001cff1e7230 */ /* 0x000fe20000004100 */
[----:B------:R-:W-:Y:S01]  /*1740*/  FFMA.FTZ R32, R29, R18, R32 ;  /* 0x000000121d207223 */ /* 0x000fe20000010020 */
[----:B------:R-:W-:Y:S01]  /*1750*/  HADD2.F32 R20, -RZ, R20.H1_H1 ;  /* 0x30000014ff147230 */ /* 0x000fe20000004100 */
[----:B------:R-:W-:Y:S01]  /*1760*/  FFMA.FTZ R28, R18, R31, R27 ;  /* 0x0000001f121c7223 */ /* 0x000fe2000001001b */
[----:B------:R-:W-:Y:S01]  /*1770*/  LOP3.LUT R29, R26, 0x64006400, RZ, 0xfc, !PT ;  /* 0x640064001a1d7812 */ /* 0x000fe200078efcff */
[C---:B------:R-:W-:Y:S01]  /*1780*/  FFMA.FTZ R30, R18.reuse, R30, R21 ;  /* 0x0000001e121e7223 */ /* 0x040fe20000010015 */
[----:B------:R-:W-:Y:S01]  /*1790*/  LOP3.LUT R26, R5, 0xf000f0, RZ, 0xc0, !PT ;  /* 0x00f000f0051a7812 */ /* 0x000fe200078ec0ff */
[----:B------:R-:W-:Y:S01]  /*17a0*/  FFMA.FTZ R18, R18, R20, R25 ;  /* 0x0000001412127223 */ /* 0x000fe20000010019 */
[--C-:B------:R-:W-:Y:S01]  /*17b0*/  HADD2.F32 R25, -RZ, R19.reuse.H0_H0 ;  /* 0x20000013ff197230 */ /* 0x100fe20000004100 */
[----:B------:R-:W0:Y:S01]  /*17c0*/  LDS.64 R20, [UR4+0x18] ;  /* 0x00001804ff147984 */ /* 0x000e220008000a00 */
[----:B------:R-:W-:Y:S01]  /*17d0*/  HFMA2 R29, R29, R24.H0_H0, -72, -72 ;  /* 0xd480d4801d1d7431 */ /* 0x000fe20000040018 */
[----:B------:R-:W-:Y:S01]  /*17e0*/  LOP3.LUT R27, R26, 0x64006400, RZ, 0xfc, !PT ;  /* 0x640064001a1b7812 */ /* 0x000fe200078efcff */
[----:B------:R-:W-:Y:S01]  /*17f0*/  HADD2.F32 R19, -RZ, R19.H1_H1 ;  /* 0x30000013ff137230 */ /* 0x000fe20000004100 */
[----:B------:R-:W-:-:S02]  /*1800*/  LOP3.LUT R26, R6, 0xf000f0, RZ, 0xc0, !PT ;  /* 0x00f000f0061a7812 */ /* 0x000fc400078ec0ff */
[--C-:B------:R-:W-:Y:S01]  /*1810*/  HADD2.F32 R33, -RZ, R29.reuse.H0_H0 ;  /* 0x2000001dff217230 */ /* 0x100fe20000004100 */
[----:B------:R-:W-:Y:S01]  /*1820*/  SHF.R.U32.HI R4, RZ, 0x8, R4 ;  /* 0x00000008ff047819 */ /* 0x000fe20000011604 */
[-C--:B------:R-:W-:Y:S01]  /*1830*/  HFMA2 R27, R27, R24.reuse.H0_H0, -72, -72 ;  /* 0xd480d4801b1b7431 */ /* 0x080fe20000040018 */
[----:B------:R-:W-:Y:S01]  /*1840*/  LOP3.LUT R31, R26, 0x64006400, RZ, 0xfc, !PT ;  /* 0x640064001a1f7812 */ /* 0x000fe200078efcff */
[----:B------:R-:W-:Y:S01]  /*1850*/  HADD2.F32 R29, -RZ, R29.H1_H1 ;  /* 0x3000001dff1d7230 */ /* 0x000fe20000004100 */
[----:B------:R-:W-:Y:S01]  /*1860*/  FFMA.FTZ R32, R33, R25, R32 ;  /* 0x0000001921207223 */ /* 0x000fe20000010020 */
[----:B------:R-:W-:Y:S01]  /*1870*/  SHF.R.U32.HI R5, RZ, 0x8, R5 ;  /* 0x00000008ff057819 */ /* 0x000fe20000011605 */
[----:B------:R-:W-:Y:S01]  /*1880*/  HADD2.F32 R33, -RZ, R27.H0_H0 ;  /* 0x2000001bff217230 */ /* 0x000fe20000004100 */
[----:B------:R-:W-:Y:S01]  /*1890*/  SHF.R.U32.HI R6, RZ, 0x8, R6 ;  /* 0x00000008ff067819 */ /* 0x000fe20000011606 */
[----:B------:R-:W-:-:S03]  /*18a0*/  HFMA2 R26, R31, R24.H0_H0, -72, -72 ;  /* 0xd480d4801f1a7431 */ /* 0x000fc60000040018 */
[----:B------:R-:W-:Y:S01]  /*18b0*/  FFMA.FTZ R28, R25, R33, R28 ;  /* 0x00000021191c7223 */ /* 0x000fe2000001001c */
[----:B------:R-:W-:Y:S01]  /*18c0*/  HADD2.F32 R33, -RZ, R27.H1_H1 ;  /* 0x3000001bff217230 */ /* 0x000fe20000004100 */
[C---:B------:R-:W-:Y:S01]  /*18d0*/  LOP3.LUT R27, R4.reuse, 0xf000f, RZ, 0xc0, !PT ;  /* 0x000f000f041b7812 */ /* 0x040fe200078ec0ff */
[--C-:B------:R-:W-:Y:S01]  /*18e0*/  HADD2.F32 R31, -RZ, R26.reuse.H0_H0 ;  /* 0x2000001aff1f7230 */ /* 0x100fe20000004100 */
[----:B------:R-:W-:Y:S02]  /*18f0*/  LOP3.LUT R4, R4, 0xf000f0, RZ, 0xc0, !PT ;  /* 0x00f000f004047812 */ /* 0x000fe400078ec0ff */
[----:B------:R-:W-:Y:S01]  /*1900*/  LOP3.LUT R27, R27, 0x64006400, RZ, 0xfc, !PT ;  /* 0x640064001b1b7812 */ /* 0x000fe200078efcff */
[----:B------:R-:W-:Y:S01]  /*1910*/  FFMA.FTZ R33, R19, R33, R28 ;  /* 0x0000002113217223 */ /* 0x000fe2000001001c */
[----:B------:R-:W-:Y:S01]  /*1920*/  LOP3.LUT R28, R5, 0xf000f, RZ, 0xc0, !PT ;  /* 0x000f000f051c7812 */ /* 0x000fe200078ec0ff */
[----:B------:R-:W-:Y:S02]  /*1930*/  FFMA.FTZ R30, R25, R31, R30 ;  /* 0x0000001f191e7223 */ /* 0x000fe4000001001e */
[----:B------:R-:W-:Y:S01]  /*1940*/  FFMA.FTZ R31, R29, R19, R32 ;  /* 0x000000131d1f7223 */ /* 0x000fe20000010020 */
[----:B------:R-:W-:Y:S01]  /*1950*/  HADD2.F32 R32, -RZ, R26.H1_H1 ;  /* 0x3000001aff207230 */ /* 0x000fe20000004100 */
[----:B------:R-:W-:Y:S01]  /*1960*/  LOP3.LUT R29, R28, 0x64006400, RZ, 0xfc, !PT ;  /* 0x640064001c1d7812 */ /* 0x000fe200078efcff */
[----:B------:R-:W-:-:S03]  /*1970*/  HADD2 R26, R27, -1032, -1032 ;  /* 0xe408e4081b1a7430 */ /* 0x000fc60000000000 */
[----:B------:R-:W-:Y:S01]  /*1980*/  FFMA.FTZ R27, R19, R32, R30 ;  /* 0x00000020131b7223 */ /* 0x000fe2000001001e */
[----:B------:R-:W-:Y:S02]  /*1990*/  HADD2 R29, R29, -1032, -1032 ;  /* 0xe408e4081d1d7430 */ /* 0x000fe40000000000 */
[----:B------:R-:W-:Y:S02]  /*19a0*/  HADD2.F32 R30, -RZ, R26.H0_H0 ;  /* 0x2000001aff1e7230 */ /* 0x000fe40000004100 */
[--C-:B0-----:R-:W-:Y:S02]  /*19b0*/  HADD2.F32 R28, -RZ, R20.reuse.H0_H0 ;  /* 0x20000014ff1c7230 */ /* 0x101fe40000004100 */
[--C-:B------:R-:W-:Y:S02]  /*19c0*/  HADD2.F32 R32, -RZ, R29.reuse.H0_H0 ;  /* 0x2000001dff207230 */ /* 0x100fe40000004100 */
[----:B------:R-:W-:Y:S01]  /*19d0*/  HADD2.F32 R20, -RZ, R20.H1_H1 ;  /* 0x30000014ff147230 */ /* 0x000fe20000004100 */
[----:B------:R-:W-:Y:S01]  /*19e0*/  FFMA.FTZ R30, R30, R28, R31 ;  /* 0x0000001c1e1e7223 */ /* 0x000fe2000001001f */
[----:B------:R-:W-:Y:S01]  /*19f0*/  LOP3.LUT R31, R7, 0xf000f0, RZ, 0xc0, !PT ;  /* 0x00f000f0071f7812 */ /* 0x000fe200078ec0ff */
[----:B------:R-:W-:Y:S01]  /*1a00*/  FFMA.FTZ R33, R28, R32, R33 ;  /* 0x000000201c217223 */ /* 0x000fe20000010021 */
[----:B------:R-:W-:Y:S01]  /*1a10*/  SHF.R.U32.HI R7, RZ, 0x8, R7 ;  /* 0x00000008ff077819 */ /* 0x000fe20000011607 */
[----:B------:R-:W-:Y:S01]  /*1a20*/  HADD2.F32 R29, -RZ, R29.H1_H1 ;  /* 0x3000001dff1d7230 */ /* 0x000fe20000004100 */
[----:B------:R-:W-:-:S02]  /*1a30*/  LOP3.LUT R35, R31, 0x64006400, RZ, 0xfc, !PT ;  /* 0x640064001f237812 */ /* 0x000fc400078efcff */
[----:B------:R-:W-:Y:S02]  /*1a40*/  LOP3.LUT R31, R6, 0xf000f, RZ, 0xc0, !PT ;  /* 0x000f000f061f7812 */ /* 0x000fe400078ec0ff */
[----:B------:R-:W-:Y:S01]  /*1a50*/  FFMA.FTZ R33, R20, R29, R33 ;  /* 0x0000001d14217223 */ /* 0x000fe20000010021 */
[----:B------:R-:W-:Y:S02]  /*1a60*/  LOP3.LUT R6, R6, 0xf000f0, RZ, 0xc0, !PT ;  /* 0x00f000f006067812 */ /* 0x000fe400078ec0ff */
[----:B------:R-:W-:Y:S01]  /*1a70*/  LOP3.LUT R32, R31, 0x64006400, RZ, 0xfc, !PT ;  /* 0x640064001f207812 */ /* 0x000fe200078efcff */
[----:B------:R-:W-:-:S04]  /*1a80*/  HFMA2 R31, R35, R24.H0_H0, -72, -72 ;  /* 0xd480d480231f7431 */ /* 0x000fc80000040018 */
[----:B------:R-:W-:Y:S02]  /*1a90*/  HADD2 R32, R32, -1032, -1032 ;  /* 0xe408e40820207430 */ /* 0x000fe40000000000 */
[--C-:B------:R-:W-:Y:S02]  /*1aa0*/  HADD2.F32 R34, -RZ, R31.reuse.H0_H0 ;  /* 0x2000001fff227230 */ /* 0x100fe40000004100 */
[----:B------:R-:W-:-:S03]  /*1ab0*/  HADD2.F32 R31, -RZ, R31.H1_H1 ;  /* 0x3000001fff1f7230 */ /* 0x000fc60000004100 */
[----:B------:R-:W-:Y:S01]  /*1ac0*/  FFMA.FTZ R18, R25, R34, R18 ;  /* 0x0000002219127223 */ /* 0x000fe20000010012 */
[--C-:B------:R-:W-:Y:S02]  /*1ad0*/  HADD2.F32 R25, -RZ, R32.reuse.H0_H0 ;  /* 0x20000020ff197230 */ /* 0x100fe40000004100 */
[----:B------:R-:W-:Y:S01]  /*1ae0*/  HADD2.F32 R32, -RZ, R32.H1_H1 ;  /* 0x30000020ff207230 */ /* 0x000fe20000004100 */
[----:B------:R-:W-:Y:S01]  /*1af0*/  FFMA.FTZ R19, R19, R31, R18 ;  /* 0x0000001f13137223 */ /* 0x000fe20000010012 */
[--C-:B------:R-:W-:Y:S01]  /*1b00*/  HADD2.F32 R18, -RZ, R21.reuse.H0_H0 ;  /* 0x20000015ff127230 */ /* 0x100fe20000004100 */
[----:B------:R-:W-:Y:S01]  /*1b10*/  FFMA.FTZ R27, R28, R25, R27 ;  /* 0x000000191c1b7223 */ /* 0x000fe2000001001b */
[----:B------:R-:W-:Y:S01]  /*1b20*/  HADD2.F32 R25, -RZ, R26.H1_H1 ;  /* 0x3000001aff197230 */ /* 0x000fe20000004100 */
[----:B------:R-:W-:Y:S01]  /*1b30*/  LOP3.LUT R26, R7, 0xf000f, RZ, 0xc0, !PT ;  /* 0x000f000f071a7812 */ /* 0x000fe200078ec0ff */
[----:B------:R-:W-:Y:S01]  /*1b40*/  HADD2.F32 R21, -RZ, R21.H1_H1 ;  /* 0x30000015ff157230 */ /* 0x000fe20000004100 */
[----:B------:R-:W-:-:S02]  /*1b50*/  FFMA.FTZ R27, R20, R32, R27 ;  /* 0x00000020141b7223 */ /* 0x000fc4000001001b */
[----:B------:R-:W-:Y:S01]  /*1b60*/  LOP3.LUT R26, R26, 0x64006400, RZ, 0xfc, !PT ;  /* 0x640064001a1a7812 */ /* 0x000fe200078efcff */
[----:B------:R-:W-:-:S04]  /*1b70*/  FFMA.FTZ R30, R25, R20, R30 ;  /* 0x00000014191e7223 */ /* 0x000fc8000001001e */
[----:B------:R-:W-:Y:S01]  /*1b80*/  HADD2 R25, R26, -1032, -1032 ;  /* 0xe408e4081a197430 */ /* 0x000fe20000000000 */
[----:B------:R-:W-:Y:S02]  /*1b90*/  LOP3.LUT R26, R5, 0xf000f0, RZ, 0xc0, !PT ;  /* 0x00f000f0051a7812 */ /* 0x000fe400078ec0ff */
[----:B------:R-:W-:Y:S02]  /*1ba0*/  LOP3.LUT R5, R4, 0x64006400, RZ, 0xfc, !PT ;  /* 0x6400640004057812 */ /* 0x000fe400078efcff */
[----:B------:R-:W-:-:S03]  /*1bb0*/  HADD2.F32 R29, -RZ, R25.H0_H0 ;  /* 0x20000019ff1d7230 */ /* 0x000fc60000004100 */
[-C--:B------:R-:W-:Y:S02]  /*1bc0*/  HFMA2 R4, R5, R24.reuse.H0_H0, -72, -72 ;  /* 0xd480d48005047431 */ /* 0x080fe40000040018 */
[----:B------:R-:W-:Y:S01]  /*1bd0*/  FFMA.FTZ R19, R28, R29, R19 ;  /* 0x0000001d1c137223 */ /* 0x000fe20000010013 */
[----:B------:R-:W-:Y:S01]  /*1be0*/  LOP3.LUT R29, R26, 0x64006400, RZ, 0xfc, !PT ;  /* 0x640064001a1d7812 */ /* 0x000fe200078efcff */
[----:B------:R-:W-:Y:S01]  /*1bf0*/  HADD2.F32 R28, -RZ, R25.H1_H1 ;  /* 0x30000019ff1c7230 */ /* 0x000fe20000004100 */
[----:B------:R-:W-:Y:S01]  /*1c00*/  LOP3.LUT R26, R7, 0xf000f0, RZ, 0xc0, !PT ;  /* 0x00f000f0071a7812 */ /* 0x000fe200078ec0ff */
[--C-:B------:R-:W-:Y:S01]  /*1c10*/  HADD2.F32 R25, -RZ, R4.reuse.H0_H0 ;  /* 0x20000004ff197230 */ /* 0x100fe20000004100 */
[----:B------:R-:W-:Y:S01]  /*1c20*/  LOP3.LUT R7, R6, 0x64006400, RZ, 0xfc, !PT ;  /* 0x6400640006077812 */ /* 0x000fe200078efcff */
[-C--:B------:R-:W-:Y:S01]  /*1c30*/  HFMA2 R5, R29, R24.reuse.H0_H0, -72, -72 ;  /* 0xd480d4801d057431 */ /* 0x080fe20000040018 */
[----:B------:R-:W-:Y:S01]  /*1c40*/  LOP3.LUT R29, R26, 0x64006400, RZ, 0xfc, !PT ;  /* 0x640064001a1d7812 */ /* 0x000fe200078efcff */
[----:B------:R-:W-:Y:S01]  /*1c50*/  FFMA.FTZ R19, R20, R28, R19 ;  /* 0x0000001c14137223 */ /* 0x000fe20000010013 */
[----:B------:R-:W-:Y:S01]  /*1c60*/  HADD2.F32 R4, -RZ, R4.H1_H1 ;  /* 0x30000004ff047230 */ /* 0x000fe20000004100 */
[----:B------:R-:W-:Y:S01]  /*1c70*/  FFMA.FTZ R30, R25, R18, R30 ;  /* 0x00000012191e7223 */ /* 0x000fe2000001001e */
[----:B------:R-:W-:-:S02]  /*1c80*/  HFMA2 R7, R7, R24.H0_H0, -72, -72 ;  /* 0xd480d48007077431 */ /* 0x000fc40000040018 */
[----:B------:R-:W-:Y:S01]  /*1c90*/  HFMA2 R6, R29, R24.H0_H0, -72, -72 ;  /* 0xd480d4801d067431 */ /* 0x000fe20000040018 */
[----:B------:R-:W-:Y:S01]  /*1ca0*/  FFMA.FTZ R4, R4, R21, R30 ;  /* 0x0000001504047223 */ /* 0x000fe2000001001e */
[----:B------:R-:W-:Y:S02]  /*1cb0*/  HADD2.F32 R26, -RZ, R5.H0_H0 ;  /* 0x20000005ff1a7230 */ /* 0x000fe40000004100 */
[----:B------:R-:W-:Y:S02]  /*1cc0*/  HADD2.F32 R25, -RZ, R7.H0_H0 ;  /* 0x20000007ff197230 */ /* 0x000fe40000004100 */
        /* <DEDUP_REMOVED lines=26> */
.L_x_2996:
        /* <DEDUP_REMOVED lines=144> */
.L_x_2997:
[----:B------:R-:W-:Y:S05]  /*2770*/  @!P0 BRA `(.L_x_2994) ;  /* 0x0000090000008947 */ /* 0x000fea0003800000 */
[----:B------:R-:W-:Y:S02]  /*2780*/  IMAD.WIDE R4, R23, 0x4, R8 ;  /* 0x0000000417047825 */ /* 0x000fe400078e0208 */
[----:B------:R-:W0:Y:S04]  /*2790*/  LDS.64 R8, [UR4+0x30] ;  /* 0x00003004ff087984 */ /* 0x000e280008000a00 */
[----:B------:R-:W2:Y:S02]  /*27a0*/  LDG.E.128.CONSTANT R4, [R4.64] ;  /* 0x0000000604047981 */ /* 0x000ea4000c1e9d00 */
[----:B--2---:R-:W-:Y:S02]  /*27b0*/  LOP3.LUT R19, R5, 0xf000f, RZ, 0xc0, !PT ;  /* 0x000f000f05137812 */ /* 0x004fe400078ec0ff */
        /* <DEDUP_REMOVED lines=8> */
[----:B------:R-:W-:-:S02]  /*2840*/  HADD2 R21, R18, -1032, -1032 ;  /* 0xe408e40812157430 */ /* 0x000fc40000000000 */
[----:B------:R-:W-:Y:S02]  /*2850*/  HADD2 R18, R20, -1032, -1032 ;  /* 0xe408e40814127430 */ /* 0x000fe40000000000 */
[----:B------:R-:W-:Y:S02]  /*2860*/  HADD2 R19, R19, -1032, -1032 ;  /* 0xe408e40813137430 */ /* 0x000fe40000000000 */
[--C-:B------:R-:W-:Y:S02]  /*2870*/  HADD2.F32 R28, -RZ, R25.reuse.H0_H0 ;  /* 0x20000019ff1c7230 */ /* 0x100fe40000004100 */
[----:B------:R-:W-:Y:S02]  /*2880*/  HADD2.F32 R30, -RZ, R25.H1_H1 ;  /* 0x30000019ff1e7230 */ /* 0x000fe40000004100 */
[----:B0-----:R-:W-:Y:S02]  /*2890*/  HADD2.F32 R25, -RZ, R8.H0_H0 ;  /* 0x20000008ff197230 */ /* 0x001fe40000004100 */
[----:B------:R-:W-:-:S02]  /*28a0*/  HADD2.F32 R20, -RZ, R21.H0_H0 ;  /* 0x20000015ff147230 */ /* 0x000fc40000004100 */
[----:B------:R-:W-:Y:S02]  /*28b0*/  HADD2.F32 R26, -RZ, R21.H1_H1 ;  /* 0x30000015ff1a7230 */ /* 0x000fe40000004100 */
[----:B------:R-:W-:Y:S01]  /*28c0*/  HADD2.F32 R32, -RZ, R18.H0_H0 ;  /* 0x20000012ff207230 */ /* 0x000fe20000004100 */
[----:B------:R-:W-:Y:S01]  /*28d0*/  FFMA.FTZ R20, R20, R25, RZ ;  /* 0x0000001914147223 */ /* 0x000fe200000100ff */
[--C-:B------:R-:W-:Y:S02]  /*28e0*/  HADD2.F32 R34, -RZ, R19.reuse.H0_H0 ;  /* 0x20000013ff227230 */ /* 0x100fe40000004100 */
[----:B------:R-:W-:Y:S01]  /*28f0*/  HADD2.F32 R21, -RZ, R8.H1_H1 ;  /* 0x30000008ff157230 */ /* 0x000fe20000004100 */
[C---:B------:R-:W-:Y:S01]  /*2900*/  FFMA.FTZ R8, R25.reuse, R28, RZ ;  /* 0x0000001c19087223 */ /* 0x040fe200000100ff */
[----:B------:R-:W-:Y:S01]  /*2910*/  HADD2.F32 R29, -RZ, R19.H1_H1 ;  /* 0x30000013ff1d7230 */ /* 0x000fe20000004100 */
[C---:B------:R-:W-:Y:S02]  /*2920*/  FFMA.FTZ R32, R25.reuse, R32, RZ ;  /* 0x0000002019207223 */ /* 0x040fe400000100ff */
[----:B------:R-:W-:Y:S01]  /*2930*/  FFMA.FTZ R28, R25, R34, RZ ;  /* 0x00000022191c7223 */ /* 0x000fe200000100ff */
[----:B------:R-:W-:Y:S01]  /*2940*/  HADD2.F32 R25, -RZ, R18.H1_H1 ;  /* 0x30000012ff197230 */ /* 0x000fe20000004100 */
[----:B------:R-:W-:Y:S01]  /*2950*/  FFMA.FTZ R26, R26, R21, R20 ;  /* 0x000000151a1a7223 */ /* 0x000fe20000010014 */
[----:B------:R-:W0:Y:S01]  /*2960*/  LDS.64 R18, [UR4+0x38] ;  /* 0x00003804ff127984 */ /* 0x000e220008000a00 */
[----:B------:R-:W-:Y:S01]  /*2970*/  LOP3.LUT R20, R5, 0xf000f0, RZ, 0xc0, !PT ;  /* 0x00f000f005147812 */ /* 0x000fe200078ec0ff */
[C---:B------:R-:W-:Y:S01]  /*2980*/  FFMA.FTZ R30, R21.reuse, R30, R8 ;  /* 0x0000001e151e7223 */ /* 0x040fe20000010008 */
[----:B------:R-:W-:Y:S01]  /*2990*/  LOP3.LUT R8, R4, 0xf000f0, RZ, 0xc0, !PT ;  /* 0x00f000f004087812 */ /* 0x000fe200078ec0ff */
[C---:B------:R-:W-:Y:S01]  /*29a0*/  FFMA.FTZ R32, R21.reuse, R25, R32 ;  /* 0x0000001915207223 */ /* 0x040fe20000010020 */
[----:B------:R-:W-:Y:S01]  /*29b0*/  LOP3.LUT R31, R20, 0x64006400, RZ, 0xfc, !PT ;  /* 0x64006400141f7812 */ /* 0x000fe200078efcff */
[----:B------:R-:W-:Y:S01]  /*29c0*/  FFMA.FTZ R28, R21, R29, R28 ;  /* 0x0000001d151c7223 */ /* 0x000fe2000001001c */
[----:B------:R-:W-:Y:S01]  /*29d0*/  LOP3.LUT R20, R7, 0xf000f0, RZ, 0xc0, !PT ;  /* 0x00f000f007147812 */ /* 0x000fe200078ec0ff */
[----:B------:R-:W-:Y:S01]  /*29e0*/  HADD2.F32 R29, -RZ, R9.H0_H0 ;  /* 0x20000009ff1d7230 */ /* 0x000fe20000004100 */
[----:B------:R-:W-:Y:S01]  /*29f0*/  LOP3.LUT R27, R8, 0x64006400, RZ, 0xfc, !PT ;  /* 0x64006400081b7812 */ /* 0x000fe200078efcff */
[----:B------:R-:W-:Y:S01]  /*2a00*/  HFMA2 R31, R31, R24.H0_H0, -72, -72 ;  /* 0xd480d4801f1f7431 */ /* 0x000fe20000040018 */
[----:B------:R-:W-:-:S02]  /*2a10*/  LOP3.LUT R8, R6, 0xf000f0, RZ, 0xc0, !PT ;  /* 0x00f000f006087812 */ /* 0x000fc400078ec0ff */
[----:B------:R-:W-:Y:S01]  /*2a20*/  LOP3.LUT R33, R20, 0x64006400, RZ, 0xfc, !PT ;  /* 0x6400640014217812 */ /* 0x000fe200078efcff */
[-C--:B------:R-:W-:Y:S01]  /*2a30*/  HFMA2 R27, R27, R24.reuse.H0_H0, -72, -72 ;  /* 0xd480d4801b1b7431 */ /* 0x080fe20000040018 */
[----:B------:R-:W-:Y:S01]  /*2a40*/  LOP3.LUT R25, R8, 0x64006400, RZ, 0xfc, !PT ;  /* 0x6400640008197812 */ /* 0x000fe200078efcff */
[----:B------:R-:W-:Y:S01]  /*2a50*/  HADD2.F32 R34, -RZ, R31.H0_H0 ;  /* 0x2000001fff227230 */ /* 0x000fe20000004100 */
[----:B------:R-:W-:Y:S01]  /*2a60*/  SHF.R.U32.HI R4, RZ, 0x8, R4 ;  /* 0x00000008ff047819 */ /* 0x000fe20000011604 */
[-C--:B------:R-:W-:Y:S01]  /*2a70*/  HFMA2 R8, R33, R24.reuse.H0_H0, -72, -72 ;  /* 0xd480d48021087431 */ /* 0x080fe20000040018 */
[----:B------:R-:W-:Y:S01]  /*2a80*/  SHF.R.U32.HI R5, RZ, 0x8, R5 ;  /* 0x00000008ff057819 */ /* 0x000fe20000011605 */
[----:B------:R-:W-:Y:S01]  /*2a90*/  HADD2.F32 R21, -RZ, R27.H0_H0 ;  /* 0x2000001bff157230 */ /* 0x000fe20000004100 */
[----:B------:R-:W-:Y:S01]  /*2aa0*/  SHF.R.U32.HI R6, RZ, 0x8, R6 ;  /* 0x00000008ff067819 */ /* 0x000fe20000011606 */
[----:B------:R-:W-:Y:S01]  /*2ab0*/  HFMA2 R20, R25, R24.H0_H0, -72, -72 ;  /* 0xd480d48019147431 */ /* 0x000fe20000040018 */
[----:B------:R-:W-:Y:S01]  /*2ac0*/  FFMA.FTZ R25, R29, R34, R30 ;  /* 0x000000221d197223 */ /* 0x000fe2000001001e */
[----:B------:R-:W-:Y:S01]  /*2ad0*/  HADD2.F32 R30, -RZ, R8.H0_H0 ;  /* 0x20000008ff1e7230 */ /* 0x000fe20000004100 */
[----:B------:R-:W-:Y:S01]  /*2ae0*/  FFMA.FTZ R21, R21, R29, R26 ;  /* 0x0000001d15157223 */ /* 0x000fe2000001001a */
[----:B------:R-:W-:-:S02]  /*2af0*/  HADD2.F32 R26, -RZ, R9.H1_H1 ;  /* 0x30000009ff1a7230 */ /* 0x000fc40000004100 */
[--C-:B------:R-:W-:Y:S01]  /*2b00*/  HADD2.F32 R33, -RZ, R20.reuse.H0_H0 ;  /* 0x20000014ff217230 */ /* 0x100fe20000004100 */
[C---:B------:R-:W-:Y:S01]  /*2b10*/  FFMA.FTZ R9, R29.reuse, R30, R28 ;  /* 0x0000001e1d097223 */ /* 0x040fe2000001001c */
[----:B------:R-:W-:Y:S01]  /*2b20*/  LOP3.LUT R28, R4, 0xf000f, RZ, 0xc0, !PT ;  /* 0x000f000f041c7812 */ /* 0x000fe200078ec0ff */
[----:B------:R-:W-:Y:S01]  /*2b30*/  HADD2.F32 R27, -RZ, R27.H1_H1 ;  /* 0x3000001bff1b7230 */ /* 0x000fe20000004100 */
[----:B------:R-:W-:Y:S01]  /*2b40*/  LOP3.LUT R30, R6, 0xf000f, RZ, 0xc0, !PT ;  /* 0x000f000f061e7812 */ /* 0x000fe200078ec0ff */
[----:B------:R-:W-:Y:S01]  /*2b50*/  HADD2.F32 R34, -RZ, R31.H1_H1 ;  /* 0x3000001fff227230 */ /* 0x000fe20000004100 */
[----:B------:R-:W-:Y:S01]  /*2b60*/  LOP3.LUT R28, R28, 0x64006400, RZ, 0xfc, !PT ;  /* 0x640064001c1c7812 */ /* 0x000fe200078efcff */
[----:B------:R-:W-:Y:S01]  /*2b70*/  HADD2.F32 R20, -RZ, R20.H1_H1 ;  /* 0x30000014ff147230 */ /* 0x000fe20000004100 */
[----:B------:R-:W-:Y:S01]  /*2b80*/  FFMA.FTZ R31, R29, R33, R32 ;  /* 0x000000211d1f7223 */ /* 0x000fe20000010020 */
[----:B------:R-:W-:Y:S01]  /*2b90*/  LOP3.LUT R30, R30, 0x64006400, RZ, 0xfc, !PT ;  /* 0x640064001e1e7812 */ /* 0x000fe200078efcff */
[----:B------:R-:W-:Y:S01]  /*2ba0*/  FFMA.FTZ R29, R27, R26, R21 ;  /* 0x0000001a1b1d7223 */ /* 0x000fe20000010015 */
[----:B------:R-:W-:Y:S01]  /*2bb0*/  HADD2 R28, R28, -1032, -1032 ;  /* 0xe408e4081c1c7430 */ /* 0x000fe20000000000 */
[----:B------:R-:W-:Y:S01]  /*2bc0*/  LOP3.LUT R21, R5, 0xf000f, RZ, 0xc0, !PT ;  /* 0x000f000f05157812 */ /* 0x000fe200078ec0ff */
[C---:B------:R-:W-:Y:S01]  /*2bd0*/  FFMA.FTZ R31, R26.reuse, R20, R31 ;  /* 0x000000141a1f7223 */ /* 0x040fe2000001001f */
[----:B0-----:R-:W-:Y:S01]  /*2be0*/  HADD2.F32 R20, -RZ, R18.H0_H0 ;  /* 0x20000012ff147230 */ /* 0x001fe20000004100 */
[----:B------:R-:W-:Y:S01]  /*2bf0*/  FFMA.FTZ R25, R26, R34, R25 ;  /* 0x000000221a197223 */ /* 0x000fe20000010019 */
[----:B------:R-:W-:Y:S01]  /*2c00*/  HADD2.F32 R32, -RZ, R28.H0_H0 ;  /* 0x2000001cff207230 */ /* 0x000fe20000004100 */
[----:B------:R-:W-:Y:S01]  /*2c10*/  LOP3.LUT R27, R21, 0x64006400, RZ, 0xfc, !PT ;  /* 0x64006400151b7812 */ /* 0x000fe200078efcff */
[----:B------:R-:W-:Y:S01]  /*2c20*/  HADD2.F32 R18, -RZ, R18.H1_H1 ;  /* 0x30000012ff127230 */ /* 0x000fe20000004100 */
[----:B------:R-:W-:-:S02]  /*2c30*/  SHF.R.U32.HI R21, RZ, 0x8, R7 ;  /* 0x00000008ff157819 */ /* 0x000fc40000011607 */
[----:B------:R-:W-:Y:S01]  /*2c40*/  FFMA.FTZ R7, R32, R20, R29 ;  /* 0x0000001420077223 */ /* 0x000fe2000001001d */
[----:B------:R-:W-:Y:S01]  /*2c50*/  HADD2.F32 R32, -RZ, R8.H1_H1 ;  /* 0x30000008ff207230 */ /* 0x000fe20000004100 */
[----:B------:R-:W-:Y:S01]  /*2c60*/  LOP3.LUT R29, R21, 0xf000f, RZ, 0xc0, !PT ;  /* 0x000f000f151d7812 */ /* 0x000fe200078ec0ff */
[----:B------:R-:W-:Y:S01]  /*2c70*/  HADD2 R8, R30, -1032, -1032 ;  /* 0xe408e4081e087430 */ /* 0x000fe20000000000 */
[----:B------:R-:W-:Y:S01]  /*2c80*/  LOP3.LUT R4, R4, 0xf000f0, RZ, 0xc0, !PT ;  /* 0x00f000f004047812 */ /* 0x000fe200078ec0ff */
[----:B------:R-:W-:Y:S01]  /*2c90*/  HADD2 R27, R27, -1032, -1032 ;  /* 0xe408e4081b1b7430 */ /* 0x000fe20000000000 */
[----:B------:R-:W-:Y:S01]  /*2ca0*/  FFMA.FTZ R9, R26, R32, R9 ;  /* 0x000000201a097223 */ /* 0x000fe20000010009 */
[----:B------:R-:W-:Y:S01]  /*2cb0*/  LOP3.LUT R26, R29, 0x64006400, RZ, 0xfc, !PT ;  /* 0x640064001d1a7812 */ /* 0x000fe200078efcff */
[----:B------:R-:W-:Y:S01]  /*2cc0*/  HADD2.F32 R29, -RZ, R8.H0_H0 ;  /* 0x20000008ff1d7230 */ /* 0x000fe20000004100 */
[----:B------:R-:W-:Y:S01]  /*2cd0*/  LOP3.LUT R6, R6, 0xf000f0, RZ, 0xc0, !PT ;  /* 0x00f000f006067812 */ /* 0x000fe200078ec0ff */
[----:B------:R-:W-:-:S02]  /*2ce0*/  HADD2.F32 R30, -RZ, R27.H0_H0 ;  /* 0x2000001bff1e7230 */ /* 0x000fc40000004100 */
[----:B------:R-:W-:Y:S01]  /*2cf0*/  HADD2.F32 R8, -RZ, R8.H1_H1 ;  /* 0x30000008ff087230 */ /* 0x000fe20000004100 */
[C---:B------:R-:W-:Y:S01]  /*2d00*/  FFMA.FTZ R31, R20.reuse, R29, R31 ;  /* 0x0000001d141f7223 */ /* 0x040fe2000001001f */
[----:B------:R-:W-:Y:S01]  /*2d10*/  HADD2.F32 R29, -RZ, R27.H1_H1 ;  /* 0x3000001bff1d7230 */ /* 0x000fe20000004100 */
[----:B------:R-:W-:Y:S01]  /*2d20*/  LOP3.LUT R27, R5, 0xf000f0, RZ, 0xc0, !PT ;  /* 0x00f000f0051b7812 */ /* 0x000fe200078ec0ff */
[----:B------:R-:W-:Y:S01]  /*2d30*/  FFMA.FTZ R25, R20, R30, R25 ;  /* 0x0000001e14197223 */ /* 0x000fe20000010019 */
[----:B------:R-:W-:Y:S01]  /*2d40*/  HADD2.F32 R30, -RZ, R28.H1_H1 ;  /* 0x3000001cff1e7230 */ /* 0x000fe20000004100 */
[----:B------:R-:W-:Y:S01]  /*2d50*/  LOP3.LUT R5, R4, 0x64006400, RZ, 0xfc, !PT ;  /* 0x6400640004057812 */ /* 0x000fe200078efcff */
[----:B------:R-:W-:Y:S01]  /*2d60*/  HADD2 R26, R26, -1032, -1032 ;  /* 0xe408e4081a1a7430 */ /* 0x000fe20000000000 */
[----:B------:R-:W-:Y:S01]  /*2d70*/  LOP3.LUT R27, R27, 0x64006400, RZ, 0xfc, !PT ;  /* 0x640064001b1b7812 */ /* 0x000fe200078efcff */
[----:B------:R-:W-:Y:S01]  /*2d80*/  FFMA.FTZ R31, R18, R8, R31 ;  /* 0x00000008121f7223 */ /* 0x000fe2000001001f */
[----:B------:R-:W-:Y:S01]  /*2d90*/  LOP3.LUT R8, R21, 0xf000f0, RZ, 0xc0, !PT ;  /* 0x00f000f015087812 */ /* 0x000fe200078ec0ff */
[----:B------:R-:W-:Y:S01]  /*2da0*/  FFMA.FTZ R7, R30, R18, R7 ;  /* 0x000000121e077223 */ /* 0x000fe20000010007 */
[--C-:B------:R-:W-:Y:S01]  /*2db0*/  HADD2.F32 R30, -RZ, R26.reuse.H0_H0 ;  /* 0x2000001aff1e7230 */ /* 0x100fe20000004100 */
[----:B------:R-:W-:Y:S01]  /*2dc0*/  LOP3.LUT R21, R6, 0x64006400, RZ, 0xfc, !PT ;  /* 0x6400640006157812 */ /* 0x000fe200078efcff */
[-C--:B------:R-:W-:Y:S01]  /*2dd0*/  HFMA2 R5, R5, R24.reuse.H0_H0, -72, -72 ;  /* 0xd480d48005057431 */ /* 0x080fe20000040018 */
[----:B------:R-:W-:Y:S01]  /*2de0*/  FFMA.FTZ R25, R18, R29, R25 ;  /* 0x0000001d12197223 */ /* 0x000fe20000010019 */
[----:B------:R-:W-:Y:S01]  /*2df0*/  HFMA2 R4, R27, R24.H0_H0, -72, -72 ;  /* 0xd480d4801b047431 */ /* 0x000fe20000040018 */
[----:B------:R-:W-:Y:S01]  /*2e00*/  LOP3.LUT R27, R8, 0x64006400, RZ, 0xfc, !PT ;  /* 0x64006400081b7812 */ /* 0x000fe200078efcff */
[----:B------:R-:W-:Y:S01]  /*2e10*/  HADD2.F32 R26, -RZ, R26.H1_H1 ;  /* 0x3000001aff1a7230 */ /* 0x000fe20000004100 */
[----:B------:R-:W-:Y:S01]  /*2e20*/  FFMA.FTZ R9, R20, R30, R9 ;  /* 0x0000001e14097223 */ /* 0x000fe20000010009 */
[----:B------:R-:W-:-:S02]  /*2e30*/  HADD2.F32 R28, -RZ, R19.H0_H0 ;  /* 0x20000013ff1c7230 */ /* 0x000fc40000004100 */
[----:B------:R-:W-:Y:S02]  /*2e40*/  HADD2.F32 R8, -RZ, R5.H0_H0 ;  /* 0x20000005ff087230 */ /* 0x000fe40000004100 */
[-C--:B------:R-:W-:Y:S01]  /*2e50*/  HFMA2 R6, R21, R24.reuse.H0_H0, -72, -72 ;  /* 0xd480d48015067431 */ /* 0x080fe20000040018 */
[----:B------:R-:W-:Y:S01]  /*2e60*/  FFMA.FTZ R21, R18, R26, R9 ;  /* 0x0000001a12157223 */ /* 0x000fe20000010009 */
[----:B------:R-:W-:Y:S01]  /*2e70*/  HFMA2 R24, R27, R24.H0_H0, -72, -72 ;  /* 0xd480d4801b187431 */ /* 0x000fe20000040018 */
[----:B------:R-:W-:Y:S01]  /*2e80*/  FFMA.FTZ R7, R8, R28, R7 ;  /* 0x0000001c08077223 */ /* 0x000fe20000010007 */
[----:B------:R-:W-:Y:S02]  /*2e90*/  HADD2.F32 R20, -RZ, R4.H0_H0 ;  /* 0x20000004ff147230 */ /* 0x000fe40000004100 */
[----:B------:R-:W-:Y:S02]  /*2ea0*/  HADD2.F32 R9, -RZ, R6.H0_H0 ;  /* 0x20000006ff097230 */ /* 0x000fe40000004100 */
        /* <DEDUP_REMOVED lines=29> */
.L_x_2994:
[----:B------:R-:W-:Y:S01]  /*3080*/  IADD3 R11, R11, 0x20, RZ ;  /* 0x000000200b0b7810 */ /* 0x000fe20007ffe0ff */
[----:B------:R-:W-:Y:S01]  /*3090*/  UIADD3 UR4, UR4, 0x40, URZ ;  /* 0x0000004004047890 */ /* 0x000fe2000fffe03f */
[----:B------:R-:W-:Y:S02]  /*30a0*/  LEA R2, P2, R23, R2, 0x4 ;  /* 0x0000000217027211 */ /* 0x000fe400078420ff */
[C---:B------:R-:W-:Y:S02]  /*30b0*/  ISETP.GE.AND P0, PT, R11.reuse, c[0x0][0x1b4], PT ;  /* 0x00006d000b007a0c */ /* 0x040fe40003f06270 */
[----:B------:R-:W-:Y:S01]  /*30c0*/  ISETP.LT.AND P3, PT, R11, R12, PT ;  /* 0x0000000c0b00720c */ /* 0x000fe20003f61270 */
[----:B------:R-:W-:-:S12]  /*30d0*/  IMAD.X R3, R3, 0x1, R15, P2 ;  /* 0x0000000103037824 */ /* 0x000fd800010e060f */
[----:B------:R-:W-:Y:S05]  /*30e0*/  @!P0 BRA P3, `(.L_x_2998) ;  /* 0xffffda4000008947 */ /* 0x000fea000183ffff */
.L_x_2993:
        /* <DEDUP_REMOVED lines=17> */
.L_x_3002:
[----:B------:R-:W0:Y:S02]  /*3200*/  LDS R4, [R0] ;  /* 0x0000000000047984 */ /* 0x000e240000000800 */
[----:B0-----:R-:W-:-:S10]  /*3210*/  HFMA2.MMA R5, R4, 1, 1, R17 ;  /* 0x3c003c0004057835 */ /* 0x001fd40000000011 */
[----:B------:R-:W0:Y:S02]  /*3220*/  ATOMS.CAST.SPIN R5, [R0], R4, R5 ;  /* 0x000000040005738d */ /* 0x000e240001800005 */
[----:B0-----:R-:W-:-:S13]  /*3230*/  ISETP.EQ.U32.AND P0, PT, R5, 0x1, PT ;  /* 0x000000010500780c */ /* 0x001fda0003f02070 */
[----:B------:R-:W-:Y:S05]  /*3240*/  @!P0 BRA `(.L_x_3002) ;  /* 0xffffffb000008947 */ /* 0x000fea000383ffff */
[----:B------:R-:W-:Y:S05]  /*3250*/  BRA `(.L_x_3000) ;  /* 0x0000003000007947 */ /* 0x000fea0003800000 */
.L_x_3001:
[----:B------:R-:W2:Y:S02]  /*3260*/  LD.E R0, [R2.64] ;  /* 0x0000000602007980 */ /* 0x000ea4000c101900 */
[----:B--2---:R-:W-:-:S05]  /*3270*/  IMAD.IADD R5, R17, 0x1, R0 ;  /* 0x0000000111057824 */ /* 0x004fca00078e0200 */
[----:B------:R0:W-:Y:S02]  /*3280*/  ST.E [R2.64], R5 ;  /* 0x0000000502007985 */ /* 0x0001e4000c101906 */
.L_x_3000:
[----:B------:R-:W-:Y:S05]  /*3290*/  BSYNC B0 ;  /* 0x0000000000007941 */ /* 0x000fea0003800000 */
.L_x_2999:
[----:B------:R-:W2:Y:S02]  /*32a0*/  ATOM.E.ADD.F16x2.RN.STRONG.GPU P0, RZ, [R2.64+0x4], R13 ;  /* 0x0000040d02ff798a */ /* 0x000ea4000810e9c6 */
[----:B--2---:R-:W-:Y:S05]  /*32b0*/  @P0 EXIT ;  /* 0x000000000000094d */ /* 0x004fea0003800000 */
[----:B------:R-:W1:Y:S02]  /*32c0*/  QSPC.E.S P0, RZ, [R2+0x4] ;  /* 0x0000040002ff73aa */ /* 0x000e640000000500 */
[----:B-1----:R-:W-:Y:S05]  /*32d0*/  @!P0 BRA `(.L_x_3003) ;  /* 0x0000008000008947 */ /* 0x002fea0003800000 */
[----:B0-----:R-:W-:-:S04]  /*32e0*/  IADD3 R2, R2, 0x4, RZ ;  /* 0x0000000402027810 */ /* 0x001fc80007ffe0ff */
[----:B------:R-:W-:-:S05]  /*32f0*/  LOP3.LUT R2, R2, 0xffffff, RZ, 0xc0, !PT ;  /* 0x00ffffff02027812 */ /* 0x000fca00078ec0ff */
.L_x_3004:
[----:B------:R-:W0:Y:S02]  /*3300*/  LDS R4, [R2] ;  /* 0x0000000002047984 */ /* 0x000e240000000800 */
[----:B0-----:R-:W-:-:S06]  /*3310*/  HADD2 R5, R4, R13 ;  /* 0x0000000d04057230 */ /* 0x001fcc0000000000 */
[----:B------:R-:W0:Y:S02]  /*3320*/  ATOMS.CAST.SPIN R5, [R2], R4, R5 ;  /* 0x000000040205738d */ /* 0x000e240001800005 */
[----:B0-----:R-:W-:-:S13]  /*3330*/  ISETP.EQ.U32.AND P0, PT, R5, 0x1, PT ;  /* 0x000000010500780c */ /* 0x001fda0003f02070 */
[----:B------:R-:W-:Y:S05]  /*3340*/  @!P0 BRA `(.L_x_3004) ;  /* 0xffffffb000008947 */ /* 0x000fea000383ffff */
[----:B------:R-:W-:Y:S05]  /*3350*/  EXIT ;  /* 0x000000000000794d */ /* 0x000fea0003800000 */
.L_x_3003:
[----:B------:R-:W2:Y:S02]  /*3360*/  LD.E R0, [R2.64+0x4] ;  /* 0x0000040602007980 */ /* 0x000ea4000c101900 */
[----:B0-2---:R-:W-:-:S05]  /*3370*/  IMAD.IADD R5, R13, 0x1, R0 ;  /* 0x000000010d057824 */ /* 0x005fca00078e0200 */
[----:B------:R-:W-:Y:S01]  /*3380*/  ST.E [R2.64+0x4], R5 ;  /* 0x0000040502007985 */ /* 0x000fe2000c101906 */
[----:B------:R-:W-:Y:S05]  /*3390*/  EXIT ;  /* 0x000000000000794d */ /* 0x000fea0003800000 */
.L_x_3005:
        /* <DEDUP_REMOVED lines=14> */
.L_x_3324:


//--------------------- .text._Z23gemm_half_q_half_kernelILi1ELi12ELb1ELb1ELi64EEvPK6__halfPKjS4_S2_PS0_iiiiPKtS7_iiiiiibS2_i --------------------------
	.section	.text._Z23gemm_half_q_half_kernelILi1ELi12ELb1ELb1ELi64EEvPK6__halfPKjS4_S2_PS0_iiiiPKtS7_iiiiiibS2_i,"ax",@progbits
	.sectioninfo	@"SHI_REGISTERS=89"
	.align	128
        .global         _Z23gemm_half_q_half_kernelILi1ELi12ELb1ELb1ELi64EEvPK6__halfPKjS4_S2_PS0_iiiiPKtS7_iiiiiibS2_i
        .type           _Z23gemm_half_q_half_kernelILi1ELi12ELb1ELb1ELi64EEvPK6__halfPKjS4_S2_PS0_iiiiPKtS7_iiiiiibS2_i,@function
        .size           _Z23gemm_half_q_half_kernelILi1ELi12ELb1ELb1ELi64EEvPK6__halfPKjS4_S2_PS0_iiiiPKtS7_iiiiiibS2_i,(.L_x_3325 - _Z23gemm_half_q_half_kernelILi1ELi12ELb1ELb1ELi64EEvPK6__halfPKjS4_S2_PS0_iiiiPKtS7_iiiiiibS2_i)
        .other          _Z23gemm_half_q_half_kernelILi1ELi12ELb1ELb1ELi64EEvPK6__halfPKjS4_S2_PS0_iiiiPKtS7_iiiiiibS2_i,@"STO_CUDA_ENTRY STV_DEFAULT"
_Z23gemm_half_q_half_kernelILi1ELi12ELb1ELb1ELi64EEvPK6__halfPKjS4_S2_PS0_iiiiPKtS7_iiiiiibS2_i:
.text._Z23gemm_half_q_half_kernelILi1ELi12ELb1ELb1ELi64EEvPK6__halfPKjS4_S2_PS0_iiiiPKtS7_iiiiiibS2_i:
        /* <DEDUP_REMOVED lines=45> */
.L_x_3007:
[----:B------:R-:W-:Y:S05]  /*02d0*/  BSYNC B0 ;  /* 0x0000000000007941 */ /* 0x000fea0003800000 */
.L_x_3006:
        /* <DEDUP_REMOVED lines=22> */
.L_x_3009:
        /* <DEDUP_REMOVED lines=43> */
.L_x_3008:
        /* <DEDUP_REMOVED lines=64> */
[----:B------:R-:W-:Y:S01]  /*0af0*/  IMAD.MOV.U32 R11, RZ, RZ, c[0x0][0x18c] ;  /* 0x00006300ff0b7624 */ /* 0x000fe200078e00ff */
[----:B------:R-:W-:Y:S01]  /*0b00*/  PRMT R23, RZ, 0x5410, RZ ;  /* 0x00005410ff177816 */ /* 0x000fe200000000ff */
[----:B------:R-:W-:Y:S01]  /*0b10*/  IMAD.MOV.U32 R26, RZ, RZ, RZ ;  /* 0x000000ffff1a7224 */ /* 0x000fe200078e00ff */
[----:B------:R-:W-:Y:S01]  /*0b20*/  PRMT R24, RZ, 0x5410, RZ ;  /* 0x00005410ff187816 */ /* 0x000fe200000000ff */
[----:B------:R-:W-:Y:S01]  /*0b30*/  UMOV UR4, URZ ;  /* 0x0000003f00047c82 */ /* 0x000fe20008000000 */
[----:B------:R-:W-:-:S04]  /*0b40*/  SHF.R.S32.HI R2, RZ, 0x1f, R11 ;  /* 0x0000001fff027819 */ /* 0x000fc8000001140b */
[----:B------:R-:W-:Y:S02]  /*0b50*/  SHF.L.U64.HI R15, R11, 0x4, R2 ;  /* 0x000000040b0f7819 */ /* 0x000fe40000010202 */
.L_x_3015:
        /* <DEDUP_REMOVED lines=43> */
[--C-:B------:R-:W-:Y:S01]  /*0e10*/  HADD2.F32 R17, -RZ, R33.reuse.H0_H0 ;  /* 0x20000021ff117230 */ /* 0x100fe20000004100 */
[----:B------:R-:W-:Y:S01]  /*0e20*/  LOP3.LUT R25, R6, 0xf000f0, RZ, 0xc0, !PT ;  /* 0x00f000f006197812 */ /* 0x000fe200078ec0ff */
[----:B------:R-:W-:Y:S01]  /*0e30*/  HADD2 R40, R5, -1032, -1032 ;  /* 0xe408e40805287430 */ /* 0x000fe20000000000 */
[----:B------:R-:W-:Y:S01]  /*0e40*/  LOP3.LUT R19, R19, 0x64006400, RZ, 0xfc, !PT ;  /* 0x6400640013137812 */ /* 0x000fe200078efcff */
[----:B------:R-:W-:Y:S01]  /*0e50*/  HADD2 R41, R27, -1032, -1032 ;  /* 0xe408e4081b297430 */ /* 0x000fe20000000000 */
[----:B------:R-:W-:Y:S01]  /*0e60*/  FFMA.FTZ R17, R17, R34, RZ ;  /* 0x0000002211117223 */ /* 0x000fe200000100ff */
[----:B------:R-:W-:Y:S01]  /*0e70*/  HADD2.F32 R31, -RZ, R38.H0_H0 ;  /* 0x20000026ff1f7230 */ /* 0x000fe20000004100 */
[----:B------:R-:W0:Y:S01]  /*0e80*/  LDS.64 R4, [UR4+0x8] ;  /* 0x00000804ff047984 */ /* 0x000e220008000a00 */
[----:B------:R-:W-:Y:S01]  /*0e90*/  HADD2.F32 R35, -RZ, R40.H0_H0 ;  /* 0x20000028ff237230 */ /* 0x000fe20000004100 */
[----:B------:R-:W-:Y:S01]  /*0ea0*/  LOP3.LUT R25, R25, 0x64006400, RZ, 0xfc, !PT ;  /* 0x6400640019197812 */ /* 0x000fe200078efcff */
[----:B------:R-:W-:Y:S01]  /*0eb0*/  HADD2.F32 R27, -RZ, R33.H1_H1 ;  /* 0x30000021ff1b7230 */ /* 0x000fe20000004100 */
[C---:B------:R-:W-:Y:S01]  /*0ec0*/  FFMA.FTZ R33, R34.reuse, R31, RZ ;  /* 0x0000001f22217223 */ /* 0x040fe200000100ff */
[--C-:B------:R-:W-:Y:S01]  /*0ed0*/  HADD2.F32 R39, -RZ, R41.reuse.H0_H0 ;  /* 0x20000029ff277230 */ /* 0x100fe20000004100 */
[----:B------:R-:W-:Y:S01]  /*0ee0*/  FFMA.FTZ R37, R34, R35, RZ ;  /* 0x0000002322257223 */ /* 0x000fe200000100ff */
[----:B------:R-:W-:Y:S01]  /*0ef0*/  HADD2.F32 R31, -RZ, R38.H1_H1 ;  /* 0x30000026ff1f7230 */ /* 0x000fe20000004100 */
[----:B------:R-:W-:Y:S01]  /*0f00*/  FFMA.FTZ R27, R27, R32, R17 ;  /* 0x000000201b1b7223 */ /* 0x000fe20000010011 */
[----:B------:R-:W-:Y:S01]  /*0f10*/  HADD2.F32 R35, -RZ, R40.H1_H1 ;  /* 0x30000028ff237230 */ /* 0x000fe20000004100 */
[----:B------:R-:W-:Y:S01]  /*0f20*/  LOP3.LUT R17, R18, 0x64006400, RZ, 0xfc, !PT ;  /* 0x6400640012117812 */ /* 0x000fe200078efcff */
[----:B------:R-:W-:Y:S01]  /*0f30*/  FFMA.FTZ R39, R34, R39, RZ ;  /* 0x0000002722277223 */ /* 0x000fe200000100ff */
[----:B------:R-:W-:Y:S01]  /*0f40*/  LOP3.LUT R28, R7, 0xf000f0, RZ, 0xc0, !PT ;  /* 0x00f000f0071c7812 */ /* 0x000fe200078ec0ff */
[C---:B------:R-:W-:Y:S01]  /*0f50*/  FFMA.FTZ R34, R32.reuse, R31, R33 ;  /* 0x0000001f20227223 */ /* 0x040fe20000010021 */
[----:B------:R-:W-:Y:S01]  /*0f60*/  HADD2.F32 R31, -RZ, R41.H1_H1 ;  /* 0x30000029ff1f7230 */ /* 0x000fe20000004100 */
[----:B------:R-:W-:Y:S01]  /*0f70*/  FFMA.FTZ R38, R32, R35, R37 ;  /* 0x0000002320267223 */ /* 0x000fe20000010025 */
[-C--:B------:R-:W-:Y:S01]  /*0f80*/  HFMA2 R33, R17, R10.reuse.H0_H0, -72, -72 ;  /* 0xd480d48011217431 */ /* 0x080fe2000004000a */
[----:B------:R-:W-:Y:S01]  /*0f90*/  LOP3.LUT R17, R28, 0x64006400, RZ, 0xfc, !PT ;  /* 0x640064001c117812 */ /* 0x000fe200078efcff */
[-C--:B------:R-:W-:Y:S01]  /*0fa0*/  HFMA2 R35, R19, R10.reuse.H0_H0, -72, -72 ;  /* 0xd480d48013237431 */ /* 0x080fe2000004000a */
[----:B------:R-:W-:Y:S01]  /*0fb0*/  FFMA.FTZ R32, R32, R31, R39 ;  /* 0x0000001f20207223 */ /* 0x000fe20000010027 */
[----:B------:R-:W-:Y:S01]  /*0fc0*/  HFMA2 R37, R25, R10.H0_H0, -72, -72 ;  /* 0xd480d48019257431 */ /* 0x000fe2000004000a */
[----:B------:R-:W-:Y:S01]  /*0fd0*/  SHF.R.U32.HI R6, RZ, 0x8, R6 ;  /* 0x00000008ff067819 */ /* 0x000fe20000011606 */
[----:B------:R-:W-:Y:S01]  /*0fe0*/  HADD2.F32 R18, -RZ, R33.H0_H0 ;  /* 0x20000021ff127230 */ /* 0x000fe20000004100 */
[----:B------:R-:W-:Y:S01]  /*0ff0*/  SHF.R.U32.HI R7, RZ, 0x8, R7 ;  /* 0x00000008ff077819 */ /* 0x000fe20000011607 */
[----:B------:R-:W-:-:S02]  /*1000*/  HADD2.F32 R19, -RZ, R35.H0_H0 ;  /* 0x20000023ff137230 */ /* 0x000fc40000004100 */
[----:B------:R-:W-:Y:S01]  /*1010*/  HADD2.F32 R25, -RZ, R37.H0_H0 ;  /* 0x20000025ff197230 */ /* 0x000fe20000004100 */
[----:B------:R-:W-:Y:S01]  /*1020*/  FFMA.FTZ R18, R18, R29, R27 ;  /* 0x0000001d12127223 */ /* 0x000fe2000001001b */
[----:B------:R-:W-:Y:S01]  /*1030*/  HFMA2 R28, R17, R10.H0_H0, -72, -72 ;  /* 0xd480d480111c7431 */ /* 0x000fe2000004000a */
[C---:B------:R-:W-:Y:S01]  /*1040*/  FFMA.FTZ R34, R29.reuse, R19, R34 ;  /* 0x000000131d227223 */ /* 0x040fe20000010022 */
[----:B------:R-:W-:Y:S01]  /*1050*/  HADD2.F32 R17, -RZ, R33.H1_H1 ;  /* 0x30000021ff117230 */ /* 0x000fe20000004100 */
[C---:B------:R-:W-:Y:S01]  /*1060*/  FFMA.FTZ R38, R29.reuse, R25, R38 ;  /* 0x000000191d267223 */ /* 0x040fe20000010026 */
[----:B------:R-:W-:Y:S02]  /*1070*/  HADD2.F32 R19, -RZ, R35.H1_H1 ;  /* 0x30000023ff137230 */ /* 0x000fe40000004100 */
[--C-:B------:R-:W-:Y:S02]  /*1080*/  HADD2.F32 R27, -RZ, R28.reuse.H0_H0 ;  /* 0x2000001cff1b7230 */ /* 0x100fe40000004100 */
[----:B------:R-:W-:Y:S01]  /*1090*/  HADD2.F32 R25, -RZ, R37.H1_H1 ;  /* 0x30000025ff197230 */ /* 0x000fe20000004100 */
[----:B------:R-:W-:Y:S01]  /*10a0*/  FFMA.FTZ R31, R36, R19, R34 ;  /* 0x00000013241f7223 */ /* 0x000fe20000010022 */
[----:B------:R-:W-:Y:S01]  /*10b0*/  LOP3.LUT R19, R6, 0xf000f, RZ, 0xc0, !PT ;  /* 0x000f000f06137812 */ /* 0x000fe200078ec0ff */
        /* <DEDUP_REMOVED lines=8> */
[--C-:B0-----:R-:W-:Y:S01]  /*1140*/  HADD2.F32 R28, -RZ, R4.reuse.H0_H0 ;  /* 0x20000004ff1c7230 */ /* 0x101fe20000004100 */
[----:B------:R-:W-:Y:S01]  /*1150*/  LOP3.LUT R17, R17, 0x64006400, RZ, 0xfc, !PT ;  /* 0x6400640011117812 */ /* 0x000fe200078efcff */
[----:B------:R-:W-:Y:S01]  /*1160*/  HADD2.F32 R29, -RZ, R4.H1_H1 ;  /* 0x30000004ff1d7230 */ /* 0x000fe20000004100 */
        /* <DEDUP_REMOVED lines=10> */
[----:B------:R-:W-:Y:S01]  /*1210*/  HADD2.F32 R4, -RZ, R34.H0_H0 ;  /* 0x20000022ff047230 */ /* 0x000fe20000004100 */
[----:B------:R-:W-:Y:S01]  /*1220*/  LOP3.LUT R7, R7, 0xf000f0, RZ, 0xc0, !PT ;  /* 0x00f000f007077812 */ /* 0x000fe200078ec0ff */
[----:B------:R-:W-:-:S02]  /*1230*/  HADD2.F32 R17, -RZ, R36.H0_H0 ;  /* 0x20000024ff117230 */ /* 0x000fc40000004100 */
[----:B------:R-:W-:Y:S01]  /*1240*/  HADD2.F32 R25, -RZ, R37.H0_H0 ;  /* 0x20000025ff197230 */ /* 0x000fe20000004100 */
[----:B------:R-:W-:Y:S01]  /*1250*/  FFMA.FTZ R27, R4, R28, R27 ;  /* 0x0000001c041b7223 */ /* 0x000fe2000001001b */
[----:B------:R-:W-:Y:S01]  /*1260*/  HADD2.F32 R32, -RZ, R38.H0_H0 ;  /* 0x20000026ff207230 */ /* 0x000fe20000004100 */
[C---:B------:R-:W-:Y:S01]  /*1270*/  FFMA.FTZ R17, R28.reuse, R17, R31 ;  /* 0x000000111c117223 */ /* 0x040fe2000001001f */
[--C-:B------:R-:W-:Y:S01]  /*1280*/  HADD2.F32 R18, -RZ, R5.reuse.H0_H0 ;  /* 0x20000005ff127230 */ /* 0x100fe20000004100 */
[C---:B------:R-:W-:Y:S01]  /*1290*/  FFMA.FTZ R33, R28.reuse, R25, R33 ;  /* 0x000000191c217223 */ /* 0x040fe20000010021 */
[----:B------:R-:W-:Y:S01]  /*12a0*/  HADD2.F32 R19, -RZ, R5.H1_H1 ;  /* 0x30000005ff137230 */ /* 0x000fe20000004100 */
[----:B------:R-:W-:Y:S01]  /*12b0*/  FFMA.FTZ R35, R28, R32, R35 ;  /* 0x000000201c237223 */ /* 0x000fe20000010023 */
[----:B------:R-:W-:Y:S01]  /*12c0*/  HADD2.F32 R28, -RZ, R36.H1_H1 ;  /* 0x30000024ff1c7230 */ /* 0x000fe20000004100 */
[----:B------:R-:W-:Y:S01]  /*12d0*/  LOP3.LUT R5, R16, 0x64006400, RZ, 0xfc, !PT ;  /* 0x6400640010057812 */ /* 0x000fe200078efcff */
[----:B------:R-:W-:Y:S01]  /*12e0*/  HADD2.F32 R4, -RZ, R34.H1_H1 ;  /* 0x30000022ff047230 */ /* 0x000fe20000004100 */
[----:B------:R-:W-:Y:S01]  /*12f0*/  LOP3.LUT R7, R7, 0x64006400, RZ, 0xfc, !PT ;  /* 0x6400640007077812 */ /* 0x000fe200078efcff */
[----:B------:R-:W-:Y:S01]  /*1300*/  HADD2.F32 R32, -RZ, R37.H1_H1 ;  /* 0x30000025ff207230 */ /* 0x000fe20000004100 */
[C---:B------:R-:W-:Y:S01]  /*1310*/  FFMA.FTZ R25, R29.reuse, R28, R17 ;  /* 0x0000001c1d197223 */ /* 0x040fe20000010011 */
[-C--:B------:R-:W-:Y:S01]  /*1320*/  HFMA2 R16, R5, R10.reuse.H0_H0, -72, -72 ;  /* 0xd480d48005107431 */ /* 0x080fe2000004000a */
[----:B------:R-:W-:Y:S01]  /*1330*/  LOP3.LUT R17, R14, 0x64006400, RZ, 0xfc, !PT ;  /* 0x640064000e117812 */ /* 0x000fe200078efcff */
[----:B------:R-:W-:Y:S01]  /*1340*/  FFMA.FTZ R4, R4, R29, R27 ;  /* 0x0000001d04047223 */ /* 0x000fe2000001001b */
[----:B------:R-:W-:Y:S01]  /*1350*/  LOP3.LUT R5, R6, 0x64006400, RZ, 0xfc, !PT ;  /* 0x6400640006057812 */ /* 0x000fe200078efcff */
[----:B------:R-:W-:Y:S01]  /*1360*/  HADD2.F32 R14, -RZ, R38.H1_H1 ;  /* 0x30000026ff0e7230 */ /* 0x000fe20000004100 */
[----:B------:R-:W-:Y:S01]  /*1370*/  FFMA.FTZ R33, R29, R32, R33 ;  /* 0x000000201d217223 */ /* 0x000fe20000010021 */
[----:B------:R-:W-:-:S02]  /*1380*/  HFMA2 R27, R17, R10.H0_H0, -72, -72 ;  /* 0xd480d480111b7431 */ /* 0x000fc4000004000a */
[-C--:B------:R-:W-:Y:S01]  /*1390*/  HFMA2 R28, R5, R10.reuse.H0_H0, -72, -72 ;  /* 0xd480d480051c7431 */ /* 0x080fe2000004000a */
[----:B------:R-:W-:Y:S01]  /*13a0*/  FFMA.FTZ R35, R29, R14, R35 ;  /* 0x0000000e1d237223 */ /* 0x000fe20000010023 */
[----:B------:R-:W-:Y:S02]  /*13b0*/  HFMA2 R31, R7, R10.H0_H0, -72, -72 ;  /* 0xd480d480071f7431 */ /* 0x000fe4000004000a */
[----:B------:R-:W-:Y:S02]  /*13c0*/  HADD2.F32 R17, -RZ, R16.H0_H0 ;  /* 0x20000010ff117230 */ /* 0x000fe40000004100 */
[----:B------:R-:W-:Y:S02]  /*13d0*/  HADD2.F32 R6, -RZ, R27.H0_H0 ;  /* 0x2000001bff067230 */ /* 0x000fe40000004100 */
[--C-:B------:R-:W-:Y:S01]  /*13e0*/  HADD2.F32 R5, -RZ, R28.reuse.H0_H0 ;  /* 0x2000001cff057230 */ /* 0x100fe20000004100 */
        /* <DEDUP_REMOVED lines=29> */
.L_x_3012:
        /* <DEDUP_REMOVED lines=9> */
[----:B------:R-:W-:Y:S02]  /*1650*/  LOP3.LUT R17, R17, 0x64006400, RZ, 0xfc, !PT ;  /* 0x6400640011117812 */ /* 0x000fe400078efcff */
[----:B------:R-:W-:Y:S02]  /*1660*/  LOP3.LUT R18, R4, 0xf000f0, RZ, 0xc0, !PT ;  /* 0x00f000f004127812 */ /* 0x000fe400078ec0ff */
[----:B------:R-:W-:Y:S01]  /*1670*/  SHF.R.U32.HI R16, RZ, 0x8, R4 ;  /* 0x00000008ff107819 */ /* 0x000fe20000011604 */
[----:B------:R-:W-:Y:S01]  /*1680*/  HADD2 R17, R17, -1032, -1032 ;  /* 0xe408e40811117430 */ /* 0x000fe20000000000 */
[----:B------:R-:W-:-:S02]  /*1690*/  LOP3.LUT R4, R5, 0xf000f, RZ, 0xc0, !PT ;  /* 0x000f000f05047812 */ /* 0x000fc400078ec0ff */
[----:B------:R-:W-:Y:S02]  /*16a0*/  LOP3.LUT R19, R5, 0xf000f0, RZ, 0xc0, !PT ;  /* 0x00f000f005137812 */ /* 0x000fe400078ec0ff */
[----:B------:R-:W-:Y:S01]  /*16b0*/  SHF.R.U32.HI R14, RZ, 0x8, R5 ;  /* 0x00000008ff0e7819 */ /* 0x000fe20000011605 */
[--C-:B------:R-:W-:Y:S01]  /*16c0*/  HADD2.F32 R13, -RZ, R17.reuse.H1_H1 ;  /* 0x30000011ff0d7230 */ /* 0x100fe20000004100 */
[----:B------:R-:W-:Y:S02]  /*16d0*/  LOP3.LUT R5, R6, 0xf000f, RZ, 0xc0, !PT ;  /* 0x000f000f06057812 */ /* 0x000fe400078ec0ff */
[----:B------:R-:W-:Y:S02]  /*16e0*/  LOP3.LUT R12, R12, 0x64006400, RZ, 0xfc, !PT ;  /* 0x640064000c0c7812 */ /* 0x000fe400078efcff */
[----:B------:R-:W-:Y:S02]  /*16f0*/  LOP3.LUT R4, R4, 0x64006400, RZ, 0xfc, !PT ;  /* 0x6400640004047812 */ /* 0x000fe400078efcff */
[----:B------:R-:W-:Y:S01]  /*1700*/  LOP3.LUT R5, R5, 0x64006400, RZ, 0xfc, !PT ;  /* 0x6400640005057812 */ /* 0x000fe200078efcff */
[----:B------:R-:W-:Y:S01]  /*1710*/  HADD2 R37, R12, -1032, -1032 ;  /* 0xe408e4080c257430 */ /* 0x000fe20000000000 */
[----:B------:R-:W-:Y:S01]  /*1720*/  LOP3.LUT R25, R6, 0xf000f0, RZ, 0xc0, !PT ;  /* 0x00f000f006197812 */ /* 0x000fe200078ec0ff */
[----:B------:R-:W-:Y:S01]  /*1730*/  HADD2.F32 R12, -RZ, R17.H0_H0 ;  /* 0x20000011ff0c7230 */ /* 0x000fe20000004100 */
[----:B------:R-:W-:Y:S01]  /*1740*/  LOP3.LUT R27, R7, 0xf000f0, RZ, 0xc0, !PT ;  /* 0x00f000f0071b7812 */ /* 0x000fe200078ec0ff */
[----:B------:R-:W-:Y:S01]  /*1750*/  HADD2 R33, R4, -1032, -1032 ;  /* 0xe408e40804217430 */ /* 0x000fe20000000000 */
[----:B------:R-:W-:Y:S01]  /*1760*/  LOP3.LUT R25, R25, 0x64006400, RZ, 0xfc, !PT ;  /* 0x6400640019197812 */ /* 0x000fe200078efcff */
[----:B------:R-:W-:Y:S01]  /*1770*/  HADD2 R35, R5, -1032, -1032 ;  /* 0xe408e40805237430 */ /* 0x000fe20000000000 */
[----:B------:R-:W-:Y:S01]  /*1780*/  FFMA.FTZ R12, R12, R31, RZ ;  /* 0x0000001f0c0c7223 */ /* 0x000fe200000100ff */
[----:B------:R-:W0:Y:S01]  /*1790*/  LDS.64 R4, [UR4+0x18] ;  /* 0x00001804ff047984 */ /* 0x000e220008000a00 */
[----:B------:R-:W-:Y:S01]  /*17a0*/  HADD2.F32 R34, -RZ, R33.H0_H0 ;  /* 0x20000021ff227230 */ /* 0x000fe20000004100 */
[----:B------:R-:W-:Y:S01]  /*17b0*/  LOP3.LUT R19, R19, 0x64006400, RZ, 0xfc, !PT ;  /* 0x6400640013137812 */ /* 0x000fe200078efcff */
[----:B------:R-:W-:Y:S01]  /*17c0*/  HADD2.F32 R36, -RZ, R35.H0_H0 ;  /* 0x20000023ff247230 */ /* 0x000fe20000004100 */
[----:B------:R-:W-:Y:S01]  /*17d0*/  FFMA.FTZ R12, R13, R28, R12 ;  /* 0x0000001c0d0c7223 */ /* 0x000fe2000001000c */
[----:B------:R-:W-:Y:S01]  /*17e0*/  HADD2.F32 R38, -RZ, R37.H0_H0 ;  /* 0x20000025ff267230 */ /* 0x000fe20000004100 */
[----:B------:R-:W-:Y:S01]  /*17f0*/  LOP3.LUT R13, R18, 0x64006400, RZ, 0xfc, !PT ;  /* 0x64006400120d7812 */ /* 0x000fe200078efcff */
[----:B------:R-:W-:Y:S01]  /*1800*/  HADD2.F32 R17, -RZ, R33.H1_H1 ;  /* 0x30000021ff117230 */ /* 0x000fe20000004100 */
[----:B------:R-:W-:Y:S01]  /*1810*/  FFMA.FTZ R34, R31, R34, RZ ;  /* 0x000000221f227223 */ /* 0x000fe200000100ff */
[----:B------:R-:W-:Y:S01]  /*1820*/  LOP3.LUT R27, R27, 0x64006400, RZ, 0xfc, !PT ;  /* 0x640064001b1b7812 */ /* 0x000fe200078efcff */
[C---:B------:R-:W-:Y:S01]  /*1830*/  FFMA.FTZ R36, R31.reuse, R36, RZ ;  /* 0x000000241f247223 */ /* 0x040fe200000100ff */
[-C--:B------:R-:W-:Y:S01]  /*1840*/  HFMA2 R33, R13, R10.reuse.H0_H0, -72, -72 ;  /* 0xd480d4800d217431 */ /* 0x080fe2000004000a */
[----:B------:R-:W-:Y:S01]  /*1850*/  FFMA.FTZ R38, R31, R38, RZ ;  /* 0x000000261f267223 */ /* 0x000fe200000100ff */
[----:B------:R-:W-:Y:S01]  /*1860*/  HADD2.F32 R31, -RZ, R35.H1_H1 ;  /* 0x30000023ff1f7230 */ /* 0x000fe20000004100 */
[C---:B------:R-:W-:Y:S01]  /*1870*/  FFMA.FTZ R17, R28.reuse, R17, R34 ;  /* 0x000000111c117223 */ /* 0x040fe20000010022 */
[-C--:B------:R-:W-:Y:S01]  /*1880*/  HFMA2 R35, R25, R10.reuse.H0_H0, -72, -72 ;  /* 0xd480d48019237431 */ /* 0x080fe2000004000a */
[----:B------:R-:W-:Y:S01]  /*1890*/  SHF.R.U32.HI R6, RZ, 0x8, R6 ;  /* 0x00000008ff067819 */ /* 0x000fe20000011606 */
[----:B------:R-:W-:Y:S01]  /*18a0*/  HFMA2 R34, R19, R10.H0_H0, -72, -72 ;  /* 0xd480d48013227431 */ /* 0x000fe2000004000a */
[----:B------:R-:W-:Y:S01]  /*18b0*/  FFMA.FTZ R31, R28, R31, R36 ;  /* 0x0000001f1c1f7223 */ /* 0x000fe20000010024 */
[----:B------:R-:W-:Y:S01]  /*18c0*/  HADD2.F32 R13, -RZ, R33.H0_H0 ;  /* 0x20000021ff0d7230 */ /* 0x000fe20000004100 */
[----:B------:R-:W-:Y:S01]  /*18d0*/  SHF.R.U32.HI R7, RZ, 0x8, R7 ;  /* 0x00000008ff077819 */ /* 0x000fe20000011607 */
[----:B------:R-:W-:-:S02]  /*18e0*/  HADD2.F32 R19, -RZ, R35.H0_H0 ;  /* 0x20000023ff137230 */ /* 0x000fc40000004100 */
[----:B------:R-:W-:Y:S01]  /*18f0*/  HFMA2 R27, R27, R10.H0_H0, -72, -72 ;  /* 0xd480d4801b1b7431 */ /* 0x000fe2000004000a */
[----:B------:R-:W-:Y:S01]  /*1900*/  FFMA.FTZ R13, R13, R32, R12 ;  /* 0x000000200d0d7223 */ /* 0x000fe2000001000c */
[----:B------:R-:W-:Y:S01]  /*1910*/  HADD2.F32 R25, -RZ, R37.H1_H1 ;  /* 0x30000025ff197230 */ /* 0x000fe20000004100 */
        /* <DEDUP_REMOVED lines=10> */
[----:B------:R-:W-:Y:S01]  /*19c0*/  LOP3.LUT R12, R16, 0xf000f, RZ, 0xc0, !PT ;  /* 0x000f000f100c7812 */ /* 0x000fe200078ec0ff */
[C---:B------:R-:W-:Y:S01]  /*19d0*/  FFMA.FTZ R28, R29.reuse, R18, R17 ;  /* 0x000000121d1c7223 */ /* 0x040fe20000010011 */
[----:B------:R-:W-:Y:S01]  /*19e0*/  LOP3.LUT R17, R6, 0xf000f, RZ, 0xc0, !PT ;  /* 0x000f000f06117812 */ /* 0x000fe200078ec0ff */
[----:B------:R-:W-:Y:S01]  /*19f0*/  HADD2.F32 R36, -RZ, R27.H1_H1 ;  /* 0x3000001bff247230 */ /* 0x000fe20000004100 */
[----:B------:R-:W-:Y:S01]  /*1a00*/  LOP3.LUT R13, R14, 0xf000f, RZ, 0xc0, !PT ;  /* 0x000f000f0e0d7812 */ /* 0x000fe200078ec0ff */
[----:B------:R-:W-:Y:S01]  /*1a10*/  FFMA.FTZ R34, R29, R34, R31 ;  /* 0x000000221d227223 */ /* 0x000fe2000001001f */
[----:B------:R-:W-:Y:S01]  /*1a20*/  LOP3.LUT R12, R12, 0x64006400, RZ, 0xfc, !PT ;  /* 0x640064000c0c7812 */ /* 0x000fe200078efcff */
[--C-:B0-----:R-:W-:Y:S01]  /*1a30*/  HADD2.F32 R27, -RZ, R4.reuse.H1_H1 ;  /* 0x30000004ff1b7230 */ /* 0x101fe20000004100 */
[----:B------:R-:W-:Y:S01]  /*1a40*/  LOP3.LUT R18, R7, 0xf000f, RZ, 0xc0, !PT ;  /* 0x000f000f07127812 */ /* 0x000fe200078ec0ff */
[----:B------:R-:W-:Y:S01]  /*1a50*/  FFMA.FTZ R36, R29, R36, R25 ;  /* 0x000000241d247223 */ /* 0x000fe20000010019 */
        /* <DEDUP_REMOVED lines=14> */
[--C-:B------:R-:W-:Y:S01]  /*1b40*/  HADD2.F32 R13, -RZ, R32.reuse.H0_H0 ;  /* 0x20000020ff0d7230 */ /* 0x100fe20000004100 */
[----:B------:R-:W-:Y:S01]  /*1b50*/  FFMA.FTZ R19, R4, R25, R19 ;  /* 0x0000001904137223 */ /* 0x000fe20000010013 */
[----:B------:R-:W-:Y:S01]  /*1b60*/  HADD2.F32 R4, -RZ, R31.H1_H1 ;  /* 0x3000001fff047230 */ /* 0x000fe20000004100 */
[C---:B------:R-:W-:Y:S01]  /*1b70*/  FFMA.FTZ R34, R25.reuse, R18, R34 ;  /* 0x0000001219227223 */ /* 0x040fe20000010022 */
[----:B------:R-:W-:Y:S01]  /*1b80*/  HADD2.F32 R18, -RZ, R32.H1_H1 ;  /* 0x30000020ff127230 */ /* 0x000fe20000004100 */
[----:B------:R-:W-:Y:S01]  /*1b90*/  FFMA.FTZ R13, R25, R13, R28 ;  /* 0x0000000d190d7223 */ /* 0x000fe2000001001c */
[--C-:B------:R-:W-:Y:S01]  /*1ba0*/  HADD2.F32 R12, -RZ, R5.reuse.H0_H0 ;  /* 0x20000005ff0c7230 */ /* 0x100fe20000004100 */
[----:B------:R-:W-:Y:S01]  /*1bb0*/  FFMA.FTZ R4, R4, R27, R19 ;  /* 0x0000001b04047223 */ /* 0x000fe20000010013 */
[----:B------:R-:W-:Y:S01]  /*1bc0*/  HADD2.F32 R17, -RZ, R5.H1_H1 ;  /* 0x30000005ff117230 */ /* 0x000fe20000004100 */
[----:B------:R-:W-:Y:S01]  /*1bd0*/  FFMA.FTZ R19, R27, R18, R13 ;  /* 0x000000121b137223 */ /* 0x000fe2000001000d */
[----:B------:R-:W-:Y:S01]  /*1be0*/  LOP3.LUT R5, R16, 0x64006400, RZ, 0xfc, !PT ;  /* 0x6400640010057812 */ /* 0x000fe200078efcff */
[----:B------:R-:W-:Y:S01]  /*1bf0*/  HADD2.F32 R29, -RZ, R35.H0_H0 ;  /* 0x20000023ff1d7230 */ /* 0x000fe20000004100 */
[----:B------:R-:W-:Y:S01]  /*1c00*/  LOP3.LUT R13, R14, 0x64006400, RZ, 0xfc, !PT ;  /* 0x640064000e0d7812 */ /* 0x000fe200078efcff */
[----:B------:R-:W-:Y:S01]  /*1c10*/  HADD2.F32 R28, -RZ, R33.H1_H1 ;  /* 0x30000021ff1c7230 */ /* 0x000fe20000004100 */
[----:B------:R-:W-:Y:S01]  /*1c20*/  LOP3.LUT R7, R7, 0x64006400, RZ, 0xfc, !PT ;  /* 0x6400640007077812 */ /* 0x000fe200078efcff */
[-C--:B------:R-:W-:Y:S01]  /*1c30*/  HFMA2 R16, R5, R10.reuse.H0_H0, -72, -72 ;  /* 0xd480d48005107431 */ /* 0x080fe2000004000a */
[----:B------:R-:W-:Y:S01]  /*1c40*/  LOP3.LUT R5, R6, 0x64006400, RZ, 0xfc, !PT ;  /* 0x6400640006057812 */ /* 0x000fe200078efcff */
[-C--:B------:R-:W-:Y:S01]  /*1c50*/  HFMA2 R18, R13, R10.reuse.H0_H0, -72, -72 ;  /* 0xd480d4800d127431 */ /* 0x080fe2000004000a */
[----:B------:R-:W-:Y:S01]  /*1c60*/  FFMA.FTZ R29, R25, R29, R36 ;  /* 0x0000001d191d7223 */ /* 0x000fe20000010024 */
[----:B------:R-:W-:Y:S01]  /*1c70*/  HFMA2 R31, R7, R10.H0_H0, -72, -72 ;  /* 0xd480d480071f7431 */ /* 0x000fe2000004000a */
[----:B------:R-:W-:Y:S01]  /*1c80*/  FFMA.FTZ R25, R27, R28, R34 ;  /* 0x0000001c1b197223 */ /* 0x000fe20000010022 */
[----:B------:R-:W-:-:S02]  /*1c90*/  HADD2.F32 R13, -RZ, R16.H0_H0 ;  /* 0x20000010ff0d7230 */ /* 0x000fc40000004100 */
[----:B------:R-:W-:Y:S02]  /*1ca0*/  HADD2.F32 R6, -RZ, R18.H0_H0 ;  /* 0x20000012ff067230 */ /* 0x000fe40000004100 */
[----:B------:R-:W-:Y:S01]  /*1cb0*/  HFMA2 R28, R5, R10.H0_H0, -72, -72 ;  /* 0xd480d480051c7431 */ /* 0x000fe2000004000a */
[----:B------:R-:W-:Y:S01]  /*1cc0*/  FFMA.FTZ R13, R13, R12, R4 ;  /* 0x0000000c0d0d7223 */ /* 0x000fe20000010004 */
[----:B------:R-:W-:Y:S01]  /*1cd0*/  HADD2.F32 R14, -RZ, R35.H1_H1 ;  /* 0x30000023ff0e7230 */ /* 0x000fe20000004100 */
[----:B------:R-:W-:Y:S01]  /*1ce0*/  FFMA.FTZ R19, R12, R6, R19 ;  /* 0x000000060c137223 */ /* 0x000fe20000010013 */
[----:B------:R-:W-:Y:S02]  /*1cf0*/  HADD2.F32 R7, -RZ, R31.H0_H0 ;  /* 0x2000001fff077230 */ /* 0x000fe40000004100 */
[----:B------:R-:W-:Y:S01]  /*1d00*/  HADD2.F32 R5, -RZ, R28.H0_H0 ;  /* 0x2000001cff057230 */ /* 0x000fe20000004100 */
[----:B------:R-:W-:Y:S01]  /*1d10*/  FFMA.FTZ R29, R27, R14, R29 ;  /* 0x0000000e1b1d7223 */ /* 0x000fe2000001001d */
[----:B------:R-:W-:-:S02]  /*1d20*/  HADD2.F32 R4, -RZ, R16.H1_H1 ;  /* 0x30000010ff047230 */ /* 0x000fc40000004100 */
[----:B------:R-:W-:Y:S01]  /*1d30*/  HADD2.F32 R6, -RZ, R18.H1_H1 ;  /* 0x30000012ff067230 */ /* 0x000fe20000004100 */
[C---:B------:R-:W-:Y:S01]  /*1d40*/  FFMA.FTZ R5, R12.reuse, R5, R25 ;  /* 0x000000050c057223 */ /* 0x040fe20000010019 */
[----:B------:R-:W-:Y:S01]  /*1d50*/  HADD2.F32 R14, -RZ, R28.H1_H1 ;  /* 0x3000001cff0e7230 */ /* 0x000fe20000004100 */
[----:B------:R-:W-:Y:S01]  /*1d60*/  FFMA.FTZ R7, R12, R7, R29 ;  /* 0x000000070c077223 */ /* 0x000fe2000001001d */
[----:B------:R-:W-:Y:S01]  /*1d70*/  HADD2.F32 R12, -RZ, R31.H1_H1 ;  /* 0x3000001fff0c7230 */ /* 0x000fe20000004100 */
[----:B------:R-:W-:Y:S01]  /*1d80*/  FFMA.FTZ R4, R4, R17, R13 ;  /* 0x0000001104047223 */ /* 0x000fe2000001000d */
[--C-:B------:R-:W-:Y:S01]  /*1d90*/  HADD2.F32 R13, -RZ, R20.reuse.H0_H0 ;  /* 0x20000014ff0d7230 */ /* 0x100fe20000004100 */
[C---:B------:R-:W-:Y:S01]  /*1da0*/  FFMA.FTZ R6, R17.reuse, R6, R19 ;  /* 0x0000000611067223 */ /* 0x040fe20000010013 */
[----:B------:R-:W-:Y:S01]  /*1db0*/  HADD2.F32 R19, -RZ, R20.H1_H1 ;  /* 0x30000014ff137230 */ /* 0x000fe20000004100 */
[C---:B------:R-:W-:Y:S01]  /*1dc0*/  FFMA.FTZ R5, R17.reuse, R14, R5 ;  /* 0x0000000e11057223 */ /* 0x040fe20000010005 */
        /* <DEDUP_REMOVED lines=15> */
.L_x_3013:
        /* <DEDUP_REMOVED lines=18> */
[----:B------:R-:W-:Y:S02]  /*1fe0*/  LOP3.LUT R4, R4, 0x64006400, RZ, 0xfc, !PT ;  /* 0x6400640004047812 */ /* 0x000fe400078efcff */
        /* <DEDUP_REMOVED lines=8> */
[----:B------:R-:W-:Y:S01]  /*2070*/  HADD2.F32 R17, -RZ, R33.H1_H1 ;  /* 0x30000021ff117230 */ /* 0x000fe20000004100 */
[----:B------:R-:W-:Y:S01]  /*2080*/  LOP3.LUT R27, R7, 0xf000f0, RZ, 0xc0, !PT ;  /* 0x00f000f0071b7812 */ /* 0x000fe200078ec0ff */
[----:B------:R-:W-:Y:S01]  /*2090*/  HADD2.F32 R32, -RZ, R35.H0_H0 ;  /* 0x20000023ff207230 */ /* 0x000fe20000004100 */
[----:B------:R-:W-:Y:S01]  /*20a0*/  LOP3.LUT R25, R25, 0x64006400, RZ, 0xfc, !PT ;  /* 0x6400640019197812 */ /* 0x000fe200078efcff */
[----:B------:R-:W-:Y:S01]  /*20b0*/  HADD2.F32 R34, -RZ, R37.H0_H0 ;  /* 0x20000025ff227230 */ /* 0x000fe20000004100 */
[----:B------:R-:W-:Y:S01]  /*20c0*/  FFMA.FTZ R14, R17, R28, R14 ;  /* 0x0000001c110e7223 */ /* 0x000fe2000001000e */
[--C-:B------:R-:W-:Y:S01]  /*20d0*/  HADD2.F32 R36, -RZ, R38.reuse.H0_H0 ;  /* 0x20000026ff247230 */ /* 0x100fe20000004100 */
[C---:B------:R-:W-:Y:S01]  /*20e0*/  FFMA.FTZ R32, R19.reuse, R32, RZ ;  /* 0x0000002013207223 */ /* 0x040fe200000100ff */
[----:B------:R-:W-:Y:S01]  /*20f0*/  HADD2.F32 R33, -RZ, R35.H1_H1 ;  /* 0x30000023ff217230 */ /* 0x000fe20000004100 */
[----:B------:R-:W-:Y:S01]  /*2100*/  LOP3.LUT R17, R16, 0x64006400, RZ, 0xfc, !PT ;  /* 0x6400640010117812 */ /* 0x000fe200078efcff */
[C---:B------:R-:W-:Y:S01]  /*2110*/  FFMA.FTZ R34, R19.reuse, R34, RZ ;  /* 0x0000002213227223 */ /* 0x040fe200000100ff */
[----:B------:R-:W-:Y:S01]  /*2120*/  HADD2.F32 R35, -RZ, R37.H1_H1 ;  /* 0x30000025ff237230 */ /* 0x000fe20000004100 */
[----:B------:R-:W-:Y:S01]  /*2130*/  FFMA.FTZ R36, R19, R36, RZ ;  /* 0x0000002413247223 */ /* 0x000fe200000100ff */
[----:B------:R-:W-:Y:S01]  /*2140*/  LOP3.LUT R19, R18, 0x64006400, RZ, 0xfc, !PT ;  /* 0x6400640012137812 */ /* 0x000fe200078efcff */
[C---:B------:R-:W-:Y:S01]  /*2150*/  FFMA.FTZ R32, R28.reuse, R33, R32 ;  /* 0x000000211c207223 */ /* 0x040fe20000010020 */
[-C--:B------:R-:W-:Y:S01]  /*2160*/  HFMA2 R33, R17, R10.reuse.H0_H0, -72, -72 ;  /* 0xd480d48011217431 */ /* 0x080fe2000004000a */
[----:B------:R-:W-:Y:S01]  /*2170*/  LOP3.LUT R27, R27, 0x64006400, RZ, 0xfc, !PT ;  /* 0x640064001b1b7812 */ /* 0x000fe200078efcff */
[----:B------:R-:W-:Y:S01]  /*2180*/  FFMA.FTZ R34, R28, R35, R34 ;  /* 0x000000231c227223 */ /* 0x000fe20000010022 */
[-C--:B------:R-:W-:Y:S01]  /*2190*/  HFMA2 R35, R19, R10.reuse.H0_H0, -72, -72 ;  /* 0xd480d48013237431 */ /* 0x080fe2000004000a */
[----:B------:R-:W-:Y:S01]  /*21a0*/  SHF.R.U32.HI R6, RZ, 0x8, R6 ;  /* 0x00000008ff067819 */ /* 0x000fe20000011606 */
[----:B------:R-:W-:Y:S01]  /*21b0*/  HFMA2 R25, R25, R10.H0_H0, -72, -72 ;  /* 0xd480d48019197431 */ /* 0x000fe2000004000a */
[----:B------:R-:W-:Y:S01]  /*21c0*/  SHF.R.U32.HI R7, RZ, 0x8, R7 ;  /* 0x00000008ff077819 */ /* 0x000fe20000011607 */
[----:B------:R-:W-:-:S02]  /*21d0*/  HADD2.F32 R19, -RZ, R38.H1_H1 ;  /* 0x30000026ff137230 */ /* 0x000fc40000004100 */
[----:B------:R-:W-:Y:S02]  /*21e0*/  HADD2.F32 R17, -RZ, R33.H0_H0 ;  /* 0x20000021ff117230 */ /* 0x000fe40000004100 */
[-C--:B------:R-:W-:Y:S01]  /*21f0*/  HFMA2 R27, R27, R10.reuse.H0_H0, -72, -72 ;  /* 0xd480d4801b1b7431 */ /* 0x080fe2000004000a */
[----:B------:R-:W-:Y:S01]  /*2200*/  FFMA.FTZ R36, R28, R19, R36 ;  /* 0x000000131c247223 */ /* 0x000fe20000010024 */
        /* <DEDUP_REMOVED lines=18> */
[--C-:B0-----:R-:W-:Y:S01]  /*2330*/  HADD2.F32 R25, -RZ, R4.reuse.H0_H0 ;  /* 0x20000004ff197230 */ /* 0x101fe20000004100 */
[----:B------:R-:W-:Y:S01]  /*2340*/  LOP3.LUT R16, R12, 0xf000f, RZ, 0xc0, !PT ;  /* 0x000f000f0c107812 */ /* 0x000fe200078ec0ff */
[----:B------:R-:W-:Y:S01]  /*2350*/  HADD2.F32 R27, -RZ, R4.H1_H1 ;  /* 0x30000004ff1b7230 */ /* 0x000fe20000004100 */
[----:B------:R-:W-:Y:S01]  /*2360*/  LOP3.LUT R14, R14, 0x64006400, RZ, 0xfc, !PT ;  /* 0x640064000e0e7812 */ /* 0x000fe200078efcff */
[----:B------:R-:W-:Y:S01]  /*2370*/  HADD2 R35, R17, -1032, -1032 ;  /* 0xe408e40811237430 */ /* 0x000fe20000000000 */
[----:B------:R-:W-:Y:S01]  /*2380*/  LOP3.LUT R18, R18, 0x64006400, RZ, 0xfc, !PT ;  /* 0x6400640012127812 */ /* 0x000fe200078efcff */
[----:B------:R-:W-:Y:S01]  /*2390*/  FFMA.FTZ R28, R29, R28, R36 ;  /* 0x0000001c1d1c7223 */ /* 0x000fe20000010024 */
        /* <DEDUP_REMOVED lines=9> */
[----:B------:R-:W-:Y:S01]  /*2430*/  HADD2.F32 R4, -RZ, R31.H0_H0 ;  /* 0x2000001fff047230 */ /* 0x000fe20000004100 */
[----:B------:R-:W-:Y:S01]  /*2440*/  LOP3.LUT R7, R7, 0xf000f0, RZ, 0xc0, !PT ;  /* 0x00f000f007077812 */ /* 0x000fe200078ec0ff */
[----:B------:R-:W-:Y:S01]  /*2450*/  HADD2.F32 R16, -RZ, R33.H0_H0 ;  /* 0x20000021ff107230 */ /* 0x000fe20000004100 */
[C---:B------:R-:W-:Y:S01]  /*2460*/  FFMA.FTZ R34, R25.reuse, R18, R34 ;  /* 0x0000001219227223 */ /* 0x040fe20000010022 */
[--C-:B------:R-:W-:Y:S01]  /*2470*/  HADD2.F32 R29, -RZ, R36.reuse.H0_H0 ;  /* 0x20000024ff1d7230 */ /* 0x100fe20000004100 */
[----:B------:R-:W-:Y:S01]  /*2480*/  FFMA.FTZ R19, R4, R25, R19 ;  /* 0x0000001904137223 */ /* 0x000fe20000010013 */
[--C-:B------:R-:W-:Y:S01]  /*2490*/  HADD2.F32 R14, -RZ, R5.reuse.H0_H0 ;  /* 0x20000005ff0e7230 */ /* 0x100fe20000004100 */
[C---:B------:R-:W-:Y:S01]  /*24a0*/  FFMA.FTZ R32, R25.reuse, R16, R32 ;  /* 0x0000001019207223 */ /* 0x040fe20000010020 */
[----:B------:R-:W-:Y:S01]  /*24b0*/  HADD2.F32 R17, -RZ, R5.H1_H1 ;  /* 0x30000005ff117230 */ /* 0x000fe20000004100 */
[----:B------:R-:W-:Y:S01]  /*24c0*/  LOP3.LUT R5, R12, 0x64006400, RZ, 0xfc, !PT ;  /* 0x640064000c057812 */ /* 0x000fe200078efcff */
[----:B------:R-:W-:Y:S01]  /*24d0*/  HADD2.F32 R18, -RZ, R35.H1_H1 ;  /* 0x30000023ff127230 */ /* 0x000fe20000004100 */
[----:B------:R-:W-:Y:S01]  /*24e0*/  FFMA.FTZ R28, R25, R29, R28 ;  /* 0x0000001d191c7223 */ /* 0x000fe2000001001c */
[----:B------:R-:W-:Y:S01]  /*24f0*/  HADD2.F32 R4, -RZ, R31.H1_H1 ;  /* 0x3000001fff047230 */ /* 0x000fe20000004100 */
[----:B------:R-:W-:Y:S01]  /*2500*/  LOP3.LUT R7, R7, 0x64006400, RZ, 0xfc, !PT ;  /* 0x6400640007077812 */ /* 0x000fe200078efcff */
[----:B------:R-:W-:Y:S01]  /*2510*/  HADD2.F32 R16, -RZ, R33.H1_H1 ;  /* 0x30000021ff107230 */ /* 0x000fe20000004100 */
[C---:B------:R-:W-:Y:S01]  /*2520*/  FFMA.FTZ R25, R27.reuse, R18, R34 ;  /* 0x000000121b197223 */ /* 0x040fe20000010022 */
[-C--:B------:R-:W-:Y:S01]  /*2530*/  HFMA2 R18, R5, R10.reuse.H0_H0, -72, -72 ;  /* 0xd480d48005127431 */ /* 0x080fe2000004000a */
[----:B------:R-:W-:Y:S01]  /*2540*/  LOP3.LUT R5, R6, 0x64006400, RZ, 0xfc, !PT ;  /* 0x6400640006057812 */ /* 0x000fe200078efcff */
[----:B------:R-:W-:Y:S01]  /*2550*/  FFMA.FTZ R4, R4, R27, R19 ;  /* 0x0000001b04047223 */ /* 0x000fe20000010013 */
[----:B------:R-:W-:Y:S01]  /*2560*/  HADD2.F32 R12, -RZ, R36.H1_H1 ;  /* 0x30000024ff0c7230 */ /* 0x000fe20000004100 */
[----:B------:R-:W-:Y:S01]  /*2570*/  FFMA.FTZ R19, R27, R16, R32 ;  /* 0x000000101b137223 */ /* 0x000fe20000010020 */
[----:B------:R-:W-:-:S02]  /*2580*/  HFMA2 R16, R13, R10.H0_H0, -72, -72 ;  /* 0xd480d4800d107431 */ /* 0x000fc4000004000a */
[-C--:B------:R-:W-:Y:S01]  /*2590*/  HFMA2 R29, R5, R10.reuse.H0_H0, -72, -72 ;  /* 0xd480d480051d7431 */ /* 0x080fe2000004000a */
[----:B------:R-:W-:Y:S01]  /*25a0*/  FFMA.FTZ R27, R27, R12, R28 ;  /* 0x0000000c1b1b7223 */ /* 0x000fe2000001001c */
[----:B------:R-:W-:Y:S02]  /*25b0*/  HADD2.F32 R6, -RZ, R18.H0_H0 ;  /* 0x20000012ff067230 */ /* 0x000fe40000004100 */
[--C-:B------:R-:W-:Y:S02]  /*25c0*/  HADD2.F32 R13, -RZ, R16.reuse.H0_H0 ;  /* 0x20000010ff0d7230 */ /* 0x100fe40000004100 */
[--C-:B------:R-:W-:Y:S01]  /*25d0*/  HADD2.F32 R5, -RZ, R29.reuse.H0_H0 ;  /* 0x2000001dff057230 */ /* 0x100fe20000004100 */
[C---:B------:R-:W-:Y:S01]  /*25e0*/  FFMA.FTZ R19, R14.reuse, R6, R19 ;  /* 0x000000060e137223 */ /* 0x040fe20000010013 */
[----:B------:R-:W-:Y:S01]  /*25f0*/  HFMA2 R31, R7, R10.H0_H0, -72, -72 ;  /* 0xd480d480071f7431 */ /* 0x000fe2000004000a */
[----:B------:R-:W-:Y:S01]  /*2600*/  FFMA.FTZ R13, R13, R14, R4 ;  /* 0x0000000e0d0d7223 */ /* 0x000fe20000010004 */
[----:B------:R-:W-:Y:S01]  /*2610*/  HADD2.F32 R12, -RZ, R29.H1_H1 ;  /* 0x3000001dff0c7230 */ /* 0x000fe20000004100 */
[----:B------:R-:W-:Y:S01]  /*2620*/  FFMA.FTZ R5, R14, R5, R25 ;  /* 0x000000050e057223 */ /* 0x000fe20000010019 */
[----:B------:R-:W-:-:S02]  /*2630*/  HADD2.F32 R4, -RZ, R16.H1_H1 ;  /* 0x30000010ff047230 */ /* 0x000fc40000004100 */
[----:B------:R-:W-:Y:S01]  /*2640*/  HADD2.F32 R6, -RZ, R18.H1_H1 ;  /* 0x30000012ff067230 */ /* 0x000fe20000004100 */
[C---:B------:R-:W-:Y:S01]  /*2650*/  FFMA.FTZ R5, R17.reuse, R12, R5 ;  /* 0x0000000c11057223 */ /* 0x040fe20000010005 */
[--C-:B------:R-:W-:Y:S01]  /*2660*/  HADD2.F32 R7, -RZ, R31.reuse.H0_H0 ;  /* 0x2000001fff077230 */ /* 0x100fe20000004100 */
[----:B------:R-:W-:Y:S01]  /*2670*/  FFMA.FTZ R4, R4, R17, R13 ;  /* 0x0000001104047223 */ /* 0x000fe2000001000d */
[----:B------:R-:W-:Y:S01]  /*2680*/  HADD2.F32 R12, -RZ, R31.H1_H1 ;  /* 0x3000001fff0c7230 */ /* 0x000fe20000004100 */
[C---:B------:R-:W-:Y:S01]  /*2690*/  FFMA.FTZ R6, R17.reuse, R6, R19 ;  /* 0x0000000611067223 */ /* 0x040fe20000010013 */
[--C-:B------:R-:W-:Y:S01]  /*26a0*/  HADD2.F32 R13, -RZ, R20.reuse.H0_H0 ;  /* 0x20000014ff0d7230 */ /* 0x100fe20000004100 */
[----:B------:R-:W-:Y:S01]  /*26b0*/  FFMA.FTZ R7, R14, R7, R27 ;  /* 0x000000070e077223 */ /* 0x000fe2000001001b */
[----:B------:R-:W-:Y:S02]  /*26c0*/  HADD2.F32 R19, -RZ, R20.H1_H1 ;  /* 0x30000014ff137230 */ /* 0x000fe40000004100 */
        /* <DEDUP_REMOVED lines=15> */
.L_x_3014:
[----:B------:R-:W-:Y:S05]  /*27c0*/  @!P0 BRA `(.L_x_3011) ;  /* 0x0000090000008947 */ /* 0x000fea0003800000 */
[----:B------:R-:W-:Y:S01]  /*27d0*/  IMAD.WIDE R4, R11, 0x4, R8 ;  /* 0x000000040b047825 */ /* 0x000fe200078e0208 */
[----:B------:R-:W0:Y:S05]  /*27e0*/  LDS.64 R28, [UR4+0x30] ;  /* 0x00003004ff1c7984 */ /* 0x000e2a0008000a00 */
[----:B------:R-:W2:Y:S01]  /*27f0*/  LDG.E.128.CONSTANT R4, [R4.64] ;  /* 0x0000000604047981 */ /* 0x000ea2000c1e9d00 */
[----:B0-----:R-:W-:Y:S02]  /*2800*/  HADD2.F32 R32, -RZ, R28.H0_H0 ;  /* 0x2000001cff207230 */ /* 0x001fe40000004100 */
[----:B------:R-:W-:-:S02]  /*2810*/  HADD2.F32 R27, -RZ, R29.H0_H0 ;  /* 0x2000001dff1b7230 */ /* 0x000fc40000004100 */
[----:B------:R-:W-:Y:S02]  /*2820*/  HADD2.F32 R34, -RZ, R29.H1_H1 ;  /* 0x3000001dff227230 */ /* 0x000fe40000004100 */
[----:B------:R-:W-:Y:S01]  /*2830*/  HADD2.F32 R28, -RZ, R28.H1_H1 ;  /* 0x3000001cff1c7230 */ /* 0x000fe20000004100 */
[----:B--2---:R-:W-:Y:S02]  /*2840*/  LOP3.LUT R16, R5, 0xf000f, RZ, 0xc0, !PT ;  /* 0x000f000f05107812 */ /* 0x004fe400078ec0ff */
[----:B------:R-:W-:Y:S02]  /*2850*/  LOP3.LUT R13, R4, 0xf000f, RZ, 0xc0, !PT ;  /* 0x000f000f040d7812 */ /* 0x000fe400078ec0ff */
[----:B------:R-:W-:Y:S02]  /*2860*/  LOP3.LUT R16, R16, 0x64006400, RZ, 0xfc, !PT ;  /* 0x6400640010107812 */ /* 0x000fe400078efcff */
[C---:B------:R-:W-:Y:S02]  /*2870*/  LOP3.LUT R18, R6.reuse, 0xf000f, RZ, 0xc0, !PT ;  /* 0x000f000f06127812 */ /* 0x040fe400078ec0ff */
[----:B------:R-:W-:Y:S01]  /*2880*/  LOP3.LUT R19, R6, 0xf000f0, RZ, 0xc0, !PT ;  /* 0x00f000f006137812 */ /* 0x000fe200078ec0ff */
[----:B------:R-:W-:Y:S01]  /*2890*/  HADD2 R16, R16, -1032, -1032 ;  /* 0xe408e40810107430 */ /* 0x000fe20000000000 */
[----:B------:R-:W-:-:S02]  /*28a0*/  SHF.R.U32.HI R8, RZ, 0x8, R6 ;  /* 0x00000008ff087819 */ /* 0x000fc40000011606 */
[----:B------:R-:W-:Y:S02]  /*28b0*/  LOP3.LUT R13, R13, 0x64006400, RZ, 0xfc, !PT ;  /* 0x640064000d0d7812 */ /* 0x000fe400078efcff */
[C---:B------:R-:W-:Y:S01]  /*28c0*/  LOP3.LUT R25, R7.reuse, 0xf000f0, RZ, 0xc0, !PT ;  /* 0x00f000f007197812 */ /* 0x040fe200078ec0ff */
[--C-:B------:R-:W-:Y:S01]  /*28d0*/  HADD2.F32 R29, -RZ, R16.reuse.H1_H1 ;  /* 0x30000010ff1d7230 */ /* 0x100fe20000004100 */
[----:B------:R-:W-:Y:S01]  /*28e0*/  SHF.R.U32.HI R6, RZ, 0x8, R7 ;  /* 0x00000008ff067819 */ /* 0x000fe20000011607 */
[----:B------:R-:W-:Y:S01]  /*28f0*/  HADD2 R35, R13, -1032, -1032 ;  /* 0xe408e4080d237430 */ /* 0x000fe20000000000 */
[----:B------:R-:W-:Y:S01]  /*2900*/  LOP3.LUT R7, R7, 0xf000f, RZ, 0xc0, !PT ;  /* 0x000f000f07077812 */ /* 0x000fe200078ec0ff */
[----:B------:R-:W-:Y:S01]  /*2910*/  HADD2.F32 R13, -RZ, R16.H0_H0 ;  /* 0x20000010ff0d7230 */ /* 0x000fe20000004100 */
[----:B------:R-:W-:Y:S02]  /*2920*/  LOP3.LUT R18, R18, 0x64006400, RZ, 0xfc, !PT ;  /* 0x6400640012127812 */ /* 0x000fe400078efcff */
[----:B------:R-:W-:-:S02]  /*2930*/  LOP3.LUT R7, R7, 0x64006400, RZ, 0xfc, !PT ;  /* 0x6400640007077812 */ /* 0x000fc400078efcff */
[----:B------:R-:W-:Y:S01]  /*2940*/  FFMA.FTZ R13, R32, R13, RZ ;  /* 0x0000000d200d7223 */ /* 0x000fe200000100ff */
[----:B------:R-:W-:Y:S01]  /*2950*/  HADD2 R36, R18, -1032, -1032 ;  /* 0xe408e40812247430 */ /* 0x000fe20000000000 */
[----:B------:R-:W-:Y:S01]  /*2960*/  LOP3.LUT R14, R4, 0xf000f0, RZ, 0xc0, !PT ;  /* 0x00f000f0040e7812 */ /* 0x000fe200078ec0ff */
[----:B------:R-:W-:Y:S01]  /*2970*/  HADD2 R37, R7, -1032, -1032 ;  /* 0xe408e40807257430 */ /* 0x000fe20000000000 */
[----:B------:R-:W-:Y:S01]  /*2980*/  FFMA.FTZ R18, R28, R29, R13 ;  /* 0x0000001d1c127223 */ /* 0x000fe2000001000d */
[--C-:B------:R-:W-:Y:S01]  /*2990*/  HADD2.F32 R7, -RZ, R35.reuse.H0_H0 ;  /* 0x20000023ff077230 */ /* 0x100fe20000004100 */
[----:B------:R-:W-:Y:S01]  /*29a0*/  LOP3.LUT R17, R5, 0xf000f0, RZ, 0xc0, !PT ;  /* 0x00f000f005117812 */ /* 0x000fe200078ec0ff */
[--C-:B------:R-:W-:Y:S01]  /*29b0*/  HADD2.F32 R31, -RZ, R36.reuse.H0_H0 ;  /* 0x20000024ff1f7230 */ /* 0x100fe20000004100 */
[----:B------:R-:W-:Y:S01]  /*29c0*/  SHF.R.U32.HI R9, RZ, 0x8, R5 ;  /* 0x00000008ff097819 */ /* 0x000fe20000011605 */
[----:B------:R-:W-:Y:S01]  /*29d0*/  HADD2.F32 R13, -RZ, R35.H1_H1 ;  /* 0x30000023ff0d7230 */ /* 0x000fe20000004100 */
[----:B------:R-:W-:Y:S01]  /*29e0*/  SHF.R.U32.HI R12, RZ, 0x8, R4 ;  /* 0x00000008ff0c7819 */ /* 0x000fe20000011604 */
[----:B------:R-:W-:Y:S01]  /*29f0*/  FFMA.FTZ R16, R7, R32, RZ ;  /* 0x0000002007107223 */ /* 0x000fe200000100ff */
[----:B------:R-:W-:Y:S01]  /*2a00*/  HADD2.F32 R29, -RZ, R36.H1_H1 ;  /* 0x30000024ff1d7230 */ /* 0x000fe20000004100 */
[----:B------:R-:W0:Y:S01]  /*2a10*/  LDS.64 R4, [UR4+0x38] ;  /* 0x00003804ff047984 */ /* 0x000e220008000a00 */
[----:B------:R-:W-:Y:S01]  /*2a20*/  FFMA.FTZ R31, R32, R31, RZ ;  /* 0x0000001f201f7223 */ /* 0x000fe200000100ff */
[----:B------:R-:W-:Y:S01]  /*2a30*/  LOP3.LUT R7, R14, 0x64006400, RZ, 0xfc, !PT ;  /* 0x640064000e077812 */ /* 0x000fe200078efcff */
[----:B------:R-:W-:Y:S01]  /*2a40*/  HADD2.F32 R33, -RZ, R37.H0_H0 ;  /* 0x20000025ff217230 */ /* 0x000fe20000004100 */
[----:B------:R-:W-:Y:S01]  /*2a50*/  FFMA.FTZ R13, R13, R28, R16 ;  /* 0x0000001c0d0d7223 */ /* 0x000fe20000010010 */
[----:B------:R-:W-:Y:S01]  /*2a60*/  LOP3.LUT R19, R19, 0x64006400, RZ, 0xfc, !PT ;  /* 0x6400640013137812 */ /* 0x000fe200078efcff */
[----:B------:R-:W-:Y:S01]  /*2a70*/  FFMA.FTZ R16, R28, R29, R31 ;  /* 0x0000001d1c107223 */ /* 0x000fe2000001001f */
[----:B------:R-:W-:Y:S01]  /*2a80*/  LOP3.LUT R17, R17, 0x64006400, RZ, 0xfc, !PT ;  /* 0x6400640011117812 */ /* 0x000fe200078efcff */
[-C--:B------:R-:W-:Y:S01]  /*2a90*/  HFMA2 R29, R7, R10.reuse.H0_H0, -72, -72 ;  /* 0xd480d480071d7431 */ /* 0x080fe2000004000a */
[----:B------:R-:W-:Y:S01]  /*2aa0*/  LOP3.LUT R25, R25, 0x64006400, RZ, 0xfc, !PT ;  /* 0x6400640019197812 */ /* 0x000fe200078efcff */
[----:B------:R-:W-:Y:S01]  /*2ab0*/  FFMA.FTZ R33, R32, R33, RZ ;  /* 0x0000002120217223 */ /* 0x000fe200000100ff */
[----:B------:R-:W-:-:S02]  /*2ac0*/  HFMA2 R32, R19, R10.H0_H0, -72, -72 ;  /* 0xd480d48013207431 */ /* 0x000fc4000004000a */
[-C--:B------:R-:W-:Y:S02]  /*2ad0*/  HFMA2 R31, R17, R10.reuse.H0_H0, -72, -72 ;  /* 0xd480d480111f7431 */ /* 0x080fe4000004000a */
[----:B------:R-:W-:Y:S02]  /*2ae0*/  HADD2.F32 R14, -RZ, R29.H0_H0 ;  /* 0x2000001dff0e7230 */ /* 0x000fe40000004100 */
[----:B------:R-:W-:Y:S02]  /*2af0*/  HFMA2 R25, R25, R10.H0_H0, -72, -72 ;  /* 0xd480d48019197431 */ /* 0x000fe4000004000a */
[----:B------:R-:W-:Y:S01]  /*2b00*/  HADD2.F32 R19, -RZ, R37.H1_H1 ;  /* 0x30000025ff137230 */ /* 0x000fe20000004100 */
[----:B------:R-:W-:Y:S01]  /*2b10*/  FFMA.FTZ R13, R14, R27, R13 ;  /* 0x0000001b0e0d7223 */ /* 0x000fe2000001000d */
[--C-:B------:R-:W-:Y:S02]  /*2b20*/  HADD2.F32 R17, -RZ, R32.reuse.H0_H0 ;  /* 0x20000020ff117230 */ /* 0x100fe40000004100 */
        /* <DEDUP_REMOVED lines=20> */
[----:B------:R-:W-:Y:S01]  /*2c70*/  LOP3.LUT R7, R7, 0x64006400, RZ, 0xfc, !PT ;  /* 0x6400640007077812 */ /* 0x000fe200078efcff */
[----:B------:R-:W-:Y:S01]  /*2c80*/  HADD2.F32 R25, -RZ, R5.H1_H1 ;  /* 0x30000005ff197230 */ /* 0x000fe20000004100 */
        /* <DEDUP_REMOVED lines=8> */
[----:B------:R-:W-:Y:S01]  /*2d10*/  HADD2.F32 R13, -RZ, R5.H0_H0 ;  /* 0x20000005ff0d7230 */ /* 0x000fe20000004100 */
[----:B------:R-:W-:Y:S01]  /*2d20*/  LOP3.LUT R5, R12, 0x64006400, RZ, 0xfc, !PT ;  /* 0x640064000c057812 */ /* 0x000fe200078efcff */
[--C-:B------:R-:W-:Y:S01]  /*2d30*/  HADD2.F32 R14, -RZ, R33.reuse.H0_H0 ;  /* 0x20000021ff0e7230 */ /* 0x100fe20000004100 */
[----:B------:R-:W-:Y:S01]  /*2d40*/  LOP3.LUT R9, R9, 0xf000f0, RZ, 0xc0, !PT ;  /* 0x00f000f009097812 */ /* 0x000fe200078ec0ff */
[----:B------:R-:W-:Y:S01]  /*2d50*/  HADD2 R34, R16, -1032, -1032 ;  /* 0xe408e40810227430 */ /* 0x000fe20000000000 */
[----:B------:R-:W-:Y:S01]  /*2d60*/  LOP3.LUT R6, R6, 0xf000f0, RZ, 0xc0, !PT ;  /* 0x00f000f006067812 */ /* 0x000fe200078ec0ff */
[----:B------:R-:W-:Y:S01]  /*2d70*/  HADD2.F32 R4, -RZ, R28.H0_H0 ;  /* 0x2000001cff047230 */ /* 0x000fe20000004100 */
[----:B------:R-:W-:Y:S01]  /*2d80*/  FFMA.FTZ R29, R18, R14, R29 ;  /* 0x0000000e121d7223 */ /* 0x000fe2000001001d */
[----:B------:R-:W-:Y:S01]  /*2d90*/  HADD2.F32 R7, -RZ, R32.H0_H0 ;  /* 0x20000020ff077230 */ /* 0x000fe20000004100 */
[----:B------:R-:W-:Y:S01]  /*2da0*/  LOP3.LUT R9, R9, 0x64006400, RZ, 0xfc, !PT ;  /* 0x6400640009097812 */ /* 0x000fe200078efcff */
[----:B------:R-:W-:Y:S01]  /*2db0*/  HADD2.F32 R16, -RZ, R34.H0_H0 ;  /* 0x20000022ff107230 */ /* 0x000fe20000004100 */
[----:B------:R-:W-:Y:S01]  /*2dc0*/  FFMA.FTZ R17, R4, R18, R17 ;  /* 0x0000001204117223 */ /* 0x000fe20000010011 */
[----:B------:R-:W-:Y:S01]  /*2dd0*/  HADD2.F32 R14, -RZ, R32.H1_H1 ;  /* 0x30000020ff0e7230 */ /* 0x000fe20000004100 */
[----:B------:R-:W-:Y:S01]  /*2de0*/  FFMA.FTZ R7, R18, R7, R27 ;  /* 0x0000000712077223 */ /* 0x000fe2000001001b */
[-C--:B------:R-:W-:Y:S01]  /*2df0*/  HFMA2 R12, R5, R10.reuse.H0_H0, -72, -72 ;  /* 0xd480d480050c7431 */ /* 0x080fe2000004000a */
[----:B------:R-:W-:Y:S01]  /*2e00*/  LOP3.LUT R5, R8, 0x64006400, RZ, 0xfc, !PT ;  /* 0x6400640008057812 */ /* 0x000fe200078efcff */
[----:B------:R-:W-:Y:S01]  /*2e10*/  HADD2.F32 R4, -RZ, R28.H1_H1 ;  /* 0x3000001cff047230 */ /* 0x000fe20000004100 */
[----:B------:R-:W-:Y:S01]  /*2e20*/  FFMA.FTZ R31, R18, R16, R31 ;  /* 0x00000010121f7223 */ /* 0x000fe2000001001f */
[----:B------:R-:W-:Y:S01]  /*2e30*/  HADD2.F32 R16, -RZ, R33.H1_H1 ;  /* 0x30000021ff107230 */ /* 0x000fe20000004100 */
[C---:B------:R-:W-:Y:S01]  /*2e40*/  FFMA.FTZ R14, R19.reuse, R14, R7 ;  /* 0x0000000e130e7223 */ /* 0x040fe20000010007 */
[----:B------:R-:W-:Y:S01]  /*2e50*/  LOP3.LUT R7, R6, 0x64006400, RZ, 0xfc, !PT ;  /* 0x6400640006077812 */ /* 0x000fe200078efcff */
[----:B------:R-:W-:Y:S01]  /*2e60*/  FFMA.FTZ R4, R4, R19, R17 ;  /* 0x0000001304047223 */ /* 0x000fe20000010011 */
[-C--:B------:R-:W-:Y:S01]  /*2e70*/  HFMA2 R18, R5, R10.reuse.H0_H0, -72, -72 ;  /* 0xd480d48005127431 */ /* 0x080fe2000004000a */
[----:B------:R-:W-:Y:S01]  /*2e80*/  FFMA.FTZ R16, R19, R16, R29 ;  /* 0x0000001013107223 */ /* 0x000fe2000001001d */
[----:B------:R-:W-:-:S02]  /*2e90*/  HFMA2 R17, R9, R10.H0_H0, -72, -72 ;  /* 0xd480d48009117431 */ /* 0x000fc4000004000a */
[----:B------:R-:W-:Y:S02]  /*2ea0*/  HADD2.F32 R8, -RZ, R34.H1_H1 ;  /* 0x30000022ff087230 */ /* 0x000fe40000004100 */
[----:B------:R-:W-:Y:S02]  /*2eb0*/  HADD2.F32 R9, -RZ, R12.H0_H0 ;  /* 0x2000000cff097230 */ /* 0x000fe40000004100 */
[----:B------:R-:W-:Y:S01]  /*2ec0*/  HFMA2 R27, R7, R10.H0_H0, -72, -72 ;  /* 0xd480d480071b7431 */ /* 0x000fe2000004000a */
[----:B------:R-:W-:Y:S01]  /*2ed0*/  FFMA.FTZ R10, R19, R8, R31 ;  /* 0x00000008130a7223 */ /* 0x000fe2000001001f */
[--C-:B------:R-:W-:Y:S01]  /*2ee0*/  HADD2.F32 R5, -RZ, R18.reuse.H0_H0 ;  /* 0x20000012ff057230 */ /* 0x100fe20000004100 */
[----:B------:R-:W-:Y:S01]  /*2ef0*/  FFMA.FTZ R9, R9, R13, R4 ;  /* 0x0000000d09097223 */ /* 0x000fe20000010004 */
[----:B------:R-:W-:Y:S02]  /*2f00*/  HADD2.F32 R6, -RZ, R17.H0_H0 ;  /* 0x20000011ff067230 */ /* 0x000fe40000004100 */
        /* <DEDUP_REMOVED lines=28> */
.L_x_3011:
[----:B------:R-:W-:Y:S01]  /*30d0*/  IADD3 R44, R44, 0x20, RZ ;  /* 0x000000202c2c7810 */ /* 0x000fe20007ffe0ff */
[----:B------:R-:W-:Y:S01]  /*30e0*/  UIADD3 UR4, UR4, 0x40, URZ ;  /* 0x0000004004047890 */ /* 0x000fe2000fffe03f */
[----:B------:R-:W-:Y:S02]  /*30f0*/  LEA R6, P1, R11, R2, 0x4 ;  /* 0x000000020b067211 */ /* 0x000fe400078220ff */
[C---:B------:R-:W-:Y:S02]  /*3100*/  ISETP.GE.AND P0, PT, R44.reuse, c[0x0][0x1b4], PT ;  /* 0x00006d002c007a0c */ /* 0x040fe40003f06270 */
[----:B------:R-:W-:Y:S01]  /*3110*/  ISETP.LT.AND P3, PT, R44, R21, PT ;  /* 0x000000152c00720c */ /* 0x000fe20003f61270 */
[----:B------:R-:W-:-:S12]  /*3120*/  IMAD.X R7, R3, 0x1, R15, P1 ;  /* 0x0000000103077824 */ /* 0x000fd800008e060f */
[----:B------:R-:W-:Y:S05]  /*3130*/  @!P0 BRA P3, `(.L_x_3015) ;  /* 0xffffda2000008947 */ /* 0x000fea000183ffff */
.L_x_3010:
[----:B------:R-:W-:-:S04]  /*3140*/  ISETP.GE.AND P0, PT, R44, R21, PT ;  /* 0x000000152c00720c */ /* 0x000fc80003f06270 */
[----:B------:R-:W-:-:S13]  /*3150*/  ISETP.GE.OR P0, PT, R44, c[0x0][0x1b8], P0 ;  /* 0x00006e002c007a0c */ /* 0x000fda0000706670 */
[----:B------:R-:W-:Y:S05]  /*3160*/  @P0 BRA `(.L_x_3016) ;  /* 0x000014e000000947 */ /* 0x000fea0003800000 */
.L_x_3018:
        /* <DEDUP_REMOVED lines=16> */
[----:B------:R-:W-:Y:S01]  /*3270*/  PRMT R27, R22, 0x9910, RZ ;  /* 0x00009910161b7816 */ /* 0x000fe200000000ff */
[----:B0-----:R-:W-:-:S03]  /*3280*/  IMAD.WIDE R2, R25, 0x4, R28 ;  /* 0x0000000419027825 */ /* 0x001fc600078e021c */
[----:B------:R-:W-:Y:S01]  /*3290*/  ISETP.EQ.OR P1, PT, R27, RZ, P2 ;  /* 0x000000ff1b00720c */ /* 0x000fe20001722670 */
[----:B------:R-:W-:Y:S02]  /*32a0*/  IMAD.MOV.U32 R42, RZ, RZ, 0x3000 ;  /* 0x00003000ff2a7424 */ /* 0x000fe400078e00ff */
[----:B------:R-:W-:Y:S02]  /*32b0*/  IMAD.MOV.U32 R16, RZ, RZ, 0x2400 ;  /* 0x00002400ff107424 */ /* 0x000fe400078e00ff */
[----:B--2---:R-:W-:Y:S01]  /*32c0*/  @!P0 IMAD.IADD R30, R17, 0x1, R44 ;  /* 0x00000001111e8824 */ /* 0x004fe200078e022c */
[----:B------:R-:W-:Y:S02]  /*32d0*/  IADD3 R44, R44, 0x20, RZ ;  /* 0x000000202c2c7810 */ /* 0x000fe40007ffe0ff */
[----:B---3--:R-:W-:Y:S02]  /*32e0*/  @!P0 PRMT R20, R32, 0x7610, R20 ;  /* 0x0000761020148816 */ /* 0x008fe40000000014 */
[----:B------:R-:W-:-:S02]  /*32f0*/  @!P0 PRMT R0, R33, 0x7610, R0 ;  /* 0x0000761021008816 */ /* 0x000fc40000000000 */
[----:B------:R-:W-:Y:S02]  /*3300*/  @!P0 PRMT R20, R20, 0x7610, R32 ;  /* 0x0000761014148816 */ /* 0x000fe40000000020 */
[----:B------:R-:W-:Y:S02]  /*3310*/  @!P0 PRMT R0, R0, 0x7610, R33 ;  /* 0x0000761000008816 */ /* 0x000fe40000000021 */
[----:B----4-:R-:W-:Y:S02]  /*3320*/  SHF.R.U32.HI R18, RZ, 0xf, R13 ;  /* 0x0000000fff127819 */ /* 0x010fe4000001160d */
[----:B------:R-:W-:Y:S02]  /*3330*/  SHF.R.U32.HI R17, RZ, 0xf, R12 ;  /* 0x0000000fff117819 */ /* 0x000fe4000001160c */
[----:B------:R-:W-:Y:S02]  /*3340*/  SHF.R.U32.HI R25, RZ, 0xf, R14 ;  /* 0x0000000fff197819 */ /* 0x000fe4000001160e */
[----:B------:R-:W-:-:S02]  /*3350*/  LOP3.LUT R19, R18, 0x10001, RZ, 0xc0, !PT ;  /* 0x0001000112137812 */ /* 0x000fc400078ec0ff */
[----:B------:R-:W-:Y:S02]  /*3360*/  SHF.R.U32.HI R27, RZ, 0xf, R15 ;  /* 0x0000000fff1b7819 */ /* 0x000fe4000001160f */
[----:B------:R-:W-:Y:S02]  /*3370*/  LOP3.LUT R17, R17, 0x10001, RZ, 0xc0, !PT ;  /* 0x0001000111117812 */ /* 0x000fe400078ec0ff */
[----:B-----5:R-:W-:Y:S02]  /*3380*/  SHF.R.U32.HI R18, RZ, 0xe, R8 ;  /* 0x0000000eff127819 */ /* 0x020fe40000011608 */
[----:B-1----:R-:W-:Y:S02]  /*3390*/  SHF.R.U32.HI R28, RZ, 0xe, R9 ;  /* 0x0000000eff1c7819 */ /* 0x002fe40000011609 */
[----:B------:R-:W-:Y:S02]  /*33a0*/  LOP3.LUT R25, R25, 0x10001, RZ, 0xc0, !PT ;  /* 0x0001000119197812 */ /* 0x000fe400078ec0ff */
[----:B------:R-:W-:-:S02]  /*33b0*/  SHF.R.U32.HI R32, RZ, 0xe, R10 ;  /* 0x0000000eff207819 */ /* 0x000fc4000001160a */
[----:B------:R-:W-:Y:S02]  /*33c0*/  LOP3.LUT R27, R27, 0x10001, RZ, 0xc0, !PT ;  /* 0x000100011b1b7812 */ /* 0x000fe400078ec0ff */
[----:B------:R-:W-:Y:S02]  /*33d0*/  SHF.R.U32.HI R34, RZ, 0xe, R11 ;  /* 0x0000000eff227819 */ /* 0x000fe4000001160b */
[----:B------:R-:W-:Y:S02]  /*33e0*/  LOP3.LUT R18, R17, 0x20002, R18, 0xf8, !PT ;  /* 0x0002000211127812 */ /* 0x000fe400078ef812 */
[----:B------:R-:W-:Y:S02]  /*33f0*/  SHF.R.U32.HI R29, RZ, 0xd, R4 ;  /* 0x0000000dff1d7819 */ /* 0x000fe40000011604 */
[----:B------:R-:W-:Y:S02]  /*3400*/  LOP3.LUT R19, R19, 0x20002, R28, 0xf8, !PT ;  /* 0x0002000213137812 */ /* 0x000fe400078ef81c */
[----:B------:R-:W-:-:S02]  /*3410*/  SHF.R.U32.HI R28, RZ, 0xd, R5 ;  /* 0x0000000dff1c7819 */ /* 0x000fc40000011605 */
[----:B------:R-:W-:Y:S02]  /*3420*/  LOP3.LUT R32, R25, 0x20002, R32, 0xf8, !PT ;  /* 0x0002000219207812 */ /* 0x000fe400078ef820 */
[----:B------:R-:W-:Y:S02]  /*3430*/  LOP3.LUT R34, R27, 0x20002, R34, 0xf8, !PT ;  /* 0x000200021b227812 */ /* 0x000fe400078ef822 */
[----:B------:R-:W-:Y:S02]  /*3440*/  SHF.R.U32.HI R25, RZ, 0xd, R7 ;  /* 0x0000000dff197819 */ /* 0x000fe40000011607 */
[----:B------:R-:W-:Y:S02]  /*3450*/  LOP3.LUT R29, R18, 0x40004, R29, 0xf8, !PT ;  /* 0x00040004121d7812 */ /* 0x000fe400078ef81d */
[----:B------:R-:W-:Y:S02]  /*3460*/  SHF.R.U32.HI R27, RZ, 0xd, R6 ;  /* 0x0000000dff1b7819 */ /* 0x000fe40000011606 */
[----:B------:R-:W-:-:S02]  /*3470*/  LOP3.LUT R18, R13, 0x380038, RZ, 0xc0, !PT ;  /* 0x003800380d127812 */ /* 0x000fc400078ec0ff */
[----:B------:R-:W-:Y:S02]  /*3480*/  SHF.R.U32.HI R75, RZ, 0x6, R14 ;  /* 0x00000006ff4b7819 */ /* 0x000fe4000001160e */
[----:B------:R-:W-:Y:S02]  /*3490*/  SHF.R.U32.HI R62, RZ, 0x6, R11 ;  /* 0x00000006ff3e7819 */ /* 0x000fe4000001160b */
[----:B------:R-:W-:Y:S02]  /*34a0*/  LOP3.LUT R28, R19, 0x40004, R28, 0xf8, !PT ;  /* 0x00040004131c7812 */ /* 0x000fe400078ef81c */
[----:B------:R-:W-:Y:S02]  /*34b0*/  SHF.R.U32.HI R76, RZ, 0x6, R12 ;  /* 0x00000006ff4c7819 */ /* 0x000fe4000001160c */
[----:B------:R-:W-:Y:S02]  /*34c0*/  SHF.R.U32.HI R78, RZ, 0x6, R13 ;  /* 0x00000006ff4e7819 */ /* 0x000fe4000001160d */
[----:B------:R-:W-:-:S02]  /*34d0*/  LOP3.LUT R31, R15, 0x380038, RZ, 0xc0, !PT ;  /* 0x003800380f1f7812 */ /* 0x000fc400078ec0ff */
[----:B------:R-:W-:Y:S02]  /*34e0*/  SHF.R.U32.HI R79, RZ, 0x6, R15 ;  /* 0x00000006ff4f7819 */ /* 0x000fe4000001160f */
[----:B------:R-:W-:Y:S02]  /*34f0*/  LOP3.LUT R33, R9, 0x380038, RZ, 0xc0, !PT ;  /* 0x0038003809217812 */ /* 0x000fe400078ec0ff */
[----:B------:R-:W-:Y:S02]  /*3500*/  LOP3.LUT R19, R14, 0x380038, RZ, 0xc0, !PT ;  /* 0x003800380e137812 */ /* 0x000fe400078ec0ff */
[----:B------:R-:W-:Y:S02]  /*3510*/  LOP3.LUT R25, R34, 0x40004, R25, 0xf8, !PT ;  /* 0x0004000422197812 */ /* 0x000fe400078ef819 */
[----:B------:R-:W-:Y:S02]  /*3520*/  LOP3.LUT R37, R11, 0x380038, RZ, 0xc0, !PT ;  /* 0x003800380b257812 */ /* 0x000fe400078ec0ff */
[----:B------:R-:W-:-:S02]  /*3530*/  LOP3.LUT R27, R32, 0x40004, R27, 0xf8, !PT ;  /* 0x00040004201b7812 */ /* 0x000fc400078ef81b */
[----:B------:R-:W-:Y:S02]  /*3540*/  LOP3.LUT R17, R12, 0x380038, RZ, 0xc0, !PT ;  /* 0x003800380c117812 */ /* 0x000fe400078ec0ff */
[----:B------:R-:W-:Y:S02]  /*3550*/  LOP3.LUT R77, R18, 0x64006400, RZ, 0xfc, !PT ;  /* 0x64006400124d7812 */ /* 0x000fe400078efcff */
[----:B------:R-:W-:Y:S02]  /*3560*/  LOP3.LUT R34, R75, 0x380038, RZ, 0xc0, !PT ;  /* 0x003800384b227812 */ /* 0x000fe400078ec0ff */
[----:B------:R-:W-:Y:S01]  /*3570*/  SHF.R.U32.HI R61, RZ, 0x6, R9 ;  /* 0x00000006ff3d7819 */ /* 0x000fe20000011609 */
[----:B------:R-:W-:Y:S01]  /*3580*/  HFMA2 R77, R77, R42.H0_H0, -132, -132 ;  /* 0xd820d8204d4d7431 */ /* 0x000fe2000004002a */
        /* <DEDUP_REMOVED lines=12> */
[----:B------:R-:W-:Y:S01]  /*3650*/  SHF.R.U32.HI R63, RZ, 0x6, R8 ;  /* 0x00000006ff3f7819 */ /* 0x000fe20000011608 */
[----:B------:R-:W-:Y:S01]  /*3660*/  HFMA2 R66, R41, R42.H0_H0, -132, -132 ;  /* 0xd820d82029427431 */ /* 0x000fe2000004002a */
[----:B------:R-:W-:Y:S02]  /*3670*/  SHF.R.U32.HI R33, RZ, 0x6, R6 ;  /* 0x00000006ff217819 */ /* 0x000fe40000011606 */
        /* <DEDUP_REMOVED lines=21> */
[----:B------:R-:W-:Y:S02]  /*37d0*/  LOP3.LUT R18, R63, 0x380038, RZ, 0xc0, !PT ;  /* 0x003800383f127812 */ /* 0x000fe400078ec0ff */
[----:B------:R-:W-:Y:S01]  /*37e0*/  SHF.R.U32.HI R32, RZ, 0x6, R5 ;  /* 0x00000006ff207819 */ /* 0x000fe20000011605 */
[----:B------:R-:W-:Y:S01]  /*37f0*/  HFMA2 R64, R35, R42.H0_H0, -132, -132 ;  /* 0xd820d82023407431 */ /* 0x000fe2000004002a */
[----:B------:R-:W-:-:S02]  /*3800*/  LOP3.LUT R38, R33, 0x380038, RZ, 0xc0, !PT ;  /* 0x0038003821267812 */ /* 0x000fc400078ec0ff */
[----:B------:R-:W-:Y:S02]  /*3810*/  SHF.R.U32.HI R31, RZ, 0x6, R4 ;  /* 0x00000006ff1f7819 */ /* 0x000fe40000011604 */
[----:B------:R-:W-:Y:S02]  /*3820*/  LOP3.LUT R41, R37, 0x64006400, RZ, 0xfc, !PT ;  /* 0x6400640025297812 */ /* 0x000fe400078efcff */
[----:B------:R-:W-:Y:S02]  /*3830*/  LOP3.LUT R40, R57, 0x380038, RZ, 0xc0, !PT ;  /* 0x0038003839287812 */ /* 0x000fe400078ec0ff */
[----:B------:R-:W-:Y:S01]  /*3840*/  LOP3.LUT R37, R36, 0x64006400, RZ, 0xfc, !PT ;  /* 0x6400640024257812 */ /* 0x000fe200078efcff */
[-C--:B------:R-:W-:Y:S01]  /*3850*/  HFMA2 R52, R41, R42.reuse.H0_H0, -132, -132 ;  /* 0xd820d82029347431 */ /* 0x080fe2000004002a */
[----:B------:R-:W-:Y:S02]  /*3860*/  LOP3.LUT R48, R7, 0x380038, RZ, 0xc0, !PT ;  /* 0x0038003807307812 */ /* 0x000fe400078ec0ff */
[----:B------:R-:W-:Y:S01]  /*3870*/  SHF.R.U32.HI R34, RZ, 0x6, R7 ;  /* 0x00000006ff227819 */ /* 0x000fe20000011607 */
        /* <DEDUP_REMOVED lines=88> */
[-C--:B0-----:R-:W-:Y:S01]  /*3e00*/  HFMA2 R83, R13, R16.reuse, RZ.H0_H0 ;  /* 0x000000100d537231 */ /* 0x081fe200000400ff */
[-C--:B------:R-:W-:Y:S01]  /*3e10*/  HFMA2.MMA R81, R81, R16.reuse, RZ ;  /* 0x0000001051517235 */ /* 0x080fe200000000ff */
[----:B------:R-:W-:Y:S01]  /*3e20*/  HFMA2 R86, R15, R16, RZ.H0_H0 ;  /* 0x000000100f567231 */ /* 0x000fe200000400ff */
[----:B------:R-:W-:Y:S01]  /*3e30*/  HFMA2.MMA R82, R85, R16, RZ ;  /* 0x0000001055527235 */ /* 0x000fe200000000ff */
[----:B------:R-:W0:Y:S01]  /*3e40*/  LDS.128 R12, [UR4+0x10] ;  /* 0x00001004ff0c7984 */ /* 0x000e220008000c00 */
[-C--:B------:R-:W-:Y:S01]  /*3e50*/  HFMA2 R83, R77, R17.reuse, R83 ;  /* 0x000000114d537231 */ /* 0x080fe20000000053 */
[----:B------:R-:W-:Y:S01]  /*3e60*/  LOP3.LUT R16, R4, 0x70007, RZ, 0xc0, !PT ;  /* 0x0007000704107812 */ /* 0x000fe200078ec0ff */
[-C--:B------:R-:W-:Y:S01]  /*3e70*/  HFMA2.MMA R81, R69, R17.reuse, R81 ;  /* 0x0000001145517235 */ /* 0x080fe20000000051 */
[----:B------:R-:W-:Y:S01]  /*3e80*/  HFMA2 R86, R65, R17, R86 ;  /* 0x0000001141567231 */ /* 0x000fe20000000056 */
[----:B------:R-:W-:Y:S01]  /*3e90*/  HFMA2.MMA R82, R66, R17, R82 ;  /* 0x0000001142527235 */ /* 0x000fe20000000052 */
[----:B------:R-:W-:Y:S01]  /*3ea0*/  LOP3.LUT R85, R7, 0x70007, RZ, 0xc0, !PT ;  /* 0x0007000707557812 */ /* 0x000fe200078ec0ff */
        /* <DEDUP_REMOVED lines=24> */
[-C--:B0-----:R-:W-:Y:S01]  /*4030*/  HFMA2.MMA R17, R70, R12.reuse, R6 ;  /* 0x0000000c46117235 */ /* 0x081fe20000000006 */
[-C--:B------:R-:W-:Y:S01]  /*4040*/  HFMA2 R83, R68, R12.reuse, R83 ;  /* 0x0000000c44537231 */ /* 0x080fe20000000053 */
[----:B------:R-:W0:Y:S01]  /*4050*/  LDS.128 R4, [UR4+0x20] ;  /* 0x00002004ff047984 */ /* 0x000e220008000c00 */
[----:B------:R-:W-:Y:S01]  /*4060*/  HFMA2.MMA R82, R67, R12, R82 ;  /* 0x0000000c43527235 */ /* 0x000fe20000000052 */
[----:B------:R-:W-:Y:S01]  /*4070*/  HFMA2 R86, R55, R12, R86 ;  /* 0x0000000c37567231 */ /* 0x000fe20000000056 */
[----:B------:R-:W-:Y:S01]  /*4080*/  LOP3.LUT R57, R57, 0x64006400, RZ, 0xfc, !PT ;  /* 0x6400640039397812 */ /* 0x000fe200078efcff */
[----:B------:R-:W-:Y:S01]  /*4090*/  HADD2 R12, R9, -1028, -1028 ;  /* 0xe404e404090c7430 */ /* 0x000fe20000000000 */
[----:B------:R-:W-:Y:S01]  /*40a0*/  HFMA2.MMA R17, R8, R13, R17 ;  /* 0x0000000d08117235 */ /* 0x000fe20000000011 */
[----:B------:R-:W-:Y:S01]  /*40b0*/  HADD2 R9, R10, -1028, -1028 ;  /* 0xe404e4040a097430 */ /* 0x000fe20000000000 */
[----:B------:R-:W-:Y:S01]  /*40c0*/  LOP3.LUT R84, R84, 0x64006400, RZ, 0xfc, !PT ;  /* 0x6400640054547812 */ /* 0x000fe200078efcff */
[-C--:B------:R-:W-:Y:S01]  /*40d0*/  HFMA2 R83, R12, R13.reuse, R83 ;  /* 0x0000000d0c537231 */ /* 0x080fe20000000053 */
[----:B------:R-:W-:Y:S01]  /*40e0*/  LOP3.LUT R31, R31, 0x70007, RZ, 0xc0, !PT ;  /* 0x000700071f1f7812 */ /* 0x000fe200078ec0ff */
[----:B------:R-:W-:Y:S01]  /*40f0*/  HFMA2 R86, R11, R13, R86 ;  /* 0x0000000d0b567231 */ /* 0x000fe20000000056 */
[----:B------:R-:W-:Y:S01]  /*4100*/  HFMA2.MMA R17, R64, R14, R17 ;  /* 0x0000000e40117235 */ /* 0x000fe20000000011 */
[----:B------:R-:W-:Y:S01]  /*4110*/  HADD2 R8, R63, -1028, -1028 ;  /* 0xe404e4043f087430 */ /* 0x000fe20000000000 */
[----:B------:R-:W-:Y:S01]  /*4120*/  HFMA2.MMA R82, R9, R13, R82 ;  /* 0x0000000d09527235 */ /* 0x000fe20000000052 */
[----:B------:R-:W-:Y:S01]  /*4130*/  HADD2 R10, R61, -1028, -1028 ;  /* 0xe404e4043d0a7430 */ /* 0x000fe20000000000 */
[----:B------:R-:W-:Y:S01]  /*4140*/  LOP3.LUT R85, R85, 0x64006400, RZ, 0xfc, !PT ;  /* 0x6400640055557812 */ /* 0x000fe200078efcff */
[----:B------:R-:W-:Y:S01]  /*4150*/  HADD2 R9, R62, -1028, -1028 ;  /* 0xe404e4043e097430 */ /* 0x000fe20000000000 */
[----:B------:R-:W-:Y:S01]  /*4160*/  LOP3.LUT R33, R33, 0x70007, RZ, 0xc0, !PT ;  /* 0x0007000721217812 */ /* 0x000fe200078ec0ff */
[-C--:B------:R-:W-:Y:S01]  /*4170*/  HFMA2 R83, R60, R14.reuse, R83 ;  /* 0x0000000e3c537231 */ /* 0x080fe20000000053 */
[----:B------:R-:W-:Y:S01]  /*4180*/  HFMA2.MMA R17, R8, R15, R17 ;  /* 0x0000000f08117235 */ /* 0x000fe20000000011 */
[----:B------:R-:W-:Y:S01]  /*4190*/  HFMA2 R86, R58, R14, R86 ;  /* 0x0000000e3a567231 */ /* 0x000fe20000000056 */
[----:B------:R-:W-:Y:S01]  /*41a0*/  HFMA2.MMA R82, R59, R14, R82 ;  /* 0x0000000e3b527235 */ /* 0x000fe20000000052 */
[-C--:B------:R-:W-:Y:S01]  /*41b0*/  HFMA2 R83, R10, R15.reuse, R83 ;  /* 0x0000000f0a537231 */ /* 0x080fe20000000053 */
[----:B------:R-:W-:Y:S01]  /*41c0*/  LOP3.LUT R31, R31, 0x64006400, RZ, 0xfc, !PT ;  /* 0x640064001f1f7812 */ /* 0x000fe200078efcff */
[----:B------:R-:W-:Y:S01]  /*41d0*/  HFMA2 R86, R9, R15, R86 ;  /* 0x0000000f09567231 */ /* 0x000fe20000000056 */
[----:B------:R-:W-:Y:S01]  /*41e0*/  LOP3.LUT R34, R34, 0x70007, RZ, 0xc0, !PT ;  /* 0x0007000722227812 */ /* 0x000fe200078ec0ff */
[----:B------:R-:W1:Y:S01]  /*41f0*/  LDS.128 R8, [UR4+0x30] ;  /* 0x00003004ff087984 */ /* 0x000e620008000c00 */
[----:B------:R-:W-:Y:S01]  /*4200*/  HADD2 R57, R57, -1028, -1028 ;  /* 0xe404e40439397430 */ /* 0x000fe20000000000 */
[----:B------:R-:W-:Y:S01]  /*4210*/  LOP3.LUT R33, R33, 0x64006400, RZ, 0xfc, !PT ;  /* 0x6400640021217812 */ /* 0x000fe200078efcff */
[----:B------:R-:W-:Y:S01]  /*4220*/  HADD2 R16, R16, -1028, -1028 ;  /* 0xe404e40410107430 */ /* 0x000fe20000000000 */
[----:B------:R-:W-:Y:S01]  /*4230*/  LOP3.LUT R80, R80, 0x64006400, RZ, 0xfc, !PT ;  /* 0x6400640050507812 */ /* 0x000fe200078efcff */
[----:B------:R-:W-:Y:S01]  /*4240*/  HADD2 R85, R85, -1028, -1028 ;  /* 0xe404e40455557430 */ /* 0x000fe20000000000 */
[----:B------:R-:W-:Y:S01]  /*4250*/  LOP3.LUT R34, R34, 0x64006400, RZ, 0xfc, !PT ;  /* 0x6400640022227812 */ /* 0x000fe200078efcff */
[----:B------:R-:W-:Y:S01]  /*4260*/  HFMA2.MMA R82, R57, R15, R82 ;  /* 0x0000000f39527235 */ /* 0x000fe20000000052 */
[----:B------:R-:W-:Y:S01]  /*4270*/  HADD2 R31, R31, -1028, -1028 ;  /* 0xe404e4041f1f7430 */ /* 0x000fe20000000000 */
[----:B------:R-:W-:Y:S01]  /*4280*/  LOP3.LUT R32, R32, 0x70007, RZ, 0xc0, !PT ;  /* 0x0007000720207812 */ /* 0x000fe200078ec0ff */
[----:B------:R-:W-:Y:S01]  /*4290*/  HADD2 R33, R33, -1028, -1028 ;  /* 0xe404e40421217430 */ /* 0x000fe20000000000 */
[----:B------:R-:W-:Y:S01]  /*42a0*/  LOP3.LUT R29, R29, 0x64006400, RZ, 0xfc, !PT ;  /* 0x640064001d1d7812 */ /* 0x000fe200078efcff */
[----:B------:R-:W-:Y:S01]  /*42b0*/  HADD2 R80, R80, -1028, -1028 ;  /* 0xe404e40450507430 */ /* 0x000fe20000000000 */
[----:B------:R-:W-:Y:S01]  /*42c0*/  LOP3.LUT R32, R32, 0x64006400, RZ, 0xfc, !PT ;  /* 0x6400640020207812 */ /* 0x000fe200078efcff */
[-C--:B0-----:R-:W-:Y:S01]  /*42d0*/  HFMA2.MMA R17, R56, R4.reuse, R17 ;  /* 0x0000000438117235 */ /* 0x081fe20000000011 */
[-C--:B------:R-:W-:Y:S01]  /*42e0*/  HFMA2 R83, R52, R4.reuse, R83 ;  /* 0x0000000434537231 */ /* 0x080fe20000000053 */
[----:B------:R-:W-:Y:S01]  /*42f0*/  HFMA2.MMA R82, R51, R4, R82 ;  /* 0x0000000433527235 */ /* 0x000fe20000000052 */
[----:B------:R-:W-:Y:S01]  /*4300*/  HFMA2 R86, R54, R4, R86 ;  /* 0x0000000436567231 */ /* 0x000fe20000000056 */
[----:B------:R-:W-:Y:S01]  /*4310*/  LOP3.LUT R27, R27, 0x64006400, RZ, 0xfc, !PT ;  /* 0x640064001b1b7812 */ /* 0x000fe200078efcff */
[-C--:B------:R-:W-:Y:S01]  /*4320*/  HFMA2 R83, R43, R5.reuse, R83 ;  /* 0x000000052b537231 */ /* 0x080fe20000000053 */
[-C--:B------:R-:W-:Y:S01]  /*4330*/  HFMA2.MMA R17, R53, R5.reuse, R17 ;  /* 0x0000000535117235 */ /* 0x080fe20000000011 */
[----:B------:R-:W-:Y:S01]  /*4340*/  HFMA2 R86, R46, R5, R86 ;  /* 0x000000052e567231 */ /* 0x000fe20000000056 */
[----:B------:R-:W-:Y:S01]  /*4350*/  HFMA2.MMA R82, R45, R5, R82 ;  /* 0x000000052d527235 */ /* 0x000fe20000000052 */
[----:B------:R-:W-:Y:S01]  /*4360*/  HADD2 R5, R84, -1028, -1028 ;  /* 0xe404e40454057430 */ /* 0x000fe20000000000 */
[----:B------:R-:W-:Y:S01]  /*4370*/  LOP3.LUT R28, R28, 0x64006400, RZ, 0xfc, !PT ;  /* 0x640064001c1c7812 */ /* 0x000fe200078efcff */
[-C--:B------:R-:W-:Y:S01]  /*4380*/  HFMA2 R86, R85, R6.reuse, R86 ;  /* 0x0000000655567231 */ /* 0x080fe20000000056 */
[-C--:B------:R-:W-:Y:S01]  /*4390*/  HFMA2.MMA R17, R16, R6.reuse, R17 ;  /* 0x0000000610117235 */ /* 0x080fe20000000011 */
[----:B------:R-:W-:Y:S01]  /*43a0*/  HFMA2 R83, R80, R6, R83 ;  /* 0x0000000650537231 */ /* 0x000fe20000000053 */
[----:B------:R-:W-:Y:S01]  /*43b0*/  LOP3.LUT R25, R25, 0x64006400, RZ, 0xfc, !PT ;  /* 0x6400640019197812 */ /* 0x000fe200078efcff */
[----:B------:R-:W-:Y:S01]  /*43c0*/  HFMA2.MMA R82, R5, R6, R82 ;  /* 0x0000000605527235 */ /* 0x000fe20000000052 */
[----:B------:R-:W-:-:S02]  /*43d0*/  HFMA2 R86, R38, R7, R86 ;  /* 0x0000000726567231 */ /* 0x000fc40000000056 */
[-C--:B------:R-:W-:Y:S01]  /*43e0*/  HFMA2.MMA R4, R35, R7.reuse, R17 ;  /* 0x0000000723047235 */ /* 0x080fe20000000011 */
[----:B------:R-:W-:Y:S02]  /*43f0*/  HADD2 R5, R34, -1028, -1028 ;  /* 0xe404e40422057430 */ /* 0x000fe40000000000 */
[----:B------:R-:W-:Y:S01]  /*4400*/  HFMA2.MMA R82, R37, R7, R82 ;  /* 0x0000000725527235 */ /* 0x000fe20000000052 */
[----:B------:R-:W-:Y:S02]  /*4410*/  HFMA2 R83, R36, R7, R83 ;  /* 0x0000000724537231 */ /* 0x000fe40000000053 */
[----:B------:R-:W-:Y:S01]  /*4420*/  HADD2 R32, R32, -1028, -1028 ;  /* 0xe404e40420207430 */ /* 0x000fe20000000000 */
[-C--:B-1----:R-:W-:Y:S01]  /*4430*/  HFMA2.MMA R4, R31, R8.reuse, R4 ;  /* 0x000000081f047235 */ /* 0x082fe20000000004 */
[-C--:B------:R-:W-:Y:S01]  /*4440*/  HFMA2 R86, R5, R8.reuse, R86 ;  /* 0x0000000805567231 */ /* 0x080fe20000000056 */
[----:B------:R-:W-:Y:S01]  /*4450*/  HFMA2.MMA R82, R33, R8, R82 ;  /* 0x0000000821527235 */ /* 0x000fe20000000052 */
[----:B------:R-:W-:-:S02]  /*4460*/  HFMA2 R83, R32, R8, R83 ;  /* 0x0000000820537231 */ /* 0x000fc40000000053 */
[----:B------:R-:W-:Y:S01]  /*4470*/  HADD2 R27, R27, -1028, -1028 ;  /* 0xe404e4041b1b7430 */ /* 0x000fe20000000000 */
[-C--:B------:R-:W-:Y:S01]  /*4480*/  HFMA2.MMA R5, R39, R9.reuse, R4 ;  /* 0x0000000927057235 */ /* 0x080fe20000000004 */
[----:B------:R-:W-:Y:S01]  /*4490*/  HADD2 R4, R29, -1028, -1028 ;  /* 0xe404e4041d047430 */ /* 0x000fe20000000000 */
[----:B------:R-:W-:Y:S01]  /*44a0*/  HFMA2.MMA R82, R41, R9, R82 ;  /* 0x0000000929527235 */ /* 0x000fe20000000052 */
[-C--:B------:R-:W-:Y:S02]  /*44b0*/  HFMA2 R83, R40, R9.reuse, R83 ;  /* 0x0000000928537231 */ /* 0x080fe40000000053 */
[----:B------:R-:W-:Y:S01]  /*44c0*/  HFMA2 R86, R42, R9, R86 ;  /* 0x000000092a567231 */ /* 0x000fe20000000056 */
[-C--:B------:R-:W-:Y:S01]  /*44d0*/  HFMA2.MMA R5, R47, R10.reuse, R5 ;  /* 0x0000000a2f057235 */ /* 0x080fe20000000005 */
[----:B------:R-:W-:Y:S01]  /*44e0*/  HFMA2 R83, R48, R10, R83 ;  /* 0x0000000a30537231 */ /* 0x000fe20000000053 */
[----:B------:R-:W-:Y:S01]  /*44f0*/  HFMA2.MMA R82, R49, R10, R82 ;  /* 0x0000000a31527235 */ /* 0x000fe20000000052 */
[----:B------:R-:W-:-:S02]  /*4500*/  HADD2 R28, R28, -1028, -1028 ;  /* 0xe404e4041c1c7430 */ /* 0x000fc40000000000 */
[----:B------:R-:W-:Y:S01]  /*4510*/  HFMA2 R86, R50, R10, R86 ;  /* 0x0000000a32567231 */ /* 0x000fe20000000056 */
[-C--:B------:R-:W-:Y:S01]  /*4520*/  HFMA2.MMA R5, R4, R11.reuse, R5 ;  /* 0x0000000b04057235 */ /* 0x080fe20000000005 */
[----:B------:R-:W-:Y:S01]  /*4530*/  HADD2 R25, R25, -1028, -1028 ;  /* 0xe404e40419197430 */ /* 0x000fe20000000000 */
[----:B------:R-:W-:Y:S01]  /*4540*/  HFMA2.MMA R82, R27, R11, R82 ;  /* 0x0000000b1b527235 */ /* 0x000fe20000000052 */
[-C--:B------:R-:W-:Y:S02]  /*4550*/  HFMA2 R83, R28, R11.reuse, R83 ;  /* 0x0000000b1c537231 */ /* 0x080fe40000000053 */
[----:B------:R-:W-:Y:S02]  /*4560*/  HFMA2 R86, R25, R11, R86 ;  /* 0x0000000b19567231 */ /* 0x000fe40000000056 */
[----:B------:R-:W-:Y:S02]  /*4570*/  HADD2 R83, R83.H0_H0, R83.H1_H1 ;  /* 0x3000005353537230 */ /* 0x000fe40000000800 */
[----:B------:R-:W-:-:S02]  /*4580*/  HADD2 R41, R86.H0_H0, R86.H1_H1 ;  /* 0x3000005656297230 */ /* 0x000fc40000000800 */
[----:B------:R-:W-:Y:S02]  /*4590*/  HADD2 R5, R5.H0_H0, R5.H1_H1 ;  /* 0x3000000505057230 */ /* 0x000fe40000000800 */
[----:B------:R-:W-:-:S03]  /*45a0*/  HADD2 R82, R82.H0_H0, R82.H1_H1 ;  /* 0x3000005252527230 */ /* 0x000fc60000000800 */
[----:B------:R-:W-:Y:S02]  /*45b0*/  PRMT R5, R5, 0x5410, R83 ;  /* 0x0000541005057816 */ /* 0x000fe40000000053 */
[----:B------:R-:W-:-:S04]  /*45c0*/  PRMT R82, R82, 0x5410, R41 ;  /* 0x0000541052527816 */ /* 0x000fc80000000029 */
[----:B------:R-:W-:Y:S01]  /*45d0*/  HFMA2.MMA R24, R5, R20, R24 ;  /* 0x0000001405187235 */ /* 0x000fe20000000018 */
[----:B------:R-:W-:Y:S02]  /*45e0*/  HFMA2 R23, R82, R0, R23 ;  /* 0x0000000052177231 */ /* 0x000fe40000000017 */
.L_x_3017:
[C---:B------:R-:W-:Y:S01]  /*45f0*/  ISETP.GE.AND P0, PT, R44.reuse, c[0x0][0x1b8], PT ;  /* 0x00006e002c007a0c */ /* 0x040fe20003f06270 */
[----:B------:R-:W-:Y:S01]  /*4600*/  UIADD3 UR4, UR4, 0x40, URZ ;  /* 0x0000004004047890 */ /* 0x000fe2000fffe03f */
[----:B------:R-:W-:Y:S01]  /*4610*/  ISETP.LT.AND P1, PT, R44, R21, PT ;  /* 0x000000152c00720c */ /* 0x000fe20003f21270 */
[----:B------:R-:W-:Y:S02]  /*4620*/  IMAD.MOV.U32 R6, RZ, RZ, R2 ;  /* 0x000000ffff067224 */ /* 0x000fe400078e0002 */
[----:B------:R-:W-:-:S10]  /*4630*/  IMAD.MOV.U32 R7, RZ, RZ, R3 ;  /* 0x000000ffff077224 */ /* 0x000fd400078e0003 */
[----:B------:R-:W-:Y:S05]  /*4640*/  @!P0 BRA P1, `(.L_x_3018) ;  /* 0xffffeb2000008947 */ /* 0x000fea000083ffff */
.L_x_3016:
        /* <DEDUP_REMOVED lines=17> */
.L_x_3022:
[----:B------:R-:W0:Y:S02]  /*4760*/  LDS R4, [R0] ;  /* 0x0000000000047984 */ /* 0x000e240000000800 */
[----:B0-----:R-:W-:-:S06]  /*4770*/  HADD2 R5, R4, R7 ;  /* 0x0000000704057230 */ /* 0x001fcc0000000000 */
[----:B------:R-:W0:Y:S02]  /*4780*/  ATOMS.CAST.SPIN R5, [R0], R4, R5 ;  /* 0x000000040005738d */ /* 0x000e240001800005 */
[----:B0-----:R-:W-:-:S13]  /*4790*/  ISETP.EQ.U32.AND P0, PT, R5, 0x1, PT ;  /* 0x000000010500780c */ /* 0x001fda0003f02070 */
[----:B------:R-:W-:Y:S05]  /*47a0*/  @!P0 BRA `(.L_x_3022) ;  /* 0xffffffb000008947 */ /* 0x000fea000383ffff */
[----:B------:R-:W-:Y:S05]  /*47b0*/  BRA `(.L_x_3020) ;  /* 0x0000003000007947 */ /* 0x000fea0003800000 */
.L_x_3021:
[----:B------:R-:W2:Y:S02]  /*47c0*/  LD.E R0, [R2.64] ;  /* 0x0000000602007980 */ /* 0x000ea4000c101900 */
[----:B--2---:R-:W-:-:S05]  /*47d0*/  IMAD.IADD R5, R7, 0x1, R0 ;  /* 0x0000000107057824 */ /* 0x004fca00078e0200 */
[----:B------:R0:W-:Y:S02]  /*47e0*/  ST.E [R2.64], R5 ;  /* 0x0000000502007985 */ /* 0x0001e4000c101906 */
.L_x_3020:
[----:B------:R-:W-:Y:S05]  /*47f0*/  BSYNC B0 ;  /* 0x0000000000007941 */ /* 0x000fea0003800000 */
.L_x_3019:
[----:B------:R-:W2:Y:S02]  /*4800*/  ATOM.E.ADD.F16x2.RN.STRONG.GPU P0, RZ, [R2.64+0x4], R23 ;  /* 0x0000041702ff798a */ /* 0x000ea4000810e9c6 */
[----:B--2---:R-:W-:Y:S05]  /*4810*/  @P0 EXIT ;  /* 0x000000000000094d */ /* 0x004fea0003800000 */
[----:B------:R-:W1:Y:S02]  /*4820*/  QSPC.E.S P0, RZ, [R2+0x4] ;  /* 0x0000040002ff73aa */ /* 0x000e640000000500 */
[----:B-1----:R-:W-:Y:S05]  /*4830*/  @!P0 BRA `(.L_x_3023) ;  /* 0x0000008000008947 */ /* 0x002fea0003800000 */
[----:B0-----:R-:W-:-:S04]  /*4840*/  IADD3 R2, R2, 0x4, RZ ;  /* 0x0000000402027810 */ /* 0x001fc80007ffe0ff */
[----:B------:R-:W-:-:S05]  /*4850*/  LOP3.LUT R2, R2, 0xffffff, RZ, 0xc0, !PT ;  /* 0x00ffffff02027812 */ /* 0x000fca00078ec0ff */
.L_x_3024:
[----:B------:R-:W0:Y:S02]  /*4860*/  LDS R4, [R2] ;  /* 0x0000000002047984 */ /* 0x000e240000000800 */
[----:B0-----:R-:W-:-:S10]  /*4870*/  HFMA2.MMA R5, R4, 1, 1, R23 ;  /* 0x3c003c0004057835 */ /* 0x001fd40000000017 */
[----:B------:R-:W0:Y:S02]  /*4880*/  ATOMS.CAST.SPIN R5, [R2], R4, R5 ;  /* 0x000000040205738d */ /* 0x000e240001800005 */
[----:B0-----:R-:W-:-:S13]  /*4890*/  ISETP.EQ.U32.AND P0, PT, R5, 0x1, PT ;  /* 0x000000010500780c */ /* 0x001fda0003f02070 */
[----:B------:R-:W-:Y:S05]  /*48a0*/  @!P0 BRA `(.L_x_3024) ;  /* 0xffffffb000008947 */ /* 0x000fea000383ffff */
[----:B------:R-:W-:Y:S05]  /*48b0*/  EXIT ;  /* 0x000000000000794d */ /* 0x000fea0003800000 */
.L_x_3023:
[----:B------:R-:W2:Y:S02]  /*48c0*/  LD.E R0, [R2.64+0x4] ;  /* 0x0000040602007980 */ /* 0x000ea4000c101900 */
[----:B0-2---:R-:W-:-:S05]  /*48d0*/  IMAD.IADD R5, R23, 0x1, R0 ;  /* 0x0000000117057824 */ /* 0x005fca00078e0200 */
[----:B------:R-:W-:Y:S01]  /*48e0*/  ST.E [R2.64+0x4], R5 ;  /* 0x0000040502007985 */ /* 0x000fe2000c101906 */
[----:B------:R-:W-:Y:S05]  /*48f0*/  EXIT ;  /* 0x000000000000794d */ /* 0x000fea0003800000 */
.L_x_3025:
        /* <DEDUP_REMOVED lines=16> */
.L_x_3325:


//--------------------- .text._Z23gemm_half_q_half_kernelILi1ELi14ELb1ELb1ELi64EEvPK6__halfPKjS4_S2_PS0_iiiiPKtS7_iiiiiibS2_i --------------------------
	.section	.text._Z23gemm_half_q_half_kernelILi1ELi14ELb1ELb1ELi64EEvPK6__halfPKjS4_S2_PS0_iiiiPKtS7_iiiiiibS2_i,"ax",@progbits
	.sectioninfo	@"SHI_REGISTERS=56"
	.align	128
        .global         _Z23gemm_half_q_half_kernelILi1ELi14ELb1ELb1ELi64EEvPK6__halfPKjS4_S2_PS0_iiiiPKtS7_iiiiiibS2_i
        .type           _Z23gemm_half_q_half_kernelILi1ELi14ELb1ELb1ELi64EEvPK6__halfPKjS4_S2_PS0_iiiiPKtS7_iiiiiibS2_i,@function
        .size           _Z23gemm_half_q_half_kernelILi1ELi14ELb1ELb1ELi64EEvPK6__halfPKjS4_S2_PS0_iiiiPKtS7_iiiiiibS2_i,(.L_x_3326 - _Z23gemm_half_q_half_kernelILi1ELi14ELb1ELb1ELi64EEvPK6__halfPKjS4_S2_PS0_iiiiPKtS7_iiiiiibS2_i)
        .other          _Z23gemm_half_q_half_kernelILi1ELi14ELb1ELb1ELi64EEvPK6__halfPKjS4_S2_PS0_iiiiPKtS7_iiiiiibS2_i,@"STO_CUDA_ENTRY STV_DEFAULT"
_Z23gemm_half_q_half_kernelILi1ELi14ELb1ELb1ELi64EEvPK6__halfPKjS4_S2_PS0_iiiiPKtS7_iiiiiibS2_i:
.text._Z23gemm_half_q_half_kernelILi1ELi14ELb1ELb1ELi64EEvPK6__halfPKjS4_S2_PS0_iiiiPKtS7_iiiiiibS2_i:
        /* <DEDUP_REMOVED lines=9> */
[----:B--2---:R-:W-:-:S04]  /*0090*/  PRMT R0, R3, 0x9910, RZ ;  /* 0x0000991003007816 */ /* 0x004fc800000000ff */
[----:B------:R-:W-:-:S13]  /*00a0*/  ISETP.NE.AND P0, PT, R0, RZ, PT ;  /* 0x000000ff0000720c */ /* 0x000fda0003f05270 */
[----:B------:R-:W-:Y:S05]  /*00b0*/  @!P0 EXIT ;  /* 0x000000000000894d */ /* 0x000fea0003800000 */
        /* <DEDUP_REMOVED lines=34> */
.L_x_3027:
[----:B------:R-:W-:Y:S05]  /*02e0*/  BSYNC B0 ;  /* 0x0000000000007941 */ /* 0x000fea0003800000 */
.L_x_3026:
[----:B------:R-:W-:Y:S05]  /*02f0*/  @P1 EXIT ;  /* 0x000000000000194d */ /* 0x000fea0003800000 */
[----:B0-----:R-:W0:Y:S01]  /*0300*/  LDC.S8 R0, c[0x0][0x1c0] ;  /* 0x00007000ff007b82 */ /* 0x001e220000000200 */
[----:B------:R-:W-:Y:S01]  /*0310*/  IMAD.SHL.U32 R7, R2, 0x80, RZ ;  /* 0x0000008002077824 */ /* 0x000fe200078e00ff */
[----:B0-----:R-:W-:Y:S01]  /*0320*/  ISETP.NE.AND P0, PT, R0, RZ, PT ;  /* 0x000000ff0000720c */ /* 0x001fe20003f05270 */
[----:B------:R-:W-:-:S03]  /*0330*/  IMAD.MOV.U32 R0, RZ, RZ, 0x2 ;  /* 0x00000002ff007424 */ /* 0x000fc600078e00ff */
[----:B------:R-:W-:Y:S01]  /*0340*/  ISETP.NE.OR P0, PT, R2, RZ, !P0 ;  /* 0x000000ff0200720c */ /* 0x000fe20004705670 */
[----:B------:R-:W-:-:S03]  /*0350*/  IMAD.WIDE R6, R7, R0, c[0x0][0x198] ;  /* 0x0000660007067625 */ /* 0x000fc600078e0200 */
        /* <DEDUP_REMOVED lines=10> */
[----:B------:R-:W-:Y:S01]  /*0400*/  IMAD.MOV.U32 R10, RZ, RZ, R12 ;  /* 0x000000ffff0a7224 */ /* 0x000fe200078e000c */
[----:B------:R-:W-:Y:S01]  /*0410*/  LEA.HI R11, R5, R8, RZ, 0x3 ;  /* 0x00000008050b7211 */ /* 0x000fe200078f18ff */
[----:B------:R-:W-:Y:S01]  /*0420*/  IMAD.MOV.U32 R5, RZ, RZ, RZ ;  /* 0x000000ffff057224 */ /* 0x000fe200078e00ff */
[----:B------:R-:W-:Y:S02]  /*0430*/  LOP3.LUT R9, R9, 0x10, RZ, 0xc0, !PT ;  /* 0x0000001009097812 */ /* 0x000fe400078ec0ff */
[----:B------:R-:W-:Y:S02]  /*0440*/  SHF.R.S32.HI R11, RZ, 0x3, R11 ;  /* 0x00000003ff0b7819 */ /* 0x000fe4000001140b */
.L_x_3029:
[----:B-----5:R-:W-:Y:S02]  /*0450*/  IMAD.IADD R17, R4, 0x1, R5 ;  /* 0x0000000104117824 */ /* 0x020fe400078e0205 */
[----:B-1----:R-:W-:Y:S02]  /*0460*/  IMAD.MOV.U32 R15, RZ, RZ, 0x4 ;  /* 0x00000004ff0f7424 */ /* 0x002fe400078e00ff */
        /* <DEDUP_REMOVED lines=41> */
.L_x_3028:
[----:B0-----:R-:W2:Y:S04]  /*0700*/  LDL.64 R10, [R1] ;  /* 0x00000000010a7983 */ /* 0x001ea80000100a00 */
[----:B------:R0:W3:Y:S01]  /*0710*/  LDG.E.U16.CONSTANT R23, [R6.64+0x2] ;  /* 0x0000020606177981 */ /* 0x0000e2000c1e9500 */
        /* <DEDUP_REMOVED lines=14> */
[----:B0-----:R-:W-:Y:S02]  /*0800*/  @P5 IMNMX R7, R12, c[0x0][0x1b8], PT ;  /* 0x00006e000c075a17 */ /* 0x001fe40003800200 */
[----:B------:R-:W-:Y:S02]  /*0810*/  @P3 IADD3 R4, R4, -c[0x0][0x1ac], RZ ;  /* 0x80006b0004043a10 */ /* 0x000fe40007ffe0ff */
[----:B------:R-:W-:-:S02]  /*0820*/  @P4 IMNMX R6, R12, c[0x0][0x1b4], PT ;  /* 0x00006d000c064a17 */ /* 0x000fc40003800200 */
[----:B------:R-:W-:Y:S02]  /*0830*/  @P1 LEA.HI R5, R5, R0, RZ, 0x5 ;  /* 0x0000000005051211 */ /* 0x000fe400078f28ff */
[----:B------:R-:W-:Y:S02]  /*0840*/  @P5 IADD3 R0, R7, -c[0x0][0x1b4], RZ ;  /* 0x80006d0007005a10 */ /* 0x000fe40007ffe0ff */
[----:B------:R-:W-:Y:S02]  /*0850*/  @P3 SHF.R.S32.HI R7, RZ, 0x1f, R4 ;  /* 0x0000001fff073819 */ /* 0x000fe40000011404 */
[----:B------:R-:W-:Y:S02]  /*0860*/  @P4 IADD3 R6, R6, -c[0x0][0x1b0], RZ ;  /* 0x80006c0006064a10 */ /* 0x000fe40007ffe0ff */
[----:B-1----:R-:W-:Y:S02]  /*0870*/  @P6 IMNMX R14, R12, c[0x0][0x1bc], PT ;  /* 0x00006f000c0e6a17 */ /* 0x002fe40003800200 */
        /* <DEDUP_REMOVED lines=28> */
[----:B------:R-:W-:-:S04]  /*0a40*/  PRMT R22, RZ, 0x5410, RZ ;  /* 0x00005410ff167816 */ /* 0x000fc800000000ff */
        /* <DEDUP_REMOVED lines=16> */
[----:B------:R-:W-:-:S02]  /*0b50*/  SHF.R.S32.HI R30, RZ, 0x1f, R30 ;  /* 0x0000001fff1e7819 */ /* 0x000fc4000001141e */
.L_x_3032:
        /* <DEDUP_REMOVED lines=8> */
[----:B------:R-:W-:Y:S02]  /*0be0*/  IADD3 R32, R12, 0x20, RZ ;  /* 0x000000200c207810 */ /* 0x000fe40007ffe0ff */
[----:B--2---:R-:W-:Y:S02]  /*0bf0*/  @!P0 PRMT R0, R6, 0x7610, R0 ;  /* 0x0000761006008816 */ /* 0x004fe40000000000 */
[----:B------:R-:W-:Y:S01]  /*0c00*/  @!P0 PRMT R24, R7, 0x7610, R24 ;  /* 0x0000761007188816 */ /* 0x000fe20000000018 */
[----:B---3--:R-:W-:Y:S01]  /*0c10*/  @!P0 IMAD.IADD R23, R5, 0x1, R12 ;  /* 0x0000000105178824 */ /* 0x008fe200078e020c */
[----:B------:R-:W-:-:S02]  /*0c20*/  @!P0 PRMT R0, R0, 0x7610, R6 ;  /* 0x0000761000008816 */ /* 0x000fc40000000006 */
[----:B------:R-:W-:Y:S01]  /*0c30*/  @!P0 PRMT R24, R24, 0x7610, R7 ;  /* 0x0000761018188816 */ /* 0x000fe20000000007 */
[----:B------:R-:W-:Y:S05]  /*0c40*/  @P2 BRA `(.L_x_3031) ;  /* 0x0000236000002947 */ /* 0x000fea0003800000 */
[----:B------:R-:W2:Y:S01]  /*0c50*/  LDG.E.128.CONSTANT R12, [R26.64] ;  /* 0x000000061a0c7981 */ /* 0x000ea2000c1e9d00 */
[----:B------:R-:W-:-:S03]  /*0c60*/  IMAD.MOV.U32 R29, RZ, RZ, c[0x0][0x18c] ;  /* 0x00006300ff1d7624 */ /* 0x000fc600078e00ff */
[----:B------:R-:W0:Y:S02]  /*0c70*/  LDS.64 R16, [UR4] ;  /* 0x00000004ff107984 */ /* 0x000e240008000a00 */
[----:B------:R-:W-:-:S04]  /*0c80*/  LEA R36, P0, R29, R26, 0x2 ;  /* 0x0000001a1d247211 */ /* 0x000fc800078010ff */
[----:B------:R-:W-:-:S05]  /*0c90*/  LEA.HI.X R37, R29, R27, R30, 0x2, P0 ;  /* 0x0000001b1d257211 */ /* 0x000fca00000f141e */
[----:B------:R1:W3:Y:S01]  /*0ca0*/  LDG.E.128.CONSTANT R8, [R36.64] ;  /* 0x0000000624087981 */ /* 0x0002e2000c1e9d00 */
[----:B------:R-:W-:-:S05]  /*0cb0*/  IMAD.WIDE R34, R29, 0x4, R36 ;  /* 0x000000041d227825 */ /* 0x000fca00078e0224 */
[----:B------:R4:W5:Y:S01]  /*0cc0*/  LDG.E.128.CONSTANT R4, [R34.64] ;  /* 0x0000000622047981 */ /* 0x000962000c1e9d00 */
[----:B------:R-:W-:-:S04]  /*0cd0*/  IMAD.WIDE R28, R29, 0x4, R34 ;  /* 0x000000041d1c7825 */ /* 0x000fc800078e0222 */
[----:B------:R-:W-:Y:S01]  /*0ce0*/  IMAD.MOV.U32 R18, RZ, RZ, 0x2c00 ;  /* 0x00002c00ff127424 */ /* 0x000fe200078e00ff */
[--C-:B0-----:R-:W-:Y:S02]  /*0cf0*/  HADD2.F32 R40, -RZ, R16.reuse.H0_H0 ;  /* 0x20000010ff287230 */ /* 0x101fe40000004100 */
[----:B----4-:R-:W-:Y:S02]  /*0d00*/  HADD2.F32 R35, -RZ, R16.H1_H1 ;  /* 0x30000010ff237230 */ /* 0x010fe40000004100 */
[--C-:B------:R-:W-:Y:S02]  /*0d10*/  HADD2.F32 R16, -RZ, R17.reuse.H0_H0 ;  /* 0x20000011ff107230 */ /* 0x100fe40000004100 */
[----:B------:R-:W-:Y:S01]  /*0d20*/  HADD2.F32 R17, -RZ, R17.H1_H1 ;  /* 0x30000011ff117230 */ /* 0x000fe20000004100 */
[C---:B--2---:R-:W-:Y:S02]  /*0d30*/  LOP3.LUT R39, R12.reuse, 0xf000f, RZ, 0xc0, !PT ;  /* 0x000f000f0c277812 */ /* 0x044fe400078ec0ff */
[----:B------:R-:W-:-:S02]  /*0d40*/  LOP3.LUT R33, R12, 0xf000f0, RZ, 0xc0, !PT ;  /* 0x00f000f00c217812 */ /* 0x000fc400078ec0ff */
[----:B------:R-:W-:Y:S02]  /*0d50*/  SHF.R.U32.HI R25, RZ, 0x8, R12 ;  /* 0x00000008ff197819 */ /* 0x000fe4000001160c */
[C---:B------:R-:W-:Y:S02]  /*0d60*/  LOP3.LUT R12, R13.reuse, 0xf000f, RZ, 0xc0, !PT ;  /* 0x000f000f0d0c7812 */ /* 0x040fe400078ec0ff */
[----:B------:R-:W-:Y:S02]  /*0d70*/  LOP3.LUT R38, R13, 0xf000f0, RZ, 0xc0, !PT ;  /* 0x00f000f00d267812 */ /* 0x000fe400078ec0ff */
[----:B------:R-:W-:Y:S02]  /*0d80*/  SHF.R.U32.HI R31, RZ, 0x8, R13 ;  /* 0x00000008ff1f7819 */ /* 0x000fe4000001160d */
[----:B------:R-:W-:Y:S02]  /*0d90*/  LOP3.LUT R13, R14, 0xf000f, RZ, 0xc0, !PT ;  /* 0x000f000f0e0d7812 */ /* 0x000fe400078ec0ff */
[----:B------:R-:W-:-:S02]  /*0da0*/  LOP3.LUT R39, R39, 0x64006400, RZ, 0xfc, !PT ;  /* 0x6400640027277812 */ /* 0x000fc400078efcff */
[----:B------:R-:W-:Y:S02]  /*0db0*/  LOP3.LUT R13, R13, 0x64006400, RZ, 0xfc, !PT ;  /* 0x640064000d0d7812 */ /* 0x000fe400078efcff */
[----:B------:R-:W-:Y:S01]  /*0dc0*/  LOP3.LUT R12, R12, 0x64006400, RZ, 0xfc, !PT ;  /* 0x640064000c0c7812 */ /* 0x000fe200078efcff */
[----:B------:R-:W-:Y:S01]  /*0dd0*/  HADD2 R42, R39, -1032, -1032 ;  /* 0xe408e408272a7430 */ /* 0x000fe20000000000 */
[----:B-1----:R-:W-:Y:S01]  /*0de0*/  LOP3.LUT R37, R15, 0xf000f, RZ, 0xc0, !PT ;  /* 0x000f000f0f257812 */ /* 0x002fe200078ec0ff */
[----:B------:R-:W-:Y:S01]  /*0df0*/  HADD2 R41, R13, -1032, -1032 ;  /* 0xe408e4080d297430 */ /* 0x000fe20000000000 */
[----:B------:R-:W-:Y:S01]  /*0e00*/  LOP3.LUT R36, R14, 0xf000f0, RZ, 0xc0, !PT ;  /* 0x00f000f00e247812 */ /* 0x000fe200078ec0ff */
[----:B------:R-:W-:Y:S01]  /*0e10*/  HADD2 R39, R12, -1032, -1032 ;  /* 0xe408e4080c277430 */ /* 0x000fe20000000000 */
[----:B------:R-:W-:Y:S01]  /*0e20*/  LOP3.LUT R37, R37, 0x64006400, RZ, 0xfc, !PT ;  /* 0x6400640025257812 */ /* 0x000fe200078efcff */
[--C-:B------:R-:W-:Y:S01]  /*0e30*/  HADD2.F32 R43, -RZ, R42.reuse.H0_H0 ;  /* 0x2000002aff2b7230 */ /* 0x100fe20000004100 */
[----:B------:R-:W0:Y:S01]  /*0e40*/  LDS.64 R12, [UR4+0x8] ;  /* 0x00000804ff0c7984 */ /* 0x000e220008000a00 */
[----:B------:R-:W-:Y:S01]  /*0e50*/  HADD2.F32 R47, -RZ, R41.H0_H0 ;  /* 0x20000029ff2f7230 */ /* 0x000fe20000004100 */
[----:B------:R-:W-:Y:S01]  /*0e60*/  LOP3.LUT R34, R15, 0xf000f0, RZ, 0xc0, !PT ;  /* 0x00f000f00f227812 */ /* 0x000fe200078ec0ff */
[--C-:B------:R-:W-:Y:S01]  /*0e70*/  HADD2.F32 R45, -RZ, R39.reuse.H0_H0 ;  /* 0x20000027ff2d7230 */ /* 0x100fe20000004100 */
[----:B------:R-:W-:Y:S01]  /*0e80*/  FFMA.FTZ R43, R43, R40, RZ ;  /* 0x000000282b2b7223 */ /* 0x000fe200000100ff */
[----:B------:R-:W-:Y:S01]  /*0e90*/  HADD2.F32 R46, -RZ, R42.H1_H1 ;  /* 0x3000002aff2e7230 */ /* 0x000fe20000004100 */
[C---:B------:R-:W-:Y:S01]  /*0ea0*/  FFMA.FTZ R42, R40.reuse, R47, RZ ;  /* 0x0000002f282a7223 */ /* 0x040fe200000100ff */
[----:B------:R-:W-:Y:S01]  /*0eb0*/  HADD2.F32 R47, -RZ, R39.H1_H1 ;  /* 0x30000027ff2f7230 */ /* 0x000fe20000004100 */
[----:B------:R-:W-:Y:S01]  /*0ec0*/  FFMA.FTZ R44, R40, R45, RZ ;  /* 0x0000002d282c7223 */ /* 0x000fe200000100ff */
[----:B------:R-:W-:Y:S01]  /*0ed0*/  HADD2 R37, R37, -1032, -1032 ;  /* 0xe408e40825257430 */ /* 0x000fe20000000000 */
[----:B------:R-:W-:Y:S01]  /*0ee0*/  FFMA.FTZ R39, R46, R35, R43 ;  /* 0x000000232e277223 */ /* 0x000fe2000001002b */
[----:B------:R-:W-:Y:S01]  /*0ef0*/  LOP3.LUT R43, R33, 0x64006400, RZ, 0xfc, !PT ;  /* 0x64006400212b7812 */ /* 0x000fe200078efcff */
[C---:B------:R-:W-:Y:S01]  /*0f00*/  FFMA.FTZ R33, R35.reuse, R47, R44 ;  /* 0x0000002f23217223 */ /* 0x040fe2000001002c */
[----:B------:R-:W-:Y:S01]  /*0f10*/  LOP3.LUT R45, R38, 0x64006400, RZ, 0xfc, !PT ;  /* 0x64006400262d7812 */ /* 0x000fe200078efcff */
[----:B------:R-:W-:Y:S01]  /*0f20*/  HADD2.F32 R49, -RZ, R37.H0_H0 ;  /* 0x20000025ff317230 */ /* 0x000fe20000004100 */
[----:B------:R-:W-:Y:S01]  /*0f30*/  LOP3.LUT R47, R36, 0x64006400, RZ, 0xfc, !PT ;  /* 0x64006400242f7812 */ /* 0x000fe200078efcff */
[-C--:B------:R-:W-:Y:S01]  /*0f40*/  HFMA2 R36, R43, R18.reuse.H0_H0, -72, -72 ;  /* 0xd480d4802b247431 */ /* 0x080fe20000040012 */
[----:B------:R-:W-:Y:S01]  /*0f50*/  LOP3.LUT R43, R34, 0x64006400, RZ, 0xfc, !PT ;  /* 0x64006400222b7812 */ /* 0x000fe200078efcff */
[----:B------:R-:W-:Y:S01]  /*0f60*/  HADD2.F32 R41, -RZ, R41.H1_H1 ;  /* 0x30000029ff297230 */ /* 0x000fe20000004100 */
[----:B------:R-:W-:Y:S01]  /*0f70*/  FFMA.FTZ R40, R40, R49, RZ ;  /* 0x0000003128287223 */ /* 0x000fe200000100ff */
[-C--:B------:R-:W-:Y:S01]  /*0f80*/  HFMA2 R38, R45, R18.reuse.H0_H0, -72, -72 ;  /* 0xd480d4802d267431 */ /* 0x080fe20000040012 */
[----:B------:R-:W-:Y:S01]  /*0f90*/  SHF.R.U32.HI R14, RZ, 0x8, R14 ;  /* 0x00000008ff0e7819 */ /* 0x000fe2000001160e */
[----:B------:R-:W-:Y:S01]  /*0fa0*/  HADD2.F32 R45, -RZ, R37.H1_H1 ;  /* 0x30000025ff2d7230 */ /* 0x000fe20000004100 */
[C---:B------:R-:W-:Y:S01]  /*0fb0*/  FFMA.FTZ R41, R35.reuse, R41, R42 ;  /* 0x0000002923297223 */ /* 0x040fe2000001002a */
[-C--:B------:R-:W-:Y:S01]  /*0fc0*/  HFMA2 R34, R47, R18.reuse.H0_H0, -72, -72 ;  /* 0xd480d4802f227431 */ /* 0x080fe20000040012 */
[----:B------:R-:W-:Y:S01]  /*0fd0*/  SHF.R.U32.HI R15, RZ, 0x8, R15 ;  /* 0x00000008ff0f7819 */ /* 0x000fe2000001160f */
[----:B------:R-:W-:Y:S01]  /*0fe0*/  HFMA2 R37, R43, R18.H0_H0, -72, -72 ;  /* 0xd480d4802b257431 */ /* 0x000fe20000040012 */
[----:B------:R-:W-:Y:S01]  /*0ff0*/  FFMA.FTZ R45, R35, R45, R40 ;  /* 0x0000002d232d7223 */ /* 0x000fe20000010028 */
[----:B------:R-:W-:-:S02]  /*1000*/  HADD2.F32 R42, -RZ, R36.H0_H0 ;  /* 0x20000024ff2a7230 */ /* 0x000fc40000004100 */
        /* <DEDUP_REMOVED lines=22> */
[----:B------:R-:W-:Y:S01]  /*1170*/  HADD2 R40, R33, -1032, -1032 ;  /* 0xe408e40821287430 */ /* 0x000fe20000000000 */
[----:B------:R-:W-:Y:S01]  /*1180*/  LOP3.LUT R34, R34, 0x64006400, RZ, 0xfc, !PT ;  /* 0x6400640022227812 */ /* 0x000fe200078efcff */
[----:B------:R-:W-:Y:S01]  /*1190*/  HADD2.F32 R33, -RZ, R13.H0_H0 ;  /* 0x2000000dff217230 */ /* 0x000fe20000004100 */
[----:B------:R-:W-:-:S02]  /*11a0*/  LOP3.LUT R37, R37, 0x64006400, RZ, 0xfc, !PT ;  /* 0x6400640025257812 */ /* 0x000fc400078efcff */
[----:B------:R-:W-:Y:S01]  /*11b0*/  LOP3.LUT R41, R39, 0x64006400, RZ, 0xfc, !PT ;  /* 0x6400640027297812 */ /* 0x000fe200078efcff */
[--C-:B------:R-:W-:Y:S01]  /*11c0*/  HADD2.F32 R43, -RZ, R40.reuse.H0_H0 ;  /* 0x20000028ff2b7230 */ /* 0x100fe20000004100 */
[----:B------:R-:W-:Y:S01]  /*11d0*/  LOP3.LUT R25, R25, 0xf000f0, RZ, 0xc0, !PT ;  /* 0x00f000f019197812 */ /* 0x000fe200078ec0ff */
[----:B------:R-:W-:Y:S01]  /*11e0*/  HADD2 R44, R34, -1032, -1032 ;  /* 0xe408e408222c7430 */ /* 0x000fe20000000000 */
[----:B------:R-:W-:Y:S01]  /*11f0*/  LOP3.LUT R31, R31, 0xf000f0, RZ, 0xc0, !PT ;  /* 0x00f000f01f1f7812 */ /* 0x000fe200078ec0ff */
[----:B------:R-:W-:Y:S01]  /*1200*/  HADD2.F32 R34, -RZ, R13.H1_H1 ;  /* 0x3000000dff227230 */ /* 0x000fe20000004100 */
[----:B------:R-:W-:Y:S01]  /*1210*/  FFMA.FTZ R16, R43, R38, R16 ;  /* 0x000000262b107223 */ /* 0x000fe20000010010 */
[----:B------:R-:W-:Y:S01]  /*1220*/  HADD2 R39, R37, -1032, -1032 ;  /* 0xe408e40825277430 */ /* 0x000fe20000000000 */
[----:B------:R-:W-:Y:S01]  /*1230*/  LOP3.LUT R25, R25, 0x64006400, RZ, 0xfc, !PT ;  /* 0x6400640019197812 */ /* 0x000fe200078efcff */
[----:B------:R-:W-:Y:S01]  /*1240*/  HADD2.F32 R13, -RZ, R40.H1_H1 ;  /* 0x30000028ff0d7230 */ /* 0x000fe20000004100 */
[----:B------:R-:W-:Y:S01]  /*1250*/  LOP3.LUT R15, R15, 0xf000f0, RZ, 0xc0, !PT ;  /* 0x00f000f00f0f7812 */ /* 0x000fe200078ec0ff */
[----:B------:R-:W-:Y:S01]  /*1260*/  HADD2 R37, R41, -1032, -1032 ;  /* 0xe408e40829257430 */ /* 0x000fe20000000000 */
[----:B------:R-:W-:Y:S01]  /*1270*/  LOP3.LUT R14, R14, 0xf000f0, RZ, 0xc0, !PT ;  /* 0x00f000f00e0e7812 */ /* 0x000fe200078ec0ff */
[--C-:B------:R-:W-:Y:S01]  /*1280*/  HADD2.F32 R41, -RZ, R44.reuse.H0_H0 ;  /* 0x2000002cff297230 */ /* 0x100fe20000004100 */
[----:B------:R-:W-:Y:S01]  /*1290*/  FFMA.FTZ R40, R13, R12, R16 ;  /* 0x0000000c0d287223 */ /* 0x000fe20000010010 */
[----:B------:R-:W-:Y:S01]  /*12a0*/  HADD2.F32 R42, -RZ, R39.H0_H0 ;  /* 0x20000027ff2a7230 */ /* 0x000fe20000004100 */
[----:B------:R-:W-:Y:S01]  /*12b0*/  LOP3.LUT R13, R31, 0x64006400, RZ, 0xfc, !PT ;  /* 0x640064001f0d7812 */ /* 0x000fe200078efcff */
        /* <DEDUP_REMOVED lines=8> */
[-C--:B------:R-:W-:Y:S01]  /*1340*/  HFMA2 R31, R25, R18.reuse.H0_H0, -72, -72 ;  /* 0xd480d480191f7431 */ /* 0x080fe20000040012 */
[C---:B------:R-:W-:Y:S01]  /*1350*/  FFMA.FTZ R36, R12.reuse, R39, R35 ;  /* 0x000000270c247223 */ /* 0x040fe20000010023 */
[-C--:B------:R-:W-:Y:S01]  /*1360*/  HFMA2 R25, R13, R18.reuse.H0_H0, -72, -72 ;  /* 0xd480d4800d197431 */ /* 0x080fe20000040012 */
[----:B------:R-:W-:Y:S01]  /*1370*/  FFMA.FTZ R42, R12, R37, R17 ;  /* 0x000000250c2a7223 */ /* 0x000fe20000010011 */
[----:B------:R-:W-:Y:S01]  /*1380*/  LOP3.LUT R15, R15, 0x64006400, RZ, 0xfc, !PT ;  /* 0x640064000f0f7812 */ /* 0x000fe200078efcff */
[----:B------:R-:W-:Y:S01]  /*1390*/  HADD2.F32 R12, -RZ, R31.H0_H0 ;  /* 0x2000001fff0c7230 */ /* 0x000fe20000004100 */
[----:B------:R-:W-:Y:S01]  /*13a0*/  LOP3.LUT R35, R14, 0x64006400, RZ, 0xfc, !PT ;  /* 0x640064000e237812 */ /* 0x000fe200078efcff */
[----:B------:R-:W-:Y:S01]  /*13b0*/  HADD2.F32 R13, -RZ, R25.H0_H0 ;  /* 0x20000019ff0d7230 */ /* 0x000fe20000004100 */
[----:B------:R-:W0:Y:S01]  /*13c0*/  LDS.64 R16, [UR4+0x10] ;  /* 0x00001004ff107984 */ /* 0x000e220008000a00 */
[-C--:B------:R-:W-:Y:S01]  /*13d0*/  HFMA2 R39, R15, R18.reuse.H0_H0, -72, -72 ;  /* 0xd480d4800f277431 */ /* 0x080fe20000040012 */
[----:B------:R-:W-:Y:S01]  /*13e0*/  FFMA.FTZ R40, R12, R33, R40 ;  /* 0x000000210c287223 */ /* 0x000fe20000010028 */
[----:B------:R-:W-:Y:S01]  /*13f0*/  HFMA2 R35, R35, R18.H0_H0, -72, -72 ;  /* 0xd480d48023237431 */ /* 0x000fe20000040012 */
[----:B------:R-:W-:-:S02]  /*1400*/  FFMA.FTZ R38, R33, R13, R38 ;  /* 0x0000000d21267223 */ /* 0x000fc40000010026 */
[----:B------:R1:W2:Y:S02]  /*1410*/  LDG.E.128.CONSTANT R12, [R28.64] ;  /* 0x000000061c0c7981 */ /* 0x0002a4000c1e9d00 */
[----:B------:R-:W-:-:S05]  /*1420*/  HADD2.F32 R37, -RZ, R35.H0_H0 ;  /* 0x20000023ff257230 */ /* 0x000fca0000004100 */
[C---:B------:R-:W-:Y:S01]  /*1430*/  FFMA.FTZ R36, R33.reuse, R37, R36 ;  /* 0x0000002521247223 */ /* 0x040fe20000010024 */
[--C-:B------:R-:W-:Y:S02]  /*1440*/  HADD2.F32 R37, -RZ, R39.reuse.H0_H0 ;  /* 0x20000027ff257230 */ /* 0x100fe40000004100 */
[----:B------:R-:W-:Y:S02]  /*1450*/  HADD2.F32 R39, -RZ, R39.H1_H1 ;  /* 0x30000027ff277230 */ /* 0x000fe40000004100 */
[----:B------:R-:W-:Y:S01]  /*1460*/  HADD2.F32 R25, -RZ, R25.H1_H1 ;  /* 0x30000019ff197230 */ /* 0x000fe20000004100 */
[----:B------:R-:W-:Y:S01]  /*1470*/  FFMA.FTZ R37, R33, R37, R42 ;  /* 0x0000002521257223 */ /* 0x000fe2000001002a */
[----:B------:R-:W-:Y:S02]  /*1480*/  HADD2.F32 R35, -RZ, R35.H1_H1 ;  /* 0x30000023ff237230 */ /* 0x000fe40000004100 */
[----:B------:R-:W-:Y:S01]  /*1490*/  HADD2.F32 R31, -RZ, R31.H1_H1 ;  /* 0x3000001fff1f7230 */ /* 0x000fe20000004100 */
[----:B-1----:R-:W-:Y:S01]  /*14a0*/  FFMA.FTZ R28, R34, R39, R37 ;  /* 0x00000027221c7223 */ /* 0x002fe20000010025 */
[----:B---3--:R-:W-:Y:S01]  /*14b0*/  LOP3.LUT R37, R8, 0xf000f, RZ, 0xc0, !PT ;  /* 0x000f000f08257812 */ /* 0x008fe200078ec0ff */
[C---:B------:R-:W-:Y:S01]  /*14c0*/  FFMA.FTZ R33, R34.reuse, R25, R38 ;  /* 0x0000001922217223 */ /* 0x040fe20000010026 */
[----:B------:R-:W-:Y:S01]  /*14d0*/  SHF.R.U32.HI R29, RZ, 0x8, R8 ;  /* 0x00000008ff1d7819 */ /* 0x000fe20000011608 */
[----:B------:R-:W-:Y:S01]  /*14e0*/  FFMA.FTZ R25, R34, R35, R36 ;  /* 0x0000002322197223 */ /* 0x000fe20000010024 */
[----:B------:R-:W-:Y:S01]  /*14f0*/  LOP3.LUT R36, R8, 0xf000f0, RZ, 0xc0, !PT ;  /* 0x00f000f008247812 */ /* 0x000fe200078ec0ff */
[----:B------:R-:W-:Y:S01]  /*1500*/  FFMA.FTZ R31, R31, R34, R40 ;  /* 0x000000221f1f7223 */ /* 0x000fe20000010028 */
[----:B------:R-:W-:-:S02]  /*1510*/  LOP3.LUT R39, R9, 0xf000f, RZ, 0xc0, !PT ;  /* 0x000f000f09277812 */ /* 0x000fc400078ec0ff */
[----:B------:R-:W-:Y:S02]  /*1520*/  LOP3.LUT R35, R9, 0xf000f0, RZ, 0xc0, !PT ;  /* 0x00f000f009237812 */ /* 0x000fe400078ec0ff */
[----:B------:R-:W-:Y:S02]  /*1530*/  SHF.R.U32.HI R34, RZ, 0x8, R9 ;  /* 0x00000008ff227819 */ /* 0x000fe40000011609 */
[----:B------:R-:W-:Y:S02]  /*1540*/  LOP3.LUT R8, R37, 0x64006400, RZ, 0xfc, !PT ;  /* 0x6400640025087812 */ /* 0x000fe400078efcff */
[----:B------:R-:W-:Y:S02]  /*1550*/  LOP3.LUT R9, R10, 0xf000f, RZ, 0xc0, !PT ;  /* 0x000f000f0a097812 */ /* 0x000fe400078ec0ff */
[----:B------:R-:W-:Y:S01]  /*1560*/  LOP3.LUT R40, R11, 0xf000f, RZ, 0xc0, !PT ;  /* 0x000f000f0b287812 */ /* 0x000fe200078ec0ff */
[----:B------:R-:W-:Y:S01]  /*1570*/  HADD2 R8, R8, -1032, -1032 ;  /* 0xe408e40808087430 */ /* 0x000fe20000000000 */
[----:B------:R-:W-:-:S02]  /*1580*/  LOP3.LUT R9, R9, 0x64006400, RZ, 0xfc, !PT ;  /* 0x6400640009097812 */ /* 0x000fc400078efcff */
[----:B------:R-:W-:Y:S02]  /*1590*/  LOP3.LUT R39, R39, 0x64006400, RZ, 0xfc, !PT ;  /* 0x6400640027277812 */ /* 0x000fe400078efcff */
[----:B------:R-:W-:Y:S01]  /*15a0*/  LOP3.LUT R41, R40, 0x64006400, RZ, 0xfc, !PT ;  /* 0x6400640028297812 */ /* 0x000fe200078efcff */
[--C-:B------:R-:W-:Y:S02]  /*15b0*/  HADD2.F32 R40, -RZ, R8.reuse.H0_H0 ;  /* 0x20000008ff287230 */ /* 0x100fe40000004100 */
[----:B------:R-:W-:Y:S02]  /*15c0*/  HADD2.F32 R43, -RZ, R8.H1_H1 ;  /* 0x30000008ff2b7230 */ /* 0x000fe40000004100 */
[----:B------:R-:W-:Y:S02]  /*15d0*/  HADD2 R42, R9, -1032, -1032 ;  /* 0xe408e408092a7430 */ /* 0x000fe40000000000 */
[----:B------:R-:W1:Y:S01]  /*15e0*/  LDS.64 R8, [UR4+0x18] ;  /* 0x00001804ff087984 */ /* 0x000e620008000a00 */
[----:B------:R-:W-:-:S02]  /*15f0*/  HADD2 R44, R39, -1032, -1032 ;  /* 0xe408e408272c7430 */ /* 0x000fc40000000000 */
[----:B------:R-:W-:Y:S02]  /*1600*/  HADD2 R39, R41, -1032, -1032 ;  /* 0xe408e40829277430 */ /* 0x000fe40000000000 */
[----:B0-----:R-:W-:Y:S02]  /*1610*/  HADD2.F32 R41, -RZ, R16.H0_H0 ;  /* 0x20000010ff297230 */ /* 0x001fe40000004100 */
[----:B------:R-:W-:Y:S02]  /*1620*/  HADD2.F32 R48, -RZ, R44.H0_H0 ;  /* 0x2000002cff307230 */ /* 0x000fe40000004100 */
[----:B------:R-:W-:Y:S02]  /*1630*/  HADD2.F32 R50, -RZ, R42.H0_H0 ;  /* 0x2000002aff327230 */ /* 0x000fe40000004100 */
[----:B------:R-:W-:Y:S01]  /*1640*/  HADD2.F32 R16, -RZ, R16.H1_H1 ;  /* 0x30000010ff107230 */ /* 0x000fe20000004100 */
[C---:B------:R-:W-:Y:S01]  /*1650*/  FFMA.FTZ R47, R41.reuse, R48, RZ ;  /* 0x00000030292f7223 */ /* 0x040fe200000100ff */
[----:B------:R-:W-:Y:S01]  /*1660*/  HADD2.F32 R44, -RZ, R44.H1_H1 ;  /* 0x3000002cff2c7230 */ /* 0x000fe20000004100 */
[----:B------:R-:W-:Y:S01]  /*1670*/  LOP3.LUT R38, R10, 0xf000f0, RZ, 0xc0, !PT ;  /* 0x00f000f00a267812 */ /* 0x000fe200078ec0ff */
[----:B------:R-:W-:Y:S01]  /*1680*/  HADD2.F32 R42, -RZ, R42.H1_H1 ;  /* 0x3000002aff2a7230 */ /* 0x000fe20000004100 */
[----:B------:R-:W-:Y:S01]  /*1690*/  FFMA.FTZ R45, R41, R50, RZ ;  /* 0x00000032292d7223 */ /* 0x000fe200000100ff */
[----:B------:R-:W-:-:S02]  /*16a0*/  LOP3.LUT R37, R11, 0xf000f0, RZ, 0xc0, !PT ;  /* 0x00f000f00b257812 */ /* 0x000fc400078ec0ff */
[----:B------:R-:W-:Y:S01]  /*16b0*/  LOP3.LUT R49, R36, 0x64006400, RZ, 0xfc, !PT ;  /* 0x6400640024317812 */ /* 0x000fe200078efcff */
[----:B------:R-:W-:Y:S01]  /*16c0*/  FFMA.FTZ R36, R16, R44, R47 ;  /* 0x0000002c10247223 */ /* 0x000fe2000001002f */
[----:B------:R-:W-:Y:S02]  /*16d0*/  LOP3.LUT R47, R35, 0x64006400, RZ, 0xfc, !PT ;  /* 0x64006400232f7812 */ /* 0x000fe400078efcff */
[----:B------:R-:W-:Y:S01]  /*16e0*/  LOP3.LUT R51, R38, 0x64006400, RZ, 0xfc, !PT ;  /* 0x6400640026337812 */ /* 0x000fe200078efcff */
[----:B------:R-:W-:Y:S01]  /*16f0*/  FFMA.FTZ R38, R16, R42, R45 ;  /* 0x0000002a10267223 */ /* 0x000fe2000001002d */
[--C-:B------:R-:W-:Y:S01]  /*1700*/  HADD2.F32 R46, -RZ, R39.reuse.H0_H0 ;  /* 0x20000027ff2e7230 */ /* 0x100fe20000004100 */
[----:B------:R-:W-:Y:S01]  /*1710*/  LOP3.LUT R45, R37, 0x64006400, RZ, 0xfc, !PT ;  /* 0x64006400252d7812 */ /* 0x000fe200078efcff */
[-C--:B------:R-:W-:Y:S01]  /*1720*/  HFMA2 R37, R47, R18.reuse.H0_H0, -72, -72 ;  /* 0xd480d4802f257431 */ /* 0x080fe20000040012 */
[----:B------:R-:W-:Y:S01]  /*1730*/  FFMA.FTZ R40, R40, R41, RZ ;  /* 0x0000002928287223 */ /* 0x000fe200000100ff */
[----:B------:R-:W-:Y:S01]  /*1740*/  HADD2.F32 R47, -RZ, R39.H1_H1 ;  /* 0x30000027ff2f7230 */ /* 0x000fe20000004100 */
[----:B------:R-:W-:Y:S01]  /*1750*/  FFMA.FTZ R41, R41, R46, RZ ;  /* 0x0000002e29297223 */ /* 0x000fe200000100ff */
[----:B------:R-:W-:-:S02]  /*1760*/  HFMA2 R35, R49, R18.H0_H0, -72, -72 ;  /* 0xd480d48031237431 */ /* 0x000fc40000040012 */
[-C--:B------:R-:W-:Y:S02]  /*1770*/  HFMA2 R42, R51, R18.reuse.H0_H0, -72, -72 ;  /* 0xd480d480332a7431 */ /* 0x080fe40000040012 */
[----:B------:R-:W-:Y:S01]  /*1780*/  HFMA2 R39, R45, R18.H0_H0, -72, -72 ;  /* 0xd480d4802d277431 */ /* 0x000fe20000040012 */
[----:B------:R-:W-:Y:S01]  /*1790*/  FFMA.FTZ R40, R43, R16, R40 ;  /* 0x000000102b287223 */ /* 0x000fe20000010028 */
[----:B------:R-:W-:Y:S01]  /*17a0*/  HADD2.F32 R43, -RZ, R17.H0_H0 ;  /* 0x20000011ff2b7230 */ /* 0x000fe20000004100 */
[----:B------:R-:W-:Y:S01]  /*17b0*/  FFMA.FTZ R16, R16, R47, R41 ;  /* 0x0000002f10107223 */ /* 0x000fe20000010029 */
[----:B------:R-:W-:Y:S02]  /*17c0*/  HADD2.F32 R46, -RZ, R35.H0_H0 ;  /* 0x20000023ff2e7230 */ /* 0x000fe40000004100 */
[----:B------:R-:W-:Y:S02]  /*17d0*/  HADD2.F32 R44, -RZ, R42.H0_H0 ;  /* 0x2000002aff2c7230 */ /* 0x000fe40000004100 */
[----:B------:R-:W-:-:S02]  /*17e0*/  HADD2.F32 R41, -RZ, R39.H0_H0 ;  /* 0x20000027ff297230 */ /* 0x000fc40000004100 */
[----:B------:R-:W-:Y:S01]  /*17f0*/  HADD2.F32 R45, -RZ, R37.H0_H0 ;  /* 0x20000025ff2d7230 */ /* 0x000fe20000004100 */
[----:B------:R-:W-:Y:S01]  /*1800*/  FFMA.FTZ R40, R46, R43, R40 ;  /* 0x0000002b2e287223 */ /* 0x000fe20000010028 */
        /* <DEDUP_REMOVED lines=9> */
[----:B------:R-:W-:Y:S01]  /*18a0*/  SHF.R.U32.HI R10, RZ, 0x8, R10 ;  /* 0x00000008ff0a7819 */ /* 0x000fe2000001160a */
[----:B------:R-:W-:Y:S01]  /*18b0*/  FFMA.FTZ R36, R35, R17, R40 ;  /* 0x0000001123247223 */ /* 0x000fe20000010028 */
[----:B------:R-:W-:Y:S01]  /*18c0*/  SHF.R.U32.HI R11, RZ, 0x8, R11 ;  /* 0x00000008ff0b7819 */ /* 0x000fe2000001160b */
[C---:B------:R-:W-:Y:S01]  /*18d0*/  FFMA.FTZ R39, R17.reuse, R42, R38 ;  /* 0x0000002a11277223 */ /* 0x040fe20000010026 */
[--C-:B-1----:R-:W-:Y:S01]  /*18e0*/  HADD2.F32 R40, -RZ, R8.reuse.H0_H0 ;  /* 0x20000008ff287230 */ /* 0x102fe20000004100 */
[----:B------:R-:W-:Y:S01]  /*18f0*/  LOP3.LUT R16, R16, 0x64006400, RZ, 0xfc, !PT ;  /* 0x6400640010107812 */ /* 0x000fe200078efcff */
[----:B------:R-:W-:Y:S01]  /*1900*/  HADD2.F32 R35, -RZ, R8.H1_H1 ;  /* 0x30000008ff237230 */ /* 0x000fe20000004100 */
[C---:B------:R-:W-:Y:S01]  /*1910*/  FFMA.FTZ R37, R17.reuse, R37, R46 ;  /* 0x0000002511257223 */ /* 0x040fe2000001002e */
[----:B------:R-:W-:Y:S01]  /*1920*/  LOP3.LUT R8, R34, 0xf000f, RZ, 0xc0, !PT ;  /* 0x000f000f22087812 */ /* 0x000fe200078ec0ff */
[----:B------:R-:W-:Y:S01]  /*1930*/  FFMA.FTZ R38, R17, R44, R41 ;  /* 0x0000002c11267223 */ /* 0x000fe20000010029 */
[----:B------:R-:W-:-:S02]  /*1940*/  LOP3.LUT R17, R10, 0xf000f, RZ, 0xc0, !PT ;  /* 0x000f000f0a117812 */ /* 0x000fc400078ec0ff */
[----:B------:R-:W-:Y:S01]  /*1950*/  LOP3.LUT R42, R11, 0xf000f, RZ, 0xc0, !PT ;  /* 0x000f000f0b2a7812 */ /* 0x000fe200078ec0ff */
[----:B------:R-:W-:Y:S01]  /*1960*/  HADD2 R41, R16, -1032, -1032 ;  /* 0xe408e40810297430 */ /* 0x000fe20000000000 */
[----:B------:R-:W-:Y:S02]  /*1970*/  LOP3.LUT R8, R8, 0x64006400, RZ, 0xfc, !PT ;  /* 0x6400640008087812 */ /* 0x000fe400078efcff */
[----:B------:R-:W-:Y:S02]  /*1980*/  LOP3.LUT R17, R17, 0x64006400, RZ, 0xfc, !PT ;  /* 0x6400640011117812 */ /* 0x000fe400078efcff */
[----:B------:R-:W-:Y:S01]  /*1990*/  LOP3.LUT R44, R42, 0x64006400, RZ, 0xfc, !PT ;  /* 0x640064002a2c7812 */ /* 0x000fe200078efcff */
[----:B------:R-:W-:Y:S02]  /*19a0*/  HADD2.F32 R45, -RZ, R41.H0_H0 ;  /* 0x20000029ff2d7230 */ /* 0x000fe40000004100 */
[----:B------:R-:W-:Y:S02]  /*19b0*/  HADD2 R43, R8, -1032, -1032 ;  /* 0xe408e408082b7430 */ /* 0x000fe40000000000 */
[----:B------:R-:W-:-:S02]  /*19c0*/  HADD2 R42, R17, -1032, -1032 ;  /* 0xe408e408112a7430 */ /* 0x000fc40000000000 */
[----:B------:R-:W-:Y:S01]  /*19d0*/  HADD2 R8, R44, -1032, -1032 ;  /* 0xe408e4082c087430 */ /* 0x000fe20000000000 */
[----:B------:R-:W-:Y:S01]  /*19e0*/  FFMA.FTZ R45, R45, R40, R36 ;  /* 0x000000282d2d7223 */ /* 0x000fe20000010024 */
[--C-:B------:R-:W-:Y:S02]  /*19f0*/  HADD2.F32 R16, -RZ, R9.reuse.H0_H0 ;  /* 0x20000009ff107230 */ /* 0x100fe40000004100 */
[----:B------:R-:W-:Y:S02]  /*1a00*/  HADD2.F32 R17, -RZ, R9.H1_H1 ;  /* 0x30000009ff117230 */ /* 0x000fe40000004100 */
[----:B------:R-:W-:Y:S02]  /*1a10*/  HADD2.F32 R9, -RZ, R43.H0_H0 ;  /* 0x2000002bff097230 */ /* 0x000fe40000004100 */
[----:B------:R-:W-:Y:S02]  /*1a20*/  HADD2.F32 R36, -RZ, R42.H0_H0 ;  /* 0x2000002aff247230 */ /* 0x000fe40000004100 */
[----:B------:R-:W-:Y:S01]  /*1a30*/  HADD2.F32 R47, -RZ, R8.H0_H0 ;  /* 0x20000008ff2f7230 */ /* 0x000fe20000004100 */
[----:B------:R-:W-:Y:S01]  /*1a40*/  LOP3.LUT R29, R29, 0xf000f0, RZ, 0xc0, !PT ;  /* 0x00f000f01d1d7812 */ /* 0x000fe200078ec0ff */
[----:B------:R-:W-:Y:S01]  /*1a50*/  FFMA.FTZ R9, R40, R9, R37 ;  /* 0x0000000928097223 */ /* 0x000fe20000010025 */
[----:B------:R-:W-:Y:S01]  /*1a60*/  LOP3.LUT R34, R34, 0xf000f0, RZ, 0xc0, !PT ;  /* 0x00f000f022227812 */ /* 0x000fe200078ec0ff */
[----:B------:R-:W-:Y:S01]  /*1a70*/  FFMA.FTZ R36, R40, R36, R39 ;  /* 0x0000002428247223 */ /* 0x000fe20000010027 */
[----:B------:R-:W-:Y:S01]  /*1a80*/  LOP3.LUT R10, R10, 0xf000f0, RZ, 0xc0, !PT ;  /* 0x00f000f00a0a7812 */ /* 0x000fe200078ec0ff */
[----:B------:R-:W-:Y:S01]  /*1a90*/  FFMA.FTZ R38, R40, R47, R38 ;  /* 0x0000002f28267223 */ /* 0x000fe20000010026 */
[----:B------:R-:W-:Y:S01]  /*1aa0*/  LOP3.LUT R40, R11, 0xf000f0, RZ, 0xc0, !PT ;  /* 0x00f000f00b287812 */ /* 0x000fe200078ec0ff */
[----:B------:R-:W-:Y:S01]  /*1ab0*/  HADD2.F32 R44, -RZ, R41.H1_H1 ;  /* 0x30000029ff2c7230 */ /* 0x000fe20000004100 */
[----:B------:R-:W-:-:S02]  /*1ac0*/  LOP3.LUT R29, R29, 0x64006400, RZ, 0xfc, !PT ;  /* 0x640064001d1d7812 */ /* 0x000fc400078efcff */
[----:B------:R-:W-:Y:S02]  /*1ad0*/  LOP3.LUT R11, R34, 0x64006400, RZ, 0xfc, !PT ;  /* 0x64006400220b7812 */ /* 0x000fe400078efcff */
[----:B------:R-:W-:Y:S02]  /*1ae0*/  LOP3.LUT R39, R10, 0x64006400, RZ, 0xfc, !PT ;  /* 0x640064000a277812 */ /* 0x000fe400078efcff */
[----:B------:R-:W-:Y:S01]  /*1af0*/  LOP3.LUT R41, R40, 0x64006400, RZ, 0xfc, !PT ;  /* 0x6400640028297812 */ /* 0x000fe200078efcff */
[----:B------:R-:W-:Y:S02]  /*1b00*/  HADD2.F32 R42, -RZ, R42.H1_H1 ;  /* 0x3000002aff2a7230 */ /* 0x000fe40000004100 */
[-C--:B------:R-:W-:Y:S02]  /*1b10*/  HFMA2 R10, R29, R18.reuse.H0_H0, -72, -72 ;  /* 0xd480d4801d0a7431 */ /* 0x080fe40000040012 */
[----:B------:R-:W-:Y:S02]  /*1b20*/  HFMA2 R29, R11, R18.H0_H0, -72, -72 ;  /* 0xd480d4800b1d7431 */ /* 0x000fe40000040012 */
[----:B------:R-:W-:-:S02]  /*1b30*/  HADD2.F32 R46, -RZ, R43.H1_H1 ;  /* 0x3000002bff2e7230 */ /* 0x000fc40000004100 */
[-C--:B------:R-:W-:Y:S02]  /*1b40*/  HFMA2 R34, R39, R18.reuse.H0_H0, -72, -72 ;  /* 0xd480d48027227431 */ /* 0x080fe40000040012 */
[----:B------:R-:W-:Y:S02]  /*1b50*/  HFMA2 R11, R41, R18.H0_H0, -72, -72 ;  /* 0xd480d480290b7431 */ /* 0x000fe40000040012 */
        /* <DEDUP_REMOVED lines=13> */
[----:B------:R-:W-:-:S02]  /*1c30*/  FFMA.FTZ R39, R16, R39, R43 ;  /* 0x0000002710277223 */ /* 0x000fc4000001002b */
[----:B------:R-:W-:Y:S01]  /*1c40*/  FFMA.FTZ R36, R16, R41, R35 ;  /* 0x0000002910247223 */ /* 0x000fe20000010023 */
[----:B------:R-:W-:Y:S02]  /*1c50*/  HADD2.F32 R16, -RZ, R0.H0_H0 ;  /* 0x20000000ff107230 */ /* 0x000fe40000004100 */
[----:B------:R-:W-:Y:S01]  /*1c60*/  HADD2.F32 R38, -RZ, R29.H1_H1 ;  /* 0x3000001dff267230 */ /* 0x000fe20000004100 */
[----:B------:R-:W-:Y:S01]  /*1c70*/  FMUL.FTZ R33, R33, R10 ;  /* 0x0000000a21217220 */ /* 0x000fe20000410000 */
[----:B------:R-:W-:Y:S01]  /*1c80*/  HADD2.F32 R34, -RZ, R34.H1_H1 ;  /* 0x30000022ff227230 */ /* 0x000fe20000004100 */
[----:B------:R-:W-:Y:S02]  /*1c90*/  FMUL.FTZ R31, R31, R16 ;  /* 0x000000101f1f7220 */ /* 0x000fe40000410000 */
[----:B------:R-:W-:Y:S02]  /*1ca0*/  FFMA.FTZ R29, R8, R17, R37 ;  /* 0x00000011081d7223 */ /* 0x000fe40000010025 */
[C---:B------:R-:W-:Y:S01]  /*1cb0*/  FFMA.FTZ R35, R17.reuse, R38, R9 ;  /* 0x0000002611237223 */ /* 0x040fe20000010009 */
[----:B------:R-:W-:Y:S01]  /*1cc0*/  HADD2.F32 R38, -RZ, R11.H1_H1 ;  /* 0x3000000bff267230 */ /* 0x000fe20000004100 */
[----:B------:R-:W-:Y:S01]  /*1cd0*/  FFMA.FTZ R37, R17, R34, R39 ;  /* 0x0000002211257223 */ /* 0x000fe20000010027 */
[----:B------:R-:W0:Y:S01]  /*1ce0*/  LDS.64 R8, [UR4+0x20] ;  /* 0x00002004ff087984 */ /* 0x000e220008000a00 */
[--C-:B------:R-:W-:Y:S01]  /*1cf0*/  HADD2.F32 R34, -RZ, R24.reuse.H0_H0 ;  /* 0x20000018ff227230 */ /* 0x100fe20000004100 */
[----:B------:R-:W-:Y:S01]  /*1d00*/  F2FP.PACK_AB R31, RZ, R31 ;  /* 0x0000001fff1f723e */ /* 0x000fe200000000ff */
[----:B------:R-:W-:Y:S01]  /*1d10*/  HADD2.F32 R11, -RZ, R24.H1_H1 ;  /* 0x30000018ff0b7230 */ /* 0x000fe20000004100 */
[----:B------:R-:W-:Y:S01]  /*1d20*/  F2FP.PACK_AB R33, RZ, R33 ;  /* 0x00000021ff21723e */ /* 0x000fe200000000ff */
[----:B------:R-:W-:-:S02]  /*1d30*/  FMUL.FTZ R29, R16, R29 ;  /* 0x0000001d101d7220 */ /* 0x000fc40000410000 */
[----:B------:R-:W-:Y:S01]  /*1d40*/  FMUL.FTZ R35, R10, R35 ;  /* 0x000000230a237220 */ /* 0x000fe20000410000 */
[----:B------:R-:W-:Y:S01]  /*1d50*/  PRMT R31, R31, 0x5410, R33 ;  /* 0x000054101f1f7816 */ /* 0x000fe20000000021 */
[----:B------:R-:W-:Y:S01]  /*1d60*/  FMUL.FTZ R25, R25, R34 ;  /* 0x0000002219197220 */ /* 0x000fe20000410000 */
[----:B------:R-:W-:Y:S01]  /*1d70*/  F2FP.PACK_AB R29, RZ, R29 ;  /* 0x0000001dff1d723e */ /* 0x000fe200000000ff */
[----:B------:R-:W-:Y:S01]  /*1d80*/  FMUL.FTZ R28, R28, R11 ;  /* 0x0000000b1c1c7220 */ /* 0x000fe20000410000 */
[----:B------:R-:W-:Y:S01]  /*1d90*/  F2FP.PACK_AB R35, RZ, R35 ;  /* 0x00000023ff23723e */ /* 0x000fe200000000ff */
[----:B------:R-:W-:Y:S01]  /*1da0*/  FFMA.FTZ R36, R17, R38, R36 ;  /* 0x0000002611247223 */ /* 0x000fe20000010024 */
[----:B------:R-:W-:Y:S01]  /*1db0*/  F2FP.PACK_AB R25, RZ, R25 ;  /* 0x00000019ff19723e */ /* 0x000fe200000000ff */
[----:B------:R-:W-:Y:S01]  /*1dc0*/  HFMA2.MMA R21, R31, 1, 1, R21 ;  /* 0x3c003c001f157835 */ /* 0x000fe20000000015 */
[----:B------:R-:W-:Y:S01]  /*1dd0*/  F2FP.PACK_AB R28, RZ, R28 ;  /* 0x0000001cff1c723e */ /* 0x000fe200000000ff */
[----:B------:R-:W-:Y:S01]  /*1de0*/  FMUL.FTZ R37, R34, R37 ;  /* 0x0000002522257220 */ /* 0x000fe20000410000 */
[----:B------:R-:W-:Y:S01]  /*1df0*/  PRMT R29, R29, 0x5410, R35 ;  /* 0x000054101d1d7816 */ /* 0x000fe20000000023 */
[----:B------:R-:W-:Y:S01]  /*1e00*/  FMUL.FTZ R36, R11, R36 ;  /* 0x000000240b247220 */ /* 0x000fe20000410000 */
[----:B------:R-:W-:-:S02]  /*1e10*/  PRMT R25, R25, 0x5410, R28 ;  /* 0x0000541019197816 */ /* 0x000fc4000000001c */
[----:B------:R-:W-:Y:S02]  /*1e20*/  F2FP.PACK_AB R37, RZ, R37 ;  /* 0x00000025ff25723e */ /* 0x000fe400000000ff */
[----:B------:R-:W-:Y:S01]  /*1e30*/  F2FP.PACK_AB R36, RZ, R36 ;  /* 0x00000024ff24723e */ /* 0x000fe200000000ff */
[----:B------:R-:W-:Y:S01]  /*1e40*/  HFMA2.MMA R21, R29, 1, 1, R21 ;  /* 0x3c003c001d157835 */ /* 0x000fe20000000015 */
[C---:B-----5:R-:W-:Y:S01]  /*1e50*/  LOP3.LUT R29, R4.reuse, 0xf000f, RZ, 0xc0, !PT ;  /* 0x000f000f041d7812 */ /* 0x060fe200078ec0ff */
[----:B------:R-:W-:Y:S01]  /*1e60*/  HADD2 R17, R25, R22 ;  /* 0x0000001619117230 */ /* 0x000fe20000000000 */
[----:B------:R-:W-:Y:S02]  /*1e70*/  PRMT R37, R37, 0x5410, R36 ;  /* 0x0000541025257816 */ /* 0x000fe40000000024 */
[----:B------:R-:W-:Y:S02]  /*1e80*/  LOP3.LUT R33, R4, 0xf000f0, RZ, 0xc0, !PT ;  /* 0x00f000f004217812 */ /* 0x000fe400078ec0ff */
[----:B------:R-:W-:-:S02]  /*1e90*/  SHF.R.U32.HI R22, RZ, 0x8, R4 ;  /* 0x00000008ff167819 */ /* 0x000fc40000011604 */
[C---:B------:R-:W-:Y:S02]  /*1ea0*/  LOP3.LUT R36, R5.reuse, 0xf000f, RZ, 0xc0, !PT ;  /* 0x000f000f05247812 */ /* 0x040fe400078ec0ff */
        /* <DEDUP_REMOVED lines=8> */
[----:B------:R-:W-:Y:S01]  /*1f30*/  LOP3.LUT R5, R5, 0x64006400, RZ, 0xfc, !PT ;  /* 0x6400640005057812 */ /* 0x000fe200078efcff */
[----:B------:R-:W-:Y:S02]  /*1f40*/  HADD2 R38, R36, -1032, -1032 ;  /* 0xe408e40824267430 */ /* 0x000fe40000000000 */
[----:B------:R-:W-:Y:S02]  /*1f50*/  HADD2 R36, R40, -1032, -1032 ;  /* 0xe408e40828247430 */ /* 0x000fe40000000000 */
[----:B------:R-:W-:Y:S02]  /*1f60*/  HADD2 R39, R5, -1032, -1032 ;  /* 0xe408e40805277430 */ /* 0x000fe40000000000 */
[----:B------:R-:W-:-:S02]  /*1f70*/  HADD2.F32 R40, -RZ, R4.H0_H0 ;  /* 0x20000004ff287230 */ /* 0x000fc40000004100 */
[----:B------:R-:W-:Y:S02]  /*1f80*/  HADD2.F32 R45, -RZ, R4.H1_H1 ;  /* 0x30000004ff2d7230 */ /* 0x000fe40000004100 */
[----:B------:R-:W1:Y:S01]  /*1f90*/  LDS.64 R4, [UR4+0x28] ;  /* 0x00002804ff047984 */ /* 0x000e620008000a00 */
[----:B------:R-:W-:Y:S02]  /*1fa0*/  HADD2 R17, R37, R17 ;  /* 0x0000001125117230 */ /* 0x000fe40000000000 */
[----:B0-----:R-:W-:Y:S02]  /*1fb0*/  HADD2.F32 R37, -RZ, R8.H0_H0 ;  /* 0x20000008ff257230 */ /* 0x001fe40000004100 */
[--C-:B------:R-:W-:Y:S02]  /*1fc0*/  HADD2.F32 R42, -RZ, R38.reuse.H0_H0 ;  /* 0x20000026ff2a7230 */ /* 0x100fe40000004100 */
[----:B------:R-:W-:Y:S01]  /*1fd0*/  HADD2.F32 R41, -RZ, R38.H1_H1 ;  /* 0x30000026ff297230 */ /* 0x000fe20000004100 */
[----:B------:R-:W-:Y:S01]  /*1fe0*/  FFMA.FTZ R38, R40, R37, RZ ;  /* 0x0000002528267223 */ /* 0x000fe200000100ff */
[----:B------:R-:W-:Y:S01]  /*1ff0*/  HADD2.F32 R8, -RZ, R8.H1_H1 ;  /* 0x30000008ff087230 */ /* 0x000fe20000004100 */
[----:B------:R-:W-:Y:S01]  /*2000*/  LOP3.LUT R35, R6, 0xf000f0, RZ, 0xc0, !PT ;  /* 0x00f000f006237812 */ /* 0x000fe200078ec0ff */
[--C-:B------:R-:W-:Y:S01]  /*2010*/  HADD2.F32 R44, -RZ, R39.reuse.H0_H0 ;  /* 0x20000027ff2c7230 */ /* 0x100fe20000004100 */
[----:B------:R-:W-:Y:S01]  /*2020*/  FFMA.FTZ R40, R37, R42, RZ ;  /* 0x0000002a25287223 */ /* 0x000fe200000100ff */
[----:B------:R-:W-:Y:S01]  /*2030*/  LOP3.LUT R28, R7, 0xf000f0, RZ, 0xc0, !PT ;  /* 0x00f000f0071c7812 */ /* 0x000fe200078ec0ff */
[----:B------:R-:W-:Y:S01]  /*2040*/  HADD2.F32 R42, -RZ, R39.H1_H1 ;  /* 0x30000027ff2a7230 */ /* 0x000fe20000004100 */
[----:B------:R-:W-:Y:S01]  /*2050*/  LOP3.LUT R33, R33, 0x64006400, RZ, 0xfc, !PT ;  /* 0x6400640021217812 */ /* 0x000fe200078efcff */
[----:B------:R-:W-:Y:S01]  /*2060*/  FFMA.FTZ R43, R37, R44, RZ ;  /* 0x0000002c252b7223 */ /* 0x000fe200000100ff */
[----:B------:R-:W-:Y:S01]  /*2070*/  LOP3.LUT R39, R31, 0x64006400, RZ, 0xfc, !PT ;  /* 0x640064001f277812 */ /* 0x000fe200078efcff */
[----:B------:R-:W-:Y:S01]  /*2080*/  FFMA.FTZ R40, R8, R41, R40 ;  /* 0x0000002908287223 */ /* 0x000fe20000010028 */
[----:B------:R-:W-:Y:S01]  /*2090*/  LOP3.LUT R35, R35, 0x64006400, RZ, 0xfc, !PT ;  /* 0x6400640023237812 */ /* 0x000fe200078efcff */
[----:B------:R-:W-:Y:S01]  /*20a0*/  HADD2.F32 R46, -RZ, R36.H0_H0 ;  /* 0x20000024ff2e7230 */ /* 0x000fe20000004100 */
[----:B------:R-:W-:Y:S01]  /*20b0*/  LOP3.LUT R41, R28, 0x64006400, RZ, 0xfc, !PT ;  /* 0x640064001c297812 */ /* 0x000fe200078efcff */
[-C--:B------:R-:W-:Y:S01]  /*20c0*/  HFMA2 R31, R33, R18.reuse.H0_H0, -72, -72 ;  /* 0xd480d480211f7431 */ /* 0x080fe20000040012 */
[----:B------:R-:W-:Y:S01]  /*20d0*/  FFMA.FTZ R42, R8, R42, R43 ;  /* 0x0000002a082a7223 */ /* 0x000fe2000001002b */
[-C--:B------:R-:W-:Y:S01]  /*20e0*/  HFMA2 R33, R39, R18.reuse.H0_H0, -72, -72 ;  /* 0xd480d48027217431 */ /* 0x080fe20000040012 */
[----:B------:R-:W-:Y:S01]  /*20f0*/  FFMA.FTZ R37, R37, R46, RZ ;  /* 0x0000002e25257223 */ /* 0x000fe200000100ff */
[----:B------:R-:W-:-:S02]  /*2100*/  HFMA2 R28, R35, R18.H0_H0, -72, -72 ;  /* 0xd480d480231c7431 */ /* 0x000fc40000040012 */
[----:B------:R-:W-:Y:S02]  /*2110*/  HADD2.F32 R43, -RZ, R36.H1_H1 ;  /* 0x30000024ff2b7230 */ /* 0x000fe40000004100 */
[----:B------:R-:W-:Y:S01]  /*2120*/  HFMA2 R35, R41, R18.H0_H0, -72, -72 ;  /* 0xd480d48029237431 */ /* 0x000fe20000040012 */
[----:B------:R-:W-:Y:S01]  /*2130*/  FFMA.FTZ R38, R45, R8, R38 ;  /* 0x000000082d267223 */ /* 0x000fe20000010026 */
[----:B------:R-:W-:Y:S02]  /*2140*/  HADD2.F32 R29, -RZ, R9.H0_H0 ;  /* 0x20000009ff1d7230 */ /* 0x000fe40000004100 */
[----:B------:R-:W-:Y:S01]  /*2150*/  HADD2.F32 R36, -RZ, R31.H0_H0 ;  /* 0x2000001fff247230 */ /* 0x000fe20000004100 */
[----:B------:R-:W-:Y:S01]  /*2160*/  FFMA.FTZ R44, R8, R43, R37 ;  /* 0x0000002b082c7223 */ /* 0x000fe20000010025 */
[----:B------:R-:W-:Y:S02]  /*2170*/  HADD2.F32 R39, -RZ, R33.H0_H0 ;  /* 0x20000021ff277230 */ /* 0x000fe40000004100 */
[----:B------:R-:W-:Y:S01]  /*2180*/  HADD2.F32 R37, -RZ, R35.H0_H0 ;  /* 0x20000023ff257230 */ /* 0x000fe20000004100 */
[----:B------:R-:W-:Y:S01]  /*2190*/  FFMA.FTZ R36, R36, R29, R38 ;  /* 0x0000001d24247223 */ /* 0x000fe20000010026 */
[----:B------:R-:W-:-:S02]  /*21a0*/  HADD2.F32 R9, -RZ, R9.H1_H1 ;  /* 0x30000009ff097230 */ /* 0x000fc40000004100 */
[--C-:B------:R-:W-:Y:S02]  /*21b0*/  HADD2.F32 R41, -RZ, R28.reuse.H0_H0 ;  /* 0x2000001cff297230 */ /* 0x100fe40000004100 */
        /* <DEDUP_REMOVED lines=9> */
[----:B------:R-:W-:-:S02]  /*2250*/  FFMA.FTZ R35, R9, R38, R39 ;  /* 0x0000002609237223 */ /* 0x000fc40000010027 */
[C---:B------:R-:W-:Y:S02]  /*2260*/  FFMA.FTZ R31, R9.reuse, R28, R41 ;  /* 0x0000001c091f7223 */ /* 0x040fe40000010029 */
[----:B------:R-:W-:Y:S01]  /*2270*/  FFMA.FTZ R33, R9, R40, R33 ;  /* 0x0000002809217223 */ /* 0x000fe20000010021 */
[----:B------:R-:W-:Y:S01]  /*2280*/  LOP3.LUT R9, R8, 0x64006400, RZ, 0xfc, !PT ;  /* 0x6400640008097812 */ /* 0x000fe200078efcff */
[--C-:B-1----:R-:W-:Y:S01]  /*2290*/  HADD2.F32 R36, -RZ, R4.reuse.H0_H0 ;  /* 0x20000004ff247230 */ /* 0x102fe20000004100 */
[----:B------:R-:W-:Y:S01]  /*22a0*/  SHF.R.U32.HI R6, RZ, 0x8, R6 ;  /* 0x00000008ff067819 */ /* 0x000fe20000011606 */
[----:B------:R-:W-:Y:S01]  /*22b0*/  HADD2.F32 R8, -RZ, R4.H1_H1 ;  /* 0x30000004ff087230 */ /* 0x000fe20000004100 */
[----:B------:R-:W-:Y:S02]  /*22c0*/  SHF.R.U32.HI R7, RZ, 0x8, R7 ;  /* 0x00000008ff077819 */ /* 0x000fe40000011607 */
[----:B------:R-:W-:Y:S01]  /*22d0*/  LOP3.LUT R4, R25, 0xf000f, RZ, 0xc0, !PT ;  /* 0x000f000f19047812 */ /* 0x000fe200078ec0ff */
[----:B------:R-:W-:Y:S01]  /*22e0*/  HADD2 R38, R9, -1032, -1032 ;  /* 0xe408e40809267430 */ /* 0x000fe20000000000 */
[----:B------:R-:W-:-:S02]  /*22f0*/  LOP3.LUT R28, R6, 0xf000f, RZ, 0xc0, !PT ;  /* 0x000f000f061c7812 */ /* 0x000fc400078ec0ff */
[----:B------:R-:W-:Y:S02]  /*2300*/  LOP3.LUT R29, R7, 0xf000f, RZ, 0xc0, !PT ;  /* 0x000f000f071d7812 */ /* 0x000fe400078ec0ff */
[----:B------:R-:W-:Y:S01]  /*2310*/  LOP3.LUT R4, R4, 0x64006400, RZ, 0xfc, !PT ;  /* 0x6400640004047812 */ /* 0x000fe200078efcff */
[----:B------:R-:W-:Y:S01]  /*2320*/  HADD2.F32 R40, -RZ, R38.H0_H0 ;  /* 0x20000026ff287230 */ /* 0x000fe20000004100 */
[----:B------:R-:W-:Y:S02]  /*2330*/  LOP3.LUT R28, R28, 0x64006400, RZ, 0xfc, !PT ;  /* 0x640064001c1c7812 */ /* 0x000fe400078efcff */
[----:B------:R-:W-:Y:S01]  /*2340*/  LOP3.LUT R29, R29, 0x64006400, RZ, 0xfc, !PT ;  /* 0x640064001d1d7812 */ /* 0x000fe200078efcff */
[----:B------:R-:W-:Y:S01]  /*2350*/  HADD2 R39, R4, -1032, -1032 ;  /* 0xe408e40804277430 */ /* 0x000fe20000000000 */
[----:B------:R-:W-:Y:S01]  /*2360*/  FFMA.FTZ R37, R40, R36, R37 ;  /* 0x0000002428257223 */ /* 0x000fe20000010025 */
[----:B------:R-:W-:Y:S02]  /*2370*/  HADD2 R4, R28, -1032, -1032 ;  /* 0xe408e4081c047430 */ /* 0x000fe40000000000 */
[----:B------:R-:W-:-:S02]  /*2380*/  HADD2 R29, R29, -1032, -1032 ;  /* 0xe408e4081d1d7430 */ /* 0x000fc40000000000 */
[----:B------:R-:W-:Y:S02]  /*2390*/  HADD2.F32 R40, -RZ, R39.H0_H0 ;  /* 0x20000027ff287230 */ /* 0x000fe40000004100 */
[----:B------:R-:W-:Y:S02]  /*23a0*/  HADD2.F32 R41, -RZ, R4.H0_H0 ;  /* 0x20000004ff297230 */ /* 0x000fe40000004100 */
[----:B------:R-:W-:Y:S01]  /*23b0*/  HADD2.F32 R42, -RZ, R29.H0_H0 ;  /* 0x2000001dff2a7230 */ /* 0x000fe20000004100 */
[----:B------:R-:W-:Y:S01]  /*23c0*/  FFMA.FTZ R35, R36, R40, R35 ;  /* 0x0000002824237223 */ /* 0x000fe20000010023 */
[--C-:B------:R-:W-:Y:S02]  /*23d0*/  HADD2.F32 R9, -RZ, R5.reuse.H0_H0 ;  /* 0x20000005ff097230 */ /* 0x100fe40000004100 */
[----:B------:R-:W-:Y:S02]  /*23e0*/  HADD2.F32 R28, -RZ, R5.H1_H1 ;  /* 0x30000005ff1c7230 */ /* 0x000fe40000004100 */
[----:B------:R-:W-:-:S02]  /*23f0*/  HADD2.F32 R39, -RZ, R39.H1_H1 ;  /* 0x30000027ff277230 */ /* 0x000fc40000004100 */
[----:B------:R-:W-:Y:S01]  /*2400*/  HADD2.F32 R5, -RZ, R38.H1_H1 ;  /* 0x30000026ff057230 */ /* 0x000fe20000004100 */
[C---:B------:R-:W-:Y:S02]  /*2410*/  FFMA.FTZ R31, R36.reuse, R41, R31 ;  /* 0x00000029241f7223 */ /* 0x040fe4000001001f */
[----:B------:R-:W-:Y:S02]  /*2420*/  FFMA.FTZ R33, R36, R42, R33 ;  /* 0x0000002a24217223 */ /* 0x000fe40000010021 */
[----:B------:R-:W-:Y:S01]  /*2430*/  FFMA.FTZ R36, R8, R39, R35 ;  /* 0x0000002708247223 */ /* 0x000fe20000010023 */
[----:B------:R-:W-:Y:S01]  /*2440*/  HADD2.F32 R39, -RZ, R4.H1_H1 ;  /* 0x30000004ff277230 */ /* 0x000fe20000004100 */
[----:B------:R-:W-:Y:S02]  /*2450*/  FFMA.FTZ R38, R5, R8, R37 ;  /* 0x0000000805267223 */ /* 0x000fe40000010025 */
[----:B------:R-:W0:Y:S01]  /*2460*/  LDS.64 R4, [UR4+0x30] ;  /* 0x00003004ff047984 */ /* 0x000e220008000a00 */
[----:B------:R-:W-:-:S02]  /*2470*/  LOP3.LUT R22, R22, 0xf000f0, RZ, 0xc0, !PT ;  /* 0x00f000f016167812 */ /* 0x000fc400078ec0ff */
[----:B------:R-:W-:Y:S02]  /*2480*/  LOP3.LUT R7, R7, 0xf000f0, RZ, 0xc0, !PT ;  /* 0x00f000f007077812 */ /* 0x000fe400078ec0ff */
[----:B------:R-:W-:Y:S02]  /*2490*/  LOP3.LUT R35, R25, 0xf000f0, RZ, 0xc0, !PT ;  /* 0x00f000f019237812 */ /* 0x000fe400078ec0ff */
[----:B------:R-:W-:Y:S02]  /*24a0*/  LOP3.LUT R6, R6, 0xf000f0, RZ, 0xc0, !PT ;  /* 0x00f000f006067812 */ /* 0x000fe400078ec0ff */
[----:B------:R-:W-:Y:S02]  /*24b0*/  LOP3.LUT R25, R22, 0x64006400, RZ, 0xfc, !PT ;  /* 0x6400640016197812 */ /* 0x000fe400078efcff */
[----:B------:R-:W-:Y:S01]  /*24c0*/  LOP3.LUT R7, R7, 0x64006400, RZ, 0xfc, !PT ;  /* 0x6400640007077812 */ /* 0x000fe200078efcff */
[----:B------:R-:W-:Y:S01]  /*24d0*/  FFMA.FTZ R40, R8, R39, R31 ;  /* 0x0000002708287223 */ /* 0x000fe2000001001f */
[----:B------:R-:W-:Y:S01]  /*24e0*/  LOP3.LUT R35, R35, 0x64006400, RZ, 0xfc, !PT ;  /* 0x6400640023237812 */ /* 0x000fe200078efcff */
[----:B------:R-:W-:Y:S01]  /*24f0*/  HFMA2 R25, R25, R18.H0_H0, -72, -72 ;  /* 0xd480d48019197431 */ /* 0x000fe20000040012 */
[----:B------:R-:W-:Y:S01]  /*2500*/  LOP3.LUT R37, R6, 0x64006400, RZ, 0xfc, !PT ;  /* 0x6400640006257812 */ /* 0x000fe200078efcff */
[----:B------:R-:W-:-:S02]  /*2510*/  HADD2.F32 R31, -RZ, R29.H1_H1 ;  /* 0x3000001dff1f7230 */ /* 0x000fc40000004100 */
[-C--:B------:R-:W-:Y:S02]  /*2520*/  HFMA2 R7, R7, R18.reuse.H0_H0, -72, -72 ;  /* 0xd480d48007077431 */ /* 0x080fe40000040012 */
[-C--:B------:R-:W-:Y:S01]  /*2530*/  HFMA2 R35, R35, R18.reuse.H0_H0, -72, -72 ;  /* 0xd480d48023237431 */ /* 0x080fe20000040012 */
[----:B------:R-:W-:Y:S01]  /*2540*/  FFMA.FTZ R8, R8, R31, R33 ;  /* 0x0000001f08087223 */ /* 0x000fe20000010021 */
[----:B------:R-:W-:Y:S02]  /*2550*/  HFMA2 R37, R37, R18.H0_H0, -72, -72 ;  /* 0xd480d48025257431 */ /* 0x000fe40000040012 */
[----:B------:R-:W-:Y:S02]  /*2560*/  HADD2.F32 R6, -RZ, R25.H0_H0 ;  /* 0x20000019ff067230 */ /* 0x000fe40000004100 */
[----:B------:R-:W-:Y:S02]  /*2570*/  HADD2.F32 R31, -RZ, R7.H0_H0 ;  /* 0x20000007ff1f7230 */ /* 0x000fe40000004100 */
[----:B------:R-:W-:Y:S01]  /*2580*/  HADD2.F32 R22, -RZ, R35.H0_H0 ;  /* 0x20000023ff167230 */ /* 0x000fe20000004100 */
[----:B------:R-:W-:Y:S01]  /*2590*/  FFMA.FTZ R6, R6, R9, R38 ;  /* 0x0000000906067223 */ /* 0x000fe20000010026 */
[----:B------:R-:W-:-:S02]  /*25a0*/  HADD2.F32 R29, -RZ, R37.H0_H0 ;  /* 0x20000025ff1d7230 */ /* 0x000fc40000004100 */
[----:B------:R-:W-:Y:S01]  /*25b0*/  HADD2.F32 R25, -RZ, R25.H1_H1 ;  /* 0x30000019ff197230 */ /* 0x000fe20000004100 */
[C---:B------:R-:W-:Y:S01]  /*25c0*/  FFMA.FTZ R8, R9.reuse, R31, R8 ;  /* 0x0000001f09087223 */ /* 0x040fe20000010008 */
[----:B------:R-:W-:Y:S01]  /*25d0*/  HADD2.F32 R33, -RZ, R7.H1_H1 ;  /* 0x30000007ff217230 */ /* 0x000fe20000004100 */
[C---:B------:R-:W-:Y:S01]  /*25e0*/  FFMA.FTZ R22, R9.reuse, R22, R36 ;  /* 0x0000001609167223 */ /* 0x040fe20000010024 */
[----:B------:R-:W-:Y:S01]  /*25f0*/  HADD2.F32 R35, -RZ, R35.H1_H1 ;  /* 0x30000023ff237230 */ /* 0x000fe20000004100 */
[----:B------:R-:W-:Y:S01]  /*2600*/  FFMA.FTZ R29, R9, R29, R40 ;  /* 0x0000001d091d7223 */ /* 0x000fe20000010028 */
[----:B------:R-:W-:Y:S01]  /*2610*/  HADD2.F32 R37, -RZ, R37.H1_H1 ;  /* 0x30000025ff257230 */ /* 0x000fe20000004100 */
[----:B------:R-:W-:Y:S02]  /*2620*/  FFMA.FTZ R25, R25, R28, R6 ;  /* 0x0000001c19197223 */ /* 0x000fe40000010006 */
[----:B------:R-:W-:Y:S01]  /*2630*/  FFMA.FTZ R6, R28, R33, R8 ;  /* 0x000000211c067223 */ /* 0x000fe20000010008 */
[----:B--2---:R-:W-:Y:S01]  /*2640*/  LOP3.LUT R8, R12, 0xf000f, RZ, 0xc0, !PT ;  /* 0x000f000f0c087812 */ /* 0x004fe200078ec0ff */
[----:B------:R-:W-:-:S02]  /*2650*/  FFMA.FTZ R7, R28, R35, R22 ;  /* 0x000000231c077223 */ /* 0x000fc40000010016 */
[----:B------:R-:W-:Y:S01]  /*2660*/  FFMA.FTZ R9, R28, R37, R29 ;  /* 0x000000251c097223 */ /* 0x000fe2000001001d */
[--C-:B0-----:R-:W-:Y:S01]  /*2670*/  HADD2.F32 R37, -RZ, R4.reuse.H0_H0 ;  /* 0x20000004ff257230 */ /* 0x101fe20000004100 */
[----:B------:R-:W-:Y:S01]  /*2680*/  LOP3.LUT R36, R13, 0xf000f, RZ, 0xc0, !PT ;  /* 0x000f000f0d247812 */ /* 0x000fe200078ec0ff */
[----:B------:R-:W-:Y:S01]  /*2690*/  HADD2.F32 R28, -RZ, R4.H1_H1 ;  /* 0x30000004ff1c7230 */ /* 0x000fe20000004100 */
        /* <DEDUP_REMOVED lines=9> */
[----:B------:R-:W-:Y:S02]  /*2730*/  HADD2 R40, R40, -1032, -1032 ;  /* 0xe408e40828287430 */ /* 0x000fe40000000000 */
[--C-:B------:R-:W-:Y:S01]  /*2740*/  HADD2.F32 R42, -RZ, R38.reuse.H0_H0 ;  /* 0x20000026ff2a7230 */ /* 0x100fe20000004100 */
[----:B------:R-:W-:Y:S01]  /*2750*/  LOP3.LUT R35, R14, 0xf000f0, RZ, 0xc0, !PT ;  /* 0x00f000f00e237812 */ /* 0x000fe200078ec0ff */
[----:B------:R-:W-:Y:S02]  /*2760*/  HADD2.F32 R44, -RZ, R39.H0_H0 ;  /* 0x20000027ff2c7230 */ /* 0x000fe40000004100 */
[----:B------:R-:W-:Y:S01]  /*2770*/  HADD2.F32 R45, -RZ, R38.H1_H1 ;  /* 0x30000026ff2d7230 */ /* 0x000fe20000004100 */
[----:B------:R-:W-:Y:S01]  /*2780*/  FFMA.FTZ R38, R42, R37, RZ ;  /* 0x000000252a267223 */ /* 0x000fe200000100ff */
[--C-:B------:R-:W-:Y:S01]  /*2790*/  HADD2.F32 R29, -RZ, R5.reuse.H0_H0 ;  /* 0x20000005ff1d7230 */ /* 0x100fe20000004100 */
[----:B------:R-:W-:Y:S01]  /*27a0*/  LOP3.LUT R31, R31, 0x64006400, RZ, 0xfc, !PT ;  /* 0x640064001f1f7812 */ /* 0x000fe200078efcff */
[----:B------:R-:W-:-:S02]  /*27b0*/  HADD2.F32 R8, -RZ, R5.H1_H1 ;  /* 0x30000005ff087230 */ /* 0x000fc40000004100 */
[--C-:B------:R-:W-:Y:S01]  /*27c0*/  HADD2.F32 R46, -RZ, R40.reuse.H0_H0 ;  /* 0x20000028ff2e7230 */ /* 0x100fe20000004100 */
[----:B------:R-:W0:Y:S01]  /*27d0*/  LDS.64 R4, [UR4+0x38] ;  /* 0x00003804ff047984 */ /* 0x000e220008000a00 */
[----:B------:R-:W-:Y:S01]  /*27e0*/  HADD2.F32 R42, -RZ, R39.H1_H1 ;  /* 0x30000027ff2a7230 */ /* 0x000fe20000004100 */
[----:B------:R-:W-:Y:S01]  /*27f0*/  LOP3.LUT R39, R35, 0x64006400, RZ, 0xfc, !PT ;  /* 0x6400640023277812 */ /* 0x000fe200078efcff */
[----:B------:R-:W-:Y:S01]  /*2800*/  FFMA.FTZ R43, R37, R44, RZ ;  /* 0x0000002c252b7223 */ /* 0x000fe200000100ff */
[----:B------:R-:W-:Y:S01]  /*2810*/  LOP3.LUT R33, R13, 0xf000f0, RZ, 0xc0, !PT ;  /* 0x00f000f00d217812 */ /* 0x000fe200078ec0ff */
[----:B------:R-:W-:Y:S01]  /*2820*/  HADD2 R36, R41, -1032, -1032 ;  /* 0xe408e40829247430 */ /* 0x000fe20000000000 */
[----:B------:R-:W-:Y:S01]  /*2830*/  LOP3.LUT R22, R15, 0xf000f0, RZ, 0xc0, !PT ;  /* 0x00f000f00f167812 */ /* 0x000fe200078ec0ff */
[----:B------:R-:W-:Y:S01]  /*2840*/  HADD2.F32 R44, -RZ, R40.H1_H1 ;  /* 0x30000028ff2c7230 */ /* 0x000fe20000004100 */
[----:B------:R-:W-:Y:S01]  /*2850*/  FFMA.FTZ R41, R37, R46, RZ ;  /* 0x0000002e25297223 */ /* 0x000fe200000100ff */
[-C--:B------:R-:W-:Y:S01]  /*2860*/  HFMA2 R35, R31, R18.reuse.H0_H0, -72, -72 ;  /* 0xd480d4801f237431 */ /* 0x080fe20000040012 */
[----:B------:R-:W-:Y:S01]  /*2870*/  LOP3.LUT R33, R33, 0x64006400, RZ, 0xfc, !PT ;  /* 0x6400640021217812 */ /* 0x000fe200078efcff */
[----:B------:R-:W-:Y:S01]  /*2880*/  HFMA2 R31, R39, R18.H0_H0, -72, -72 ;  /* 0xd480d480271f7431 */ /* 0x000fe20000040012 */
[----:B------:R-:W-:Y:S01]  /*2890*/  LOP3.LUT R39, R22, 0x64006400, RZ, 0xfc, !PT ;  /* 0x6400640016277812 */ /* 0x000fe200078efcff */
[C---:B------:R-:W-:Y:S01]  /*28a0*/  FFMA.FTZ R40, R28.reuse, R42, R43 ;  /* 0x0000002a1c287223 */ /* 0x040fe2000001002b */
[--C-:B------:R-:W-:Y:S01]  /*28b0*/  HADD2.F32 R48, -RZ, R36.reuse.H0_H0 ;  /* 0x20000024ff307230 */ /* 0x100fe20000004100 */
[----:B------:R-:W-:Y:S01]  /*28c0*/  FFMA.FTZ R42, R28, R44, R41 ;  /* 0x0000002c1c2a7223 */ /* 0x000fe20000010029 */
[----:B------:R-:W-:Y:S01]  /*28d0*/  HADD2.F32 R44, -RZ, R36.H1_H1 ;  /* 0x30000024ff2c7230 */ /* 0x000fe20000004100 */
[----:B------:R-:W-:Y:S01]  /*28e0*/  FFMA.FTZ R38, R45, R28, R38 ;  /* 0x0000001c2d267223 */ /* 0x000fe20000010026 */
[----:B------:R-:W-:-:S02]  /*28f0*/  HADD2.F32 R36, -RZ, R35.H0_H0 ;  /* 0x20000023ff247230 */ /* 0x000fc40000004100 */
[-C--:B------:R-:W-:Y:S02]  /*2900*/  HFMA2 R33, R33, R18.reuse.H0_H0, -72, -72 ;  /* 0xd480d48021217431 */ /* 0x080fe40000040012 */
[----:B------:R-:W-:Y:S01]  /*2910*/  HFMA2 R22, R39, R18.H0_H0, -72, -72 ;  /* 0xd480d48027167431 */ /* 0x000fe20000040012 */
[----:B------:R-:W-:Y:S01]  /*2920*/  FFMA.FTZ R37, R37, R48, RZ ;  /* 0x0000003025257223 */ /* 0x000fe200000100ff */
        /* <DEDUP_REMOVED lines=12> */
[----:B------:R-:W-:Y:S01]  /*29f0*/  SHF.R.U32.HI R12, RZ, 0x8, R12 ;  /* 0x00000008ff0c7819 */ /* 0x000fe2000001160c */
[C---:B------:R-:W-:Y:S01]  /*2a00*/  FFMA.FTZ R28, R8.reuse, R31, R28 ;  /* 0x0000001f081c7223 */ /* 0x040fe2000001001c */
[----:B------:R-:W-:Y:S01]  /*2a10*/  SHF.R.U32.HI R14, RZ, 0x8, R14 ;  /* 0x00000008ff0e7819 */ /* 0x000fe2000001160e */
[----:B------:R-:W-:Y:S01]  /*2a20*/  FFMA.FTZ R33, R35, R8, R36 ;  /* 0x0000000823217223 */ /* 0x000fe20000010024 */
[----:B------:R-:W-:Y:S01]  /*2a30*/  SHF.R.U32.HI R13, RZ, 0x8, R13 ;  /* 0x00000008ff0d7819 */ /* 0x000fe2000001160d */
[C---:B------:R-:W-:Y:S01]  /*2a40*/  FFMA.FTZ R29, R8.reuse, R37, R40 ;  /* 0x00000025081d7223 */ /* 0x040fe20000010028 */
[----:B------:R-:W-:Y:S01]  /*2a50*/  SHF.R.U32.HI R15, RZ, 0x8, R15 ;  /* 0x00000008ff0f7819 */ /* 0x000fe2000001160f */
[----:B------:R-:W-:Y:S01]  /*2a60*/  FFMA.FTZ R31, R8, R39, R38 ;  /* 0x00000027081f7223 */ /* 0x000fe20000010026 */
        /* <DEDUP_REMOVED lines=12> */
[----:B0-----:R-:W-:Y:S02]  /*2b30*/  HADD2.F32 R36, -RZ, R4.H0_H0 ;  /* 0x20000004ff247230 */ /* 0x001fe40000004100 */
[----:B------:R-:W-:Y:S02]  /*2b40*/  HADD2.F32 R39, -RZ, R37.H0_H0 ;  /* 0x20000025ff277230 */ /* 0x000fe40000004100 */
[----:B------:R-:W-:-:S02]  /*2b50*/  HADD2.F32 R41, -RZ, R35.H0_H0 ;  /* 0x20000023ff297230 */ /* 0x000fc40000004100 */
[----:B------:R-:W-:Y:S01]  /*2b60*/  HADD2.F32 R40, -RZ, R38.H0_H0 ;  /* 0x20000026ff287230 */ /* 0x000fe20000004100 */
[----:B------:R-:W-:Y:S01]  /*2b70*/  FFMA.FTZ R33, R39, R36, R33 ;  /* 0x0000002427217223 */ /* 0x000fe20000010021 */
[----:B------:R-:W-:Y:S02]  /*2b80*/  HADD2.F32 R4, -RZ, R4.H1_H1 ;  /* 0x30000004ff047230 */ /* 0x000fe40000004100 */
[----:B------:R-:W-:Y:S01]  /*2b90*/  HADD2.F32 R37, -RZ, R37.H1_H1 ;  /* 0x30000025ff257230 */ /* 0x000fe20000004100 */
[C---:B------:R-:W-:Y:S01]  /*2ba0*/  FFMA.FTZ R41, R36.reuse, R41, R28 ;  /* 0x0000002924297223 */ /* 0x040fe2000001001c */
[----:B------:R-:W-:Y:S01]  /*2bb0*/  LOP3.LUT R28, R13, 0xf000f0, RZ, 0xc0, !PT ;  /* 0x00f000f00d1c7812 */ /* 0x000fe200078ec0ff */
[----:B------:R-:W-:Y:S01]  /*2bc0*/  FFMA.FTZ R40, R36, R40, R29 ;  /* 0x0000002824287223 */ /* 0x000fe2000001001d */
[----:B------:R-:W-:Y:S01]  /*2bd0*/  LOP3.LUT R12, R12, 0xf000f0, RZ, 0xc0, !PT ;  /* 0x00f000f00c0c7812 */ /* 0x000fe200078ec0ff */
[----:B------:R-:W-:Y:S01]  /*2be0*/  FFMA.FTZ R29, R37, R4, R33 ;  /* 0x00000004251d7223 */ /* 0x000fe20000010021 */
[----:B------:R-:W-:Y:S01]  /*2bf0*/  HADD2.F32 R37, -RZ, R35.H1_H1 ;  /* 0x30000023ff257230 */ /* 0x000fe20000004100 */
[----:B------:R-:W-:-:S02]  /*2c00*/  LOP3.LUT R14, R14, 0xf000f0, RZ, 0xc0, !PT ;  /* 0x00f000f00e0e7812 */ /* 0x000fc400078ec0ff */
[----:B------:R-:W-:Y:S02]  /*2c10*/  LOP3.LUT R35, R28, 0x64006400, RZ, 0xfc, !PT ;  /* 0x640064001c237812 */ /* 0x000fe400078efcff */
[----:B------:R-:W-:Y:S02]  /*2c20*/  LOP3.LUT R33, R12, 0x64006400, RZ, 0xfc, !PT ;  /* 0x640064000c217812 */ /* 0x000fe400078efcff */
[----:B------:R-:W-:Y:S01]  /*2c30*/  LOP3.LUT R12, R15, 0xf000f0, RZ, 0xc0, !PT ;  /* 0x00f000f00f0c7812 */ /* 0x000fe200078ec0ff */
[----:B------:R-:W-:Y:S01]  /*2c40*/  HADD2.F32 R42, -RZ, R22.H0_H0 ;  /* 0x20000016ff2a7230 */ /* 0x000fe20000004100 */
[----:B------:R-:W-:Y:S01]  /*2c50*/  LOP3.LUT R15, R14, 0x64006400, RZ, 0xfc, !PT ;  /* 0x640064000e0f7812 */ /* 0x000fe200078efcff */
[----:B------:R-:W-:Y:S01]  /*2c60*/  FFMA.FTZ R41, R4, R37, R41 ;  /* 0x0000002504297223 */ /* 0x000fe20000010029 */
[----:B------:R-:W-:Y:S01]  /*2c70*/  HFMA2 R35, R35, R18.H0_H0, -72, -72 ;  /* 0xd480d48023237431 */ /* 0x000fe20000040012 */
[----:B------:R-:W-:Y:S01]  /*2c80*/  LOP3.LUT R37, R12, 0x64006400, RZ, 0xfc, !PT ;  /* 0x640064000c257812 */ /* 0x000fe200078efcff */
[----:B------:R-:W-:-:S02]  /*2c90*/  HADD2.F32 R39, -RZ, R38.H1_H1 ;  /* 0x30000026ff277230 */ /* 0x000fc40000004100 */
[-C--:B------:R-:W-:Y:S01]  /*2ca0*/  HFMA2 R33, R33, R18.reuse.H0_H0, -72, -72 ;  /* 0xd480d48021217431 */ /* 0x080fe20000040012 */
[----:B------:R-:W-:Y:S01]  /*2cb0*/  FFMA.FTZ R31, R36, R42, R31 ;  /* 0x0000002a241f7223 */ /* 0x000fe2000001001f */
[----:B------:R-:W-:Y:S02]  /*2cc0*/  HADD2.F32 R22, -RZ, R22.H1_H1 ;  /* 0x30000016ff167230 */ /* 0x000fe40000004100 */
[-C--:B------:R-:W-:Y:S01]  /*2cd0*/  HFMA2 R15, R15, R18.reuse.H0_H0, -72, -72 ;  /* 0xd480d4800f0f7431 */ /* 0x080fe20000040012 */
[C---:B------:R-:W-:Y:S01]  /*2ce0*/  FFMA.FTZ R13, R4.reuse, R39, R40 ;  /* 0x00000027040d7223 */ /* 0x040fe20000010028 */
[----:B------:R-:W-:Y:S02]  /*2cf0*/  HADD2.F32 R8, -RZ, R5.H0_H0 ;  /* 0x20000005ff087230 */ /* 0x000fe40000004100 */
[----:B------:R-:W-:Y:S02]  /*2d00*/  HADD2.F32 R14, -RZ, R35.H0_H0 ;  /* 0x20000023ff0e7230 */ /* 0x000fe40000004100 */
[----:B------:R-:W-:Y:S01]  /*2d10*/  HFMA2 R18, R37, R18.H0_H0, -72, -72 ;  /* 0xd480d48025127431 */ /* 0x000fe20000040012 */
[----:B------:R-:W-:Y:S01]  /*2d20*/  FFMA.FTZ R31, R4, R22, R31 ;  /* 0x00000016041f7223 */ /* 0x000fe2000001001f */
[----:B------:R-:W-:Y:S01]  /*2d30*/  HADD2.F32 R12, -RZ, R33.H0_H0 ;  /* 0x20000021ff0c7230 */ /* 0x000fe20000004100 */
[----:B------:R-:W-:Y:S01]  /*2d40*/  FFMA.FTZ R22, R8, R14, R13 ;  /* 0x0000000e08167223 */ /* 0x000fe2000001000d */
[----:B------:R-:W-:-:S02]  /*2d50*/  HADD2.F32 R28, -RZ, R15.H0_H0 ;  /* 0x2000000fff1c7230 */ /* 0x000fc40000004100 */
[--C-:B------:R-:W-:Y:S01]  /*2d60*/  HADD2.F32 R13, -RZ, R18.reuse.H0_H0 ;  /* 0x20000012ff0d7230 */ /* 0x100fe20000004100 */
[----:B------:R-:W-:Y:S01]  /*2d70*/  FFMA.FTZ R12, R12, R8, R29 ;  /* 0x000000080c0c7223 */ /* 0x000fe2000001001d */
[----:B------:R-:W-:Y:S02]  /*2d80*/  HADD2.F32 R5, -RZ, R5.H1_H1 ;  /* 0x30000005ff057230 */ /* 0x000fe40000004100 */
[----:B------:R-:W-:Y:S02]  /*2d90*/  HADD2.F32 R4, -RZ, R33.H1_H1 ;  /* 0x30000021ff047230 */ /* 0x000fe40000004100 */
[----:B------:R-:W-:Y:S01]  /*2da0*/  HADD2.F32 R14, -RZ, R35.H1_H1 ;  /* 0x30000023ff0e7230 */ /* 0x000fe20000004100 */
[----:B------:R-:W-:Y:S01]  /*2db0*/  FFMA.FTZ R41, R8, R28, R41 ;  /* 0x0000001c08297223 */ /* 0x000fe20000010029 */
[----:B------:R-:W-:Y:S01]  /*2dc0*/  HADD2.F32 R28, -RZ, R15.H1_H1 ;  /* 0x3000000fff1c7230 */ /* 0x000fe20000004100 */
[----:B------:R-:W-:Y:S01]  /*2dd0*/  FMUL.FTZ R25, R16, R25 ;  /* 0x0000001910197220 */ /* 0x000fe20000410000 */
[----:B------:R-:W-:Y:S01]  /*2de0*/  HADD2.F32 R18, -RZ, R18.H1_H1 ;  /* 0x30000012ff127230 */ /* 0x000fe20000004100 */
[----:B------:R-:W-:-:S02]  /*2df0*/  FMUL.FTZ R7, R10, R7 ;  /* 0x000000070a077220 */ /* 0x000fc40000410000 */
[----:B------:R-:W-:Y:S02]  /*2e00*/  FFMA.FTZ R31, R8, R13, R31 ;  /* 0x0000000d081f7223 */ /* 0x000fe4000001001f */
[----:B------:R-:W-:Y:S02]  /*2e10*/  FFMA.FTZ R13, R4, R5, R12 ;  /* 0x00000005040d7223 */ /* 0x000fe4000001000c */
[C---:B------:R-:W-:Y:S01]  /*2e20*/  FFMA.FTZ R15, R5.reuse, R14, R22 ;  /* 0x0000000e050f7223 */ /* 0x040fe20000010016 */
[----:B------:R-:W-:Y:S01]  /*2e30*/  F2FP.PACK_AB R25, RZ, R25 ;  /* 0x00000019ff19723e */ /* 0x000fe200000000ff */
[C---:B------:R-:W-:Y:S01]  /*2e40*/  FFMA.FTZ R41, R5.reuse, R28, R41 ;  /* 0x0000001c05297223 */ /* 0x040fe20000010029 */
[----:B------:R-:W-:Y:S01]  /*2e50*/  F2FP.PACK_AB R7, RZ, R7 ;  /* 0x00000007ff07723e */ /* 0x000fe200000000ff */
[----:B------:R-:W-:Y:S02]  /*2e60*/  FFMA.FTZ R18, R5, R18, R31 ;  /* 0x0000001205127223 */ /* 0x000fe4000001001f */
[----:B------:R-:W-:-:S02]  /*2e70*/  FMUL.FTZ R9, R34, R9 ;  /* 0x0000000922097220 */ /* 0x000fc40000410000 */
[----:B------:R-:W-:Y:S02]  /*2e80*/  FMUL.FTZ R6, R11, R6 ;  /* 0x000000060b067220 */ /* 0x000fe40000410000 */
[----:B------:R-:W-:Y:S02]  /*2e90*/  FMUL.FTZ R13, R16, R13 ;  /* 0x0000000d100d7220 */ /* 0x000fe40000410000 */
[----:B------:R-:W-:Y:S01]  /*2ea0*/  FMUL.FTZ R15, R10, R15 ;  /* 0x0000000f0a0f7220 */ /* 0x000fe20000410000 */
[----:B------:R-:W-:Y:S01]  /*2eb0*/  PRMT R25, R25, 0x5410, R7 ;  /* 0x0000541019197816 */ /* 0x000fe20000000007 */
[----:B------:R-:W-:Y:S01]  /*2ec0*/  FMUL.FTZ R41, R34, R41 ;  /* 0x0000002922297220 */ /* 0x000fe20000410000 */
[----:B------:R-:W-:Y:S01]  /*2ed0*/  F2FP.PACK_AB R9, RZ, R9 ;  /* 0x00000009ff09723e */ /* 0x000fe200000000ff */
[----:B------:R-:W-:Y:S01]  /*2ee0*/  FMUL.FTZ R18, R11, R18 ;  /* 0x000000120b127220 */ /* 0x000fe20000410000 */
[----:B------:R-:W-:Y:S02]  /*2ef0*/  F2FP.PACK_AB R6, RZ, R6 ;  /* 0x00000006ff06723e */ /* 0x000fe400000000ff */
[----:B------:R-:W-:-:S02]  /*2f00*/  F2FP.PACK_AB R13, RZ, R13 ;  /* 0x0000000dff0d723e */ /* 0x000fc400000000ff */
[----:B------:R-:W-:Y:S01]  /*2f10*/  F2FP.PACK_AB R15, RZ, R15 ;  /* 0x0000000fff0f723e */ /* 0x000fe200000000ff */
[----:B------:R-:W-:Y:S01]  /*2f20*/  HFMA2.MMA R21, R25, 1, 1, R21 ;  /* 0x3c003c0019157835 */ /* 0x000fe20000000015 */
[----:B------:R-:W-:Y:S02]  /*2f30*/  F2FP.PACK_AB R41, RZ, R41 ;  /* 0x00000029ff29723e */ /* 0x000fe400000000ff */
[----:B------:R-:W-:Y:S02]  /*2f40*/  F2FP.PACK_AB R18, RZ, R18 ;  /* 0x00000012ff12723e */ /* 0x000fe400000000ff */
[----:B------:R-:W-:Y:S02]  /*2f50*/  PRMT R9, R9, 0x5410, R6 ;  /* 0x0000541009097816 */ /* 0x000fe40000000006 */
[----:B------:R-:W-:Y:S02]  /*2f60*/  PRMT R13, R13, 0x5410, R15 ;  /* 0x000054100d0d7816 */ /* 0x000fe4000000000f */
[----:B------:R-:W-:Y:S01]  /*2f70*/  PRMT R41, R41, 0x5410, R18 ;  /* 0x0000541029297816 */ /* 0x000fe20000000012 */
[----:B------:R-:W-:-:S03]  /*2f80*/  HADD2 R17, R9, R17 ;  /* 0x0000001109117230 */ /* 0x000fc60000000000 */
[----:B------:R-:W-:Y:S01]  /*2f90*/  HFMA2.MMA R21, R13, 1, 1, R21 ;  /* 0x3c003c000d157835 */ /* 0x000fe20000000015 */
[----:B------:R-:W-:Y:S02]  /*2fa0*/  HADD2 R22, R41, R17 ;  /* 0x0000001129167230 */ /* 0x000fe40000000000 */
.L_x_3031:
[C---:B------:R-:W-:Y:S01]  /*2fb0*/  ISETP.GE.AND P0, PT, R32.reuse, c[0x0][0x1b4], PT ;  /* 0x00006d0020007a0c */ /* 0x040fe20003f06270 */
[----:B------:R-:W-:Y:S01]  /*2fc0*/  IMAD.MOV.U32 R5, RZ, RZ, c[0x0][0x18c] ;  /* 0x00006300ff057624 */ /* 0x000fe200078e00ff */
[----:B------:R-:W-:Y:S01]  /*2fd0*/  ISETP.LT.AND P3, PT, R32, R19, PT ;  /* 0x000000132000720c */ /* 0x000fe20003f61270 */
[----:B------:R-:W-:Y:S01]  /*2fe0*/  UIADD3 UR4, UR4, 0x40, URZ ;  /* 0x0000004004047890 */ /* 0x000fe2000fffe03f */
[----:B------:R-:W-:Y:S02]  /*2ff0*/  IMAD.MOV.U32 R12, RZ, RZ, R32 ;  /* 0x000000ffff0c7224 */ /* 0x000fe400078e0020 */
[----:B------:R-:W-:-:S04]  /*3000*/  LEA R26, P1, R5, R26, 0x4 ;  /* 0x0000001a051a7211 */ /* 0x000fc800078220ff */
[----:B------:R-:W-:-:S05]  /*3010*/  LEA.HI.X R27, R5, R27, R30, 0x4, P1 ;  /* 0x0000001b051b7211 */ /* 0x000fca00008f241e */
[----:B------:R-:W-:Y:S05]  /*3020*/  @!P0 BRA P3, `(.L_x_3032) ;  /* 0xffffdb3000008947 */ /* 0x000fea000183ffff */
.L_x_3030:
[----:B------:R-:W-:-:S04]  /*3030*/  ISETP.GE.AND P0, PT, R12, R19, PT ;  /* 0x000000130c00720c */ /* 0x000fc80003f06270 */
[----:B------:R-:W-:-:S13]  /*3040*/  ISETP.GE.OR P0, PT, R12, c[0x0][0x1b8], P0 ;  /* 0x00006e000c007a0c */ /* 0x000fda0000706670 */
[----:B------:R-:W-:Y:S05]  /*3050*/  @P0 BRA `(.L_x_3033) ;  /* 0x000014d000000947 */ /* 0x000fea0003800000 */
.L_x_3035:
[----:B------:R-:W-:Y:S01]  /*3060*/  ISETP.NE.AND P0, PT, R12, R23, PT ;  /* 0x000000170c00720c */ /* 0x000fe20003f05270 */
        /* <DEDUP_REMOVED lines=11> */
[----:B------:R-:W-:Y:S01]  /*3120*/  LEA R13, R2, 0x40, 0x6 ;  /* 0x00000040020d7811 */ /* 0x000fe200078e30ff */
[----:B------:R-:W-:Y:S01]  /*3130*/  IMAD.WIDE R28, R31, 0x4, R14 ;  /* 0x000000041f1c7825 */ /* 0x000fe200078e020e */
[----:B------:R-:W-:Y:S02]  /*3140*/  IADD3 R25, R12, 0x20, RZ ;  /* 0x000000200c197810 */ /* 0x000fe40007ffe0ff */
[----:B------:R-:W-:-:S03]  /*3150*/  IMNMX R30, R13, c[0x0][0x190], PT ;  /* 0x000064000d1e7a17 */ /* 0x000fc60003800200 */
[----:B0-----:R-:W-:Y:S01]  /*3160*/  IMAD.WIDE R26, R31, 0x4, R28 ;  /* 0x000000041f1a7825 */ /* 0x001fe200078e021c */
[----:B------:R-:W-:Y:S02]  /*3170*/  ISETP.LT.AND P1, PT, R25, R30, PT ;  /* 0x0000001e1900720c */ /* 0x000fe40003f21270 */
[----:B--2---:R-:W-:Y:S02]  /*3180*/  @!P0 PRMT R0, R4, 0x7610, R0 ;  /* 0x0000761004008816 */ /* 0x004fe40000000000 */
[----:B------:R-:W-:Y:S01]  /*3190*/  @!P0 PRMT R24, R5, 0x7610, R24 ;  /* 0x0000761005188816 */ /* 0x000fe20000000018 */
[----:B---3--:R-:W-:Y:S01]  /*31a0*/  @!P0 IMAD.IADD R23, R7, 0x1, R12 ;  /* 0x0000000107178824 */ /* 0x008fe200078e020c */
[----:B------:R-:W-:Y:S02]  /*31b0*/  @!P0 PRMT R0, R0, 0x7610, R4 ;  /* 0x0000761000008816 */ /* 0x000fe40000000004 */
[----:B------:R-:W-:Y:S01]  /*31c0*/  @!P0 PRMT R24, R24, 0x7610, R5 ;  /* 0x0000761018188816 */ /* 0x000fe20000000005 */
[----:B------:R-:W-:Y:S05]  /*31d0*/  @P2 BRA `(.L_x_3034) ;  /* 0x0000131000002947 */ /* 0x000fea0003800000 */
[----:B-1----:R0:W2:Y:S01]  /*31e0*/  LDG.E.128.CONSTANT R4, [R28.64] ;  /* 0x000000061c047981 */ /* 0x0020a2000c1e9d00 */
[----:B-----5:R-:W-:Y:S01]  /*31f0*/  SHF.R.U32.HI R31, RZ, 0xf, R17 ;  /* 0x0000000fff1f7819 */ /* 0x020fe20000011611 */
[----:B------:R-:W-:Y:S01]  /*3200*/  IMAD.MOV.U32 R45, RZ, RZ, 0x2400 ;  /* 0x00002400ff2d7424 */ /* 0x000fe200078e00ff */
[----:B------:R-:W-:Y:S01]  /*3210*/  SHF.R.U32.HI R30, RZ, 0xf, R16 ;  /* 0x0000000fff1e7819 */ /* 0x000fe20000011610 */
[----:B------:R-:W1:Y:S01]  /*3220*/  LDS.128 R12, [UR4] ;  /* 0x00000004ff0c7984 */ /* 0x000e620008000c00 */
[----:B------:R-:W-:-:S02]  /*3230*/  LOP3.LUT R38, R16, 0x380038, RZ, 0xc0, !PT ;  /* 0x0038003810267812 */ /* 0x000fc400078ec0ff */
[----:B------:R-:W-:Y:S02]  /*3240*/  SHF.R.U32.HI R33, RZ, 0x6, R16 ;  /* 0x00000006ff217819 */ /* 0x000fe40000011610 */
[----:B------:R-:W-:Y:S01]  /*3250*/  LOP3.LUT R37, R16, 0x70007, RZ, 0xc0, !PT ;  /* 0x0007000710257812 */ /* 0x000fe200078ec0ff */
[----:B0-----:R-:W-:Y:S01]  /*3260*/  IMAD.MOV.U32 R29, RZ, RZ, 0x3000 ;  /* 0x00003000ff1d7424 */ /* 0x001fe200078e00ff */
[--C-:B------:R-:W-:Y:S02]  /*3270*/  SHF.R.U32.HI R43, RZ, 0xf, R18.reuse ;  /* 0x0000000fff2b7819 */ /* 0x100fe40000011612 */
[----:B------:R-:W-:Y:S02]  /*3280*/  LOP3.LUT R16, R18, 0x380038, RZ, 0xc0, !PT ;  /* 0x0038003812107812 */ /* 0x000fe400078ec0ff */
[----:B------:R-:W-:Y:S02]  /*3290*/  SHF.R.U32.HI R34, RZ, 0x6, R18 ;  /* 0x00000006ff227819 */ /* 0x000fe40000011612 */
[----:B------:R-:W-:-:S02]  /*32a0*/  LOP3.LUT R40, R17, 0x70007, RZ, 0xc0, !PT ;  /* 0x0007000711287812 */ /* 0x000fc400078ec0ff */
[----:B------:R-:W-:Y:S02]  /*32b0*/  LOP3.LUT R18, R18, 0x70007, RZ, 0xc0, !PT ;  /* 0x0007000712127812 */ /* 0x000fe400078ec0ff */
[----:B------:R-:W-:Y:S02]  /*32c0*/  LOP3.LUT R39, R17, 0x380038, RZ, 0xc0, !PT ;  /* 0x0038003811277812 */ /* 0x000fe400078ec0ff */
[----:B------:R-:W-:Y:S02]  /*32d0*/  SHF.R.U32.HI R32, RZ, 0x6, R17 ;  /* 0x00000006ff207819 */ /* 0x000fe40000011611 */
[--C-:B------:R-:W-:Y:S02]  /*32e0*/  SHF.R.U32.HI R36, RZ, 0xf, R19.reuse ;  /* 0x0000000fff247819 */ /* 0x100fe40000011613 */
[----:B------:R-:W-:Y:S02]  /*32f0*/  LOP3.LUT R17, R19, 0x380038, RZ, 0xc0, !PT ;  /* 0x0038003813117812 */ /* 0x000fe400078ec0ff */
[----:B------:R-:W-:-:S02]  /*3300*/  SHF.R.U32.HI R35, RZ, 0x6, R19 ;  /* 0x00000006ff237819 */ /* 0x000fc40000011613 */
[----:B------:R-:W-:Y:S02]  /*3310*/  PRMT R29, R29, 0x5410, R29 ;  /* 0x000054101d1d7816 */ /* 0x000fe4000000001d */
[----:B------:R-:W-:Y:S02]  /*3320*/  LOP3.LUT R41, R31, 0x10001, RZ, 0xc0, !PT ;  /* 0x000100011f297812 */ /* 0x000fe400078ec0ff */
[----:B------:R-:W-:Y:S02]  /*3330*/  LOP3.LUT R19, R19, 0x70007, RZ, 0xc0, !PT ;  /* 0x0007000713137812 */ /* 0x000fe400078ec0ff */
[----:B------:R-:W-:Y:S02]  /*3340*/  SHF.R.U32.HI R28, RZ, 0xe, R8 ;  /* 0x0000000eff1c7819 */ /* 0x000fe40000011608 */
[----:B------:R-:W-:Y:S02]  /*3350*/  LOP3.LUT R31, R30, 0x10001, RZ, 0xc0, !PT ;  /* 0x000100011e1f7812 */ /* 0x000fe400078ec0ff */
[----:B------:R-:W-:-:S02]  /*3360*/  SHF.R.U32.HI R42, RZ, 0xe, R9 ;  /* 0x0000000eff2a7819 */ /* 0x000fc40000011609 */
[----:B------:R-:W-:Y:S02]  /*3370*/  SHF.R.U32.HI R44, RZ, 0xe, R10 ;  /* 0x0000000eff2c7819 */ /* 0x000fe4000001160a */
[----:B------:R-:W-:Y:S02]  /*3380*/  LOP3.LUT R43, R43, 0x10001, RZ, 0xc0, !PT ;  /* 0x000100012b2b7812 */ /* 0x000fe400078ec0ff */
[----:B------:R-:W-:Y:S02]  /*3390*/  LOP3.LUT R40, R40, 0x64006400, RZ, 0xfc, !PT ;  /* 0x6400640028287812 */ /* 0x000fe400078efcff */
[----:B------:R-:W-:Y:S02]  /*33a0*/  LOP3.LUT R18, R18, 0x64006400, RZ, 0xfc, !PT ;  /* 0x6400640012127812 */ /* 0x000fe400078efcff */
[----:B------:R-:W-:Y:S02]  /*33b0*/  PRMT R29, R45, 0x7610, R29 ;  /* 0x000076102d1d7816 */ /* 0x000fe4000000001d */
[----:B------:R-:W-:-:S02]  /*33c0*/  LOP3.LUT R38, R38, 0x64006400, RZ, 0xfc, !PT ;  /* 0x6400640026267812 */ /* 0x000fc400078efcff */
[----:B------:R-:W-:Y:S02]  /*33d0*/  LOP3.LUT R37, R37, 0x64006400, RZ, 0xfc, !PT ;  /* 0x6400640025257812 */ /* 0x000fe400078efcff */
[----:B------:R-:W-:Y:S02]  /*33e0*/  LOP3.LUT R31, R31, 0x20002, R28, 0xf8, !PT ;  /* 0x000200021f1f7812 */ /* 0x000fe400078ef81c */
[----:B------:R-:W-:Y:S01]  /*33f0*/  LOP3.LUT R19, R19, 0x64006400, RZ, 0xfc, !PT ;  /* 0x6400640013137812 */ /* 0x000fe200078efcff */
[----:B------:R-:W-:Y:S01]  /*3400*/  HADD2 R37, R37, -1028, -1028 ;  /* 0xe404e40425257430 */ /* 0x000fe20000000000 */
[----:B------:R-:W-:Y:S01]  /*3410*/  LOP3.LUT R30, R41, 0x20002, R42, 0xf8, !PT ;  /* 0x00020002291e7812 */ /* 0x000fe200078ef82a */
[----:B------:R-:W-:Y:S01]  /*3420*/  HADD2 R41, R40, -1028, -1028 ;  /* 0xe404e40428297430 */ /* 0x000fe20000000000 */
[----:B------:R-:W-:Y:S01]  /*3430*/  LOP3.LUT R28, R43, 0x20002, R44, 0xf8, !PT ;  /* 0x000200022b1c7812 */ /* 0x000fe200078ef82c */
[----:B------:R-:W-:Y:S01]  /*3440*/  HADD2 R43, R18, -1028, -1028 ;  /* 0xe404e404122b7430 */ /* 0x000fe20000000000 */
[----:B------:R-:W-:Y:S01]  /*3450*/  LOP3.LUT R42, R39, 0x64006400, RZ, 0xfc, !PT ;  /* 0x64006400272a7812 */ /* 0x000fe200078efcff */
[-C--:B------:R-:W-:Y:S01]  /*3460*/  HFMA2 R39, R38, R29.reuse.H1_H1, -132, -132 ;  /* 0xd820d82026277431 */ /* 0x080fe2000006001d */
[----:B------:R-:W-:Y:S01]  /*3470*/  LOP3.LUT R38, R16, 0x64006400, RZ, 0xfc, !PT ;  /* 0x6400640010267812 */ /* 0x000fe200078efcff */
[----:B------:R-:W-:Y:S01]  /*3480*/  HADD2 R19, R19, -1028, -1028 ;  /* 0xe404e40413137430 */ /* 0x000fe20000000000 */
[-C--:B-1----:R-:W-:Y:S01]  /*3490*/  HFMA2.MMA R41, R41, R12.reuse, RZ ;  /* 0x0000000c29297235 */ /* 0x082fe200000000ff */
[-C--:B------:R-:W-:Y:S01]  /*34a0*/  HFMA2 R44, R42, R29.reuse.H1_H1, -132, -132 ;  /* 0xd820d8202a2c7431 */ /* 0x080fe2000006001d */
[----:B------:R-:W-:Y:S01]  /*34b0*/  HFMA2.MMA R18, R43, R12, RZ ;  /* 0x0000000c2b127235 */ /* 0x000fe200000000ff */
[-C--:B------:R-:W-:Y:S01]  /*34c0*/  HFMA2 R42, R37, R12.reuse, RZ.H0_H0 ;  /* 0x0000000c252a7231 */ /* 0x080fe200000400ff */
[----:B------:R-:W-:Y:S01]  /*34d0*/  LOP3.LUT R40, R17, 0x64006400, RZ, 0xfc, !PT ;  /* 0x6400640011287812 */ /* 0x000fe200078efcff */
[----:B------:R-:W-:Y:S01]  /*34e0*/  HFMA2 R12, R19, R12, RZ.H0_H0 ;  /* 0x0000000c130c7231 */ /* 0x000fe200000400ff */
[----:B------:R-:W-:Y:S01]  /*34f0*/  LOP3.LUT R19, R32, 0x70007, RZ, 0xc0, !PT ;  /* 0x0007000720137812 */ /* 0x000fe200078ec0ff */
[----:B------:R-:W-:Y:S01]  /*3500*/  HFMA2 R37, R38, R29.H1_H1, -132, -132 ;  /* 0xd820d82026257431 */ /* 0x000fe2000006001d */
[----:B------:R-:W-:Y:S01]  /*3510*/  LOP3.LUT R17, R34, 0x70007, RZ, 0xc0, !PT ;  /* 0x0007000722117812 */ /* 0x000fe200078ec0ff */
[----:B------:R-:W-:Y:S01]  /*3520*/  HFMA2 R42, R39, R13, R42 ;  /* 0x0000000d272a7231 */ /* 0x000fe2000000002a */
[----:B------:R-:W-:Y:S01]  /*3530*/  LOP3.LUT R16, R33, 0x70007, RZ, 0xc0, !PT ;  /* 0x0007000721107812 */ /* 0x000fe200078ec0ff */
[----:B------:R-:W-:Y:S01]  /*3540*/  HFMA2 R39, R40, R29.H1_H1, -132, -132 ;  /* 0xd820d82028277431 */ /* 0x000fe2000006001d */
[----:B------:R-:W-:Y:S01]  /*3550*/  LOP3.LUT R19, R19, 0x64006400, RZ, 0xfc, !PT ;  /* 0x6400640013137812 */ /* 0x000fe200078efcff */
[-C--:B------:R-:W-:Y:S01]  /*3560*/  HFMA2.MMA R18, R37, R13.reuse, R18 ;  /* 0x0000000d25127235 */ /* 0x080fe20000000012 */
        /* <DEDUP_REMOVED lines=9> */
[----:B------:R-:W-:Y:S01]  /*3600*/  HFMA2 R13, R39, R13, R12 ;  /* 0x0000000d270d7231 */ /* 0x000fe2000000000c */
[----:B------:R-:W-:Y:S01]  /*3610*/  LOP3.LUT R12, R35, 0x70007, RZ, 0xc0, !PT ;  /* 0x00070007230c7812 */ /* 0x000fe200078ec0ff */
[----:B------:R-:W-:Y:S01]  /*3620*/  HFMA2 R42, R19, R14, R42 ;  /* 0x0000000e132a7231 */ /* 0x000fe2000000002a */
[-C--:B------:R-:W-:Y:S01]  /*3630*/  HFMA2.MMA R40, R17, R14.reuse, R18 ;  /* 0x0000000e11287235 */ /* 0x080fe20000000012 */
[----:B------:R-:W-:Y:S01]  /*3640*/  LOP3.LUT R39, R34, 0x380038, RZ, 0xc0, !PT ;  /* 0x0038003822277812 */ /* 0x000fe200078ec0ff */
[----:B------:R-:W0:Y:S01]  /*3650*/  LDS.128 R16, [UR4+0x10] ;  /* 0x00001004ff107984 */ /* 0x000e220008000c00 */
[----:B------:R-:W-:Y:S01]  /*3660*/  LOP3.LUT R43, R12, 0x64006400, RZ, 0xfc, !PT ;  /* 0x640064000c2b7812 */ /* 0x000fe200078efcff */
[----:B------:R-:W-:Y:S01]  /*3670*/  HFMA2.MMA R41, R38, R14, R41 ;  /* 0x0000000e26297235 */ /* 0x000fe20000000029 */
[----:B------:R-:W-:-:S02]  /*3680*/  LOP3.LUT R12, R33, 0x380038, RZ, 0xc0, !PT ;  /* 0x00380038210c7812 */ /* 0x000fc400078ec0ff */
[----:B------:R-:W-:Y:S01]  /*3690*/  LOP3.LUT R33, R33, 0x1c001c0, RZ, 0xc0, !PT ;  /* 0x01c001c021217812 */ /* 0x000fe200078ec0ff */
[----:B------:R-:W-:Y:S01]  /*36a0*/  HADD2 R48, R43, -1028, -1028 ;  /* 0xe404e4042b307430 */ /* 0x000fe20000000000 */
[----:B------:R-:W-:Y:S02]  /*36b0*/  LOP3.LUT R12, R12, 0x64006400, RZ, 0xfc, !PT ;  /* 0x640064000c0c7812 */ /* 0x000fe400078efcff */
[----:B------:R-:W-:Y:S01]  /*36c0*/  LOP3.LUT R44, R39, 0x64006400, RZ, 0xfc, !PT ;  /* 0x64006400272c7812 */ /* 0x000fe200078efcff */
[----:B------:R-:W-:Y:S01]  /*36d0*/  HFMA2 R13, R48, R14, R13 ;  /* 0x0000000e300d7231 */ /* 0x000fe2000000000d */
[----:B------:R-:W-:Y:S02]  /*36e0*/  LOP3.LUT R48, R36, 0x10001, RZ, 0xc0, !PT ;  /* 0x0001000124307812 */ /* 0x000fe400078ec0ff */
[----:B------:R-:W-:Y:S01]  /*36f0*/  LOP3.LUT R38, R37, 0x64006400, RZ, 0xfc, !PT ;  /* 0x6400640025267812 */ /* 0x000fe200078efcff */
[-C--:B------:R-:W-:Y:S01]  /*3700*/  HFMA2 R37, R12, R29.reuse.H1_H1, -132, -132 ;  /* 0xd820d8200c257431 */ /* 0x080fe2000006001d */
[----:B------:R-:W-:Y:S01]  /*3710*/  LOP3.LUT R36, R33, 0x64006400, RZ, 0xfc, !PT ;  /* 0x6400640021247812 */ /* 0x000fe200078efcff */
[-C--:B------:R-:W-:Y:S01]  /*3720*/  HFMA2 R39, R44, R29.reuse.H1_H1, -132, -132 ;  /* 0xd820d8202c277431 */ /* 0x080fe2000006001d */
[----:B------:R-:W-:Y:S01]  /*3730*/  LOP3.LUT R35, R35, 0x1c001c0, RZ, 0xc0, !PT ;  /* 0x01c001c023237812 */ /* 0x000fe200078ec0ff */
[----:B------:R-:W-:Y:S01]  /*3740*/  HFMA2 R44, R46, R29.H1_H1, -132, -132 ;  /* 0xd820d8202e2c7431 */ /* 0x000fe2000006001d */
[----:B------:R-:W-:Y:S01]  /*3750*/  LOP3.LUT R46, R32, 0x1c001c0, RZ, 0xc0, !PT ;  /* 0x01c001c0202e7812 */ /* 0x000fe200078ec0ff */
[----:B------:R-:W-:Y:S01]  /*3760*/  HFMA2 R42, R37, R15, R42 ;  /* 0x0000000f252a7231 */ /* 0x000fe2000000002a */
[----:B------:R-:W-:Y:S01]  /*3770*/  LOP3.LUT R43, R8, 0x380038, RZ, 0xc0, !PT ;  /* 0x00380038082b7812 */ /* 0x000fe200078ec0ff */
[-C--:B------:R-:W-:Y:S01]  /*3780*/  HFMA2 R33, R36, R29.reuse.H0_H0, -20, -20 ;  /* 0xcd00cd0024217431 */ /* 0x080fe2000004001d */
[----:B------:R-:W-:Y:S01]  /*3790*/  SHF.R.U32.HI R12, RZ, 0x6, R8 ;  /* 0x00000006ff0c7819 */ /* 0x000fe20000011608 */
[----:B------:R-:W-:Y:S01]  /*37a0*/  HFMA2 R38, R38, R29.H1_H1, -132, -132 ;  /* 0xd820d82026267431 */ /* 0x000fe2000006001d */
[----:B------:R-:W-:Y:S01]  /*37b0*/  LOP3.LUT R34, R34, 0x1c001c0, RZ, 0xc0, !PT ;  /* 0x01c001c022227812 */ /* 0x000fe200078ec0ff */
[-C--:B------:R-:W-:Y:S01]  /*37c0*/  HFMA2.MMA R40, R39, R15.reuse, R40 ;  /* 0x0000000f27287235 */ /* 0x080fe20000000028 */
[----:B------:R-:W-:Y:S01]  /*37d0*/  LOP3.LUT R8, R8, 0x70007, RZ, 0xc0, !PT ;  /* 0x0007000708087812 */ /* 0x000fe200078ec0ff */
[----:B------:R-:W-:Y:S01]  /*37e0*/  HFMA2 R44, R44, R15, R13 ;  /* 0x0000000f2c2c7231 */ /* 0x000fe2000000000d */
[----:B------:R-:W-:Y:S01]  /*37f0*/  SHF.R.U32.HI R45, RZ, 0xe, R11 ;  /* 0x0000000eff2d7819 */ /* 0x000fe2000001160b */
[----:B------:R-:W-:Y:S01]  /*3800*/  HFMA2.MMA R41, R38, R15, R41 ;  /* 0x0000000f26297235 */ /* 0x000fe20000000029 */
[----:B------:R-:W-:-:S02]  /*3810*/  LOP3.LUT R46, R46, 0x64006400, RZ, 0xfc, !PT ;  /* 0x640064002e2e7812 */ /* 0x000fc400078efcff */
[----:B------:R-:W-:Y:S02]  /*3820*/  LOP3.LUT R36, R35, 0x64006400, RZ, 0xfc, !PT ;  /* 0x6400640023247812 */ /* 0x000fe400078efcff */
[----:B------:R-:W-:Y:S01]  /*3830*/  LOP3.LUT R34, R34, 0x64006400, RZ, 0xfc, !PT ;  /* 0x6400640022227812 */ /* 0x000fe200078efcff */
[-C--:B------:R-:W-:Y:S01]  /*3840*/  HFMA2 R46, R46, R29.reuse.H0_H0, -20, -20 ;  /* 0xcd00cd002e2e7431 */ /* 0x080fe2000004001d */
[----:B------:R-:W-:Y:S02]  /*3850*/  LOP3.LUT R8, R8, 0x64006400, RZ, 0xfc, !PT ;  /* 0x6400640008087812 */ /* 0x000fe400078efcff */
[----:B------:R-:W-:Y:S01]  /*3860*/  LOP3.LUT R32, R48, 0x20002, R45, 0xf8, !PT ;  /* 0x0002000230207812 */ /* 0x000fe200078ef82d */
[-C--:B0-----:R-:W-:Y:S01]  /*3870*/  HFMA2.MMA R42, R33, R16.reuse, R42 ;  /* 0x00000010212a7235 */ /* 0x081fe2000000002a */
[-C--:B------:R-:W-:Y:S01]  /*3880*/  HFMA2 R45, R36, R29.reuse.H0_H0, -20, -20 ;  /* 0xcd00cd00242d7431 */ /* 0x080fe2000004001d */
[C---:B------:R-:W-:Y:S01]  /*3890*/  LOP3.LUT R37, R9.reuse, 0x380038, RZ, 0xc0, !PT ;  /* 0x0038003809257812 */ /* 0x040fe200078ec0ff */
[----:B------:R-:W-:Y:S01]  /*38a0*/  HFMA2 R35, R34, R29.H0_H0, -20, -20 ;  /* 0xcd00cd0022237431 */ /* 0x000fe2000004001d */
[----:B------:R-:W-:Y:S01]  /*38b0*/  SHF.R.U32.HI R13, RZ, 0x6, R9 ;  /* 0x00000006ff0d7819 */ /* 0x000fe20000011609 */
[----:B------:R-:W-:Y:S01]  /*38c0*/  HADD2 R33, R8, -1028, -1028 ;  /* 0xe404e40408217430 */ /* 0x000fe20000000000 */
[----:B------:R-:W-:Y:S01]  /*38d0*/  LOP3.LUT R9, R9, 0x70007, RZ, 0xc0, !PT ;  /* 0x0007000709097812 */ /* 0x000fe200078ec0ff */
[-C--:B------:R-:W-:Y:S01]  /*38e0*/  HFMA2.MMA R41, R46, R16.reuse, R41 ;  /* 0x000000102e297235 */ /* 0x080fe20000000029 */
[C---:B------:R-:W-:Y:S01]  /*38f0*/  LOP3.LUT R39, R11.reuse, 0x380038, RZ, 0xc0, !PT ;  /* 0x003800380b277812 */ /* 0x040fe200078ec0ff */
[----:B------:R-:W-:Y:S01]  /*3900*/  HFMA2 R40, R35, R16, R40 ;  /* 0x0000001023287231 */ /* 0x000fe20000000028 */
[----:B------:R-:W-:Y:S01]  /*3910*/  SHF.R.U32.HI R15, RZ, 0x6, R11 ;  /* 0x00000006ff0f7819 */ /* 0x000fe2000001160b */
[----:B------:R-:W-:Y:S01]  /*3920*/  HFMA2.MMA R44, R45, R16, R44 ;  /* 0x000000102d2c7235 */ /* 0x000fe2000000002c */
[----:B------:R-:W-:Y:S01]  /*3930*/  LOP3.LUT R11, R11, 0x70007, RZ, 0xc0, !PT ;  /* 0x000700070b0b7812 */ /* 0x000fe200078ec0ff */
[----:B------:R-:W-:Y:S01]  /*3940*/  HFMA2 R16, R33, R17, R42 ;  /* 0x0000001121107231 */ /* 0x000fe2000000002a */
[----:B------:R-:W-:-:S02]  /*3950*/  LOP3.LUT R38, R10, 0x380038, RZ, 0xc0, !PT ;  /* 0x003800380a267812 */ /* 0x000fc400078ec0ff */
[----:B------:R-:W-:Y:S02]  /*3960*/  SHF.R.U32.HI R14, RZ, 0x6, R10 ;  /* 0x00000006ff0e7819 */ /* 0x000fe4000001160a */
[----:B------:R-:W-:Y:S02]  /*3970*/  LOP3.LUT R10, R10, 0x70007, RZ, 0xc0, !PT ;  /* 0x000700070a0a7812 */ /* 0x000fe400078ec0ff */
[----:B------:R-:W-:Y:S02]  /*3980*/  LOP3.LUT R33, R9, 0x64006400, RZ, 0xfc, !PT ;  /* 0x6400640009217812 */ /* 0x000fe400078efcff */
[----:B------:R-:W-:Y:S02]  /*3990*/  LOP3.LUT R34, R43, 0x64006400, RZ, 0xfc, !PT ;  /* 0x640064002b227812 */ /* 0x000fe400078efcff */
[----:B------:R-:W-:Y:S01]  /*39a0*/  LOP3.LUT R36, R11, 0x64006400, RZ, 0xfc, !PT ;  /* 0x640064000b247812 */ /* 0x000fe200078efcff */
[----:B------:R-:W-:Y:S01]  /*39b0*/  HADD2 R42, R33, -1028, -1028 ;  /* 0xe404e404212a7430 */ /* 0x000fe20000000000 */
[----:B------:R-:W-:Y:S01]  /*39c0*/  LOP3.LUT R35, R10, 0x64006400, RZ, 0xfc, !PT ;  /* 0x640064000a237812 */ /* 0x000fe200078efcff */
[-C--:B------:R-:W-:Y:S01]  /*39d0*/  HFMA2 R33, R34, R29.reuse.H1_H1, -132, -132 ;  /* 0xd820d82022217431 */ /* 0x080fe2000006001d */
[----:B------:R-:W-:Y:S01]  /*39e0*/  LOP3.LUT R34, R37, 0x64006400, RZ, 0xfc, !PT ;  /* 0x6400640025227812 */ /* 0x000fe200078efcff */
[----:B------:R-:W-:Y:S01]  /*39f0*/  HADD2 R43, R36, -1028, -1028 ;  /* 0xe404e404242b7430 */ /* 0x000fe20000000000 */
[----:B------:R-:W0:Y:S01]  /*3a00*/  LDS.128 R8, [UR4+0x20] ;  /* 0x00002004ff087984 */ /* 0x000e220008000c00 */
[----:B------:R-:W-:Y:S01]  /*3a10*/  HADD2 R35, R35, -1028, -1028 ;  /* 0xe404e40423237430 */ /* 0x000fe20000000000 */
[-C--:B------:R-:W-:Y:S01]  /*3a20*/  HFMA2.MMA R41, R42, R17.reuse, R41 ;  /* 0x000000112a297235 */ /* 0x080fe20000000029 */
[----:B------:R-:W-:Y:S01]  /*3a30*/  HFMA2 R34, R34, R29.H1_H1, -132, -132 ;  /* 0xd820d82022227431 */ /* 0x000fe2000006001d */
[----:B------:R-:W-:Y:S01]  /*3a40*/  LOP3.LUT R38, R38, 0x64006400, RZ, 0xfc, !PT ;  /* 0x6400640026267812 */ /* 0x000fe200078efcff */
[----:B------:R-:W-:Y:S01]  /*3a50*/  HFMA2 R40, R35, R17, R40 ;  /* 0x0000001123287231 */ /* 0x000fe20000000028 */
[----:B------:R-:W-:Y:S01]  /*3a60*/  HFMA2.MMA R44, R43, R17, R44 ;  /* 0x000000112b2c7235 */ /* 0x000fe2000000002c */
[----:B------:R-:W-:Y:S01]  /*3a70*/  HFMA2 R17, R33, R18, R16 ;  /* 0x0000001221117231 */ /* 0x000fe20000000010 */
[----:B------:R-:W-:Y:S01]  /*3a80*/  LOP3.LUT R16, R12, 0x70007, RZ, 0xc0, !PT ;  /* 0x000700070c107812 */ /* 0x000fe200078ec0ff */
[----:B------:R-:W-:Y:S01]  /*3a90*/  HFMA2.MMA R37, R34, R18, R41 ;  /* 0x0000001222257235 */ /* 0x000fe20000000029 */
[----:B------:R-:W-:-:S02]  /*3aa0*/  LOP3.LUT R35, R13, 0x70007, RZ, 0xc0, !PT ;  /* 0x000700070d237812 */ /* 0x000fc400078ec0ff */
[----:B------:R-:W-:Y:S01]  /*3ab0*/  LOP3.LUT R36, R39, 0x64006400, RZ, 0xfc, !PT ;  /* 0x6400640027247812 */ /* 0x000fe200078efcff */
[-C--:B------:R-:W-:Y:S01]  /*3ac0*/  HFMA2 R39, R38, R29.reuse.H1_H1, -132, -132 ;  /* 0xd820d82026277431 */ /* 0x080fe2000006001d */
[----:B------:R-:W-:Y:S02]  /*3ad0*/  LOP3.LUT R33, R16, 0x64006400, RZ, 0xfc, !PT ;  /* 0x6400640010217812 */ /* 0x000fe400078efcff */
[----:B------:R-:W-:Y:S01]  /*3ae0*/  LOP3.LUT R35, R35, 0x64006400, RZ, 0xfc, !PT ;  /* 0x6400640023237812 */ /* 0x000fe200078efcff */
[----:B------:R-:W-:Y:S01]  /*3af0*/  HFMA2 R43, R36, R29.H1_H1, -132, -132 ;  /* 0xd820d820242b7431 */ /* 0x000fe2000006001d */
[C---:B------:R-:W-:Y:S01]  /*3b00*/  LOP3.LUT R52, R15.reuse, 0x1c001c0, RZ, 0xc0, !PT ;  /* 0x01c001c00f347812 */ /* 0x040fe200078ec0ff */
[----:B------:R-:W-:Y:S01]  /*3b10*/  HADD2 R34, R33, -1028, -1028 ;  /* 0xe404e40421227430 */ /* 0x000fe20000000000 */
[----:B------:R-:W-:Y:S01]  /*3b20*/  HFMA2.MMA R16, R39, R18, R40 ;  /* 0x0000001227107235 */ /* 0x000fe20000000028 */
[----:B------:R-:W-:Y:S01]  /*3b30*/  HADD2 R36, R35, -1028, -1028 ;  /* 0xe404e40423247430 */ /* 0x000fe20000000000 */
[C---:B------:R-:W-:Y:S01]  /*3b40*/  LOP3.LUT R35, R14.reuse, 0x380038, RZ, 0xc0, !PT ;  /* 0x003800380e237812 */ /* 0x040fe200078ec0ff */
[----:B------:R-:W-:Y:S01]  /*3b50*/  HFMA2 R43, R43, R18, R44 ;  /* 0x000000122b2b7231 */ /* 0x000fe2000000002c */
[----:B------:R-:W-:Y:S01]  /*3b60*/  LOP3.LUT R18, R14, 0x70007, RZ, 0xc0, !PT ;  /* 0x000700070e127812 */ /* 0x000fe200078ec0ff */
[----:B------:R-:W-:Y:S01]  /*3b70*/  HFMA2 R37, R36, R19, R37 ;  /* 0x0000001324257231 */ /* 0x000fe20000000025 */
[----:B------:R-:W-:Y:S01]  /*3b80*/  LOP3.LUT R36, R15, 0x70007, RZ, 0xc0, !PT ;  /* 0x000700070f247812 */ /* 0x000fe200078ec0ff */
[----:B------:R-:W-:Y:S01]  /*3b90*/  HFMA2.MMA R17, R34, R19, R17 ;  /* 0x0000001322117235 */ /* 0x000fe20000000011 */
        /* <DEDUP_REMOVED lines=8> */
[-C--:B------:R-:W-:Y:S01]  /*3c20*/  HFMA2 R35, R36, R29.reuse.H1_H1, -132, -132 ;  /* 0xd820d82024237431 */ /* 0x080fe2000006001d */
[----:B------:R-:W-:Y:S01]  /*3c30*/  LOP3.LUT R36, R15, 0x380038, RZ, 0xc0, !PT ;  /* 0x003800380f247812 */ /* 0x000fe200078ec0ff */
[----:B------:R-:W-:Y:S01]  /*3c40*/  HFMA2 R34, R34, R29.H1_H1, -132, -132 ;  /* 0xd820d82022227431 */ /* 0x000fe2000006001d */
[-C--:B------:R-:W-:Y:S01]  /*3c50*/  HFMA2.MMA R16, R39, R19.reuse, R16 ;  /* 0x0000001327107235 */ /* 0x080fe20000000010 */
[----:B------:R-:W-:Y:S01]  /*3c60*/  LOP3.LUT R18, R18, 0x64006400, RZ, 0xfc, !PT ;  /* 0x6400640012127812 */ /* 0x000fe200078efcff */
[----:B------:R-:W-:Y:S01]  /*3c70*/  HFMA2.MMA R43, R38, R19, R43 ;  /* 0x00000013262b7235 */ /* 0x000fe2000000002b */
[----:B------:R-:W-:-:S02]  /*3c80*/  LOP3.LUT R48, R36, 0x64006400, RZ, 0xfc, !PT ;  /* 0x6400640024307812 */ /* 0x000fc400078efcff */
[-C--:B0-----:R-:W-:Y:S01]  /*3c90*/  HFMA2.MMA R37, R34, R8.reuse, R37 ;  /* 0x0000000822257235 */ /* 0x081fe20000000025 */
[-C--:B------:R-:W-:Y:S01]  /*3ca0*/  HFMA2 R18, R18, R29.reuse.H1_H1, -132, -132 ;  /* 0xd820d82012127431 */ /* 0x080fe2000006001d */
[----:B------:R-:W-:Y:S01]  /*3cb0*/  LOP3.LUT R12, R12, 0x1c001c0, RZ, 0xc0, !PT ;  /* 0x01c001c00c0c7812 */ /* 0x000fe200078ec0ff */
[----:B------:R-:W-:Y:S01]  /*3cc0*/  HFMA2 R41, R48, R29.H1_H1, -132, -132 ;  /* 0xd820d82030297431 */ /* 0x000fe2000006001d */
[----:B------:R-:W-:Y:S01]  /*3cd0*/  LOP3.LUT R13, R13, 0x1c001c0, RZ, 0xc0, !PT ;  /* 0x01c001c00d0d7812 */ /* 0x000fe200078ec0ff */
[-C--:B------:R-:W-:Y:S01]  /*3ce0*/  HFMA2 R39, R18, R8.reuse, R17 ;  /* 0x0000000812277231 */ /* 0x080fe20000000011 */
[----:B------:R-:W-:Y:S01]  /*3cf0*/  LOP3.LUT R12, R12, 0x64006400, RZ, 0xfc, !PT ;  /* 0x640064000c0c7812 */ /* 0x000fe200078efcff */
[----:B------:R-:W-:Y:S01]  /*3d00*/  HFMA2 R35, R35, R8, R16 ;  /* 0x0000000823237231 */ /* 0x000fe20000000010 */
[----:B------:R-:W-:Y:S01]  /*3d10*/  LOP3.LUT R52, R52, 0x64006400, RZ, 0xfc, !PT ;  /* 0x6400640034347812 */ /* 0x000fe200078efcff */
[----:B------:R-:W-:Y:S01]  /*3d20*/  HFMA2.MMA R8, R41, R8, R43 ;  /* 0x0000000829087235 */ /* 0x000fe2000000002b */
[----:B------:R-:W-:-:S02]  /*3d30*/  LOP3.LUT R41, R14, 0x1c001c0, RZ, 0xc0, !PT ;  /* 0x01c001c00e297812 */ /* 0x000fc400078ec0ff */
[----:B------:R-:W-:Y:S02]  /*3d40*/  LOP3.LUT R14, R13, 0x64006400, RZ, 0xfc, !PT ;  /* 0x640064000d0e7812 */ /* 0x000fe400078efcff */
[----:B------:R-:W-:-:S03]  /*3d50*/  LOP3.LUT R50, R41, 0x64006400, RZ, 0xfc, !PT ;  /* 0x6400640029327812 */ /* 0x000fc600078efcff */
[----:B------:R-:W-:-:S04]  /*3d60*/  HFMA2 R14, R14, R29.H0_H0, -20, -20 ;  /* 0xcd00cd000e0e7431 */ /* 0x000fc8000004001d */
[----:B------:R-:W-:Y:S01]  /*3d70*/  HFMA2 R37, R14, R9, R37 ;  /* 0x000000090e257231 */ /* 0x000fe20000000025 */
[----:B--2---:R-:W-:Y:S02]  /*3d80*/  LOP3.LUT R34, R5, 0x380038, RZ, 0xc0, !PT ;  /* 0x0038003805227812 */ /* 0x004fe400078ec0ff */
[----:B------:R-:W-:Y:S02]  /*3d90*/  SHF.R.U32.HI R19, RZ, 0x6, R5 ;  /* 0x00000006ff137819 */ /* 0x000fe40000011605 */
[----:B------:R-:W-:Y:S02]  /*3da0*/  SHF.R.U32.HI R33, RZ, 0x6, R7 ;  /* 0x00000006ff217819 */ /* 0x000fe40000011607 */
[----:B------:R-:W-:Y:S02]  /*3db0*/  LOP3.LUT R42, R34, 0x64006400, RZ, 0xfc, !PT ;  /* 0x64006400222a7812 */ /* 0x000fe400078efcff */
[----:B------:R-:W-:Y:S02]  /*3dc0*/  LOP3.LUT R46, R19, 0x380038, RZ, 0xc0, !PT ;  /* 0x00380038132e7812 */ /* 0x000fe400078ec0ff */
[----:B------:R-:W-:Y:S01]  /*3dd0*/  LOP3.LUT R34, R33, 0x380038, RZ, 0xc0, !PT ;  /* 0x0038003821227812 */ /* 0x000fe200078ec0ff */
[----:B------:R-:W-:Y:S01]  /*3de0*/  HFMA2 R42, R42, R29.H1_H1, -132, -132 ;  /* 0xd820d8202a2a7431 */ /* 0x000fe2000006001d */
[----:B------:R-:W-:-:S02]  /*3df0*/  LOP3.LUT R46, R46, 0x64006400, RZ, 0xfc, !PT ;  /* 0x640064002e2e7812 */ /* 0x000fc400078efcff */
[----:B------:R-:W-:Y:S02]  /*3e00*/  LOP3.LUT R48, R34, 0x64006400, RZ, 0xfc, !PT ;  /* 0x6400640022307812 */ /* 0x000fe400078efcff */
[----:B------:R-:W-:Y:S01]  /*3e10*/  LOP3.LUT R13, R19, 0x1c001c0, RZ, 0xc0, !PT ;  /* 0x01c001c0130d7812 */ /* 0x000fe200078ec0ff */
[-C--:B------:R-:W-:Y:S01]  /*3e20*/  HFMA2 R34, R46, R29.reuse.H1_H1, -132, -132 ;  /* 0xd820d8202e227431 */ /* 0x080fe2000006001d */
[----:B------:R-:W-:Y:S01]  /*3e30*/  SHF.R.U32.HI R15, RZ, 0xd, R5 ;  /* 0x0000000dff0f7819 */ /* 0x000fe20000011605 */
[-C--:B------:R-:W-:Y:S01]  /*3e40*/  HFMA2 R46, R48, R29.reuse.H1_H1, -132, -132 ;  /* 0xd820d820302e7431 */ /* 0x080fe2000006001d */
[----:B------:R-:W-:Y:S01]  /*3e50*/  LOP3.LUT R43, R13, 0x64006400, RZ, 0xfc, !PT ;  /* 0x640064000d2b7812 */ /* 0x000fe200078efcff */
[-C--:B------:R-:W-:Y:S01]  /*3e60*/  HFMA2 R48, R12, R29.reuse.H0_H0, -20, -20 ;  /* 0xcd00cd000c307431 */ /* 0x080fe2000004001d */
[----:B------:R-:W-:Y:S01]  /*3e70*/  LOP3.LUT R30, R30, 0x40004, R15, 0xf8, !PT ;  /* 0x000400041e1e7812 */ /* 0x000fe200078ef80f */
[-C--:B------:R-:W-:Y:S01]  /*3e80*/  HFMA2 R12, R50, R29.reuse.H0_H0, -20, -20 ;  /* 0xcd00cd00320c7431 */ /* 0x080fe2000004001d */
[----:B------:R-:W-:Y:S01]  /*3e90*/  LOP3.LUT R18, R4, 0x380038, RZ, 0xc0, !PT ;  /* 0x0038003804127812 */ /* 0x000fe200078ec0ff */
[----:B------:R-:W-:Y:S01]  /*3ea0*/  HFMA2 R13, R52, R29.H0_H0, -20, -20 ;  /* 0xcd00cd00340d7431 */ /* 0x000fe2000004001d */
[----:B------:R-:W-:Y:S01]  /*3eb0*/  SHF.R.U32.HI R17, RZ, 0x6, R4 ;  /* 0x00000006ff117819 */ /* 0x000fe20000011604 */
[-C--:B------:R-:W-:Y:S01]  /*3ec0*/  HFMA2.MMA R39, R48, R9.reuse, R39 ;  /* 0x0000000930277235 */ /* 0x080fe20000000027 */
[----:B------:R-:W-:Y:S01]  /*3ed0*/  SHF.R.U32.HI R16, RZ, 0x6, R6 ;  /* 0x00000006ff107819 */ /* 0x000fe20000011606 */
[----:B------:R-:W-:Y:S01]  /*3ee0*/  HFMA2.MMA R35, R12, R9, R35 ;  /* 0x000000090c237235 */ /* 0x000fe20000000023 */
[----:B------:R-:W-:Y:S01]  /*3ef0*/  HFMA2 R8, R13, R9, R8 ;  /* 0x000000090d087231 */ /* 0x000fe20000000008 */
[----:B------:R-:W-:Y:S01]  /*3f00*/  SHF.R.U32.HI R48, RZ, 0xd, R4 ;  /* 0x0000000dff307819 */ /* 0x000fe20000011604 */
[----:B------:R-:W0:Y:S01]  /*3f10*/  LDS.128 R12, [UR4+0x30] ;  /* 0x00003004ff0c7984 */ /* 0x000e220008000c00 */
[----:B------:R-:W-:Y:S01]  /*3f20*/  LOP3.LUT R44, R18, 0x64006400, RZ, 0xfc, !PT ;  /* 0x64006400122c7812 */ /* 0x000fe200078efcff */
[----:B------:R-:W-:Y:S01]  /*3f30*/  HFMA2 R43, R43, R29.H0_H0, -20, -20 ;  /* 0xcd00cd002b2b7431 */ /* 0x000fe2000004001d */
[----:B------:R-:W-:-:S02]  /*3f40*/  LOP3.LUT R4, R4, 0x70007, RZ, 0xc0, !PT ;  /* 0x0007000704047812 */ /* 0x000fc400078ec0ff */
[----:B------:R-:W-:Y:S01]  /*3f50*/  LOP3.LUT R40, R6, 0x380038, RZ, 0xc0, !PT ;  /* 0x0038003806287812 */ /* 0x000fe200078ec0ff */
[----:B------:R-:W-:Y:S01]  /*3f60*/  HFMA2 R44, R44, R29.H1_H1, -132, -132 ;  /* 0xd820d8202c2c7431 */ /* 0x000fe2000006001d */
[----:B------:R-:W-:Y:S02]  /*3f70*/  LOP3.LUT R38, R7, 0x380038, RZ, 0xc0, !PT ;  /* 0x0038003807267812 */ /* 0x000fe400078ec0ff */
[C---:B------:R-:W-:Y:S02]  /*3f80*/  LOP3.LUT R36, R17.reuse, 0x380038, RZ, 0xc0, !PT ;  /* 0x0038003811247812 */ /* 0x040fe400078ec0ff */
        /* <DEDUP_REMOVED lines=26> */
[----:B------:R-:W-:Y:S01]  /*4130*/  HFMA2.MMA R6, R4, R10, R39 ;  /* 0x0000000a04067235 */ /* 0x000fe20000000027 */
[----:B------:R-:W-:-:S02]  /*4140*/  LOP3.LUT R17, R17, 0x64006400, RZ, 0xfc, !PT ;  /* 0x6400640011117812 */ /* 0x000fc400078efcff */
[----:B------:R-:W-:Y:S02]  /*4150*/  SHF.R.U32.HI R47, RZ, 0xd, R7 ;  /* 0x0000000dff2f7819 */ /* 0x000fe40000011607 */
[----:B------:R-:W-:Y:S01]  /*4160*/  LOP3.LUT R5, R5, 0x70007, RZ, 0xc0, !PT ;  /* 0x0007000705057812 */ /* 0x000fe200078ec0ff */
[----:B------:R-:W-:Y:S01]  /*4170*/  HFMA2.MMA R35, R50, R10, R35 ;  /* 0x0000000a32237235 */ /* 0x000fe20000000023 */
[----:B------:R-:W-:Y:S01]  /*4180*/  LOP3.LUT R7, R7, 0x70007, RZ, 0xc0, !PT ;  /* 0x0007000707077812 */ /* 0x000fe200078ec0ff */
[-C--:B------:R-:W-:Y:S01]  /*4190*/  HFMA2.MMA R6, R44, R11.reuse, R6 ;  /* 0x0000000b2c067235 */ /* 0x080fe20000000006 */
[----:B------:R-:W-:Y:S01]  /*41a0*/  LOP3.LUT R16, R16, 0x64006400, RZ, 0xfc, !PT ;  /* 0x6400640010107812 */ /* 0x000fe200078efcff */
[----:B------:R-:W-:Y:S01]  /*41b0*/  HADD2 R17, R17, -1028, -1028 ;  /* 0xe404e40411117430 */ /* 0x000fe20000000000 */
[----:B------:R-:W-:Y:S01]  /*41c0*/  LOP3.LUT R5, R5, 0x64006400, RZ, 0xfc, !PT ;  /* 0x6400640005057812 */ /* 0x000fe200078efcff */
[----:B------:R-:W-:Y:S01]  /*41d0*/  HFMA2.MMA R40, R40, R11, R35 ;  /* 0x0000000b28287235 */ /* 0x000fe20000000023 */
[----:B------:R-:W-:Y:S01]  /*41e0*/  LOP3.LUT R28, R28, 0x40004, R9, 0xf8, !PT ;  /* 0x000400041c1c7812 */ /* 0x000fe200078ef809 */
[----:B------:R-:W-:Y:S01]  /*41f0*/  HADD2 R9, R16, -1028, -1028 ;  /* 0xe404e40410097430 */ /* 0x000fe20000000000 */
[----:B------:R-:W-:Y:S01]  /*4200*/  LOP3.LUT R7, R7, 0x64006400, RZ, 0xfc, !PT ;  /* 0x6400640007077812 */ /* 0x000fe200078efcff */
[-C--:B0-----:R-:W-:Y:S01]  /*4210*/  HFMA2.MMA R6, R17, R12.reuse, R6 ;  /* 0x0000000c11067235 */ /* 0x081fe20000000006 */
[----:B------:R-:W-:Y:S01]  /*4220*/  LOP3.LUT R31, R31, 0x40004, R48, 0xf8, !PT ;  /* 0x000400041f1f7812 */ /* 0x000fe200078ef830 */
[----:B------:R-:W-:Y:S01]  /*4230*/  HADD2 R48, R5, -1028, -1028 ;  /* 0xe404e40405307430 */ /* 0x000fe20000000000 */
[----:B------:R-:W-:Y:S01]  /*4240*/  LOP3.LUT R19, R19, 0x70007, RZ, 0xc0, !PT ;  /* 0x0007000713137812 */ /* 0x000fe200078ec0ff */
[----:B------:R-:W-:Y:S01]  /*4250*/  HADD2 R7, R7, -1028, -1028 ;  /* 0xe404e40407077430 */ /* 0x000fe20000000000 */
[----:B------:R-:W-:Y:S01]  /*4260*/  LOP3.LUT R33, R33, 0x70007, RZ, 0xc0, !PT ;  /* 0x0007000721217812 */ /* 0x000fe200078ec0ff */
[----:B------:R-:W-:Y:S01]  /*4270*/  HFMA2.MMA R9, R9, R12, R40 ;  /* 0x0000000c09097235 */ /* 0x000fe20000000028 */
[----:B------:R-:W-:Y:S01]  /*4280*/  LOP3.LUT R19, R19, 0x64006400, RZ, 0xfc, !PT ;  /* 0x6400640013137812 */ /* 0x000fe200078efcff */
[-C--:B------:R-:W-:Y:S01]  /*4290*/  HFMA2 R37, R48, R10.reuse, R37 ;  /* 0x0000000a30257231 */ /* 0x080fe20000000025 */
[----:B------:R-:W-:Y:S01]  /*42a0*/  LOP3.LUT R33, R33, 0x64006400, RZ, 0xfc, !PT ;  /* 0x6400640021217812 */ /* 0x000fe200078efcff */
[----:B------:R-:W-:Y:S01]  /*42b0*/  HFMA2 R8, R7, R10, R8 ;  /* 0x0000000a07087231 */ /* 0x000fe20000000008 */
[-C--:B------:R-:W-:Y:S01]  /*42c0*/  HFMA2.MMA R7, R36, R13.reuse, R6 ;  /* 0x0000000d24077235 */ /* 0x080fe20000000006 */
[----:B------:R-:W-:Y:S01]  /*42d0*/  LOP3.LUT R31, R31, 0x64006400, RZ, 0xfc, !PT ;  /* 0x640064001f1f7812 */ /* 0x000fe200078efcff */
[-C--:B------:R-:W-:Y:S01]  /*42e0*/  HFMA2 R42, R42, R11.reuse, R37 ;  /* 0x0000000b2a2a7231 */ /* 0x080fe20000000025 */
[----:B------:R-:W-:Y:S01]  /*42f0*/  HFMA2.MMA R9, R18, R13, R9 ;  /* 0x0000000d12097235 */ /* 0x000fe20000000009 */
[----:B------:R-:W-:Y:S01]  /*4300*/  HADD2 R19, R19, -1028, -1028 ;  /* 0xe404e40413137430 */ /* 0x000fe20000000000 */
[----:B------:R-:W-:Y:S01]  /*4310*/  LOP3.LUT R28, R28, 0x64006400, RZ, 0xfc, !PT ;  /* 0x640064001c1c7812 */ /* 0x000fe200078efcff */
[----:B------:R-:W-:Y:S01]  /*4320*/  HFMA2 R8, R38, R11, R8 ;  /* 0x0000000b26087231 */ /* 0x000fe20000000008 */
[-C--:B------:R-:W-:Y:S01]  /*4330*/  HFMA2.MMA R7, R41, R14.reuse, R7 ;  /* 0x0000000e29077235 */ /* 0x080fe20000000007 */
[----:B------:R-:W-:Y:S01]  /*4340*/  HADD2 R33, R33, -1028, -1028 ;  /* 0xe404e40421217430 */ /* 0x000fe20000000000 */
[----:B------:R-:W-:Y:S01]  /*4350*/  LOP3.LUT R32, R32, 0x40004, R47, 0xf8, !PT ;  /* 0x0004000420207812 */ /* 0x000fe200078ef82f */
[-C--:B------:R-:W-:Y:S01]  /*4360*/  HFMA2 R17, R19, R12.reuse, R42 ;  /* 0x0000000c13117231 */ /* 0x080fe2000000002a */
[----:B------:R-:W-:Y:S01]  /*4370*/  HFMA2.MMA R9, R45, R14, R9 ;  /* 0x0000000e2d097235 */ /* 0x000fe20000000009 */
[----:B------:R-:W-:Y:S01]  /*4380*/  HADD2 R4, R31, -1028, -1028 ;  /* 0xe404e4041f047430 */ /* 0x000fe20000000000 */
[----:B------:R-:W-:Y:S01]  /*4390*/  LOP3.LUT R30, R30, 0x64006400, RZ, 0xfc, !PT ;  /* 0x640064001e1e7812 */ /* 0x000fe200078efcff */
[----:B------:R-:W-:Y:S01]  /*43a0*/  HFMA2 R8, R33, R12, R8 ;  /* 0x0000000c21087231 */ /* 0x000fe20000000008 */
[----:B------:R-:W-:Y:S01]  /*43b0*/  LOP3.LUT R32, R32, 0x64006400, RZ, 0xfc, !PT ;  /* 0x6400640020207812 */ /* 0x000fe200078efcff */
[----:B------:R-:W-:-:S02]  /*43c0*/  HADD2 R28, R28, -1028, -1028 ;  /* 0xe404e4041c1c7430 */ /* 0x000fc40000000000 */
[-C--:B------:R-:W-:Y:S01]  /*43d0*/  HFMA2 R17, R34, R13.reuse, R17 ;  /* 0x0000000d22117231 */ /* 0x080fe20000000011 */
[-C--:B------:R-:W-:Y:S01]  /*43e0*/  HFMA2.MMA R7, R4, R15.reuse, R7 ;  /* 0x0000000f04077235 */ /* 0x080fe20000000007 */
[----:B------:R-:W-:Y:S02]  /*43f0*/  HFMA2 R8, R46, R13, R8 ;  /* 0x0000000d2e087231 */ /* 0x000fe40000000008 */
[-C--:B------:R-:W-:Y:S01]  /*4400*/  HFMA2 R17, R43, R14.reuse, R17 ;  /* 0x0000000e2b117231 */ /* 0x080fe20000000011 */
[----:B------:R-:W-:Y:S01]  /*4410*/  HFMA2.MMA R9, R28, R15, R9 ;  /* 0x0000000f1c097235 */ /* 0x000fe20000000009 */
[----:B------:R-:W-:Y:S02]  /*4420*/  HADD2 R30, R30, -1028, -1028 ;  /* 0xe404e4041e1e7430 */ /* 0x000fe40000000000 */
[----:B------:R-:W-:Y:S02]  /*4430*/  HFMA2 R8, R29, R14, R8 ;  /* 0x0000000e1d087231 */ /* 0x000fe40000000008 */
[----:B------:R-:W-:-:S02]  /*4440*/  HADD2 R5, R32, -1028, -1028 ;  /* 0xe404e40420057430 */ /* 0x000fc40000000000 */
[-C--:B------:R-:W-:Y:S02]  /*4450*/  HFMA2 R17, R30, R15.reuse, R17 ;  /* 0x0000000f1e117231 */ /* 0x080fe40000000011 */
        /* <DEDUP_REMOVED lines=9> */
.L_x_3034:
[----:B-1----:R-:W-:Y:S01]  /*44f0*/  ISETP.GE.AND P0, PT, R25, c[0x0][0x1b8], PT ;  /* 0x00006e0019007a0c */ /* 0x002fe20003f06270 */
[----:B------:R-:W-:Y:S01]  /*4500*/  UIADD3 UR4, UR4, 0x40, URZ ;  /* 0x0000004004047890 */ /* 0x000fe2000fffe03f */
[----:B------:R-:W-:-:S11]  /*4510*/  IMAD.MOV.U32 R12, RZ, RZ, R25 ;  /* 0x000000ffff0c7224 */ /* 0x000fd600078e0019 */
[----:B------:R-:W-:Y:S05]  /*4520*/  @!P0 BRA P1, `(.L_x_3035) ;  /* 0xffffeb3000008947 */ /* 0x000fea000083ffff */
.L_x_3033:
[----:B------:R-:W-:-:S04]  /*4530*/  LEA R14, R2, 0x40, 0x6 ;  /* 0x00000040020e7811 */ /* 0x000fc800078e30ff */
[----:B------:R-:W-:-:S04]  /*4540*/  IMNMX R14, R14, c[0x0][0x190], PT ;  /* 0x000064000e0e7a17 */ /* 0x000fc80003800200 */
[----:B------:R-:W-:-:S04]  /*4550*/  ISETP.GE.AND P0, PT, R12, R14, PT ;  /* 0x0000000e0c00720c */ /* 0x000fc80003f06270 */
[----:B------:R-:W-:-:S13]  /*4560*/  ISETP.GE.OR P0, PT, R12, c[0x0][0x1bc], P0 ;  /* 0x00006f000c007a0c */ /* 0x000fda0000706670 */
[----:B------:R-:W-:Y:S05]  /*4570*/  @P0 BRA `(.L_x_3036) ;  /* 0x00000ac000000947 */ /* 0x000fea0003800000 */
[----:B-----5:R-:W-:-:S05]  /*4580*/  IMAD.MOV.U32 R17, RZ, RZ, c[0x0][0x18c] ;  /* 0x00006300ff117624 */ /* 0x020fca00078e00ff */
[----:B------:R-:W-:-:S04]  /*4590*/  SHF.R.S32.HI R16, RZ, 0x1f, R17 ;  /* 0x0000001fff107819 */ /* 0x000fc80000011411 */
[----:B------:R-:W-:Y:S02]  /*45a0*/  SHF.L.U64.HI R16, R17, 0x2, R16 ;  /* 0x0000000211107819 */ /* 0x000fe40000010210 */
.L_x_3038:
[----:B------:R-:W-:-:S13]  /*45b0*/  ISETP.NE.AND P0, PT, R12, R23, PT ;  /* 0x000000170c00720c */ /* 0x000fda0003f05270 */
[----:B------:R-:W-:Y:S01]  /*45c0*/  @!P0 IADD3 R20, R20, 0x1, RZ ;  /* 0x0000000114148810 */ /* 0x000fe20007ffe0ff */
[----:B------:R-:W-:Y:S01]  /*45d0*/  @!P0 IMAD.MOV.U32 R5, RZ, RZ, 0x2 ;  /* 0x00000002ff058424 */ /* 0x000fe200078e00ff */
[----:B------:R-:W-:-:S03]  /*45e0*/  @!P0 LEA R4, R12, 0x1, 0x1 ;  /* 0x000000010c048811 */ /* 0x000fc600078e08ff */
[----:B------:R-:W-:Y:S02]  /*45f0*/  @!P0 IMAD R6, R20, 0x8, R1 ;  /* 0x0000000814068824 */ /* 0x000fe400078e0201 */
[----:B------:R-:W-:-:S04]  /*4600*/  @!P0 IMAD.WIDE R4, R4, R5, c[0x0][0x198] ;  /* 0x0000660004048625 */ /* 0x000fc800078e0205 */
[----:B------:R-:W2:Y:S04]  /*4610*/  @!P0 LDL.64 R6, [R6] ;  /* 0x0000000006068983 */ /* 0x000ea80000100a00 */
[----:B------:R0:W5:Y:S01]  /*4620*/  @!P0 LDG.E.U16.CONSTANT R15, [R4.64] ;  /* 0x00000006040f8981 */ /* 0x000162000c1e9500 */
[----:B------:R-:W-:-:S04]  /*4630*/  IADD3 R13, R12, 0x10, RZ ;  /* 0x000000100c0d7810 */ /* 0x000fc80007ffe0ff */
[C---:B------:R-:W-:Y:S02]  /*4640*/  ISETP.GE.AND P1, PT, R13.reuse, c[0x0][0x1bc], PT ;  /* 0x00006f000d007a0c */ /* 0x040fe40003f26270 */
[----:B------:R-:W-:Y:S02]  /*4650*/  ISETP.LT.AND P4, PT, R13, R14, PT ;  /* 0x0000000e0d00720c */ /* 0x000fe40003f81270 */
[----:B--2---:R-:W-:Y:S02]  /*4660*/  @!P0 PRMT R0, R6, 0x7610, R0 ;  /* 0x0000761006008816 */ /* 0x004fe40000000000 */
[----:B------:R-:W-:Y:S02]  /*4670*/  @!P0 PRMT R24, R7, 0x7610, R24 ;  /* 0x0000761007188816 */ /* 0x000fe40000000018 */
[----:B------:R-:W-:Y:S02]  /*4680*/  @!P0 PRMT R0, R0, 0x7610, R6 ;  /* 0x0000761000008816 */ /* 0x000fe40000000006 */
[----:B------:R-:W-:Y:S01]  /*4690*/  @!P0 PRMT R24, R24, 0x7610, R7 ;  /* 0x0000761018188816 */ /* 0x000fe20000000007 */
[----:B------:R-:W-:Y:S05]  /*46a0*/  @P2 BRA `(.L_x_3037) ;  /* 0x0000093000002947 */ /* 0x000fea0003800000 */
[----:B0-----:R-:W2:Y:S01]  /*46b0*/  LDG.E.128.CONSTANT R8, [R26.64] ;  /* 0x000000061a087981 */ /* 0x001ea2000c1e9d00 */
[----:B------:R-:W-:-:S02]  /*46c0*/  IMAD.MOV.U32 R2, RZ, RZ, 0x2c00 ;  /* 0x00002c00ff027424 */ /* 0x000fc400078e00ff */
[----:B------:R-:W-:Y:S02]  /*46d0*/  IMAD.MOV.U32 R4, RZ, RZ, 0x2400 ;  /* 0x00002400ff047424 */ /* 0x000fe400078e00ff */
[----:B------:R-:W-:-:S03]  /*46e0*/  IMAD.MOV.U32 R40, RZ, RZ, 0x3400 ;  /* 0x00003400ff287424 */ /* 0x000fc600078e00ff */
[----:B------:R-:W-:Y:S02]  /*46f0*/  PRMT R2, R4, 0x5410, R2 ;  /* 0x0000541004027816 */ /* 0x000fe40000000002 */
[----:B------:R-:W0:Y:S01]  /*4700*/  LDS.128 R4, [UR4] ;  /* 0x00000004ff047984 */ /* 0x000e220008000c00 */
[C---:B--2---:R-:W-:Y:S02]  /*4710*/  LOP3.LUT R49, R8.reuse, 0xc000c, RZ, 0xc0, !PT ;  /* 0x000c000c08317812 */ /* 0x044fe400078ec0ff */
[C---:B------:R-:W-:Y:S02]  /*4720*/  LOP3.LUT R33, R8.reuse, 0x300030, RZ, 0xc0, !PT ;  /* 0x0030003008217812 */ /* 0x040fe400078ec0ff */
[C---:B------:R-:W-:Y:S02]  /*4730*/  LOP3.LUT R34, R8.reuse, 0x30003, RZ, 0xc0, !PT ;  /* 0x0003000308227812 */ /* 0x040fe400078ec0ff */
[----:B------:R-:W-:Y:S02]  /*4740*/  LOP3.LUT R18, R8, 0xc000c0, RZ, 0xc0, !PT ;  /* 0x00c000c008127812 */ /* 0x000fe400078ec0ff */
[----:B------:R-:W-:-:S02]  /*4750*/  SHF.R.U32.HI R19, RZ, 0x8, R8 ;  /* 0x00000008ff137819 */ /* 0x000fc40000011608 */
[C---:B------:R-:W-:Y:S02]  /*4760*/  LOP3.LUT R51, R9.reuse, 0xc000c, RZ, 0xc0, !PT ;  /* 0x000c000c09337812 */ /* 0x040fe400078ec0ff */
[----:B------:R-:W-:Y:S02]  /*4770*/  LOP3.LUT R8, R9, 0x30003, RZ, 0xc0, !PT ;  /* 0x0003000309087812 */ /* 0x000fe400078ec0ff */
[----:B------:R-:W-:Y:S02]  /*4780*/  LOP3.LUT R47, R10, 0xc000c, RZ, 0xc0, !PT ;  /* 0x000c000c0a2f7812 */ /* 0x000fe400078ec0ff */
[----:B------:R-:W-:Y:S02]  /*4790*/  SHF.R.U32.HI R30, RZ, 0x8, R10 ;  /* 0x00000008ff1e7819 */ /* 0x000fe4000001160a */
[C---:B------:R-:W-:Y:S02]  /*47a0*/  LOP3.LUT R45, R11.reuse, 0xc000c, RZ, 0xc0, !PT ;  /* 0x000c000c0b2d7812 */ /* 0x040fe400078ec0ff */
[----:B------:R-:W-:-:S02]  /*47b0*/  LOP3.LUT R39, R11, 0x300030, RZ, 0xc0, !PT ;  /* 0x003000300b277812 */ /* 0x000fc400078ec0ff */
[C---:B------:R-:W-:Y:S02]  /*47c0*/  LOP3.LUT R31, R11.reuse, 0xc000c0, RZ, 0xc0, !PT ;  /* 0x00c000c00b1f7812 */ /* 0x040fe400078ec0ff */
[----:B------:R-:W-:Y:S02]  /*47d0*/  SHF.R.U32.HI R32, RZ, 0x8, R11 ;  /* 0x00000008ff207819 */ /* 0x000fe4000001160b */
        /* <DEDUP_REMOVED lines=8> */
[C---:B------:R-:W-:Y:S02]  /*4860*/  LOP3.LUT R35, R9.reuse, 0x300030, RZ, 0xc0, !PT ;  /* 0x0030003009237812 */ /* 0x040fe400078ec0ff */
[----:B------:R-:W-:Y:S02]  /*4870*/  LOP3.LUT R25, R9, 0xc000c0, RZ, 0xc0, !PT ;  /* 0x00c000c009197812 */ /* 0x000fe400078ec0ff */
[----:B------:R-:W-:Y:S02]  /*4880*/  SHF.R.U32.HI R28, RZ, 0x8, R9 ;  /* 0x00000008ff1c7819 */ /* 0x000fe40000011609 */
[C---:B------:R-:W-:Y:S02]  /*4890*/  LOP3.LUT R37, R10.reuse, 0x300030, RZ, 0xc0, !PT ;  /* 0x003000300a257812 */ /* 0x040fe400078ec0ff */
        /* <DEDUP_REMOVED lines=14> */
[-C--:B0-----:R-:W-:Y:S01]  /*4980*/  HFMA2.MMA R41, R9, R4.reuse, RZ ;  /* 0x0000000409297235 */ /* 0x081fe200000000ff */
[----:B------:R-:W-:Y:S01]  /*4990*/  HADD2 R47, R43, -1026, -1026 ;  /* 0xe402e4022b2f7430 */ /* 0x000fe20000000000 */
[----:B------:R-:W-:Y:S01]  /*49a0*/  LOP3.LUT R37, R37, 0x64006400, RZ, 0xfc, !PT ;  /* 0x6400640025257812 */ /* 0x000fe200078efcff */
[----:B------:R-:W-:Y:S01]  /*49b0*/  HFMA2.MMA R9, R45, R4, RZ ;  /* 0x000000042d097235 */ /* 0x000fe200000000ff */
[----:B------:R-:W-:Y:S01]  /*49c0*/  HFMA2 R42, R49, R40.H0_H0, -258, -258 ;  /* 0xdc08dc08312a7431 */ /* 0x000fe20000040028 */
[----:B------:R-:W-:Y:S01]  /*49d0*/  LOP3.LUT R45, R35, 0x64006400, RZ, 0xfc, !PT ;  /* 0x64006400232d7812 */ /* 0x000fe200078efcff */
[-C--:B------:R-:W-:Y:S01]  /*49e0*/  HFMA2 R43, R11, R4.reuse, RZ.H0_H0 ;  /* 0x000000040b2b7231 */ /* 0x080fe200000400ff */
[----:B------:R-:W-:Y:S01]  /*49f0*/  LOP3.LUT R39, R39, 0x64006400, RZ, 0xfc, !PT ;  /* 0x6400640027277812 */ /* 0x000fe200078efcff */
[----:B------:R-:W-:Y:S01]  /*4a00*/  HFMA2 R11, R47, R4, RZ.H0_H0 ;  /* 0x000000042f0b7231 */ /* 0x000fe200000400ff */
[----:B------:R-:W-:Y:S01]  /*4a10*/  LOP3.LUT R47, R33, 0x64006400, RZ, 0xfc, !PT ;  /* 0x64006400212f7812 */ /* 0x000fe200078efcff */
[-C--:B------:R-:W-:Y:S01]  /*4a20*/  HFMA2 R4, R44, R5.reuse, R43 ;  /* 0x000000052c047231 */ /* 0x080fe2000000002b */
[-C--:B------:R-:W-:Y:S01]  /*4a30*/  HFMA2.MMA R42, R42, R5.reuse, R41 ;  /* 0x000000052a2a7235 */ /* 0x080fe20000000029 */
[-C--:B------:R-:W-:Y:S01]  /*4a40*/  HFMA2 R41, R37, R2.reuse.H1_H1, -66, -66 ;  /* 0xd420d42025297431 */ /* 0x080fe20000060002 */
[----:B------:R-:W-:Y:S01]  /*4a50*/  HFMA2.MMA R44, R8, R5, R9 ;  /* 0x00000005082c7235 */ /* 0x000fe20000000009 */
[----:B------:R-:W-:Y:S01]  /*4a60*/  HFMA2 R5, R10, R5, R11 ;  /* 0x000000050a057231 */ /* 0x000fe2000000000b */
[----:B------:R-:W-:Y:S01]  /*4a70*/  LOP3.LUT R36, R28, 0xc000c, RZ, 0xc0, !PT ;  /* 0x000c000c1c247812 */ /* 0x000fe200078ec0ff */
[----:B------:R-:W0:Y:S01]  /*4a80*/  LDS.128 R8, [UR4+0x10] ;  /* 0x00001004ff087984 */ /* 0x000e220008000c00 */
[-C--:B------:R-:W-:Y:S01]  /*4a90*/  HFMA2 R47, R47, R2.reuse.H1_H1, -66, -66 ;  /* 0xd420d4202f2f7431 */ /* 0x080fe20000060002 */
[----:B------:R-:W-:Y:S01]  /*4aa0*/  LOP3.LUT R43, R19, 0x300030, RZ, 0xc0, !PT ;  /* 0x00300030132b7812 */ /* 0x000fe200078ec0ff */
[-C--:B------:R-:W-:Y:S01]  /*4ab0*/  HFMA2 R45, R45, R2.reuse.H1_H1, -66, -66 ;  /* 0xd420d4202d2d7431 */ /* 0x080fe20000060002 */
[-C--:B------:R-:W-:Y:S01]  /*4ac0*/  HFMA2.MMA R41, R41, R6.reuse, R44 ;  /* 0x0000000629297235 */ /* 0x080fe2000000002c */
[----:B------:R-:W-:Y:S01]  /*4ad0*/  HFMA2 R39, R39, R2.H1_H1, -66, -66 ;  /* 0xd420d42027277431 */ /* 0x000fe20000060002 */
[----:B------:R-:W-:Y:S01]  /*4ae0*/  LOP3.LUT R49, R36, 0x64006400, RZ, 0xfc, !PT ;  /* 0x6400640024317812 */ /* 0x000fe200078efcff */
[----:B------:R-:W-:Y:S01]  /*4af0*/  HFMA2.MMA R42, R47, R6, R42 ;  /* 0x000000062f2a7235 */ /* 0x000fe2000000002a */
[-C--:B------:R-:W-:Y:S01]  /*4b00*/  HFMA2 R4, R45, R6.reuse, R4 ;  /* 0x000000062d047231 */ /* 0x080fe20000000004 */
[----:B------:R-:W-:Y:S01]  /*4b10*/  LOP3.LUT R47, R29, 0x64006400, RZ, 0xfc, !PT ;  /* 0x640064001d2f7812 */ /* 0x000fe200078efcff */
[----:B------:R-:W-:Y:S01]  /*4b20*/  HFMA2 R6, R39, R6, R5 ;  /* 0x0000000627067231 */ /* 0x000fe20000000005 */
[----:B------:R-:W-:Y:S01]  /*4b30*/  LOP3.LUT R39, R18, 0x64006400, RZ, 0xfc, !PT ;  /* 0x6400640012277812 */ /* 0x000fe200078efcff */
[----:B------:R-:W-:Y:S01]  /*4b40*/  HFMA2 R36, R49, R40.H0_H0, -258, -258 ;  /* 0xdc08dc0831247431 */ /* 0x000fe20000040028 */
[----:B------:R-:W-:Y:S01]  /*4b50*/  LOP3.LUT R5, R31, 0x64006400, RZ, 0xfc, !PT ;  /* 0x640064001f057812 */ /* 0x000fe200078efcff */
[----:B------:R-:W-:Y:S01]  /*4b60*/  HFMA2 R48, R47, R2.H0_H0, -18, -18 ;  /* 0xcc80cc802f307431 */ /* 0x000fe20000040002 */
[----:B------:R-:W-:-:S02]  /*4b70*/  LOP3.LUT R31, R19, 0xc000c0, RZ, 0xc0, !PT ;  /* 0x00c000c0131f7812 */ /* 0x000fc400078ec0ff */
[----:B------:R-:W-:Y:S01]  /*4b80*/  LOP3.LUT R19, R19, 0x30003, RZ, 0xc0, !PT ;  /* 0x0003000313137812 */ /* 0x000fe200078ec0ff */
[-C--:B------:R-:W-:Y:S01]  /*4b90*/  HFMA2 R5, R5, R2.reuse.H0_H0, -18, -18 ;  /* 0xcc80cc8005057431 */ /* 0x080fe20000040002 */
[C---:B------:R-:W-:Y:S01]  /*4ba0*/  LOP3.LUT R33, R30.reuse, 0x300030, RZ, 0xc0, !PT ;  /* 0x003000301e217812 */ /* 0x040fe200078ec0ff */
[-C--:B------:R-:W-:Y:S01]  /*4bb0*/  HFMA2.MMA R41, R48, R7.reuse, R41 ;  /* 0x0000000730297235 */ /* 0x080fe20000000029 */
[----:B------:R-:W-:Y:S01]  /*4bc0*/  LOP3.LUT R45, R25, 0x64006400, RZ, 0xfc, !PT ;  /* 0x64006400192d7812 */ /* 0x000fe200078efcff */
[-C--:B------:R-:W-:Y:S01]  /*4bd0*/  HFMA2 R25, R39, R2.reuse.H0_H0, -18, -18 ;  /* 0xcc80cc8027197431 */ /* 0x080fe20000040002 */
[C---:B------:R-:W-:Y:S01]  /*4be0*/  LOP3.LUT R46, R30.reuse, 0xc000c0, RZ, 0xc0, !PT ;  /* 0x00c000c01e2e7812 */ /* 0x040fe200078ec0ff */
[-C--:B------:R-:W-:Y:S01]  /*4bf0*/  HFMA2 R6, R5, R7.reuse, R6 ;  /* 0x0000000705067231 */ /* 0x080fe20000000006 */
[----:B------:R-:W-:Y:S01]  /*4c00*/  LOP3.LUT R30, R30, 0x30003, RZ, 0xc0, !PT ;  /* 0x000300031e1e7812 */ /* 0x000fe200078ec0ff */
[----:B------:R-:W-:Y:S01]  /*4c10*/  HFMA2 R29, R45, R2.H0_H0, -18, -18 ;  /* 0xcc80cc802d1d7431 */ /* 0x000fe20000040002 */
[----:B------:R-:W-:Y:S01]  /*4c20*/  LOP3.LUT R19, R19, 0x64006400, RZ, 0xfc, !PT ;  /* 0x6400640013137812 */ /* 0x000fe200078efcff */
[----:B------:R-:W-:Y:S01]  /*4c30*/  HFMA2.MMA R42, R25, R7, R42 ;  /* 0x00000007192a7235 */ /* 0x000fe2000000002a */
[C---:B------:R-:W-:Y:S01]  /*4c40*/  LOP3.LUT R49, R28.reuse, 0x300030, RZ, 0xc0, !PT ;  /* 0x003000301c317812 */ /* 0x040fe200078ec0ff */
[----:B------:R-:W-:Y:S01]  /*4c50*/  HFMA2 R4, R29, R7, R4 ;  /* 0x000000071d047231 */ /* 0x000fe20000000004 */
[C---:B------:R-:W-:Y:S01]  /*4c60*/  LOP3.LUT R44, R28.reuse, 0xc000c0, RZ, 0xc0, !PT ;  /* 0x00c000c01c2c7812 */ /* 0x040fe200078ec0ff */
[----:B------:R-:W-:Y:S01]  /*4c70*/  HADD2 R19, R19, -1026, -1026 ;  /* 0xe402e40213137430 */ /* 0x000fe20000000000 */
[----:B------:R-:W-:-:S02]  /*4c80*/  LOP3.LUT R28, R28, 0x30003, RZ, 0xc0, !PT ;  /* 0x000300031c1c7812 */ /* 0x000fc400078ec0ff */
[----:B------:R-:W-:Y:S02]  /*4c90*/  LOP3.LUT R30, R30, 0x64006400, RZ, 0xfc, !PT ;  /* 0x640064001e1e7812 */ /* 0x000fe400078efcff */
[C---:B------:R-:W-:Y:S02]  /*4ca0*/  LOP3.LUT R34, R32.reuse, 0xc000c, RZ, 0xc0, !PT ;  /* 0x000c000c20227812 */ /* 0x040fe400078ec0ff */
[C---:B------:R-:W-:Y:S01]  /*4cb0*/  LOP3.LUT R35, R32.reuse, 0x300030, RZ, 0xc0, !PT ;  /* 0x0030003020237812 */ /* 0x040fe200078ec0ff */
[----:B------:R-:W-:Y:S01]  /*4cc0*/  HADD2 R30, R30, -1026, -1026 ;  /* 0xe402e4021e1e7430 */ /* 0x000fe20000000000 */
[----:B------:R-:W-:Y:S01]  /*4cd0*/  LOP3.LUT R18, R32, 0xc000c0, RZ, 0xc0, !PT ;  /* 0x00c000c020127812 */ /* 0x000fe200078ec0ff */
[-C--:B0-----:R-:W-:Y:S01]  /*4ce0*/  HFMA2.MMA R42, R19, R8.reuse, R42 ;  /* 0x00000008132a7235 */ /* 0x081fe2000000002a */
[----:B------:R-:W-:Y:S02]  /*4cf0*/  LOP3.LUT R28, R28, 0x64006400, RZ, 0xfc, !PT ;  /* 0x640064001c1c7812 */ /* 0x000fe400078efcff */
[----:B------:R-:W-:Y:S01]  /*4d00*/  LOP3.LUT R32, R32, 0x30003, RZ, 0xc0, !PT ;  /* 0x0003000320207812 */ /* 0x000fe200078ec0ff */
[----:B------:R-:W-:Y:S01]  /*4d10*/  HFMA2.MMA R19, R30, R8, R41 ;  /* 0x000000081e137235 */ /* 0x000fe20000000029 */
[----:B------:R-:W-:Y:S01]  /*4d20*/  LOP3.LUT R53, R34, 0x64006400, RZ, 0xfc, !PT ;  /* 0x6400640022357812 */ /* 0x000fe200078efcff */
[----:B------:R-:W-:Y:S01]  /*4d30*/  HFMA2 R34, R51, R40.H0_H0, -258, -258 ;  /* 0xdc08dc0833227431 */ /* 0x000fe20000040028 */
[----:B------:R-:W-:Y:S01]  /*4d40*/  LOP3.LUT R43, R43, 0x64006400, RZ, 0xfc, !PT ;  /* 0x640064002b2b7812 */ /* 0x000fe200078efcff */
[----:B------:R-:W-:Y:S01]  /*4d50*/  HADD2 R5, R28, -1026, -1026 ;  /* 0xe402e4021c057430 */ /* 0x000fe20000000000 */
[----:B------:R-:W-:Y:S01]  /*4d60*/  LOP3.LUT R32, R32, 0x64006400, RZ, 0xfc, !PT ;  /* 0x6400640020207812 */ /* 0x000fe200078efcff */
[-C--:B------:R-:W-:Y:S01]  /*4d70*/  HFMA2.MMA R19, R38, R9.reuse, R19 ;  /* 0x0000000926137235 */ /* 0x080fe20000000013 */
[----:B------:R-:W-:Y:S01]  /*4d80*/  LOP3.LUT R33, R33, 0x64006400, RZ, 0xfc, !PT ;  /* 0x6400640021217812 */ /* 0x000fe200078efcff */
[----:B------:R-:W-:Y:S01]  /*4d90*/  HFMA2 R4, R5, R8, R4 ;  /* 0x0000000805047231 */ /* 0x000fe20000000004 */
[----:B------:R-:W-:Y:S01]  /*4da0*/  HFMA2.MMA R5, R34, R9, R42 ;  /* 0x0000000922057235 */ /* 0x000fe2000000002a */
[-C--:B------:R-:W-:Y:S01]  /*4db0*/  HFMA2 R37, R43, R2.reuse.H1_H1, -66, -66 ;  /* 0xd420d4202b257431 */ /* 0x080fe20000060002 */
[----:B------:R-:W-:Y:S01]  /*4dc0*/  LOP3.LUT R31, R31, 0x64006400, RZ, 0xfc, !PT ;  /* 0x640064001f1f7812 */ /* 0x000fe200078efcff */
[----:B------:R-:W-:Y:S01]  /*4dd0*/  HADD2 R7, R32, -1026, -1026 ;  /* 0xe402e40220077430 */ /* 0x000fe20000000000 */
[----:B------:R-:W-:Y:S01]  /*4de0*/  LOP3.LUT R45, R46, 0x64006400, RZ, 0xfc, !PT ;  /* 0x640064002e2d7812 */ /* 0x000fe200078efcff */
[----:B------:R-:W-:Y:S01]  /*4df0*/  HFMA2 R33, R33, R2.H1_H1, -66, -66 ;  /* 0xd420d42021217431 */ /* 0x000fe20000060002 */
[----:B------:R-:W-:Y:S01]  /*4e00*/  LOP3.LUT R49, R49, 0x64006400, RZ, 0xfc, !PT ;  /* 0x6400640031317812 */ /* 0x000fe200078efcff */
[----:B------:R-:W-:Y:S01]  /*4e10*/  HFMA2 R40, R53, R40.H0_H0, -258, -258 ;  /* 0xdc08dc0835287431 */ /* 0x000fe20000040028 */
[-C--:B------:R-:W-:Y:S01]  /*4e20*/  HFMA2.MMA R5, R37, R10.reuse, R5 ;  /* 0x0000000a25057235 */ /* 0x080fe20000000005 */
[----:B------:R-:W-:Y:S01]  /*4e30*/  HFMA2 R6, R7, R8, R6 ;  /* 0x0000000807067231 */ /* 0x000fe20000000006 */
[----:B------:R-:W-:Y:S01]  /*4e40*/  LOP3.LUT R51, R35, 0x64006400, RZ, 0xfc, !PT ;  /* 0x6400640023337812 */ /* 0x000fe200078efcff */
[-C--:B------:R-:W-:Y:S01]  /*4e50*/  HFMA2 R46, R31, R2.reuse.H0_H0, -18, -18 ;  /* 0xcc80cc801f2e7431 */ /* 0x080fe20000040002 */
[----:B------:R-:W-:Y:S01]  /*4e60*/  LOP3.LUT R47, R18, 0x64006400, RZ, 0xfc, !PT ;  /* 0x64006400122f7812 */ /* 0x000fe200078efcff */
[-C--:B------:R-:W-:Y:S01]  /*4e70*/  HFMA2 R4, R36, R9.reuse, R4 ;  /* 0x0000000924047231 */ /* 0x080fe20000000004 */
[----:B------:R-:W-:Y:S01]  /*4e80*/  LOP3.LUT R39, R44, 0x64006400, RZ, 0xfc, !PT ;  /* 0x640064002c277812 */ /* 0x000fe200078efcff */
[----:B------:R-:W-:Y:S01]  /*4e90*/  HFMA2 R6, R40, R9, R6 ;  /* 0x0000000928067231 */ /* 0x000fe20000000006 */
[----:B------:R-:W-:Y:S01]  /*4ea0*/  HFMA2.MMA R9, R33, R10, R19 ;  /* 0x0000000a21097235 */ /* 0x000fe20000000013 */
[-C--:B------:R-:W-:Y:S01]  /*4eb0*/  HFMA2 R18, R45, R2.reuse.H0_H0, -18, -18 ;  /* 0xcc80cc802d127431 */ /* 0x080fe20000040002 */
[----:B------:R-:W-:Y:S01]  /*4ec0*/  HFMA2.MMA R5, R46, R11, R5 ;  /* 0x0000000b2e057235 */ /* 0x000fe20000000005 */
[----:B------:R-:W-:-:S02]  /*4ed0*/  HFMA2 R35, R49, R2.H1_H1, -66, -66 ;  /* 0xd420d42031237431 */ /* 0x000fc40000060002 */
[-C--:B------:R-:W-:Y:S02]  /*4ee0*/  HFMA2 R43, R51, R2.reuse.H1_H1, -66, -66 ;  /* 0xd420d420332b7431 */ /* 0x080fe40000060002 */
[----:B------:R-:W-:Y:S01]  /*4ef0*/  HFMA2 R44, R39, R2.H0_H0, -18, -18 ;  /* 0xcc80cc80272c7431 */ /* 0x000fe20000040002 */
[----:B------:R-:W-:Y:S01]  /*4f00*/  HFMA2.MMA R9, R18, R11, R9 ;  /* 0x0000000b12097235 */ /* 0x000fe20000000009 */
[----:B------:R-:W-:Y:S02]  /*4f10*/  HFMA2 R4, R35, R10, R4 ;  /* 0x0000000a23047231 */ /* 0x000fe40000000004 */
[----:B------:R-:W-:Y:S02]  /*4f20*/  HFMA2 R2, R47, R2.H0_H0, -18, -18 ;  /* 0xcc80cc802f027431 */ /* 0x000fe40000040002 */
[----:B------:R-:W-:Y:S02]  /*4f30*/  HFMA2 R6, R43, R10, R6 ;  /* 0x0000000a2b067231 */ /* 0x000fe40000000006 */
        /* <DEDUP_REMOVED lines=10> */
.L_x_3037:
[----:B0-----:R-:W-:Y:S01]  /*4fe0*/  LEA R26, P3, R17, R26, 0x2 ;  /* 0x0000001a111a7211 */ /* 0x001fe200078610ff */
[----:B------:R-:W-:Y:S01]  /*4ff0*/  UIADD3 UR4, UR4, 0x20, URZ ;  /* 0x0000002004047890 */ /* 0x000fe2000fffe03f */
[----:B-----5:R-:W-:Y:S02]  /*5000*/  @!P0 IMAD.IADD R23, R15, 0x1, R12 ;  /* 0x000000010f178824 */ /* 0x020fe400078e020c */
[----:B------:R-:W-:Y:S02]  /*5010*/  IMAD.MOV.U32 R12, RZ, RZ, R13 ;  /* 0x000000ffff0c7224 */ /* 0x000fe400078e000d */
[----:B------:R-:W-:Y:S01]  /*5020*/  IMAD.X R27, R27, 0x1, R16, P3 ;  /* 0x000000011b1b7824 */ /* 0x000fe200018e0610 */
[----:B------:R-:W-:Y:S05]  /*5030*/  @!P1 BRA P4, `(.L_x_3038) ;  /* 0xfffff57000009947 */ /* 0x000fea000203ffff */
.L_x_3036:
        /* <DEDUP_REMOVED lines=17> */
.L_x_3042:
[----:B------:R-:W0:Y:S02]  /*5150*/  LDS R2, [R0] ;  /* 0x0000000000027984 */ /* 0x000e240000000800 */
[----:B0-----:R-:W-:-:S06]  /*5160*/  HADD2 R3, R2, R21 ;  /* 0x0000001502037230 */ /* 0x001fcc0000000000 */
[----:B------:R-:W0:Y:S02]  /*5170*/  ATOMS.CAST.SPIN R3, [R0], R2, R3 ;  /* 0x000000020003738d */ /* 0x000e240001800003 */
[----:B0-----:R-:W-:-:S13]  /*5180*/  ISETP.EQ.U32.AND P0, PT, R3, 0x1, PT ;  /* 0x000000010300780c */ /* 0x001fda0003f02070 */
[----:B------:R-:W-:Y:S05]  /*5190*/  @!P0 BRA `(.L_x_3042) ;  /* 0xffffffb000008947 */ /* 0x000fea000383ffff */
[----:B------:R-:W-:Y:S05]  /*51a0*/  BRA `(.L_x_3040) ;  /* 0x0000003000007947 */ /* 0x000fea0003800000 */
.L_x_3041:
[----:B------:R-:W2:Y:S02]  /*51b0*/  LD.E R0, [R4.64] ;  /* 0x0000000604007980 */ /* 0x000ea4000c101900 */
[----:B--2---:R-:W-:-:S05]  /*51c0*/  IMAD.IADD R3, R21, 0x1, R0 ;  /* 0x0000000115037824 */ /* 0x004fca00078e0200 */
[----:B------:R0:W-:Y:S02]  /*51d0*/  ST.E [R4.64], R3 ;  /* 0x0000000304007985 */ /* 0x0001e4000c101906 */
.L_x_3040:
[----:B------:R-:W-:Y:S05]  /*51e0*/  BSYNC B0 ;  /* 0x0000000000007941 */ /* 0x000fea0003800000 */
.L_x_3039:
[----:B------:R-:W2:Y:S02]  /*51f0*/  ATOM.E.ADD.F16x2.RN.STRONG.GPU P0, RZ, [R4.64+0x4], R7 ;  /* 0x0000040704ff798a */ /* 0x000ea4000810e9c6 */
[----:B--2---:R-:W-:Y:S05]  /*5200*/  @P0 EXIT ;  /* 0x000000000000094d */ /* 0x004fea0003800000 */
[----:B------:R-:W1:Y:S02]  /*5210*/  QSPC.E.S P0, RZ, [R4+0x4] ;  /* 0x0000040004ff73aa */ /* 0x000e640000000500 */
[----:B-1----:R-:W-:Y:S05]  /*5220*/  @!P0 BRA `(.L_x_3043) ;  /* 0x0000008000008947 */ /* 0x002fea0003800000 */
[----:B0-----:R-:W-:-:S04]  /*5230*/  IADD3 R4, R4, 0x4, RZ ;  /* 0x0000000404047810 */ /* 0x001fc80007ffe0ff */
[----:B------:R-:W-:-:S05]  /*5240*/  LOP3.LUT R4, R4, 0xffffff, RZ, 0xc0, !PT ;  /* 0x00ffffff04047812 */ /* 0x000fca00078ec0ff */
.L_x_3044:
[----:B------:R-:W0:Y:S02]  /*5250*/  LDS R2, [R4] ;  /* 0x0000000004027984 */ /* 0x000e240000000800 */
[----:B0-----:R-:W-:-:S10]  /*5260*/  HFMA2.MMA R3, R2, 1, 1, R7 ;  /* 0x3c003c0002037835 */ /* 0x001fd40000000007 */
[----:B------:R-:W0:Y:S02]  /*5270*/  ATOMS.CAST.SPIN R3, [R4], R2, R3 ;  /* 0x000000020403738d */ /* 0x000e240001800003 */
[----:B0-----:R-:W-:-:S13]  /*5280*/  ISETP.EQ.U32.AND P0, PT, R3, 0x1, PT ;  /* 0x000000010300780c */ /* 0x001fda0003f02070 */
[----:B------:R-:W-:Y:S05]  /*5290*/  @!P0 BRA `(.L_x_3044) ;  /* 0xffffffb000008947 */ /* 0x000fea000383ffff */
[----:B------:R-:W-:Y:S05]  /*52a0*/  EXIT ;  /* 0x000000000000794d */ /* 0x000fea0003800000 */
.L_x_3043:
[----:B------:R-:W2:Y:S02]  /*52b0*/  LD.E R0, [R4.64+0x4] ;  /* 0x0000040604007980 */ /* 0x000ea4000c101900 */
[----:B0-2---:R-:W-:-:S05]  /*52c0*/  IMAD.IADD R3, R7, 0x1, R0 ;  /* 0x0000000107037824 */ /* 0x005fca00078e0200 */
[----:B------:R-:W-:Y:S01]  /*52d0*/  ST.E [R4.64+0x4], R3 ;  /* 0x0000040304007985 */ /* 0x000fe2000c101906 */
[----:B------:R-:W-:Y:S05]  /*52e0*/  EXIT ;  /* 0x000000000000794d */ /* 0x000fea0003800000 */
.L_x_3045:
        /* <DEDUP_REMOVED lines=9> */
.L_x_3326:


//--------------------- .text._Z23gemm_half_q_half_kernelILi1ELi4ELb1ELb1ELi64EEvPK6__halfPKjS4_S2_PS0_iiiiPKtS7_iiiiiibS2_i --------------------------
	.section	.text._Z23gemm_half_q_half_kernelILi1ELi4ELb1ELb1ELi64EEvPK6__halfPKjS4_S2_PS0_iiiiPKtS7_iiiiiibS2_i,"ax",@progbits
	.sectioninfo	@"SHI_REGISTERS=89"
	.align	128
        .global         _Z23gemm_half_q_half_kernelILi1ELi4ELb1ELb1ELi64EEvPK6__halfPKjS4_S2_PS0_iiiiPKtS7_iiiiiibS2_i
        .type           _Z23gemm_half_q_half_kernelILi1ELi4ELb1ELb1ELi64EEvPK6__halfPKjS4_S2_PS0_iiiiPKtS7_iiiiiibS2_i,@function
        .size           _Z23gemm_half_q_half_kernelILi1ELi4ELb1ELb1ELi64EEvPK6__halfPKjS4_S2_PS0_iiiiPKtS7_iiiiiibS2_i,(.L_x_3327 - _Z23gemm_half_q_half_kernelILi1ELi4ELb1ELb1ELi64EEvPK6__halfPKjS4_S2_PS0_iiiiPKtS7_iiiiiibS2_i)
        .other          _Z23gemm_half_q_half_kernelILi1ELi4ELb1ELb1ELi64EEvPK6__halfPKjS4_S2_PS0_iiiiPKtS7_iiiiiibS2_i,@"STO_CUDA_ENTRY STV_DEFAULT"
_Z23gemm_half_q_half_kernelILi1ELi4ELb1ELb1ELi64EEvPK6__halfPKjS4_S2_PS0_iiiiPKtS7_iiiiiibS2_i:
.text._Z23gemm_half_q_half_kernelILi1ELi4ELb1ELb1ELi64EEvPK6__halfPKjS4_S2_PS0_iiiiPKtS7_iiiiiibS2_i:
        /* <DEDUP_REMOVED lines=32> */
[----:B------:R-:W-:-:S05]  /*0200*/  @!P0 IADD3 R7, P4, R7, R4, RZ ;  /* 0x0000000407078210 */ /* 0x000fca0007f9e0ff */
[----:B------:R-:W-:Y:S01]  /*0210*/  @!P0 IMAD.X R8, R8, 0x1, R5, P4 ;  /* 0x0000000108088824 */ /* 0x000fe200020e0605 */
[----:B------:R-:W-:-:S04]  /*0220*/  @!P0 LEA R6, P4, R7, c[0x0][0x160], 0x1 ;  /* 0x0000580007068a11 */ /* 0x000fc800078808ff */
[----:B------:R-:W-:-:S06]  /*0230*/  @!P0 LEA.HI.X R7, R7, c[0x0][0x164], R8, 0x1, P4 ;  /* 0x0000590007078a11 */ /* 0x000fcc00020f0c08 */
[----:B------:R-:W3:Y:S01]  /*0240*/  @!P0 LDG.E.U16.CONSTANT R7, [R6.64] ;  /* 0x0000000606078981 */ /* 0x000ee2000c1e9500 */
[----:B--2---:R-:W-:-:S05]  /*0250*/  @P0 IADD3 R10, P3, R4, R3, RZ ;  /* 0x00000003040a0210 */ /* 0x004fca0007f7e0ff */
[----:B------:R-:W-:Y:S01]  /*0260*/  @P0 IMAD.X R5, RZ, RZ, R5, P3 ;  /* 0x000000ffff050224 */ /* 0x000fe200018e0605 */
[----:B------:R-:W-:-:S04]  /*0270*/  @P0 LEA R4, P3, R10, c[0x0][0x160], 0x1 ;  /* 0x000058000a040a11 */ /* 0x000fc800078608ff */
[----:B------:R-:W-:-:S06]  /*0280*/  @P0 LEA.HI.X R5, R10, c[0x0][0x164], R5, 0x1, P3 ;  /* 0x000059000a050a11 */ /* 0x000fcc00018f0c05 */
[----:B------:R-:W2:Y:S01]  /*0290*/  @P0 LDG.E.U16.CONSTANT R5, [R4.64] ;  /* 0x0000000604050981 */ /* 0x000ea2000c1e9500 */
[----:B------:R-:W-:-:S05]  /*02a0*/  IMAD.SHL.U32 R2, R9, 0x2, RZ ;  /* 0x0000000209027824 */ /* 0x000fca00078e00ff */
[----:B--2---:R0:W-:Y:S04]  /*02b0*/  @P0 STS.U16 [R2], R5 ;  /* 0x0000000502000388 */ /* 0x0041e80000000400 */
[----:B---3--:R0:W-:Y:S02]  /*02c0*/  @!P0 STS.U16 [R2], R7 ;  /* 0x0000000702008388 */ /* 0x0081e40000000400 */
.L_x_3047:
[----:B------:R-:W-:Y:S05]  /*02d0*/  BSYNC B0 ;  /* 0x0000000000007941 */ /* 0x000fea0003800000 */
.L_x_3046:
[----:B------:R-:W-:Y:S05]  /*02e0*/  @P2 EXIT ;  /* 0x000000000000294d */ /* 0x000fea0003800000 */
[C---:B------:R-:W-:Y:S01]  /*02f0*/  ISETP.GT.AND P4, PT, R28.reuse, c[0x0][0x1a8], PT ;  /* 0x00006a001c007a0c */ /* 0x040fe20003f84270 */
[----:B------:R-:W1:Y:S01]  /*0300*/  LDC.S8 R12, c[0x0][0x1c0] ;  /* 0x00007000ff0c7b82 */ /* 0x000e620000000200 */
[C---:B------:R-:W-:Y:S01]  /*0310*/  ISETP.GT.AND P6, PT, R28.reuse, c[0x0][0x1ac], PT ;  /* 0x00006b001c007a0c */ /* 0x040fe20003fc4270 */
[----:B------:R-:W-:Y:S01]  /*0320*/  IMAD.MOV.U32 R19, RZ, RZ, 0x2 ;  /* 0x00000002ff137424 */ /* 0x000fe200078e00ff */
        /* <DEDUP_REMOVED lines=15> */
[----:B------:R-:W-:Y:S02]  /*0420*/  @P2 IMNMX R6, R28, c[0x0][0x1b8], PT ;  /* 0x00006e001c062a17 */ /* 0x000fe40003800200 */
[----:B------:R-:W-:Y:S02]  /*0430*/  @P6 LEA.HI R5, R2, R5, RZ, 0x5 ;  /* 0x0000000502056211 */ /* 0x000fe400078f28ff */
[----:B------:R-:W-:Y:S02]  /*0440*/  @P5 SHF.R.S32.HI R2, RZ, 0x1f, R3 ;  /* 0x0000001fff025819 */ /* 0x000fe40000011403 */
[----:B------:R-:W-:Y:S02]  /*0450*/  @P3 IMNMX R8, R28, c[0x0][0x1bc], PT ;  /* 0x00006f001c083a17 */ /* 0x000fe40003800200 */
[----:B------:R-:W-:-:S02]  /*0460*/  @P2 IADD3 R7, R6, -c[0x0][0x1b4], RZ ;  /* 0x80006d0006072a10 */ /* 0x000fc40007ffe0ff */
[----:B------:R-:W-:Y:S02]  /*0470*/  @P5 LEA.HI R6, R2, R3, RZ, 0x5 ;  /* 0x0000000302065211 */ /* 0x000fe400078f28ff */
[----:B-1----:R-:W-:Y:S01]  /*0480*/  ISETP.NE.AND P0, PT, R12, RZ, PT ;  /* 0x000000ff0c00720c */ /* 0x002fe20003f05270 */
[----:B------:R-:W-:Y:S01]  /*0490*/  CS2R R2, SRZ ;  /* 0x0000000000027805 */ /* 0x000fe2000001ff00 */
        /* <DEDUP_REMOVED lines=12> */
[----:B------:R-:W-:-:S02]  /*0560*/  @P6 SHF.R.S32.HI R5, RZ, 0x5, R5 ;  /* 0x00000005ff056819 */ /* 0x000fc40000011405 */
[----:B------:R-:W-:Y:S02]  /*0570*/  SHF.R.S32.HI R6, RZ, 0x5, R11 ;  /* 0x00000005ff067819 */ /* 0x000fe4000001140b */
[----:B------:R-:W-:Y:S01]  /*0580*/  @P2 SHF.R.S32.HI R8, RZ, 0x5, R8 ;  /* 0x00000005ff082819 */ /* 0x000fe20000011408 */
[----:B------:R-:W-:Y:S01]  /*0590*/  @P6 IMAD R2, R5, 0x5, RZ ;  /* 0x0000000505026824 */ /* 0x000fe200078e02ff */
[----:B------:R-:W-:Y:S01]  /*05a0*/  @P3 SHF.R.S32.HI R10, RZ, 0x5, R10 ;  /* 0x00000005ff0a3819 */ /* 0x000fe2000001140a */
[----:B------:R-:W-:Y:S01]  /*05b0*/  IMAD R3, R6, 0x8, R3 ;  /* 0x0000000806037824 */ /* 0x000fe200078e0203 */
[----:B------:R-:W-:Y:S01]  /*05c0*/  CS2R R4, SRZ ;  /* 0x0000000000047805 */ /* 0x000fe2000001ff00 */
[----:B------:R-:W-:Y:S01]  /*05d0*/  ISETP.GE.AND P4, PT, R28, R25, PT ;  /* 0x000000191c00720c */ /* 0x000fe20003f86270 */
[----:B------:R-:W-:Y:S01]  /*05e0*/  @P2 IMAD R4, R8, 0x3, RZ ;  /* 0x0000000308042824 */ /* 0x000fe200078e02ff */
[----:B------:R-:W-:Y:S01]  /*05f0*/  SHF.R.S32.HI R18, RZ, 0x1f, R0 ;  /* 0x0000001fff127819 */ /* 0x000fe20000011400 */
[----:B------:R-:W-:Y:S01]  /*0600*/  @P3 IMAD.SHL.U32 R5, R10, 0x2, RZ ;  /* 0x000000020a053824 */ /* 0x000fe200078e00ff */
[----:B------:R-:W-:Y:S01]  /*0610*/  IADD3 R3, R7, R3, R2 ;  /* 0x0000000307037210 */ /* 0x000fe20007ffe002 */
[----:B------:R-:W-:Y:S01]  /*0620*/  @!P0 IMAD R2, R15, c[0x0][0x18c], R0 ;  /* 0x000063000f028a24 */ /* 0x000fe200078e0200 */
[----:B------:R-:W-:Y:S01]  /*0630*/  ISETP.GE.OR P2, PT, R28, c[0x0][0x1b8], P4 ;  /* 0x00006e001c007a0c */ /* 0x000fe20002746670 */
[----:B------:R-:W-:Y:S01]  /*0640*/  IMAD.SHL.U32 R8, R13, 0x80, RZ ;  /* 0x000000800d087824 */ /* 0x000fe200078e00ff */
[----:B------:R-:W-:Y:S01]  /*0650*/  IADD3 R4, R5, R3, R4 ;  /* 0x0000000305047210 */ /* 0x000fe20007ffe004 */
        /* <DEDUP_REMOVED lines=15> */
.L_x_3049:
        /* <DEDUP_REMOVED lines=43> */
.L_x_3048:
[----:B0-----:R-:W-:Y:S02]  /*0a00*/  LEA.HI.X.SX32 R7, R17, R18, 0x1, P3 ;  /* 0x0000001211077211 */ /* 0x001fe400018f0eff */
[----:B------:R-:W-:Y:S02]  /*0a10*/  PRMT R24, RZ, 0x5410, RZ ;  /* 0x00005410ff187816 */ /* 0x000fe400000000ff */
[----:B-1----:R-:W-:Y:S01]  /*0a20*/  PRMT R2, RZ, 0x5410, RZ ;  /* 0x00005410ff027816 */ /* 0x002fe200000000ff */
[----:B------:R-:W-:Y:S05]  /*0a30*/  @P2 BRA `(.L_x_3050) ;  /* 0x0000156000002947 */ /* 0x000fea0003800000 */
[----:B------:R-:W2:Y:S04]  /*0a40*/  LDL.64 R10, [R1] ;  /* 0x00000000010a7983 */ /* 0x000ea80000100a00 */
[----:B------:R-:W3:Y:S01]  /*0a50*/  LDG.E.U16.CONSTANT R5, [R8.64+0x2] ;  /* 0x0000020608057981 */ /* 0x000ee2000c1e9500 */
        /* <DEDUP_REMOVED lines=9> */
.L_x_3052:
[C---:B------:R-:W-:Y:S01]  /*0af0*/  ISETP.NE.AND P0, PT, R28.reuse, R27, PT ;  /* 0x0000001b1c00720c */ /* 0x040fe20003f05270 */
[----:B------:R-:W-:Y:S01]  /*0b00*/  IMAD.MOV.U32 R29, RZ, RZ, 0x4 ;  /* 0x00000004ff1d7424 */ /* 0x000fe200078e00ff */
[----:B------:R0:W2:Y:S11]  /*0b10*/  LDG.E.128.CONSTANT R16, [R6.64] ;  /* 0x0000000606107981 */ /* 0x0000b6000c1e9d00 */
[----:B------:R-:W-:Y:S01]  /*0b20*/  @!P0 IMAD.SHL.U32 R20, R28, 0x2, RZ ;  /* 0x000000021c148824 */ /* 0x000fe200078e00ff */
[----:B------:R-:W-:Y:S01]  /*0b30*/  @!P0 IADD3 R0, R0, 0x1, RZ ;  /* 0x0000000100008810 */ /* 0x000fe20007ffe0ff */
[----:B------:R-:W-:-:S04]  /*0b40*/  @!P0 IMAD.MOV.U32 R21, RZ, RZ, 0x2 ;  /* 0x00000002ff158424 */ /* 0x000fc800078e00ff */
[----:B------:R-:W-:-:S04]  /*0b50*/  @!P0 IMAD.WIDE R20, R20, R21, c[0x0][0x198] ;  /* 0x0000660014148625 */ /* 0x000fc800078e0215 */
[----:B------:R-:W-:Y:S02]  /*0b60*/  @!P0 IMAD R5, R0, 0x8, R1 ;  /* 0x0000000800058824 */ /* 0x000fe400078e0201 */
[C---:B------:R-:W-:Y:S01]  /*0b70*/  IMAD.WIDE R22, R29.reuse, c[0x0][0x18c], R6 ;  /* 0x000063001d167a25 */ /* 0x040fe200078e0206 */
[----:B------:R1:W3:Y:S04]  /*0b80*/  @!P0 LDG.E.U16.CONSTANT R21, [R20.64+0x2] ;  /* 0x0000020614158981 */ /* 0x0002e8000c1e9500 */
[----:B------:R4:W5:Y:S01]  /*0b90*/  @!P0 LDL.64 R32, [R5] ;  /* 0x0000000005208983 */ /* 0x0009620000100a00 */
[----:B------:R-:W-:-:S03]  /*0ba0*/  IMAD.WIDE R30, R29, c[0x0][0x18c], R22 ;  /* 0x000063001d1e7a25 */ /* 0x000fc600078e0216 */
[----:B------:R2:W5:Y:S04]  /*0bb0*/  LDG.E.128.CONSTANT R12, [R22.64] ;  /* 0x00000006160c7981 */ /* 0x000568000c1e9d00 */
[----:B------:R2:W5:Y:S01]  /*0bc0*/  LDG.E.128.CONSTANT R8, [R30.64] ;  /* 0x000000061e087981 */ /* 0x000562000c1e9d00 */
[----:B-1----:R-:W-:Y:S01]  /*0bd0*/  PRMT R20, R26, 0x9910, RZ ;  /* 0x000099101a147816 */ /* 0x002fe200000000ff */
[----:B0-----:R-:W-:-:S03]  /*0be0*/  IMAD.WIDE R6, R29, c[0x0][0x18c], R30 ;  /* 0x000063001d067a25 */ /* 0x001fc600078e021e */
[----:B------:R-:W-:Y:S01]  /*0bf0*/  ISETP.EQ.OR P2, PT, R20, RZ, P1 ;  /* 0x000000ff1400720c */ /* 0x000fe20000f42670 */
[----:B------:R-:W-:-:S05]  /*0c00*/  IMAD.MOV.U32 R34, RZ, RZ, 0x2400 ;  /* 0x00002400ff227424 */ /* 0x000fca00078e00ff */
[----:B----4-:R-:W-:Y:S01]  /*0c10*/  PRMT R5, R34, 0x7610, R5 ;  /* 0x0000761022057816 */ /* 0x010fe20000000005 */
[----:B------:R-:W-:Y:S01]  /*0c20*/  IMAD.MOV.U32 R44, RZ, RZ, 0x3000 ;  /* 0x00003000ff2c7424 */ /* 0x000fe200078e00ff */
[----:B--2---:R-:W-:Y:S02]  /*0c30*/  SHF.R.U32.HI R30, RZ, 0xf, R19 ;  /* 0x0000000fff1e7819 */ /* 0x004fe40000011613 */
[----:B------:R-:W-:Y:S02]  /*0c40*/  SHF.R.U32.HI R23, RZ, 0xf, R18 ;  /* 0x0000000fff177819 */ /* 0x000fe40000011612 */
[----:B------:R-:W-:Y:S02]  /*0c50*/  SHF.R.U32.HI R20, RZ, 0xf, R16 ;  /* 0x0000000fff147819 */ /* 0x000fe40000011610 */
[----:B------:R-:W-:Y:S02]  /*0c60*/  LOP3.LUT R31, R30, 0x10001, RZ, 0xc0, !PT ;  /* 0x000100011e1f7812 */ /* 0x000fe400078ec0ff */
[----:B------:R-:W-:-:S02]  /*0c70*/  LOP3.LUT R29, R23, 0x10001, RZ, 0xc0, !PT ;  /* 0x00010001171d7812 */ /* 0x000fc400078ec0ff */
[----:B------:R-:W-:Y:S01]  /*0c80*/  LOP3.LUT R20, R20, 0x10001, RZ, 0xc0, !PT ;  /* 0x0001000114147812 */ /* 0x000fe200078ec0ff */
[----:B---3--:R-:W-:Y:S01]  /*0c90*/  @!P0 IMAD.IADD R27, R21, 0x1, R28 ;  /* 0x00000001151b8824 */ /* 0x008fe200078e021c */
[----:B------:R-:W-:Y:S02]  /*0ca0*/  SHF.R.U32.HI R21, RZ, 0xf, R17 ;  /* 0x0000000fff157819 */ /* 0x000fe40000011611 */
[----:B-----5:R-:W-:Y:S02]  /*0cb0*/  @!P0 PRMT R3, R32, 0x7610, R3 ;  /* 0x0000761020038816 */ /* 0x020fe40000000003 */
[----:B------:R-:W-:Y:S02]  /*0cc0*/  LOP3.LUT R22, R21, 0x10001, RZ, 0xc0, !PT ;  /* 0x0001000115167812 */ /* 0x000fe400078ec0ff */
[----:B------:R-:W-:Y:S02]  /*0cd0*/  SHF.R.U32.HI R30, RZ, 0xe, R14 ;  /* 0x0000000eff1e7819 */ /* 0x000fe4000001160e */
[----:B------:R-:W-:-:S02]  /*0ce0*/  @!P0 PRMT R3, R3, 0x7610, R32 ;  /* 0x0000761003038816 */ /* 0x000fc40000000020 */
        /* <DEDUP_REMOVED lines=12> */
[----:B------:R-:W-:Y:S02]  /*0db0*/  LOP3.LUT R31, R22, 0x40004, R31, 0xf8, !PT ;  /* 0x00040004161f7812 */ /* 0x000fe400078ef81f */
[----:B------:R-:W-:Y:S02]  /*0dc0*/  LOP3.LUT R23, R19, 0x380038, RZ, 0xc0, !PT ;  /* 0x0038003813177812 */ /* 0x000fe400078ec0ff */
[----:B------:R-:W-:Y:S02]  /*0dd0*/  SHF.R.U32.HI R78, RZ, 0x6, R17 ;  /* 0x00000006ff4e7819 */ /* 0x000fe40000011611 */
[----:B------:R-:W-:Y:S02]  /*0de0*/  LOP3.LUT R22, R18, 0x380038, RZ, 0xc0, !PT ;  /* 0x0038003812167812 */ /* 0x000fe400078ec0ff */
        /* <DEDUP_REMOVED lines=10> */
[----:B------:R-:W-:Y:S02]  /*0e90*/  @!P0 PRMT R4, R33, 0x7610, R4 ;  /* 0x0000761021048816 */ /* 0x000fe40000000004 */
[----:B------:R-:W-:Y:S02]  /*0ea0*/  LOP3.LUT R34, R75, 0x380038, RZ, 0xc0, !PT ;  /* 0x003800384b227812 */ /* 0x000fe400078ec0ff */
        /* <DEDUP_REMOVED lines=11> */
[----:B------:R-:W-:Y:S02]  /*0f60*/  @!P0 PRMT R4, R4, 0x7610, R33 ;  /* 0x0000761004048816 */ /* 0x000fe40000000021 */
        /* <DEDUP_REMOVED lines=22> */
[----:B------:R-:W-:Y:S01]  /*10d0*/  LOP3.LUT R40, R9, 0x380038, RZ, 0xc0, !PT ;  /* 0x0038003809287812 */ /* 0x000fe200078ec0ff */
[-C--:B------:R-:W-:Y:S01]  /*10e0*/  HFMA2 R66, R37, R44.reuse.H0_H0, -132, -132 ;  /* 0xd820d82025427431 */ /* 0x080fe2000004002c */
[----:B------:R-:W-:Y:S01]  /*10f0*/  SHF.R.U32.HI R36, RZ, 0x6, R11 ;  /* 0x00000006ff247819 */ /* 0x000fe2000001160b */
        /* <DEDUP_REMOVED lines=39> */
[-C--:B------:R-:W-:Y:S01]  /*1370*/  HFMA2 R38, R45, R44.reuse.H0_H0, -132, -132 ;  /* 0xd820d8202d267431 */ /* 0x080fe2000004002c */
[----:B------:R-:W-:Y:S01]  /*1380*/  LOP3.LUT R45, R57, 0x1c001c0, RZ, 0xc0, !PT ;  /* 0x01c001c0392d7812 */ /* 0x000fe200078ec0ff */
[----:B------:R-:W-:-:S02]  /*1390*/  HFMA2 R39, R49, R44.H0_H0, -132, -132 ;  /* 0xd820d82031277431 */ /* 0x000fc4000004002c */
[-C--:B------:R-:W-:Y:S02]  /*13a0*/  HFMA2 R40, R67, R44.reuse.H0_H0, -132, -132 ;  /* 0xd820d82043287431 */ /* 0x080fe4000004002c */
[-C--:B------:R-:W-:Y:S02]  /*13b0*/  HFMA2 R41, R41, R44.reuse.H0_H0, -132, -132 ;  /* 0xd820d82029297431 */ /* 0x080fe4000004002c */
        /* <DEDUP_REMOVED lines=59> */
[-C--:B0-----:R-:W-:Y:S01]  /*1770*/  HFMA2 R83, R17, R20.reuse, RZ.H0_H0 ;  /* 0x0000001411537231 */ /* 0x081fe200000400ff */
[-C--:B------:R-:W-:Y:S01]  /*1780*/  HFMA2.MMA R81, R81, R20.reuse, RZ ;  /* 0x0000001451517235 */ /* 0x080fe200000000ff */
[----:B------:R-:W-:Y:S01]  /*1790*/  HFMA2 R86, R19, R20, RZ.H0_H0 ;  /* 0x0000001413567231 */ /* 0x000fe200000400ff */
[----:B------:R-:W-:Y:S01]  /*17a0*/  HFMA2.MMA R82, R85, R20, RZ ;  /* 0x0000001455527235 */ /* 0x000fe200000000ff */
[----:B------:R-:W0:Y:S01]  /*17b0*/  LDS.128 R16, [UR4+0x10] ;  /* 0x00001004ff107984 */ /* 0x000e220008000c00 */
[----:B------:R-:W-:Y:S01]  /*17c0*/  LOP3.LUT R85, R11, 0x70007, RZ, 0xc0, !PT ;  /* 0x000700070b557812 */ /* 0x000fe200078ec0ff */
[-C--:B------:R-:W-:Y:S01]  /*17d0*/  HFMA2 R83, R77, R21.reuse, R83 ;  /* 0x000000154d537231 */ /* 0x080fe20000000053 */
[-C--:B------:R-:W-:Y:S01]  /*17e0*/  HFMA2.MMA R11, R69, R21.reuse, R81 ;  /* 0x00000015450b7235 */ /* 0x080fe20000000051 */
[----:B------:R-:W-:Y:S01]  /*17f0*/  LOP3.LUT R20, R8, 0x70007, RZ, 0xc0, !PT ;  /* 0x0007000708147812 */ /* 0x000fe200078ec0ff */
[----:B------:R-:W-:Y:S01]  /*1800*/  HFMA2.MMA R82, R66, R21, R82 ;  /* 0x0000001542527235 */ /* 0x000fe20000000052 */
[----:B------:R-:W-:Y:S01]  /*1810*/  HFMA2 R86, R65, R21, R86 ;  /* 0x0000001541567231 */ /* 0x000fe20000000056 */
[----:B------:R-:W-:Y:S01]  /*1820*/  LOP3.LUT R13, R13, 0x70007, RZ, 0xc0, !PT ;  /* 0x000700070d0d7812 */ /* 0x000fe200078ec0ff */
[-C--:B------:R-:W-:Y:S01]  /*1830*/  HFMA2 R83, R78, R22.reuse, R83 ;  /* 0x000000164e537231 */ /* 0x080fe20000000053 */
        /* <DEDUP_REMOVED lines=61> */
[----:B------:R-:W-:-:S02]  /*1c10*/  LOP3.LUT R32, R32, 0x64006400, RZ, 0xfc, !PT ;  /* 0x6400640020207812 */ /* 0x000fc400078efcff */
        /* <DEDUP_REMOVED lines=13> */
[-C--:B------:R-:W-:Y:S01]  /*1cf0*/  HFMA2.MMA R21, R20, R10.reuse, R21 ;  /* 0x0000000a14157235 */ /* 0x080fe20000000015 */
[----:B------:R-:W-:Y:S01]  /*1d00*/  HFMA2 R86, R85, R10, R86 ;  /* 0x0000000a55567231 */ /* 0x000fe20000000056 */
[----:B------:R-:W-:Y:S01]  /*1d10*/  LOP3.LUT R29, R29, 0x64006400, RZ, 0xfc, !PT ;  /* 0x640064001d1d7812 */ /* 0x000fe200078efcff */
[----:B------:R-:W-:Y:S01]  /*1d20*/  HFMA2.MMA R82, R9, R10, R82 ;  /* 0x0000000a09527235 */ /* 0x000fe20000000052 */
[----:B------:R-:W-:-:S02]  /*1d30*/  HADD2 R9, R36, -1028, -1028 ;  /* 0xe404e40424097430 */ /* 0x000fc40000000000 */
[-C--:B------:R-:W-:Y:S01]  /*1d40*/  HFMA2.MMA R21, R37, R11.reuse, R21 ;  /* 0x0000000b25157235 */ /* 0x080fe20000000015 */
[-C--:B------:R-:W-:Y:S02]  /*1d50*/  HFMA2 R86, R40, R11.reuse, R86 ;  /* 0x0000000b28567231 */ /* 0x080fe40000000056 */
[----:B------:R-:W-:Y:S01]  /*1d60*/  HFMA2.MMA R82, R39, R11, R82 ;  /* 0x0000000b27527235 */ /* 0x000fe20000000052 */
[----:B------:R-:W-:Y:S02]  /*1d70*/  HFMA2 R83, R80, R10, R83 ;  /* 0x0000000a50537231 */ /* 0x000fe40000000053 */
[----:B------:R-:W-:Y:S01]  /*1d80*/  HADD2 R34, R34, -1028, -1028 ;  /* 0xe404e40422227430 */ /* 0x000fe20000000000 */
[-C--:B-1----:R-:W-:Y:S01]  /*1d90*/  HFMA2.MMA R21, R8, R12.reuse, R21 ;  /* 0x0000000c08157235 */ /* 0x082fe20000000015 */
[----:B------:R-:W-:Y:S01]  /*1da0*/  HFMA2 R86, R9, R12, R86 ;  /* 0x0000000c09567231 */ /* 0x000fe20000000056 */
[----:B------:R-:W-:Y:S01]  /*1db0*/  HFMA2.MMA R82, R35, R12, R82 ;  /* 0x0000000c23527235 */ /* 0x000fe20000000052 */
[----:B------:R-:W-:-:S02]  /*1dc0*/  HFMA2 R83, R38, R11, R83 ;  /* 0x0000000b26537231 */ /* 0x000fc40000000053 */
[-C--:B------:R-:W-:Y:S01]  /*1dd0*/  HFMA2 R86, R44, R13.reuse, R86 ;  /* 0x0000000d2c567231 */ /* 0x080fe20000000056 */
[-C--:B------:R-:W-:Y:S01]  /*1de0*/  HFMA2.MMA R21, R41, R13.reuse, R21 ;  /* 0x0000000d29157235 */ /* 0x080fe20000000015 */
[----:B------:R-:W-:Y:S01]  /*1df0*/  HFMA2 R83, R34, R12, R83 ;  /* 0x0000000c22537231 */ /* 0x000fe20000000053 */
[----:B------:R-:W-:Y:S01]  /*1e00*/  HFMA2.MMA R82, R43, R13, R82 ;  /* 0x0000000d2b527235 */ /* 0x000fe20000000052 */
[----:B------:R-:W-:Y:S02]  /*1e10*/  HADD2 R32, R32, -1028, -1028 ;  /* 0xe404e40420207430 */ /* 0x000fe40000000000 */
[----:B------:R-:W-:Y:S01]  /*1e20*/  HFMA2 R86, R5, R14, R86 ;  /* 0x0000000e05567231 */ /* 0x000fe20000000056 */
[-C--:B------:R-:W-:Y:S01]  /*1e30*/  HFMA2.MMA R21, R48, R14.reuse, R21 ;  /* 0x0000000e30157235 */ /* 0x080fe20000000015 */
[----:B------:R-:W-:Y:S01]  /*1e40*/  HADD2 R5, R30, -1028, -1028 ;  /* 0xe404e4041e057430 */ /* 0x000fe20000000000 */
[----:B------:R-:W-:Y:S01]  /*1e50*/  HFMA2.MMA R82, R50, R14, R82 ;  /* 0x0000000e32527235 */ /* 0x000fe20000000052 */
[----:B------:R-:W-:-:S02]  /*1e60*/  HFMA2 R83, R42, R13, R83 ;  /* 0x0000000d2a537231 */ /* 0x000fc40000000053 */
[----:B------:R-:W-:Y:S01]  /*1e70*/  HADD2 R8, R31, -1028, -1028 ;  /* 0xe404e4041f087430 */ /* 0x000fe20000000000 */
[-C--:B------:R-:W-:Y:S01]  /*1e80*/  HFMA2.MMA R21, R32, R15.reuse, R21 ;  /* 0x0000000f20157235 */ /* 0x080fe20000000015 */
[----:B------:R-:W-:Y:S01]  /*1e90*/  HFMA2 R83, R49, R14, R83 ;  /* 0x0000000e31537231 */ /* 0x000fe20000000053 */
[----:B------:R-:W-:Y:S01]  /*1ea0*/  HFMA2.MMA R82, R5, R15, R82 ;  /* 0x0000000f05527235 */ /* 0x000fe20000000052 */
        /* <DEDUP_REMOVED lines=11> */
.L_x_3051:
[C---:B------:R-:W-:Y:S01]  /*1f60*/  ISETP.GE.AND P0, PT, R28.reuse, c[0x0][0x1b8], PT ;  /* 0x00006e001c007a0c */ /* 0x040fe20003f06270 */
[----:B------:R-:W-:Y:S01]  /*1f70*/  UIADD3 UR4, UR4, 0x40, URZ ;  /* 0x0000004004047890 */ /* 0x000fe2000fffe03f */
[----:B------:R-:W-:-:S13]  /*1f80*/  ISETP.LT.AND P2, PT, R28, R25, PT ;  /* 0x000000191c00720c */ /* 0x000fda0003f41270 */
[----:B------:R-:W-:Y:S05]  /*1f90*/  @!P0 BRA P2, `(.L_x_3052) ;  /* 0xffffeb5000008947 */ /* 0x000fea000103ffff */
.L_x_3050:
        /* <DEDUP_REMOVED lines=17> */
.L_x_3056:
[----:B------:R-:W0:Y:S02]  /*20b0*/  LDS R2, [R0] ;  /* 0x0000000000027984 */ /* 0x000e240000000800 */
[----:B0-----:R-:W-:-:S06]  /*20c0*/  HADD2 R3, R2, R7 ;  /* 0x0000000702037230 */ /* 0x001fcc0000000000 */
[----:B------:R-:W0:Y:S02]  /*20d0*/  ATOMS.CAST.SPIN R3, [R0], R2, R3 ;  /* 0x000000020003738d */ /* 0x000e240001800003 */
[----:B0-----:R-:W-:-:S13]  /*20e0*/  ISETP.EQ.U32.AND P0, PT, R3, 0x1, PT ;  /* 0x000000010300780c */ /* 0x001fda0003f02070 */
[----:B------:R-:W-:Y:S05]  /*20f0*/  @!P0 BRA `(.L_x_3056) ;  /* 0xffffffb000008947 */ /* 0x000fea000383ffff */
[----:B------:R-:W-:Y:S05]  /*2100*/  BRA `(.L_x_3054) ;  /* 0x0000003000007947 */ /* 0x000fea0003800000 */
.L_x_3055:
[----:B------:R-:W2:Y:S02]  /*2110*/  LD.E R0, [R4.64] ;  /* 0x0000000604007980 */ /* 0x000ea4000c101900 */
[----:B--2---:R-:W-:-:S05]  /*2120*/  IMAD.IADD R3, R7, 0x1, R0 ;  /* 0x0000000107037824 */ /* 0x004fca00078e0200 */
[----:B------:R0:W-:Y:S02]  /*2130*/  ST.E [R4.64], R3 ;  /* 0x0000000304007985 */ /* 0x0001e4000c101906 */
.L_x_3054:
[----:B------:R-:W-:Y:S05]  /*2140*/  BSYNC B0 ;  /* 0x0000000000007941 */ /* 0x000fea0003800000 */
.L_x_3053:
[----:B------:R-:W2:Y:S02]  /*2150*/  ATOM.E.ADD.F16x2.RN.STRONG.GPU P0, RZ, [R4.64+0x4], R9 ;  /* 0x0000040904ff798a */ /* 0x000ea4000810e9c6 */
[----:B--2---:R-:W-:Y:S05]  /*2160*/  @P0 EXIT ;  /* 0x000000000000094d */ /* 0x004fea0003800000 */
[----:B------:R-:W1:Y:S02]  /*2170*/  QSPC.E.S P0, RZ, [R4+0x4] ;  /* 0x0000040004ff73aa */ /* 0x000e640000000500 */
[----:B-1----:R-:W-:Y:S05]  /*2180*/  @!P0 BRA `(.L_x_3057) ;  /* 0x0000008000008947 */ /* 0x002fea0003800000 */
[----:B0-----:R-:W-:-:S04]  /*2190*/  IADD3 R4, R4, 0x4, RZ ;  /* 0x0000000404047810 */ /* 0x001fc80007ffe0ff */
[----:B------:R-:W-:-:S05]  /*21a0*/  LOP3.LUT R4, R4, 0xffffff, RZ, 0xc0, !PT ;  /* 0x00ffffff04047812 */ /* 0x000fca00078ec0ff */
.L_x_3058:
[----:B------:R-:W0:Y:S02]  /*21b0*/  LDS R2, [R4] ;  /* 0x0000000004027984 */ /* 0x000e240000000800 */
[----:B0-----:R-:W-:-:S10]  /*21c0*/  HFMA2.MMA R3, R2, 1, 1, R9 ;  /* 0x3c003c0002037835 */ /* 0x001fd40000000009 */
[----:B------:R-:W0:Y:S02]  /*21d0*/  ATOMS.CAST.SPIN R3, [R4], R2, R3 ;  /* 0x000000020403738d */ /* 0x000e240001800003 */
[----:B0-----:R-:W-:-:S13]  /*21e0*/  ISETP.EQ.U32.AND P0, PT, R3, 0x1, PT ;  /* 0x000000010300780c */ /* 0x001fda0003f02070 */
[----:B------:R-:W-:Y:S05]  /*21f0*/  @!P0 BRA `(.L_x_3058) ;  /* 0xffffffb000008947 */ /* 0x000fea000383ffff */
[----:B------:R-:W-:Y:S05]  /*2200*/  EXIT ;  /* 0x000000000000794d */ /* 0x000fea0003800000 */
.L_x_3057:
[----:B------:R-:W2:Y:S02]  /*2210*/  LD.E R0, [R4.64+0x4] ;  /* 0x0000040604007980 */ /* 0x000ea4000c101900 */
[----:B0-2---:R-:W-:-:S05]  /*2220*/  IMAD.IADD R3, R9, 0x1, R0 ;  /* 0x0000000109037824 */ /* 0x005fca00078e0200 */
[----:B------:R-:W-:Y:S01]  /*2230*/  ST.E [R4.64+0x4], R3 ;  /* 0x0000040304007985 */ /* 0x000fe2000c101906 */
[----:B------:R-:W-:Y:S05]  /*2240*/  EXIT ;  /* 0x000000000000794d */ /* 0x000fea0003800000 */
.L_x_3059:
        /* <DEDUP_REMOVED lines=11> */
.L_x_3327:


//--------------------- .text._Z23gemm_half_q_half_kernelILi1ELi6ELb1ELb1ELi64EEvPK6__halfPKjS4_S2_PS0_iiiiPKtS7_iiiiiibS2_i --------------------------
	.section	.text._Z23gemm_half_q_half_kernelILi1ELi6ELb1ELb1ELi64EEvPK6__halfPKjS4_S2_PS0_iiiiPKtS7_iiiiiibS2_i,"ax",@progbits
	.sectioninfo	@"SHI_REGISTERS=89"
	.align	128
        .global         _Z23gemm_half_q_half_kernelILi1ELi6ELb1ELb1ELi64EEvPK6__halfPKjS4_S2_PS0_iiiiPKtS7_iiiiiibS2_i
        .type           _Z23gemm_half_q_half_kernelILi1ELi6ELb1ELb1ELi64EEvPK6__halfPKjS4_S2_PS0_iiiiPKtS7_iiiiiibS2_i,@function
        .size           _Z23gemm_half_q_half_kernelILi1ELi6ELb1ELb1ELi64EEvPK6__halfPKjS4_S2_PS0_iiiiPKtS7_iiiiiibS2_i,(.L_x_3328 - _Z23gemm_half_q_half_kernelILi1ELi6ELb1ELb1ELi64EEvPK6__halfPKjS4_S2_PS0_iiiiPKtS7_iiiiiibS2_i)
        .other          _Z23gemm_half_q_half_kernelILi1ELi6ELb1ELb1ELi64EEvPK6__halfPKjS4_S2_PS0_iiiiPKtS7_iiiiiibS2_i,@"STO_CUDA_ENTRY STV_DEFAULT"
_Z23gemm_half_q_half_kernelILi1ELi6ELb1ELb1ELi64EEvPK6__halfPKjS4_S2_PS0_iiiiPKtS7_iiiiiibS2_i:
.text._Z23gemm_half_q_half_kernelILi1ELi6ELb1ELb1ELi64EEvPK6__halfPKjS4_S2_PS0_iiiiPKtS7_iiiiiibS2_i:
        /* <DEDUP_REMOVED lines=45> */
.L_x_3061:
[----:B------:R-:W-:Y:S05]  /*02d0*/  BSYNC B0 ;  /* 0x0000000000007941 */ /* 0x000fea0003800000 */
.L_x_3060:
        /* <DEDUP_REMOVED lines=22> */
.L_x_3063:
        /* <DEDUP_REMOVED lines=43> */
.L_x_3062:
        /* <DEDUP_REMOVED lines=68> */
.L_x_3066:
[----:B------:R-:W-:Y:S01]  /*0b30*/  ISETP.NE.AND P0, PT, R43, R30, PT ;  /* 0x0000001e2b00720c */ /* 0x000fe20003f05270 */
[----:B------:R-:W-:Y:S01]  /*0b40*/  IMAD.MOV.U32 R27, RZ, RZ, 0x4 ;  /* 0x00000004ff1b7424 */ /* 0x000fe200078e00ff */
[----:B------:R0:W2:Y:S03]  /*0b50*/  LDG.E.128.CONSTANT R12, [R2.64] ;  /* 0x00000008020c7981 */ /* 0x0000a6000c1e9d00 */
[----:B------:R-:W-:-:S05]  /*0b60*/  IMAD.WIDE R18, R27, c[0x0][0x18c], R2 ;  /* 0x000063001b127a25 */ /* 0x000fca00078e0202 */
[----:B------:R2:W3:Y:S03]  /*0b70*/  LDG.E.128.CONSTANT R8, [R18.64] ;  /* 0x0000000812087981 */ /* 0x0004e6000c1e9d00 */
[----:B------:R-:W-:Y:S01]  /*0b80*/  @!P0 IADD3 R26, R26, 0x1, RZ ;  /* 0x000000011a1a8810 */ /* 0x000fe20007ffe0ff */
[----:B------:R-:W-:Y:S02]  /*0b90*/  @!P0 IMAD.SHL.U32 R16, R43, 0x2, RZ ;  /* 0x000000022b108824 */ /* 0x000fe400078e00ff */
[----:B------:R-:W-:Y:S02]  /*0ba0*/  @!P0 IMAD.MOV.U32 R17, RZ, RZ, 0x2 ;  /* 0x00000002ff118424 */ /* 0x000fe400078e00ff */
[----:B------:R-:W-:Y:S02]  /*0bb0*/  @!P0 IMAD R25, R26, 0x8, R1 ;  /* 0x000000081a198824 */ /* 0x000fe400078e0201 */
[----:B------:R-:W-:-:S03]  /*0bc0*/  @!P0 IMAD.WIDE R16, R16, R17, c[0x0][0x198] ;  /* 0x0000660010108625 */ /* 0x000fc600078e0211 */
[----:B------:R1:W4:Y:S01]  /*0bd0*/  @!P0 LDL.64 R34, [R25] ;  /* 0x0000000019228983 */ /* 0x0003220000100a00 */
[----:B------:R-:W-:-:S03]  /*0be0*/  IMAD.WIDE R28, R27, c[0x0][0x18c], R18 ;  /* 0x000063001b1c7a25 */ /* 0x000fc600078e0212 */
[----:B------:R5:W4:Y:S04]  /*0bf0*/  @!P0 LDG.E.U16.CONSTANT R32, [R16.64+0x2] ;  /* 0x0000020810208981 */ /* 0x000b28000c1e9500 */
[----:B------:R3:W4:Y:S01]  /*0c00*/  LDG.E.128.CONSTANT R4, [R28.64] ;  /* 0x000000081c047981 */ /* 0x000722000c1e9d00 */
[----:B0-----:R-:W-:Y:S01]  /*0c10*/  IMAD.WIDE R2, R27, c[0x0][0x18c], R28 ;  /* 0x000063001b027a25 */ /* 0x001fe200078e021c */
[----:B-----5:R-:W-:-:S04]  /*0c20*/  PRMT R17, R22, 0x9910, RZ ;  /* 0x0000991016117816 */ /* 0x020fc800000000ff */
[----:B------:R-:W-:Y:S01]  /*0c30*/  ISETP.EQ.OR P1, PT, R17, RZ, P2 ;  /* 0x000000ff1100720c */ /* 0x000fe20001722670 */
[----:B------:R-:W-:Y:S01]  /*0c40*/  IMAD.MOV.U32 R31, RZ, RZ, 0x2400 ;  /* 0x00002400ff1f7424 */ /* 0x000fe200078e00ff */
[----:B------:R-:W0:Y:S04]  /*0c50*/  S2UR UR5, SR_CTAID.Z ;  /* 0x00000000000579c3 */ /* 0x000e280000002700 */
[----:B------:R-:W-:Y:S01]  /*0c60*/  PRMT R16, R31, 0x7610, R16 ;  /* 0x000076101f107816 */ /* 0x000fe20000000010 */
[----:B------:R-:W-:Y:S01]  /*0c70*/  IMAD.MOV.U32 R42, RZ, RZ, 0x3000 ;  /* 0x00003000ff2a7424 */ /* 0x000fe200078e00ff */
[----:B------:R-:W-:Y:S02]  /*0c80*/  ULDC UR6, c[0x0][0x190] ;  /* 0x0000640000067ab9 */ /* 0x000fe40000000800 */
[----:B0-----:R-:W-:-:S04]  /*0c90*/  ULEA UR5, UR5, 0x40, 0x6 ;  /* 0x0000004005057891 */ /* 0x001fc8000f8e303f */
[----:B------:R-:W-:-:S04]  /*0ca0*/  UISETP.LT.AND UP0, UPT, UR5, UR6, UPT ;  /* 0x000000060500728c */ /* 0x000fc8000bf01270 */
[----:B------:R-:W-:Y:S01]  /*0cb0*/  USEL UR5, UR5, UR6, UP0 ;  /* 0x0000000605057287 */ /* 0x000fe20008000000 */
[----:B--2---:R-:W-:Y:S02]  /*0cc0*/  SHF.R.U32.HI R19, RZ, 0xf, R13 ;  /* 0x0000000fff137819 */ /* 0x004fe4000001160d */
[----:B------:R-:W-:Y:S02]  /*0cd0*/  SHF.R.U32.HI R17, RZ, 0xf, R12 ;  /* 0x0000000fff117819 */ /* 0x000fe4000001160c */
[----:B------:R-:W-:Y:S02]  /*0ce0*/  LOP3.LUT R19, R19, 0x10001, RZ, 0xc0, !PT ;  /* 0x0001000113137812 */ /* 0x000fe400078ec0ff */
[----:B-1----:R-:W-:Y:S02]  /*0cf0*/  SHF.R.U32.HI R25, RZ, 0xf, R14 ;  /* 0x0000000fff197819 */ /* 0x002fe4000001160e */
[----:B---3--:R-:W-:Y:S02]  /*0d00*/  SHF.R.U32.HI R28, RZ, 0xe, R9 ;  /* 0x0000000eff1c7819 */ /* 0x008fe40000011609 */
[----:B------:R-:W-:-:S02]  /*0d10*/  LOP3.LUT R17, R17, 0x10001, RZ, 0xc0, !PT ;  /* 0x0001000111117812 */ /* 0x000fc400078ec0ff */
[----:B------:R-:W-:Y:S02]  /*0d20*/  SHF.R.U32.HI R18, RZ, 0xe, R8 ;  /* 0x0000000eff127819 */ /* 0x000fe40000011608 */
[----:B------:R-:W-:Y:S02]  /*0d30*/  LOP3.LUT R19, R19, 0x20002, R28, 0xf8, !PT ;  /* 0x0002000213137812 */ /* 0x000fe400078ef81c */
[----:B------:R-:W-:Y:S02]  /*0d40*/  LOP3.LUT R25, R25, 0x10001, RZ, 0xc0, !PT ;  /* 0x0001000119197812 */ /* 0x000fe400078ec0ff */
[----:B------:R-:W-:Y:S02]  /*0d50*/  SHF.R.U32.HI R28, RZ, 0xe, R10 ;  /* 0x0000000eff1c7819 */ /* 0x000fe4000001160a */
[----:B------:R-:W-:Y:S02]  /*0d60*/  LOP3.LUT R18, R17, 0x20002, R18, 0xf8, !PT ;  /* 0x0002000211127812 */ /* 0x000fe400078ef812 */
[----:B----4-:R-:W-:-:S02]  /*0d70*/  @!P0 PRMT R20, R34, 0x7610, R20 ;  /* 0x0000761022148816 */ /* 0x010fc40000000014 */
[----:B------:R-:W-:Y:S01]  /*0d80*/  SHF.R.U32.HI R17, RZ, 0xf, R15 ;  /* 0x0000000fff117819 */ /* 0x000fe2000001160f */
[----:B------:R-:W-:Y:S01]  /*0d90*/  @!P0 IMAD.IADD R30, R32, 0x1, R43 ;  /* 0x00000001201e8824 */ /* 0x000fe200078e022b */
[----:B------:R-:W-:Y:S02]  /*0da0*/  LOP3.LUT R32, R25, 0x20002, R28, 0xf8, !PT ;  /* 0x0002000219207812 */ /* 0x000fe400078ef81c */
[----:B------:R-:W-:Y:S02]  /*0db0*/  SHF.R.U32.HI R29, RZ, 0xd, R4 ;  /* 0x0000000dff1d7819 */ /* 0x000fe40000011604 */
[----:B------:R-:W-:Y:S02]  /*0dc0*/  SHF.R.U32.HI R28, RZ, 0xd, R5 ;  /* 0x0000000dff1c7819 */ /* 0x000fe40000011605 */
[----:B------:R-:W-:Y:S02]  /*0dd0*/  @!P0 PRMT R20, R20, 0x7610, R34 ;  /* 0x0000761014148816 */ /* 0x000fe40000000022 */
[----:B------:R-:W-:-:S02]  /*0de0*/  LOP3.LUT R17, R17, 0x10001, RZ, 0xc0, !PT ;  /* 0x0001000111117812 */ /* 0x000fc400078ec0ff */
[----:B------:R-:W-:Y:S02]  /*0df0*/  SHF.R.U32.HI R34, RZ, 0xe, R11 ;  /* 0x0000000eff227819 */ /* 0x000fe4000001160b */
[----:B------:R-:W-:Y:S02]  /*0e00*/  LOP3.LUT R29, R18, 0x40004, R29, 0xf8, !PT ;  /* 0x00040004121d7812 */ /* 0x000fe400078ef81d */
[----:B------:R-:W-:Y:S02]  /*0e10*/  @!P0 PRMT R0, R35, 0x7610, R0 ;  /* 0x0000761023008816 */ /* 0x000fe40000000000 */
[----:B------:R-:W-:Y:S02]  /*0e20*/  SHF.R.U32.HI R27, RZ, 0xd, R6 ;  /* 0x0000000dff1b7819 */ /* 0x000fe40000011606 */
[----:B------:R-:W-:Y:S02]  /*0e30*/  LOP3.LUT R18, R13, 0x380038, RZ, 0xc0, !PT ;  /* 0x003800380d127812 */ /* 0x000fe400078ec0ff */
[----:B------:R-:W-:-:S02]  /*0e40*/  LOP3.LUT R28, R19, 0x40004, R28, 0xf8, !PT ;  /* 0x00040004131c7812 */ /* 0x000fc400078ef81c */
[----:B------:R-:W-:Y:S02]  /*0e50*/  SHF.R.U32.HI R76, RZ, 0x6, R12 ;  /* 0x00000006ff4c7819 */ /* 0x000fe4000001160c */
[----:B------:R-:W-:Y:S02]  /*0e60*/  SHF.R.U32.HI R78, RZ, 0x6, R13 ;  /* 0x00000006ff4e7819 */ /* 0x000fe4000001160d */
[----:B------:R-:W-:Y:S02]  /*0e70*/  LOP3.LUT R31, R15, 0x380038, RZ, 0xc0, !PT ;  /* 0x003800380f1f7812 */ /* 0x000fe400078ec0ff */
[----:B------:R-:W-:Y:S02]  /*0e80*/  SHF.R.U32.HI R79, RZ, 0x6, R15 ;  /* 0x00000006ff4f7819 */ /* 0x000fe4000001160f */
[----:B------:R-:W-:Y:S02]  /*0e90*/  LOP3.LUT R19, R14, 0x380038, RZ, 0xc0, !PT ;  /* 0x003800380e137812 */ /* 0x000fe400078ec0ff */
[----:B------:R-:W-:-:S02]  /*0ea0*/  LOP3.LUT R34, R17, 0x20002, R34, 0xf8, !PT ;  /* 0x0002000211227812 */ /* 0x000fc400078ef822 */
[----:B------:R-:W-:Y:S02]  /*0eb0*/  LOP3.LUT R37, R11, 0x380038, RZ, 0xc0, !PT ;  /* 0x003800380b257812 */ /* 0x000fe400078ec0ff */
[----:B------:R-:W-:Y:S02]  /*0ec0*/  @!P0 PRMT R0, R0, 0x7610, R35 ;  /* 0x0000761000008816 */ /* 0x000fe40000000023 */
[----:B------:R-:W-:Y:S02]  /*0ed0*/  SHF.R.U32.HI R25, RZ, 0xd, R7 ;  /* 0x0000000dff197819 */ /* 0x000fe40000011607 */
[----:B------:R-:W-:Y:S02]  /*0ee0*/  LOP3.LUT R27, R32, 0x40004, R27, 0xf8, !PT ;  /* 0x00040004201b7812 */ /* 0x000fe400078ef81b */
        /* <DEDUP_REMOVED lines=13> */
[----:B------:R-:W-:-:S02]  /*0fc0*/  LOP3.LUT R25, R34, 0x40004, R25, 0xf8, !PT ;  /* 0x0004000422197812 */ /* 0x000fc400078ef819 */
[----:B------:R-:W-:Y:S02]  /*0fd0*/  LOP3.LUT R17, R17, 0x64006400, RZ, 0xfc, !PT ;  /* 0x6400640011117812 */ /* 0x000fe400078efcff */
[----:B------:R-:W-:Y:S02]  /*0fe0*/  SHF.R.U32.HI R62, RZ, 0x6, R11 ;  /* 0x00000006ff3e7819 */ /* 0x000fe4000001160b */
        /* <DEDUP_REMOVED lines=12> */
[----:B------:R-:W-:Y:S02]  /*10b0*/  SHF.R.U32.HI R32, RZ, 0x6, R5 ;  /* 0x00000006ff207819 */ /* 0x000fe40000011605 */
[----:B------:R-:W-:Y:S01]  /*10c0*/  SHF.R.U32.HI R31, RZ, 0x6, R4 ;  /* 0x00000006ff1f7819 */ /* 0x000fe20000011604 */
        /* <DEDUP_REMOVED lines=48> */
[-C--:B------:R-:W-:Y:S02]  /*13d0*/  HFMA2 R65, R65, R42.reuse.H0_H0, -132, -132 ;  /* 0xd820d82041417431 */ /* 0x080fe4000004002a */
[----:B------:R-:W-:-:S02]  /*13e0*/  HFMA2 R73, R73, R42.H0_H0, -132, -132 ;  /* 0xd820d82049497431 */ /* 0x000fc4000004002a */
[-C--:B------:R-:W-:Y:S02]  /*13f0*/  HFMA2 R71, R71, R42.reuse.H0_H0, -132, -132 ;  /* 0xd820d82047477431 */ /* 0x080fe4000004002a */
[-C--:B------:R-:W-:Y:S02]  /*1400*/  HFMA2 R59, R59, R42.reuse.H0_H0, -132, -132 ;  /* 0xd820d8203b3b7431 */ /* 0x080fe4000004002a */
[-C--:B------:R-:W-:Y:S02]  /*1410*/  HFMA2 R51, R51, R42.reuse.H0_H0, -132, -132 ;  /* 0xd820d82033337431 */ /* 0x080fe4000004002a */
[-C--:B------:R-:W-:Y:S01]  /*1420*/  HFMA2 R54, R55, R42.reuse.H0_H0, -132, -132 ;  /* 0xd820d82037367431 */ /* 0x080fe2000004002a */
[----:B------:R-:W-:Y:S01]  /*1430*/  LOP3.LUT R55, R45, 0x64006400, RZ, 0xfc, !PT ;  /* 0x640064002d377812 */ /* 0x000fe200078efcff */
[-C--:B------:R-:W-:Y:S02]  /*1440*/  HFMA2 R37, R49, R42.reuse.H0_H0, -132, -132 ;  /* 0xd820d82031257431 */ /* 0x080fe4000004002a */
[----:B------:R-:W-:-:S02]  /*1450*/  HFMA2 R39, R39, R42.H0_H0, -132, -132 ;  /* 0xd820d82027277431 */ /* 0x000fc4000004002a */
[-C--:B------:R-:W-:Y:S01]  /*1460*/  HFMA2 R41, R47, R42.reuse.H0_H0, -132, -132 ;  /* 0xd820d8202f297431 */ /* 0x080fe2000004002a */
        /* <DEDUP_REMOVED lines=17> */
[----:B------:R-:W-:Y:S01]  /*1580*/  IADD3 R43, R43, 0x20, RZ ;  /* 0x000000202b2b7810 */ /* 0x000fe20007ffe0ff */
        /* <DEDUP_REMOVED lines=166> */
.L_x_3065:
[C---:B------:R-:W-:Y:S01]  /*1ff0*/  ISETP.GE.AND P0, PT, R43.reuse, c[0x0][0x1b8], PT ;  /* 0x00006e002b007a0c */ /* 0x040fe20003f06270 */
[----:B------:R-:W-:Y:S01]  /*2000*/  UIADD3 UR4, UR4, 0x40, URZ ;  /* 0x0000004004047890 */ /* 0x000fe2000fffe03f */
[----:B------:R-:W-:-:S13]  /*2010*/  ISETP.LT.AND P1, PT, R43, UR5, PT ;  /* 0x000000052b007c0c */ /* 0x000fda000bf21270 */
[----:B------:R-:W-:Y:S05]  /*2020*/  @!P0 BRA P1, `(.L_x_3066) ;  /* 0xffffeb0000008947 */ /* 0x000fea000083ffff */
.L_x_3064:
[----:B------:R-:W-:-:S04]  /*2030*/  ISETP.GE.AND P0, PT, R43, R21, PT ;  /* 0x000000152b00720c */ /* 0x000fc80003f06270 */
[----:B------:R-:W-:-:S13]  /*2040*/  ISETP.GE.OR P0, PT, R43, c[0x0][0x1bc], P0 ;  /* 0x00006f002b007a0c */ /* 0x000fda0000706670 */
[----:B------:R-:W-:Y:S05]  /*2050*/  @P0 BRA `(.L_x_3067) ;  /* 0x00000ae000000947 */ /* 0x000fea0003800000 */
[----:B------:R-:W-:-:S05]  /*2060*/  IMAD.MOV.U32 R13, RZ, RZ, c[0x0][0x18c] ;  /* 0x00006300ff0d7624 */ /* 0x000fca00078e00ff */
[----:B------:R-:W-:-:S04]  /*2070*/  SHF.R.S32.HI R12, RZ, 0x1f, R13 ;  /* 0x0000001fff0c7819 */ /* 0x000fc8000001140d */
[----:B------:R-:W-:Y:S02]  /*2080*/  SHF.L.U64.HI R12, R13, 0x2, R12 ;  /* 0x000000020d0c7819 */ /* 0x000fe4000001020c */
.L_x_3069:
[----:B------:R-:W-:Y:S01]  /*2090*/  ISETP.NE.AND P0, PT, R43, R30, PT ;  /* 0x0000001e2b00720c */ /* 0x000fe20003f05270 */
[----:B------:R-:W2:-:S12]  /*20a0*/  LDG.E.128.CONSTANT R4, [R2.64] ;  /* 0x0000000802047981 */ /* 0x000e98000c1e9d00 */
[----:B------:R-:W-:-:S05]  /*20b0*/  @!P0 IADD3 R26, R26, 0x1, RZ ;  /* 0x000000011a1a8810 */ /* 0x000fca0007ffe0ff */
[----:B------:R-:W-:-:S06]  /*20c0*/  @!P0 IMAD R10, R26, 0x8, R1 ;  /* 0x000000081a0a8824 */ /* 0x000fcc00078e0201 */
[----:B------:R-:W3:Y:S01]  /*20d0*/  @!P0 LDL.64 R10, [R10] ;  /* 0x000000000a0a8983 */ /* 0x000ee20000100a00 */
[----:B------:R-:W-:Y:S01]  /*20e0*/  @!P0 LEA R14, R43, 0x1, 0x1 ;  /* 0x000000012b0e8811 */ /* 0x000fe200078e08ff */
[----:B------:R-:W-:-:S04]  /*20f0*/  @!P0 IMAD.MOV.U32 R15, RZ, RZ, 0x2 ;  /* 0x00000002ff0f8424 */ /* 0x000fc800078e00ff */
[----:B------:R-:W-:Y:S01]  /*2100*/  @!P0 IMAD.WIDE R14, R14, R15, c[0x0][0x198] ;  /* 0x000066000e0e8625 */ /* 0x000fe200078e020f */
[----:B------:R-:W-:-:S05]  /*2110*/  PRMT R9, R22, 0x9910, RZ ;  /* 0x0000991016097816 */ /* 0x000fca00000000ff */
[----:B------:R0:W5:Y:S01]  /*2120*/  @!P0 LDG.E.U16.CONSTANT R14, [R14.64] ;  /* 0x000000080e0e8981 */ /* 0x000162000c1e9500 */
[----:B------:R-:W-:Y:S01]  /*2130*/  IMAD.MOV.U32 R32, RZ, RZ, 0x3400 ;  /* 0x00003400ff207424 */ /* 0x000fe200078e00ff */
[----:B------:R-:W-:Y:S01]  /*2140*/  ISETP.EQ.OR P3, PT, R9, RZ, P2 ;  /* 0x000000ff0900720c */ /* 0x000fe20001762670 */
[----:B------:R-:W-:Y:S02]  /*2150*/  IMAD.MOV.U32 R38, RZ, RZ, 0x2c00 ;  /* 0x00002c00ff267424 */ /* 0x000fe400078e00ff */
[----:B------:R-:W-:Y:S01]  /*2160*/  IMAD.MOV.U32 R8, RZ, RZ, 0x2400 ;  /* 0x00002400ff087424 */ /* 0x000fe200078e00ff */
[----:B--2---:R-:W-:Y:S02]  /*2170*/  SHF.R.U32.HI R17, RZ, 0x8, R5 ;  /* 0x00000008ff117819 */ /* 0x004fe40000011605 */
[----:B------:R-:W-:Y:S02]  /*2180*/  SHF.R.U32.HI R18, RZ, 0x8, R4 ;  /* 0x00000008ff127819 */ /* 0x000fe40000011604 */
[----:B------:R-:W-:-:S02]  /*2190*/  LOP3.LUT R19, R7, 0xc000c, RZ, 0xc0, !PT ;  /* 0x000c000c07137812 */ /* 0x000fc400078ec0ff */
[----:B------:R-:W-:Y:S02]  /*21a0*/  SHF.R.U32.HI R16, RZ, 0x8, R7 ;  /* 0x00000008ff107819 */ /* 0x000fe40000011607 */
[----:B0-----:R-:W-:Y:S02]  /*21b0*/  SHF.R.U32.HI R15, RZ, 0x8, R6 ;  /* 0x00000008ff0f7819 */ /* 0x001fe40000011606 */
[----:B---3--:R-:W-:Y:S02]  /*21c0*/  @!P0 PRMT R0, R11, 0x7610, R0 ;  /* 0x000076100b008816 */ /* 0x008fe40000000000 */
[----:B------:R-:W-:Y:S02]  /*21d0*/  @!P0 PRMT R20, R10, 0x7610, R20 ;  /* 0x000076100a148816 */ /* 0x000fe40000000014 */
[----:B------:R-:W-:Y:S02]  /*21e0*/  @!P0 PRMT R0, R0, 0x7610, R11 ;  /* 0x0000761000008816 */ /* 0x000fe4000000000b */
[----:B------:R-:W-:-:S02]  /*21f0*/  @!P0 PRMT R20, R20, 0x7610, R10 ;  /* 0x0000761014148816 */ /* 0x000fc4000000000a */
        /* <DEDUP_REMOVED lines=63> */
[----:B------:R-:W-:Y:S01]  /*25f0*/  IADD3 R32, R43, 0x10, RZ ;  /* 0x000000102b207810 */ /* 0x000fe20007ffe0ff */
[-C--:B------:R-:W-:Y:S02]  /*2600*/  HFMA2 R50, R45, R8.reuse.H0_H0, -18, -18 ;  /* 0xcc80cc802d327431 */ /* 0x080fe40000040008 */
[-C--:B------:R-:W-:Y:S01]  /*2610*/  HFMA2 R45, R47, R8.reuse.H0_H0, -18, -18 ;  /* 0xcc80cc802f2d7431 */ /* 0x080fe20000040008 */
[----:B------:R-:W-:Y:S01]  /*2620*/  ISETP.GE.AND P1, PT, R32, c[0x0][0x1bc], PT ;  /* 0x00006f0020007a0c */ /* 0x000fe20003f26270 */
[-C--:B------:R-:W-:Y:S02]  /*2630*/  HFMA2 R51, R9, R8.reuse.H0_H0, -18, -18 ;  /* 0xcc80cc8009337431 */ /* 0x080fe40000040008 */
[-C--:B------:R-:W-:Y:S02]  /*2640*/  HFMA2 R49, R49, R8.reuse.H0_H0, -18, -18 ;  /* 0xcc80cc8031317431 */ /* 0x080fe40000040008 */
[-C--:B------:R-:W-:Y:S02]  /*2650*/  HFMA2 R48, R55, R8.reuse.H0_H0, -18, -18 ;  /* 0xcc80cc8037307431 */ /* 0x080fe40000040008 */
[----:B------:R-:W-:-:S02]  /*2660*/  HFMA2 R46, R11, R8.H0_H0, -18, -18 ;  /* 0xcc80cc800b2e7431 */ /* 0x000fc40000040008 */
[-C--:B------:R-:W-:Y:S02]  /*2670*/  HFMA2 R44, R53, R8.reuse.H0_H0, -18, -18 ;  /* 0xcc80cc80352c7431 */ /* 0x080fe40000040008 */
[----:B------:R-:W-:Y:S01]  /*2680*/  HFMA2 R47, R57, R8.H0_H0, -18, -18 ;  /* 0xcc80cc80392f7431 */ /* 0x000fe20000040008 */
[----:B------:R-:W-:Y:S05]  /*2690*/  @P3 BRA `(.L_x_3068) ;  /* 0x0000043000003947 */ /* 0x000fea0003800000 */
[----:B------:R-:W0:Y:S01]  /*26a0*/  LDS.128 R8, [UR4] ;  /* 0x00000004ff087984 */ /* 0x000e220008000c00 */
[----:B------:R-:W-:Y:S01]  /*26b0*/  LOP3.LUT R4, R4, 0x30003, RZ, 0xc0, !PT ;  /* 0x0003000304047812 */ /* 0x000fe200078ec0ff */
[----:B------:R-:W-:Y:S01]  /*26c0*/  IMAD.MOV.U32 R57, RZ, RZ, R34 ;  /* 0x000000ffff397224 */ /* 0x000fe200078e0022 */
        /* <DEDUP_REMOVED lines=9> */
[----:B------:R-:W1:Y:S01]  /*2760*/  LDS.128 R4, [UR4+0x10] ;  /* 0x00001004ff047984 */ /* 0x000e620008000c00 */
        /* <DEDUP_REMOVED lines=9> */
[----:B------:R-:W-:-:S03]  /*2800*/  LOP3.LUT R16, R16, 0x64006400, RZ, 0xfc, !PT ;  /* 0x6400640010107812 */ /* 0x000fc600078efcff */
[----:B------:R-:W-:Y:S01]  /*2810*/  HADD2 R17, R17, -1026, -1026 ;  /* 0xe402e40211117430 */ /* 0x000fe20000000000 */
        /* <DEDUP_REMOVED lines=8> */
[----:B------:R-:W-:-:S02]  /*28a0*/  HADD2 R9, R18, -1026, -1026 ;  /* 0xe402e40212097430 */ /* 0x000fc40000000000 */
[-C--:B------:R-:W-:Y:S01]  /*28b0*/  HFMA2 R52, R39, R10.reuse, R52 ;  /* 0x0000000a27347231 */ /* 0x080fe20000000034 */
[-C--:B------:R-:W-:Y:S01]  /*28c0*/  HFMA2.MMA R34, R40, R10.reuse, R34 ;  /* 0x0000000a28227235 */ /* 0x080fe20000000022 */
[----:B------:R-:W-:Y:S01]  /*28d0*/  HFMA2 R8, R42, R10, R8 ;  /* 0x0000000a2a087231 */ /* 0x000fe20000000008 */
[----:B------:R-:W-:Y:S01]  /*28e0*/  HFMA2.MMA R53, R41, R10, R53 ;  /* 0x0000000a29357235 */ /* 0x000fe20000000035 */
[----:B------:R-:W-:Y:S02]  /*28f0*/  HADD2 R10, R15, -1026, -1026 ;  /* 0xe402e4020f0a7430 */ /* 0x000fe40000000000 */
[-C--:B------:R-:W-:Y:S01]  /*2900*/  HFMA2 R52, R50, R11.reuse, R52 ;  /* 0x0000000b32347231 */ /* 0x080fe20000000034 */
[-C--:B------:R-:W-:Y:S01]  /*2910*/  HFMA2.MMA R34, R51, R11.reuse, R34 ;  /* 0x0000000b33227235 */ /* 0x080fe20000000022 */
[----:B------:R-:W-:Y:S01]  /*2920*/  HFMA2 R8, R48, R11, R8 ;  /* 0x0000000b30087231 */ /* 0x000fe20000000008 */
[----:B------:R-:W-:Y:S01]  /*2930*/  HFMA2.MMA R53, R49, R11, R53 ;  /* 0x0000000b31357235 */ /* 0x000fe20000000035 */
[----:B------:R-:W-:-:S02]  /*2940*/  HADD2 R11, R16, -1026, -1026 ;  /* 0xe402e402100b7430 */ /* 0x000fc40000000000 */
        /* <DEDUP_REMOVED lines=24> */
.L_x_3068:
[----:B------:R-:W-:Y:S01]  /*2ad0*/  ISETP.LT.AND P4, PT, R32, R21, PT ;  /* 0x000000152000720c */ /* 0x000fe20003f81270 */
[----:B------:R-:W-:Y:S01]  /*2ae0*/  UIADD3 UR4, UR4, 0x20, URZ ;  /* 0x0000002004047890 */ /* 0x000fe2000fffe03f */
[----:B------:R-:W-:Y:S01]  /*2af0*/  LEA R2, P3, R13, R2, 0x2 ;  /* 0x000000020d027211 */ /* 0x000fe200078610ff */
[----:B-----5:R-:W-:Y:S02]  /*2b00*/  @!P0 IMAD.IADD R30, R14, 0x1, R43 ;  /* 0x000000010e1e8824 */ /* 0x020fe400078e022b */
[----:B------:R-:W-:Y:S02]  /*2b10*/  IMAD.MOV.U32 R43, RZ, RZ, R32 ;  /* 0x000000ffff2b7224 */ /* 0x000fe400078e0020 */
[----:B------:R-:W-:-:S06]  /*2b20*/  IMAD.X R3, R3, 0x1, R12, P3 ;  /* 0x0000000103037824 */ /* 0x000fcc00018e060c */
[----:B------:R-:W-:Y:S05]  /*2b30*/  @!P1 BRA P4, `(.L_x_3069) ;  /* 0xfffff55000009947 */ /* 0x000fea000203ffff */
.L_x_3067:
        /* <DEDUP_REMOVED lines=17> */
.L_x_3073:
[----:B------:R-:W0:Y:S02]  /*2c50*/  LDS R4, [R0] ;  /* 0x0000000000047984 */ /* 0x000e240000000800 */
[----:B0-----:R-:W-:-:S06]  /*2c60*/  HADD2 R5, R4, R7 ;  /* 0x0000000704057230 */ /* 0x001fcc0000000000 */
[----:B------:R-:W0:Y:S02]  /*2c70*/  ATOMS.CAST.SPIN R5, [R0], R4, R5 ;  /* 0x000000040005738d */ /* 0x000e240001800005 */
[----:B0-----:R-:W-:-:S13]  /*2c80*/  ISETP.EQ.U32.AND P0, PT, R5, 0x1, PT ;  /* 0x000000010500780c */ /* 0x001fda0003f02070 */
[----:B------:R-:W-:Y:S05]  /*2c90*/  @!P0 BRA `(.L_x_3073) ;  /* 0xffffffb000008947 */ /* 0x000fea000383ffff */
[----:B------:R-:W-:Y:S05]  /*2ca0*/  BRA `(.L_x_3071) ;  /* 0x0000003000007947 */ /* 0x000fea0003800000 */
.L_x_3072:
[----:B------:R-:W2:Y:S02]  /*2cb0*/  LD.E R0, [R2.64] ;  /* 0x0000000802007980 */ /* 0x000ea4000c101900 */
[----:B--2---:R-:W-:-:S05]  /*2cc0*/  IMAD.IADD R5, R7, 0x1, R0 ;  /* 0x0000000107057824 */ /* 0x004fca00078e0200 */
[----:B------:R0:W-:Y:S02]  /*2cd0*/  ST.E [R2.64], R5 ;  /* 0x0000000502007985 */ /* 0x0001e4000c101908 */
.L_x_3071:
[----:B------:R-:W-:Y:S05]  /*2ce0*/  BSYNC B0 ;  /* 0x0000000000007941 */ /* 0x000fea0003800000 */
.L_x_3070:
[----:B------:R-:W2:Y:S02]  /*2cf0*/  ATOM.E.ADD.F16x2.RN.STRONG.GPU P0, RZ, [R2.64+0x4], R23 ;  /* 0x0000041702ff798a */ /* 0x000ea4000810e9c8 */
[----:B--2---:R-:W-:Y:S05]  /*2d00*/  @P0 EXIT ;  /* 0x000000000000094d */ /* 0x004fea0003800000 */
[----:B------:R-:W1:Y:S02]  /*2d10*/  QSPC.E.S P0, RZ, [R2+0x4] ;  /* 0x0000040002ff73aa */ /* 0x000e640000000500 */
[----:B-1----:R-:W-:Y:S05]  /*2d20*/  @!P0 BRA `(.L_x_3074) ;  /* 0x0000008000008947 */ /* 0x002fea0003800000 */
[----:B0-----:R-:W-:-:S04]  /*2d30*/  IADD3 R2, R2, 0x4, RZ ;  /* 0x0000000402027810 */ /* 0x001fc80007ffe0ff */
[----:B------:R-:W-:-:S05]  /*2d40*/  LOP3.LUT R2, R2, 0xffffff, RZ, 0xc0, !PT ;  /* 0x00ffffff02027812 */ /* 0x000fca00078ec0ff */
.L_x_3075:
[----:B------:R-:W0:Y:S02]  /*2d50*/  LDS R4, [R2] ;  /* 0x0000000002047984 */ /* 0x000e240000000800 */
[----:B0-----:R-:W-:-:S10]  /*2d60*/  HFMA2.MMA R5, R4, 1, 1, R23 ;  /* 0x3c003c0004057835 */ /* 0x001fd40000000017 */
[----:B------:R-:W0:Y:S02]  /*2d70*/  ATOMS.CAST.SPIN R5, [R2], R4, R5 ;  /* 0x000000040205738d */ /* 0x000e240001800005 */
[----:B0-----:R-:W-:-:S13]  /*2d80*/  ISETP.EQ.U32.AND P0, PT, R5, 0x1, PT ;  /* 0x000000010500780c */ /* 0x001fda0003f02070 */
[----:B------:R-:W-:Y:S05]  /*2d90*/  @!P0 BRA `(.L_x_3075) ;  /* 0xffffffb000008947 */ /* 0x000fea000383ffff */
[----:B------:R-:W-:Y:S05]  /*2da0*/  EXIT ;  /* 0x000000000000794d */ /* 0x000fea0003800000 */
.L_x_3074:
[----:B------:R-:W2:Y:S02]  /*2db0*/  LD.E R0, [R2.64+0x4] ;  /* 0x0000040802007980 */ /* 0x000ea4000c101900 */
[----:B0-2---:R-:W-:-:S05]  /*2dc0*/  IMAD.IADD R5, R23, 0x1, R0 ;  /* 0x0000000117057824 */ /* 0x005fca00078e0200 */
[----:B------:R-:W-:Y:S01]  /*2dd0*/  ST.E [R2.64+0x4], R5 ;  /* 0x0000040502007985 */ /* 0x000fe2000c101908 */
[----:B------:R-:W-:Y:S05]  /*2de0*/  EXIT ;  /* 0x000000000000794d */ /* 0x000fea0003800000 */
.L_x_3076:
        /* <DEDUP_REMOVED lines=9> */
.L_x_3328:


//--------------------- .text._Z23gemm_half_q_half_kernelILi1ELi2ELb1ELb1ELi64EEvPK6__halfPKjS4_S2_PS0_iiiiPKtS7_iiiiiibS2_i --------------------------
	.section	.text._Z23gemm_half_q_half_kernelILi1ELi2ELb1ELb1ELi64EEvPK6__halfPKjS4_S2_PS0_iiiiPKtS7_iiiiiibS2_i,"ax",@progbits
	.sectioninfo	@"SHI_REGISTERS=60"
	.align	128
        .global         _Z23gemm_half_q_half_kernelILi1ELi2ELb1ELb1ELi64EEvPK6__halfPKjS4_S2_PS0_iiiiPKtS7_iiiiiibS2_i
        .type           _Z23gemm_half_q_half_kernelILi1ELi2ELb1ELb1ELi64EEvPK6__halfPKjS4_S2_PS0_iiiiPKtS7_iiiiiibS2_i,@function
        .size           _Z23gemm_half_q_half_kernelILi1ELi2ELb1ELb1ELi64EEvPK6__halfPKjS4_S2_PS0_iiiiPKtS7_iiiiiibS2_i,(.L_x_3329 - _Z23gemm_half_q_half_kernelILi1ELi2ELb1ELb1ELi64EEvPK6__halfPKjS4_S2_PS0_iiiiPKtS7_iiiiiibS2_i)
        .other          _Z23gemm_half_q_half_kernelILi1ELi2ELb1ELb1ELi64EEvPK6__halfPKjS4_S2_PS0_iiiiPKtS7_iiiiiibS2_i,@"STO_CUDA_ENTRY STV_DEFAULT"
_Z23gemm_half_q_half_kernelILi1ELi2ELb1ELb1ELi64EEvPK6__halfPKjS4_S2_PS0_iiiiPKtS7_iiiiiibS2_i:
.text._Z23gemm_half_q_half_kernelILi1ELi2ELb1ELb1ELi64EEvPK6__halfPKjS4_S2_PS0_iiiiPKtS7_iiiiiibS2_i:
        /* <DEDUP_REMOVED lines=45> */
.L_x_3078:
[----:B------:R-:W-:Y:S05]  /*02d0*/  BSYNC B0 ;  /* 0x0000000000007941 */ /* 0x000fea0003800000 */
.L_x_3077:
[----:B------:R-:W-:Y:S05]  /*02e0*/  @P2 EXIT ;  /* 0x000000000000294d */ /* 0x000fea0003800000 */
[----:B------:R-:W1:Y:S01]  /*02f0*/  LDC.S8 R13, c[0x0][0x1c0] ;  /* 0x00007000ff0d7b82 */ /* 0x000e620000000200 */
[C---:B------:R-:W-:Y:S02]  /*0300*/  ISETP.GT.AND P3, PT, R12.reuse, c[0x0][0x1a8], PT ;  /* 0x00006a000c007a0c */ /* 0x040fe40003f64270 */
[C---:B------:R-:W-:Y:S02]  /*0310*/  ISETP.GT.AND P6, PT, R12.reuse, c[0x0][0x1ac], PT ;  /* 0x00006b000c007a0c */ /* 0x040fe40003fc4270 */
[C---:B------:R-:W-:Y:S02]  /*0320*/  ISETP.GT.AND P4, PT, R12.reuse, c[0x0][0x1b4], PT ;  /* 0x00006d000c007a0c */ /* 0x040fe40003f84270 */
[----:B------:R-:W-:-:S02]  /*0330*/  ISETP.GT.AND P5, PT, R12, c[0x0][0x1b0], PT ;  /* 0x00006c000c007a0c */ /* 0x000fc40003fa4270 */
[C---:B------:R-:W-:Y:S02]  /*0340*/  IMNMX R3, R12.reuse, c[0x0][0x1a8], PT ;  /* 0x00006a000c037a17 */ /* 0x040fe40003800200 */
[C---:B------:R-:W-:Y:S02]  /*0350*/  ISETP.GT.AND P2, PT, R12.reuse, c[0x0][0x1b8], PT ;  /* 0x00006e000c007a0c */ /* 0x040fe40003f44270 */
[----:B------:R-:W-:Y:S02]  /*0360*/  SHF.R.S32.HI R8, RZ, 0x1f, R3 ;  /* 0x0000001fff087819 */ /* 0x000fe40000011403 */
[C---:B0-----:R-:W-:Y:S02]  /*0370*/  @P3 IMNMX R0, R12.reuse, c[0x0][0x1ac], PT ;  /* 0x00006b000c003a17 */ /* 0x041fe40003800200 */
[----:B------:R-:W-:Y:S02]  /*0380*/  @P6 IMNMX R5, R12, c[0x0][0x1b0], PT ;  /* 0x00006c000c056a17 */ /* 0x000fe40003800200 */
[----:B------:R-:W-:-:S02]  /*0390*/  @P3 IADD3 R0, R0, -c[0x0][0x1a8], RZ ;  /* 0x80006a0000003a10 */ /* 0x000fc40007ffe0ff */
[----:B------:R-:W-:Y:S02]  /*03a0*/  @P4 IMNMX R10, R12, c[0x0][0x1b8], PT ;  /* 0x00006e000c0a4a17 */ /* 0x000fe40003800200 */
[----:B------:R-:W-:Y:S02]  /*03b0*/  LEA.HI R17, R8, R3, RZ, 0x5 ;  /* 0x0000000308117211 */ /* 0x000fe400078f28ff */
[----:B-1----:R-:W-:Y:S02]  /*03c0*/  ISETP.NE.AND P0, PT, R13, RZ, PT ;  /* 0x000000ff0d00720c */ /* 0x002fe40003f05270 */
[----:B------:R-:W-:Y:S02]  /*03d0*/  @P3 SHF.R.S32.HI R3, RZ, 0x1f, R0 ;  /* 0x0000001fff033819 */ /* 0x000fe40000011400 */
[----:B------:R-:W-:Y:S02]  /*03e0*/  @P6 IADD3 R5, R5, -c[0x0][0x1ac], RZ ;  /* 0x80006b0005056a10 */ /* 0x000fe40007ffe0ff */
[----:B------:R-:W-:-:S02]  /*03f0*/  @P4 IADD3 R10, R10, -c[0x0][0x1b4], RZ ;  /* 0x80006d000a0a4a10 */ /* 0x000fc40007ffe0ff */
[----:B------:R-:W-:Y:S02]  /*0400*/  @P5 IMNMX R9, R12, c[0x0][0x1b4], PT ;  /* 0x00006d000c095a17 */ /* 0x000fe40003800200 */
[----:B------:R-:W-:Y:S02]  /*0410*/  ISETP.NE.OR P0, PT, R2, RZ, !P0 ;  /* 0x000000ff0200720c */ /* 0x000fe40004705670 */
[----:B------:R-:W-:Y:S02]  /*0420*/  @P3 LEA.HI R0, R3, R0, RZ, 0x5 ;  /* 0x0000000003003211 */ /* 0x000fe400078f28ff */
[----:B------:R-:W-:Y:S02]  /*0430*/  @P6 SHF.R.S32.HI R8, RZ, 0x1f, R5 ;  /* 0x0000001fff086819 */ /* 0x000fe40000011405 */
[----:B------:R-:W-:Y:S02]  /*0440*/  @P4 SHF.R.S32.HI R3, RZ, 0x1f, R10 ;  /* 0x0000001fff034819 */ /* 0x000fe4000001140a */
[----:B------:R-:W-:-:S02]  /*0450*/  @P5 IADD3 R9, R9, -c[0x0][0x1b0], RZ ;  /* 0x80006c0009095a10 */ /* 0x000fc40007ffe0ff */
[----:B------:R-:W-:Y:S02]  /*0460*/  @P2 IMNMX R14, R12, c[0x0][0x1bc], PT ;  /* 0x00006f000c0e2a17 */ /* 0x000fe40003800200 */
[----:B------:R-:W-:Y:S02]  /*0470*/  ISETP.GE.OR P0, PT, R4, c[0x0][0x188], P0 ;  /* 0x0000620004007a0c */ /* 0x000fe40000706670 */
[----:B------:R-:W-:Y:S02]  /*0480*/  @P6 LEA.HI R5, R8, R5, RZ, 0x5 ;  /* 0x0000000508056211 */ /* 0x000fe400078f28ff */
[----:B------:R-:W-:Y:S01]  /*0490*/  @P4 LEA.HI R13, R3, R10, RZ, 0x5 ;  /* 0x0000000a030d4211 */ /* 0x000fe200078f28ff */
[----:B------:R-:W-:Y:S01]  /*04a0*/  IMAD.MOV.U32 R3, RZ, RZ, RZ ;  /* 0x000000ffff037224 */ /* 0x000fe200078e00ff */
[----:B------:R-:W-:Y:S02]  /*04b0*/  @P5 SHF.R.S32.HI R8, RZ, 0x1f, R9 ;  /* 0x0000001fff085819 */ /* 0x000fe40000011409 */
[----:B------:R-:W-:Y:S01]  /*04c0*/  @P2 IADD3 R10, R14, -c[0x0][0x1b8], RZ ;  /* 0x80006e000e0a2a10 */ /* 0x000fe20007ffe0ff */
[----:B------:R-:W-:Y:S01]  /*04d0*/  IMAD.MOV.U32 R14, RZ, RZ, RZ ;  /* 0x000000ffff0e7224 */ /* 0x000fe200078e00ff */
[----:B------:R-:W-:-:S02]  /*04e0*/  @P3 SHF.R.S32.HI R0, RZ, 0x5, R0 ;  /* 0x00000005ff003819 */ /* 0x000fc40000011400 */
[----:B------:R-:W-:Y:S02]  /*04f0*/  @P6 SHF.R.S32.HI R5, RZ, 0x5, R5 ;  /* 0x00000005ff056819 */ /* 0x000fe40000011405 */
[----:B------:R-:W-:Y:S01]  /*0500*/  @P5 LEA.HI R9, R8, R9, RZ, 0x5 ;  /* 0x0000000908095211 */ /* 0x000fe200078f28ff */
[----:B------:R-:W-:Y:S01]  /*0510*/  IMAD.MOV.U32 R8, RZ, RZ, RZ ;  /* 0x000000ffff087224 */ /* 0x000fe200078e00ff */
[----:B------:R-:W-:Y:S01]  /*0520*/  @P2 SHF.R.S32.HI R15, RZ, 0x1f, R10 ;  /* 0x0000001fff0f2819 */ /* 0x000fe2000001140a */
[----:B------:R-:W-:Y:S01]  /*0530*/  @P3 IMAD R8, R0, 0x6, RZ ;  /* 0x0000000600083824 */ /* 0x000fe200078e02ff */
[----:B------:R-:W-:Y:S01]  /*0540*/  ISETP.GE.AND P3, PT, R12, R6, PT ;  /* 0x000000060c00720c */ /* 0x000fe20003f66270 */
[----:B------:R-:W-:Y:S01]  /*0550*/  @P6 IMAD R3, R5, 0x5, RZ ;  /* 0x0000000505036824 */ /* 0x000fe200078e02ff */
[----:B------:R-:W-:Y:S01]  /*0560*/  @P5 SHF.R.S32.HI R9, RZ, 0x5, R9 ;  /* 0x00000005ff095819 */ /* 0x000fe20000011409 */
[----:B------:R-:W-:Y:S01]  /*0570*/  IMAD.MOV.U32 R0, RZ, RZ, 0x2 ;  /* 0x00000002ff007424 */ /* 0x000fe200078e00ff */
[----:B------:R-:W-:Y:S01]  /*0580*/  @P2 LEA.HI R16, R15, R10, RZ, 0x5 ;  /* 0x0000000a0f102211 */ /* 0x000fe200078f28ff */
[----:B------:R-:W-:Y:S01]  /*0590*/  @!P0 IMAD R5, R4, c[0x0][0x18c], R11 ;  /* 0x0000630004058a24 */ /* 0x000fe200078e020b */
[----:B------:R-:W-:Y:S01]  /*05a0*/  SHF.R.S32.HI R17, RZ, 0x5, R17 ;  /* 0x00000005ff117819 */ /* 0x000fe20000011411 */
[----:B------:R-:W-:Y:S01]  /*05b0*/  @P5 IMAD.SHL.U32 R14, R9, 0x4, RZ ;  /* 0x00000004090e5824 */ /* 0x000fe200078e00ff */
[----:B------:R-:W-:Y:S01]  /*05c0*/  @P4 SHF.R.S32.HI R13, RZ, 0x5, R13 ;  /* 0x00000005ff0d4819 */ /* 0x000fe2000001140d */
[----:B------:R-:W-:Y:S01]  /*05d0*/  @!P0 IMAD.WIDE R4, R5, R0, c[0x0][0x180] ;  /* 0x0000600005048625 */ /* 0x000fe200078e0200 */
[----:B------:R-:W-:-:S03]  /*05e0*/  @P2 SHF.R.S32.HI R16, RZ, 0x5, R16 ;  /* 0x00000005ff102819 */ /* 0x000fc60000011410 */
[----:B------:R-:W-:Y:S01]  /*05f0*/  IMAD R8, R17, 0x8, R8 ;  /* 0x0000000811087824 */ /* 0x000fe200078e0208 */
[----:B------:R0:W-:Y:S01]  /*0600*/  @!P0 STG.E.64 [R4.64], RZ ;  /* 0x000000ff04008986 */ /* 0x0001e2000c101b06 */
[----:B------:R-:W-:-:S03]  /*0610*/  IMAD.MOV.U32 R10, RZ, RZ, RZ ;  /* 0x000000ffff0a7224 */ /* 0x000fc600078e00ff */
[----:B------:R-:W-:Y:S01]  /*0620*/  BAR.SYNC.DEFER_BLOCKING 0x0 ;  /* 0x0000000000007b1d */ /* 0x000fe20000010000 */
[----:B------:R-:W-:Y:S01]  /*0630*/  IMAD.MOV.U32 R15, RZ, RZ, RZ ;  /* 0x000000ffff0f7224 */ /* 0x000fe200078e00ff */
[----:B------:R-:W-:Y:S01]  /*0640*/  IADD3 R3, R14, R8, R3 ;  /* 0x000000080e037210 */ /* 0x000fe20007ffe003 */
        /* <DEDUP_REMOVED lines=15> */
.L_x_3080:
        /* <DEDUP_REMOVED lines=43> */
.L_x_3079:
[----:B0-----:R-:W-:Y:S02]  /*09f0*/  PRMT R17, RZ, 0x5410, RZ ;  /* 0x00005410ff117816 */ /* 0x001fe400000000ff */
[----:B------:R-:W-:Y:S01]  /*0a00*/  PRMT R16, RZ, 0x5410, RZ ;  /* 0x00005410ff107816 */ /* 0x000fe200000000ff */
[----:B------:R-:W-:Y:S05]  /*0a10*/  @P0 BRA `(.L_x_3081) ;  /* 0x00000bf000000947 */ /* 0x000fea0003800000 */
[----:B-1----:R-:W2:Y:S04]  /*0a20*/  LDL.64 R14, [R1] ;  /* 0x00000000010e7983 */ /* 0x002ea80000100a00 */
        /* <DEDUP_REMOVED lines=8> */
[----:B------:R-:W-:-:S02]  /*0ab0*/  IADD3 R3, P0, R11, R0, RZ ;  /* 0x000000000b037210 */ /* 0x000fc40007f1e0ff */
[----:B------:R-:W-:Y:S02]  /*0ac0*/  SHF.R.S32.HI R20, RZ, 0x1f, R19 ;  /* 0x0000001fff147819 */ /* 0x000fe40000011413 */
[----:B------:R-:W-:Y:S02]  /*0ad0*/  LEA.HI.X.SX32 R4, R11, R2, 0x1, P0 ;  /* 0x000000020b047211 */ /* 0x000fe400000f0eff */
[----:B------:R-:W-:Y:S02]  /*0ae0*/  LEA R0, P0, R3, c[0x0][0x168], 0x2 ;  /* 0x00005a0003007a11 */ /* 0x000fe400078010ff */
[----:B------:R-:W-:Y:S02]  /*0af0*/  SHF.L.U64.HI R20, R19, 0x2, R20 ;  /* 0x0000000213147819 */ /* 0x000fe40000010214 */
[----:B------:R-:W-:Y:S02]  /*0b00*/  LEA.HI.X R3, R3, c[0x0][0x16c], R4, 0x2, P0 ;  /* 0x00005b0003037a11 */ /* 0x000fe400000f1404 */
[----:B--2---:R-:W-:-:S02]  /*0b10*/  PRMT R2, R14, 0x7610, R14 ;  /* 0x000076100e027816 */ /* 0x004fc4000000000e */
[----:B------:R-:W-:Y:S01]  /*0b20*/  PRMT R4, R15, 0x7610, R15 ;  /* 0x000076100f047816 */ /* 0x000fe2000000000f */
[----:B---3--:R-:W-:-:S05]  /*0b30*/  IMAD.IADD R21, R12, 0x1, R5 ;  /* 0x000000010c157824 */ /* 0x008fca00078e0205 */
.L_x_3083:
[----:B------:R-:W-:Y:S01]  /*0b40*/  ISETP.NE.AND P0, PT, R12, R21, PT ;  /* 0x000000150c00720c */ /* 0x000fe20003f05270 */
[----:B------:R-:W-:Y:S02]  /*0b50*/  IMAD.MOV.U32 R8, RZ, RZ, R0 ;  /* 0x000000ffff087224 */ /* 0x000fe400078e0000 */
[----:B------:R-:W-:-:S06]  /*0b60*/  IMAD.MOV.U32 R9, RZ, RZ, R3 ;  /* 0x000000ffff097224 */ /* 0x000fcc00078e0003 */
[----:B------:R-:W2:Y:S04]  /*0b70*/  LDG.E.128.CONSTANT R8, [R8.64] ;  /* 0x0000000608087981 */ /* 0x000ea8000c1e9d00 */
[----:B------:R-:W-:Y:S01]  /*0b80*/  @!P0 IADD3 R18, R18, 0x1, RZ ;  /* 0x0000000112128810 */ /* 0x000fe20007ffe0ff */
[----:B------:R-:W-:Y:S02]  /*0b90*/  @!P0 IMAD.SHL.U32 R14, R12, 0x2, RZ ;  /* 0x000000020c0e8824 */ /* 0x000fe400078e00ff */
[----:B------:R-:W-:Y:S02]  /*0ba0*/  @!P0 IMAD.MOV.U32 R15, RZ, RZ, 0x2 ;  /* 0x00000002ff0f8424 */ /* 0x000fe400078e00ff */
[----:B------:R-:W-:Y:S02]  /*0bb0*/  @!P0 IMAD R13, R18, 0x8, R1 ;  /* 0x00000008120d8824 */ /* 0x000fe400078e0201 */
[----:B------:R-:W-:-:S03]  /*0bc0*/  @!P0 IMAD.WIDE R14, R14, R15, c[0x0][0x198] ;  /* 0x000066000e0e8625 */ /* 0x000fc600078e020f */
[----:B------:R0:W3:Y:S04]  /*0bd0*/  @!P0 LDL.64 R22, [R13] ;  /* 0x000000000d168983 */ /* 0x0000e80000100a00 */
[----:B------:R-:W4:Y:S01]  /*0be0*/  @!P0 LDG.E.U16.CONSTANT R15, [R14.64+0x2] ;  /* 0x000002060e0f8981 */ /* 0x000f22000c1e9500 */
[----:B------:R-:W-:Y:S02]  /*0bf0*/  IMAD.MOV.U32 R5, RZ, RZ, 0x2c00 ;  /* 0x00002c00ff057424 */ /* 0x000fe400078e00ff */
[----:B------:R-:W-:-:S05]  /*0c00*/  IMAD.MOV.U32 R25, RZ, RZ, 0x2400 ;  /* 0x00002400ff197424 */ /* 0x000fca00078e00ff */
[----:B------:R-:W-:Y:S01]  /*0c10*/  PRMT R5, R25, 0x5410, R5 ;  /* 0x0000541019057816 */ /* 0x000fe20000000005 */
[----:B------:R-:W-:Y:S01]  /*0c20*/  IMAD.MOV.U32 R29, RZ, RZ, 0x3400 ;  /* 0x00003400ff1d7424 */ /* 0x000fe200078e00ff */
[----:B------:R-:W-:-:S04]  /*0c30*/  PRMT R24, R7, 0x9910, RZ ;  /* 0x0000991007187816 */ /* 0x000fc800000000ff */
[----:B------:R-:W-:Y:S02]  /*0c40*/  ISETP.EQ.OR P2, PT, R24, RZ, P1 ;  /* 0x000000ff1800720c */ /* 0x000fe40000f42670 */
[----:B------:R-:W-:Y:S02]  /*0c50*/  IADD3 R33, R12, 0x10, RZ ;  /* 0x000000100c217810 */ /* 0x000fe40007ffe0ff */
[----:B--2---:R-:W-:Y:S02]  /*0c60*/  SHF.R.U32.HI R26, RZ, 0x8, R9 ;  /* 0x00000008ff1a7819 */ /* 0x004fe40000011609 */
[----:B0-----:R-:W-:Y:S02]  /*0c70*/  LOP3.LUT R13, R8, 0xc000c, RZ, 0xc0, !PT ;  /* 0x000c000c080d7812 */ /* 0x001fe400078ec0ff */
[----:B------:R-:W-:Y:S02]  /*0c80*/  SHF.R.U32.HI R25, RZ, 0x8, R10 ;  /* 0x00000008ff197819 */ /* 0x000fe4000001160a */
[----:B---3--:R-:W-:-:S02]  /*0c90*/  @!P0 PRMT R4, R23, 0x7610, R4 ;  /* 0x0000761017048816 */ /* 0x008fc40000000004 */
[----:B------:R-:W-:Y:S01]  /*0ca0*/  @!P0 PRMT R2, R22, 0x7610, R2 ;  /* 0x0000761016028816 */ /* 0x000fe20000000002 */
[----:B----4-:R-:W-:Y:S01]  /*0cb0*/  @!P0 IMAD.IADD R21, R15, 0x1, R12 ;  /* 0x000000010f158824 */ /* 0x010fe200078e020c */
[----:B------:R-:W-:Y:S02]  /*0cc0*/  @!P0 PRMT R4, R4, 0x7610, R23 ;  /* 0x0000761004048816 */ /* 0x000fe40000000017 */
[----:B------:R-:W-:Y:S02]  /*0cd0*/  LOP3.LUT R15, R9, 0xc000c, RZ, 0xc0, !PT ;  /* 0x000c000c090f7812 */ /* 0x000fe400078ec0ff */
[----:B------:R-:W-:Y:S02]  /*0ce0*/  LOP3.LUT R23, R11, 0xc000c, RZ, 0xc0, !PT ;  /* 0x000c000c0b177812 */ /* 0x000fe400078ec0ff */
[----:B------:R-:W-:Y:S02]  /*0cf0*/  @!P0 PRMT R2, R2, 0x7610, R22 ;  /* 0x0000761002028816 */ /* 0x000fe40000000016 */
        /* <DEDUP_REMOVED lines=26> */
[-C--:B------:R-:W-:Y:S02]  /*0ea0*/  HFMA2 R30, R36, R29.reuse.H0_H0, -258, -258 ;  /* 0xdc08dc08241e7431 */ /* 0x080fe4000004001d */
        /* <DEDUP_REMOVED lines=33> */
[-C--:B------:R-:W-:Y:S01]  /*10c0*/  HFMA2 R47, R42, R5.reuse.H0_H0, -18, -18 ;  /* 0xcc80cc802a2f7431 */ /* 0x080fe20000040005 */
[----:B------:R-:W-:Y:S01]  /*10d0*/  ISETP.GE.AND P0, PT, R33, c[0x0][0x1bc], PT ;  /* 0x00006f0021007a0c */ /* 0x000fe20003f06270 */
[-C--:B------:R-:W-:Y:S02]  /*10e0*/  HFMA2 R38, R38, R5.reuse.H1_H1, -66, -66 ;  /* 0xd420d42026267431 */ /* 0x080fe40000060005 */
[----:B------:R-:W-:-:S02]  /*10f0*/  HFMA2 R40, R40, R5.H1_H1, -66, -66 ;  /* 0xd420d42028287431 */ /* 0x000fc40000060005 */
[-C--:B------:R-:W-:Y:S02]  /*1100*/  HFMA2 R36, R36, R5.reuse.H1_H1, -66, -66 ;  /* 0xd420d42024247431 */ /* 0x080fe40000060005 */
[-C--:B------:R-:W-:Y:S02]  /*1110*/  HFMA2 R49, R12, R5.reuse.H0_H0, -18, -18 ;  /* 0xcc80cc800c317431 */ /* 0x080fe40000040005 */
        /* <DEDUP_REMOVED lines=43> */
[-C--:B------:R-:W-:Y:S02]  /*13d0*/  HFMA2 R51, R48, R15.reuse, R51 ;  /* 0x0000000f30337231 */ /* 0x080fe40000000033 */
[----:B------:R-:W-:Y:S01]  /*13e0*/  HFMA2 R13, R46, R15, R13 ;  /* 0x0000000f2e0d7231 */ /* 0x000fe2000000000d */
[-C--:B------:R-:W-:Y:S01]  /*13f0*/  HFMA2.MMA R12, R49, R15.reuse, R12 ;  /* 0x0000000f310c7235 */ /* 0x080fe2000000000c */
[----:B------:R-:W-:Y:S01]  /*1400*/  HADD2 R14, R27, -1026, -1026 ;  /* 0xe402e4021b0e7430 */ /* 0x000fe20000000000 */
[----:B------:R-:W-:Y:S01]  /*1410*/  HFMA2.MMA R52, R47, R15, R52 ;  /* 0x0000000f2f347235 */ /* 0x000fe20000000034 */
[----:B------:R-:W-:-:S02]  /*1420*/  HADD2 R15, R28, -1026, -1026 ;  /* 0xe402e4021c0f7430 */ /* 0x000fc40000000000 */
[-C--:B-1----:R-:W-:Y:S02]  /*1430*/  HFMA2 R51, R26, R8.reuse, R51 ;  /* 0x000000081a337231 */ /* 0x082fe40000000033 */
        /* <DEDUP_REMOVED lines=12> */
[----:B------:R-:W-:Y:S01]  /*1500*/  HADD2 R51, R51.H0_H0, R51.H1_H1 ;  /* 0x3000003333337230 */ /* 0x000fe20000000800 */
[----:B------:R-:W-:Y:S01]  /*1510*/  HFMA2.MMA R12, R36, R10, R12 ;  /* 0x0000000a240c7235 */ /* 0x000fe2000000000c */
[----:B------:R-:W-:-:S03]  /*1520*/  HADD2 R26, R13.H0_H0, R13.H1_H1 ;  /* 0x3000000d0d1a7230 */ /* 0x000fc60000000800 */
[-C--:B------:R-:W-:Y:S02]  /*1530*/  HFMA2.MMA R52, R43, R11.reuse, R52 ;  /* 0x0000000b2b347235 */ /* 0x080fe40000000034 */
[----:B------:R-:W-:-:S08]  /*1540*/  HFMA2.MMA R12, R44, R11, R12 ;  /* 0x0000000b2c0c7235 */ /* 0x000fd0000000000c */
[----:B------:R-:W-:Y:S02]  /*1550*/  HADD2 R52, R52.H0_H0, R52.H1_H1 ;  /* 0x3000003434347230 */ /* 0x000fe40000000800 */
[----:B------:R-:W-:-:S03]  /*1560*/  HADD2 R12, R12.H0_H0, R12.H1_H1 ;  /* 0x3000000c0c0c7230 */ /* 0x000fc60000000800 */
[----:B------:R-:W-:Y:S02]  /*1570*/  PRMT R52, R52, 0x5410, R26 ;  /* 0x0000541034347816 */ /* 0x000fe4000000001a */
[----:B------:R-:W-:-:S03]  /*1580*/  PRMT R12, R12, 0x5410, R51 ;  /* 0x000054100c0c7816 */ /* 0x000fc60000000033 */
[----:B------:R-:W-:-:S03]  /*1590*/  HFMA2 R16, R52, R4, R16 ;  /* 0x0000000434107231 */ /* 0x000fc60000000010 */
[----:B------:R-:W-:Y:S02]  /*15a0*/  HFMA2.MMA R17, R12, R2, R17 ;  /* 0x000000020c117235 */ /* 0x000fe40000000011 */
.L_x_3082:
[----:B------:R-:W-:Y:S01]  /*15b0*/  ISETP.LT.AND P3, PT, R33, R6, PT ;  /* 0x000000062100720c */ /* 0x000fe20003f61270 */
[----:B------:R-:W-:Y:S01]  /*15c0*/  UIADD3 UR4, UR4, 0x20, URZ ;  /* 0x0000002004047890 */ /* 0x000fe2000fffe03f */
[----:B------:R-:W-:Y:S01]  /*15d0*/  LEA R0, P2, R19, R0, 0x2 ;  /* 0x0000000013007211 */ /* 0x000fe200078410ff */
[----:B------:R-:W-:-:S04]  /*15e0*/  IMAD.MOV.U32 R12, RZ, RZ, R33 ;  /* 0x000000ffff0c7224 */ /* 0x000fc800078e0021 */
[----:B------:R-:W-:-:S06]  /*15f0*/  IMAD.X R3, R3, 0x1, R20, P2 ;  /* 0x0000000103037824 */ /* 0x000fcc00010e0614 */
[----:B------:R-:W-:Y:S05]  /*1600*/  @!P0 BRA P3, `(.L_x_3083) ;  /* 0xfffff53000008947 */ /* 0x000fea000183ffff */
.L_x_3081:
        /* <DEDUP_REMOVED lines=17> */
.L_x_3087:
[----:B------:R-:W0:Y:S02]  /*1720*/  LDS R4, [R0] ;  /* 0x0000000000047984 */ /* 0x000e240000000800 */
[----:B0-----:R-:W-:-:S06]  /*1730*/  HADD2 R5, R4, R17 ;  /* 0x0000001104057230 */ /* 0x001fcc0000000000 */
[----:B------:R-:W0:Y:S02]  /*1740*/  ATOMS.CAST.SPIN R5, [R0], R4, R5 ;  /* 0x000000040005738d */ /* 0x000e240001800005 */
[----:B0-----:R-:W-:-:S13]  /*1750*/  ISETP.EQ.U32.AND P0, PT, R5, 0x1, PT ;  /* 0x000000010500780c */ /* 0x001fda0003f02070 */
[----:B------:R-:W-:Y:S05]  /*1760*/  @!P0 BRA `(.L_x_3087) ;  /* 0xffffffb000008947 */ /* 0x000fea000383ffff */
[----:B------:R-:W-:Y:S05]  /*1770*/  BRA `(.L_x_3085) ;  /* 0x0000003000007947 */ /* 0x000fea0003800000 */
.L_x_3086:
[----:B------:R-:W2:Y:S02]  /*1780*/  LD.E R0, [R2.64] ;  /* 0x0000000602007980 */ /* 0x000ea4000c101900 */
[----:B--2---:R-:W-:-:S05]  /*1790*/  IMAD.IADD R5, R17, 0x1, R0 ;  /* 0x0000000111057824 */ /* 0x004fca00078e0200 */
[----:B------:R0:W-:Y:S02]  /*17a0*/  ST.E [R2.64], R5 ;  /* 0x0000000502007985 */ /* 0x0001e4000c101906 */
.L_x_3085:
[----:B------:R-:W-:Y:S05]  /*17b0*/  BSYNC B0 ;  /* 0x0000000000007941 */ /* 0x000fea0003800000 */
.L_x_3084:
[----:B------:R-:W2:Y:S02]  /*17c0*/  ATOM.E.ADD.F16x2.RN.STRONG.GPU P0, RZ, [R2.64+0x4], R7 ;  /* 0x0000040702ff798a */ /* 0x000ea4000810e9c6 */
[----:B--2---:R-:W-:Y:S05]  /*17d0*/  @P0 EXIT ;  /* 0x000000000000094d */ /* 0x004fea0003800000 */
[----:B------:R-:W1:Y:S02]  /*17e0*/  QSPC.E.S P0, RZ, [R2+0x4] ;  /* 0x0000040002ff73aa */ /* 0x000e640000000500 */
[----:B-1----:R-:W-:Y:S05]  /*17f0*/  @!P0 BRA `(.L_x_3088) ;  /* 0x0000008000008947 */ /* 0x002fea0003800000 */
[----:B0-----:R-:W-:-:S04]  /*1800*/  IADD3 R2, R2, 0x4, RZ ;  /* 0x0000000402027810 */ /* 0x001fc80007ffe0ff */
[----:B------:R-:W-:-:S05]  /*1810*/  LOP3.LUT R2, R2, 0xffffff, RZ, 0xc0, !PT ;  /* 0x00ffffff02027812 */ /* 0x000fca00078ec0ff */
.L_x_3089:
[----:B------:R-:W0:Y:S02]  /*1820*/  LDS R4, [R2] ;  /* 0x0000000002047984 */ /* 0x000e240000000800 */
[----:B0-----:R-:W-:-:S10]  /*1830*/  HFMA2.MMA R5, R4, 1, 1, R7 ;  /* 0x3c003c0004057835 */ /* 0x001fd40000000007 */
[----:B------:R-:W0:Y:S02]  /*1840*/  ATOMS.CAST.SPIN R5, [R2], R4, R5 ;  /* 0x000000040205738d */ /* 0x000e240001800005 */
[----:B0-----:R-:W-:-:S13]  /*1850*/  ISETP.EQ.U32.AND P0, PT, R5, 0x1, PT ;  /* 0x000000010500780c */ /* 0x001fda0003f02070 */
[----:B------:R-:W-:Y:S05]  /*1860*/  @!P0 BRA `(.L_x_3089) ;  /* 0xffffffb000008947 */ /* 0x000fea000383ffff */
[----:B------:R-:W-:Y:S05]  /*1870*/  EXIT ;  /* 0x000000000000794d */ /* 0x000fea0003800000 */
.L_x_3088:
[----:B------:R-:W2:Y:S02]  /*1880*/  LD.E R0, [R2.64+0x4] ;  /* 0x0000040602007980 */ /* 0x000ea4000c101900 */
[----:B0-2---:R-:W-:-:S05]  /*1890*/  IMAD.IADD R5, R7, 0x1, R0 ;  /* 0x0000000107057824 */ /* 0x005fca00078e0200 */
[----:B------:R-:W-:Y:S01]  /*18a0*/  ST.E [R2.64+0x4], R5 ;  /* 0x0000040502007985 */ /* 0x000fe2000c101906 */
[----:B------:R-:W-:Y:S05]  /*18b0*/  EXIT ;  /* 0x000000000000794d */ /* 0x000fea0003800000 */
.L_x_3090:
        /* <DEDUP_REMOVED lines=12> */
.L_x_3329:


//--------------------- .text._Z23gemm_half_q_half_kernelILi1ELi32ELb1ELb1ELi32EEvPK6__halfPKjS4_S2_PS0_iiiiPKtS7_iiiiiibS2_i --------------------------
	.section	.text._Z23gemm_half_q_half_kernelILi1ELi32ELb1ELb1ELi32EEvPK6__halfPKjS4_S2_PS0_iiiiPKtS7_iiiiiibS2_i,"ax",@progbits
	.sectioninfo	@"SHI_REGISTERS=40"
	.align	128
        .global         _Z23gemm_half_q_half_kernelILi1ELi32ELb1ELb1ELi32EEvPK6__halfPKjS4_S2_PS0_iiiiPKtS7_iiiiiibS2_i
        .type           _Z23gemm_half_q_half_kernelILi1ELi32ELb1ELb1ELi32EEvPK6__halfPKjS4_S2_PS0_iiiiPKtS7_iiiiiibS2_i,@function
        .size           _Z23gemm_half_q_half_kernelILi1ELi32ELb1ELb1ELi32EEvPK6__halfPKjS4_S2_PS0_iiiiPKtS7_iiiiiibS2_i,(.L_x_3330 - _Z23gemm_half_q_half_kernelILi1ELi32ELb1ELb1ELi32EEvPK6__halfPKjS4_S2_PS0_iiiiPKtS7_iiiiiibS2_i)
        .other          _Z23gemm_half_q_half_kernelILi1ELi32ELb1ELb1ELi32EEvPK6__halfPKjS4_S2_PS0_iiiiPKtS7_iiiiiibS2_i,@"STO_CUDA_ENTRY STV_DEFAULT"
_Z23gemm_half_q_half_kernelILi1ELi32ELb1ELb1ELi32EEvPK6__halfPKjS4_S2_PS0_iiiiPKtS7_iiiiiibS2_i:
.text._Z23gemm_half_q_half_kernelILi1ELi32ELb1ELb1ELi32EEvPK6__halfPKjS4_S2_PS0_iiiiPKtS7_iiiiiibS2_i:
[----:B------:R-:W-:Y:S02]  /*0000*/  IMAD.MOV.U32 R1, RZ, RZ, c[0x0][0x28] ;  /* 0x00000a00ff017624 */ /* 0x000fe400078e00ff */
[----:B------:R-:W0:Y:S01]  /*0010*/  S2R R3, SR_CTAID.Y ;  /* 0x0000000000037919 */ /* 0x000e220000002600 */
[----:B------:R-:W-:Y:S01]  /*0020*/  PRMT R28, RZ, 0x7610, R28 ;  /* 0x00007610ff1c7816 */ /* 0x000fe2000000001c */
[----:B------:R-:W-:Y:S01]  /*0030*/  ULDC.64 UR6, c[0x0][0x118] ;  /* 0x0000460000067ab9 */ /* 0x000fe20000000a00 */
        /* <DEDUP_REMOVED lines=40> */
.L_x_3092:
[----:B------:R-:W-:Y:S05]  /*02c0*/  BSYNC B0 ;  /* 0x0000000000007941 */ /* 0x000fea0003800000 */
.L_x_3091:
        /* <DEDUP_REMOVED lines=8> */
[----:B0-----:R-:W-:Y:S02]  /*0350*/  SHF.R.S32.HI R9, RZ, 0x1f, R8 ;  /* 0x0000001fff097819 */ /* 0x001fe40000011408 */
[C---:B------:R-:W-:Y:S02]  /*0360*/  @P3 IMNMX R2, R29.reuse, c[0x0][0x1ac], PT ;  /* 0x00006b001d023a17 */ /* 0x040fe40003800200 */
[----:B------:R-:W-:Y:S02]  /*0370*/  @P6 IMNMX R5, R29, c[0x0][0x1b0], PT ;  /* 0x00006c001d056a17 */ /* 0x000fe40003800200 */
[----:B------:R-:W-:-:S02]  /*0380*/  @P3 IADD3 R2, R2, -c[0x0][0x1a8], RZ ;  /* 0x80006a0002023a10 */ /* 0x000fc40007ffe0ff */
[----:B------:R-:W-:Y:S02]  /*0390*/  LEA.HI R14, R9, R8, RZ, 0x5 ;  /* 0x00000008090e7211 */ /* 0x000fe400078f28ff */
[----:B------:R-:W-:Y:S02]  /*03a0*/  @P6 IADD3 R6, R5, -c[0x0][0x1ac], RZ ;  /* 0x80006b0005066a10 */ /* 0x000fe40007ffe0ff */
[----:B-1----:R-:W-:Y:S02]  /*03b0*/  ISETP.NE.AND P1, PT, R10, RZ, PT ;  /* 0x000000ff0a00720c */ /* 0x002fe40003f25270 */
[----:B------:R-:W-:Y:S02]  /*03c0*/  @P5 IMNMX R8, R29, c[0x0][0x1b4], PT ;  /* 0x00006d001d085a17 */ /* 0x000fe40003800200 */
[----:B------:R-:W-:Y:S02]  /*03d0*/  ISETP.NE.OR P1, PT, R0, RZ, !P1 ;  /* 0x000000ff0000720c */ /* 0x000fe40004f25670 */
[----:B------:R-:W-:-:S02]  /*03e0*/  @P3 SHF.R.S32.HI R5, RZ, 0x1f, R2 ;  /* 0x0000001fff053819 */ /* 0x000fc40000011402 */
[C---:B------:R-:W-:Y:S02]  /*03f0*/  @P4 IMNMX R9, R29.reuse, c[0x0][0x1b8], PT ;  /* 0x00006e001d094a17 */ /* 0x040fe40003800200 */
[----:B------:R-:W-:Y:S02]  /*0400*/  @P2 IMNMX R11, R29, c[0x0][0x1bc], PT ;  /* 0x00006f001d0b2a17 */ /* 0x000fe40003800200 */
[----:B------:R-:W-:Y:S02]  /*0410*/  @P5 IADD3 R8, R8, -c[0x0][0x1b0], RZ ;  /* 0x80006c0008085a10 */ /* 0x000fe40007ffe0ff */
[----:B------:R-:W-:Y:S02]  /*0420*/  ISETP.GE.OR P1, PT, R3, c[0x0][0x188], P1 ;  /* 0x0000620003007a0c */ /* 0x000fe40000f26670 */
[----:B------:R-:W-:Y:S01]  /*0430*/  @P3 LEA.HI R2, R5, R2, RZ, 0x5 ;  /* 0x0000000205023211 */ /* 0x000fe200078f28ff */
[----:B------:R-:W-:Y:S01]  /*0440*/  IMAD.MOV.U32 R5, RZ, RZ, RZ ;  /* 0x000000ffff057224 */ /* 0x000fe200078e00ff */
[----:B------:R-:W-:-:S02]  /*0450*/  @P4 IADD3 R10, R9, -c[0x0][0x1b4], RZ ;  /* 0x80006d00090a4a10 */ /* 0x000fc40007ffe0ff */
[----:B------:R-:W-:Y:S02]  /*0460*/  @P6 SHF.R.S32.HI R7, RZ, 0x1f, R6 ;  /* 0x0000001fff076819 */ /* 0x000fe40000011406 */
[----:B------:R-:W-:Y:S02]  /*0470*/  @P2 IADD3 R12, R11, -c[0x0][0x1b8], RZ ;  /* 0x80006e000b0c2a10 */ /* 0x000fe40007ffe0ff */
[----:B------:R-:W-:Y:S02]  /*0480*/  @P5 SHF.R.S32.HI R9, RZ, 0x1f, R8 ;  /* 0x0000001fff095819 */ /* 0x000fe40000011408 */
[----:B------:R-:W-:Y:S01]  /*0490*/  @P3 SHF.R.S32.HI R2, RZ, 0x5, R2 ;  /* 0x00000005ff023819 */ /* 0x000fe20000011402 */
[----:B------:R-:W-:Y:S01]  /*04a0*/  @!P1 IMAD R3, R3, c[0x0][0x18c], R4 ;  /* 0x0000630003039a24 */ /* 0x000fe200078e0204 */
[----:B------:R-:W-:Y:S01]  /*04b0*/  @P6 LEA.HI R7, R7, R6, RZ, 0x5 ;  /* 0x0000000607076211 */ /* 0x000fe200078f28ff */
[----:B------:R-:W-:Y:S01]  /*04c0*/  IMAD.MOV.U32 R6, RZ, RZ, RZ ;  /* 0x000000ffff067224 */ /* 0x000fe200078e00ff */
[----:B------:R-:W-:Y:S01]  /*04d0*/  @P4 SHF.R.S32.HI R11, RZ, 0x1f, R10 ;  /* 0x0000001fff0b4819 */ /* 0x000fe2000001140a */
[----:B------:R-:W-:Y:S01]  /*04e0*/  @P3 IMAD R6, R2, 0x6, RZ ;  /* 0x0000000602063824 */ /* 0x000fe200078e02ff */
[----:B------:R-:W-:Y:S01]  /*04f0*/  @P2 SHF.R.S32.HI R13, RZ, 0x1f, R12 ;  /* 0x0000001fff0d2819 */ /* 0x000fe2000001140c */
[----:B------:R-:W-:Y:S01]  /*0500*/  @!P1 IMAD.MOV.U32 R2, RZ, RZ, 0x2 ;  /* 0x00000002ff029424 */ /* 0x000fe200078e00ff */
[----:B------:R-:W-:Y:S01]  /*0510*/  @P5 LEA.HI R9, R9, R8, RZ, 0x5 ;  /* 0x0000000809095211 */ /* 0x000fe200078f28ff */
[----:B------:R-:W-:Y:S01]  /*0520*/  IMAD.MOV.U32 R8, RZ, RZ, RZ ;  /* 0x000000ffff087224 */ /* 0x000fe200078e00ff */
[----:B------:R-:W-:Y:S01]  /*0530*/  ISETP.GE.AND P3, PT, R29, R30, PT ;  /* 0x0000001e1d00720c */ /* 0x000fe20003f66270 */
[----:B------:R-:W-:Y:S01]  /*0540*/  @!P1 IMAD.WIDE R2, R3, R2, c[0x0][0x180] ;  /* 0x0000600003029625 */ /* 0x000fe200078e0202 */
[----:B------:R-:W-:-:S02]  /*0550*/  @P6 SHF.R.S32.HI R7, RZ, 0x5, R7 ;  /* 0x00000005ff076819 */ /* 0x000fc40000011407 */
[----:B------:R-:W-:Y:S02]  /*0560*/  @P4 LEA.HI R11, R11, R10, RZ, 0x5 ;  /* 0x0000000a0b0b4211 */ /* 0x000fe400078f28ff */
[----:B------:R-:W-:Y:S01]  /*0570*/  @P2 LEA.HI R13, R13, R12, RZ, 0x5 ;  /* 0x0000000c0d0d2211 */ /* 0x000fe200078f28ff */
[----:B------:R-:W-:Y:S01]  /*0580*/  @P6 IMAD R5, R7, 0x5, RZ ;  /* 0x0000000507056824 */ /* 0x000fe200078e02ff */
[----:B------:R-:W-:Y:S01]  /*0590*/  @P5 SHF.R.S32.HI R9, RZ, 0x5, R9 ;  /* 0x00000005ff095819 */ /* 0x000fe20000011409 */
[----:B------:R-:W-:Y:S01]  /*05a0*/  IMAD.MOV.U32 R7, RZ, RZ, RZ ;  /* 0x000000ffff077224 */ /* 0x000fe200078e00ff */
[----:B------:R-:W-:Y:S01]  /*05b0*/  SHF.R.S32.HI R15, RZ, 0x5, R14 ;  /* 0x00000005ff0f7819 */ /* 0x000fe2000001140e */
[----:B------:R0:W-:Y:S01]  /*05c0*/  @!P1 STG.E.64 [R2.64], RZ ;  /* 0x000000ff02009986 */ /* 0x0001e2000c101b06 */
[----:B------:R-:W-:Y:S01]  /*05d0*/  @P4 SHF.R.S32.HI R11, RZ, 0x5, R11 ;  /* 0x00000005ff0b4819 */ /* 0x000fe2000001140b */
[----:B------:R-:W-:Y:S01]  /*05e0*/  @P5 IMAD.SHL.U32 R8, R9, 0x4, RZ ;  /* 0x0000000409085824 */ /* 0x000fe200078e00ff */
[----:B------:R-:W-:Y:S01]  /*05f0*/  @P2 SHF.R.S32.HI R13, RZ, 0x5, R13 ;  /* 0x00000005ff0d2819 */ /* 0x000fe2000001140d */
[----:B------:R-:W-:Y:S01]  /*0600*/  IMAD R15, R15, 0x8, R6 ;  /* 0x000000080f0f7824 */ /* 0x000fe200078e0206 */
[----:B------:R-:W-:Y:S01]  /*0610*/  BAR.SYNC.DEFER_BLOCKING 0x0 ;  /* 0x0000000000007b1d */ /* 0x000fe20000010000 */
[----:B------:R-:W-:Y:S01]  /*0620*/  IMAD.MOV.U32 R6, RZ, RZ, RZ ;  /* 0x000000ffff067224 */ /* 0x000fe200078e00ff */
[----:B------:R-:W-:Y:S01]  /*0630*/  ISETP.GE.OR P1, PT, R29, c[0x0][0x1ac], P3 ;  /* 0x00006b001d007a0c */ /* 0x000fe20001f26670 */
[----:B------:R-:W-:Y:S01]  /*0640*/  @P4 IMAD R7, R11, 0x3, RZ ;  /* 0x000000030b074824 */ /* 0x000fe200078e02ff */
[----:B------:R-:W-:Y:S01]  /*0650*/  IADD3 R5, R8, R15, R5 ;  /* 0x0000000f08057210 */ /* 0x000fe20007ffe005 */
[----:B------:R-:W-:-:S05]  /*0660*/  @P2 IMAD.SHL.U32 R6, R13, 0x2, RZ ;  /* 0x000000020d062824 */ /* 0x000fca00078e00ff */
[----:B------:R-:W-:Y:S01]  /*0670*/  IADD3 R5, R6, R5, R7 ;  /* 0x0000000506057210 */ /* 0x000fe20007ffe007 */
[----:B------:R-:W-:Y:S05]  /*0680*/  @P3 BRA `(.L_x_3093) ;  /* 0x0000034000003947 */ /* 0x000fea0003800000 */
[----:B0-----:R-:W-:Y:S02]  /*0690*/  IMAD.SHL.U32 R3, R0, 0x40, RZ ;  /* 0x0000004000037824 */ /* 0x001fe400078e00ff */
        /* <DEDUP_REMOVED lines=10> */
.L_x_3094:
        /* <DEDUP_REMOVED lines=41> */
.L_x_3093:
[----:B0-----:R-:W-:Y:S02]  /*09d0*/  PRMT R26, RZ, 0x5410, RZ ;  /* 0x00005410ff1a7816 */ /* 0x001fe400000000ff */
[----:B------:R-:W-:Y:S01]  /*09e0*/  PRMT R25, RZ, 0x5410, RZ ;  /* 0x00005410ff197816 */ /* 0x000fe200000000ff */
[----:B------:R-:W-:Y:S05]  /*09f0*/  @P1 BRA `(.L_x_3095) ;  /* 0x0000186000001947 */ /* 0x000fea0003800000 */
[----:B------:R-:W-:Y:S01]  /*0a00*/  IMAD R5, R5, c[0x0][0x18c], RZ ;  /* 0x0000630005057a24 */ /* 0x000fe200078e02ff */
[----:B------:R-:W-:Y:S01]  /*0a10*/  PRMT R6, R28, 0x9910, RZ ;  /* 0x000099101c067816 */ /* 0x000fe200000000ff */
[----:B------:R-:W-:Y:S01]  /*0a20*/  ULDC UR5, c[0x0][0x18c] ;  /* 0x0000630000057ab9 */ /* 0x000fe20000000800 */
[----:B------:R-:W-:Y:S01]  /*0a30*/  PRMT R25, RZ, 0x5410, RZ ;  /* 0x00005410ff197816 */ /* 0x000fe200000000ff */
[----:B------:R-:W-:Y:S01]  /*0a40*/  USHF.R.S32.HI UR5, URZ, 0x1f, UR5 ;  /* 0x0000001f3f057899 */ /* 0x000fe20008011405 */
[----:B------:R-:W-:Y:S01]  /*0a50*/  SHF.R.S32.HI R7, RZ, 0x1f, R5 ;  /* 0x0000001fff077819 */ /* 0x000fe20000011405 */
[----:B------:R-:W-:Y:S01]  /*0a60*/  UMOV UR4, URZ ;  /* 0x0000003f00047c82 */ /* 0x000fe20008000000 */
[----:B------:R-:W-:Y:S01]  /*0a70*/  IADD3 R33, P1, R4, R5, RZ ;  /* 0x0000000504217210 */ /* 0x000fe20007f3e0ff */
[----:B------:R-:W-:Y:S01]  /*0a80*/  IMAD.MOV.U32 R5, RZ, RZ, R6 ;  /* 0x000000ffff057224 */ /* 0x000fe200078e0006 */
[----:B------:R-:W-:-:S02]  /*0a90*/  PRMT R26, RZ, 0x5410, RZ ;  /* 0x00005410ff1a7816 */ /* 0x000fc400000000ff */
[----:B------:R-:W-:Y:S02]  /*0aa0*/  LEA.HI.X.SX32 R4, R4, R7, 0x1, P1 ;  /* 0x0000000704047211 */ /* 0x000fe400008f0eff */
[----:B------:R-:W-:Y:S02]  /*0ab0*/  LEA R32, P1, R33, c[0x0][0x168], 0x2 ;  /* 0x00005a0021207a11 */ /* 0x000fe400078210ff */
[----:B------:R-:W-:Y:S02]  /*0ac0*/  ISETP.EQ.OR P0, PT, R5, RZ, P0 ;  /* 0x000000ff0500720c */ /* 0x000fe40000702670 */
[----:B------:R-:W-:-:S09]  /*0ad0*/  LEA.HI.X R33, R33, c[0x0][0x16c], R4, 0x2, P1 ;  /* 0x00005b0021217a11 */ /* 0x000fd200008f1404 */
.L_x_3098:
[----:B-----5:R0:W5:Y:S01]  /*0ae0*/  LDG.E.128.CONSTANT R4, [R32.64] ;  /* 0x0000000620047981 */ /* 0x020162000c1e9d00 */
[----:B------:R-:W-:Y:S01]  /*0af0*/  IMAD.MOV.U32 R27, RZ, RZ, c[0x0][0x18c] ;  /* 0x00006300ff1b7624 */ /* 0x000fe200078e00ff */
[----:B------:R-:W-:Y:S05]  /*0b00*/  @P0 BRA `(.L_x_3096) ;  /* 0x00000b4000000947 */ /* 0x000fea0003800000 */
[C---:B------:R-:W-:Y:S01]  /*0b10*/  IMAD.WIDE R20, R27.reuse, 0x4, R32 ;  /* 0x000000041b147825 */ /* 0x040fe200078e0220 */
[----:B------:R-:W1:Y:S04]  /*0b20*/  LDS.128 R16, [UR4] ;  /* 0x00000004ff107984 */ /* 0x000e680008000c00 */
[----:B------:R2:W3:Y:S01]  /*0b30*/  LDG.E.128.CONSTANT R8, [R20.64] ;  /* 0x0000000614087981 */ /* 0x0004e2000c1e9d00 */
[----:B------:R-:W-:-:S06]  /*0b40*/  IMAD.WIDE R12, R27, 0x4, R20 ;  /* 0x000000041b0c7825 */ /* 0x000fcc00078e0214 */
[----:B------:R-:W4:Y:S01]  /*0b50*/  LDG.E.128.CONSTANT R12, [R12.64] ;  /* 0x000000060c0c7981 */ /* 0x000f22000c1e9d00 */
[----:B-----5:R-:W-:Y:S02]  /*0b60*/  LOP3.LUT R31, R5, 0x3f003f, RZ, 0xc0, !PT ;  /* 0x003f003f051f7812 */ /* 0x020fe400078ec0ff */
[----:B------:R-:W-:Y:S02]  /*0b70*/  LOP3.LUT R22, R4, 0x3f003f, RZ, 0xc0, !PT ;  /* 0x003f003f04167812 */ /* 0x000fe400078ec0ff */
[----:B------:R-:W-:Y:S02]  /*0b80*/  LOP3.LUT R31, R31, 0x64006400, RZ, 0xfc, !PT ;  /* 0x640064001f1f7812 */ /* 0x000fe400078efcff */
[----:B------:R-:W-:Y:S02]  /*0b90*/  SHF.R.U32.HI R23, RZ, 0x6, R4 ;  /* 0x00000006ff177819 */ /* 0x000fe40000011604 */
[----:B------:R-:W-:Y:S01]  /*0ba0*/  LOP3.LUT R22, R22, 0x64006400, RZ, 0xfc, !PT ;  /* 0x6400640016167812 */ /* 0x000fe200078efcff */
[----:B------:R-:W-:Y:S01]  /*0bb0*/  HADD2 R31, R31, -1056, -1056 ;  /* 0xe420e4201f1f7430 */ /* 0x000fe20000000000 */
[----:B------:R-:W-:-:S02]  /*0bc0*/  LOP3.LUT R34, R6, 0x3f003f, RZ, 0xc0, !PT ;  /* 0x003f003f06227812 */ /* 0x000fc400078ec0ff */
[----:B------:R-:W-:Y:S01]  /*0bd0*/  LOP3.LUT R23, R23, 0x3f003f, RZ, 0xc0, !PT ;  /* 0x003f003f17177812 */ /* 0x000fe200078ec0ff */
[----:B--2---:R-:W-:Y:S01]  /*0be0*/  HADD2 R21, R22, -1056, -1056 ;  /* 0xe420e42016157430 */ /* 0x004fe20000000000 */
[----:B------:R-:W-:Y:S02]  /*0bf0*/  LOP3.LUT R35, R7, 0x3f003f, RZ, 0xc0, !PT ;  /* 0x003f003f07237812 */ /* 0x000fe400078ec0ff */
[----:B------:R-:W-:Y:S02]  /*0c00*/  LOP3.LUT R34, R34, 0x64006400, RZ, 0xfc, !PT ;  /* 0x6400640022227812 */ /* 0x000fe400078efcff */
[----:B------:R-:W-:Y:S02]  /*0c10*/  LOP3.LUT R23, R23, 0x64006400, RZ, 0xfc, !PT ;  /* 0x6400640017177812 */ /* 0x000fe400078efcff */
[----:B------:R-:W-:Y:S01]  /*0c20*/  LOP3.LUT R35, R35, 0x64006400, RZ, 0xfc, !PT ;  /* 0x6400640023237812 */ /* 0x000fe200078efcff */
[----:B------:R-:W-:Y:S01]  /*0c30*/  HADD2 R37, R34, -1056, -1056 ;  /* 0xe420e42022257430 */ /* 0x000fe20000000000 */
[----:B------:R-:W-:Y:S01]  /*0c40*/  SHF.R.U32.HI R4, RZ, 0xc, R4 ;  /* 0x0000000cff047819 */ /* 0x000fe20000011604 */
[----:B------:R-:W-:Y:S01]  /*0c50*/  HADD2 R34, R23, -1056, -1056 ;  /* 0xe420e42017227430 */ /* 0x000fe20000000000 */
[--C-:B------:R-:W-:Y:S01]  /*0c60*/  SHF.R.U32.HI R23, RZ, 0x6, R6.reuse ;  /* 0x00000006ff177819 */ /* 0x100fe20000011606 */
[----:B------:R-:W-:Y:S01]  /*0c70*/  HADD2 R35, R35, -1056, -1056 ;  /* 0xe420e42023237430 */ /* 0x000fe20000000000 */
[----:B------:R-:W-:Y:S01]  /*0c80*/  SHF.R.U32.HI R6, RZ, 0xc, R6 ;  /* 0x0000000cff067819 */ /* 0x000fe20000011606 */
[-C--:B-1----:R-:W-:Y:S01]  /*0c90*/  HFMA2 R22, R31, R16.reuse, RZ.H0_H0 ;  /* 0x000000101f167231 */ /* 0x082fe200000400ff */
[----:B------:R-:W-:Y:S01]  /*0ca0*/  SHF.R.U32.HI R31, RZ, 0x6, R5 ;  /* 0x00000006ff1f7819 */ /* 0x000fe20000011605 */
[-C--:B------:R-:W-:Y:S01]  /*0cb0*/  HFMA2.MMA R21, R21, R16.reuse, RZ ;  /* 0x0000001015157235 */ /* 0x080fe200000000ff */
[----:B------:R-:W-:Y:S01]  /*0cc0*/  LOP3.LUT R23, R23, 0x3f003f, RZ, 0xc0, !PT ;  /* 0x003f003f17177812 */ /* 0x000fe200078ec0ff */
[----:B------:R-:W-:Y:S01]  /*0cd0*/  HFMA2.MMA R20, R37, R16, RZ ;  /* 0x0000001025147235 */ /* 0x000fe200000000ff */
[----:B------:R-:W-:Y:S01]  /*0ce0*/  LOP3.LUT R31, R31, 0x3f003f, RZ, 0xc0, !PT ;  /* 0x003f003f1f1f7812 */ /* 0x000fe200078ec0ff */
[----:B------:R-:W-:Y:S01]  /*0cf0*/  HFMA2 R16, R35, R16, RZ.H0_H0 ;  /* 0x0000001023107231 */ /* 0x000fe200000400ff */
[----:B------:R-:W-:Y:S01]  /*0d00*/  PRMT R24, R24, 0x5410, R0 ;  /* 0x0000541018187816 */ /* 0x000fe20000000000 */
[----:B------:R-:W-:Y:S01]  /*0d10*/  HFMA2.MMA R21, R34, R17, R21 ;  /* 0x0000001122157235 */ /* 0x000fe20000000015 */
[----:B------:R-:W-:-:S02]  /*0d20*/  LOP3.LUT R31, R31, 0x64006400, RZ, 0xfc, !PT ;  /* 0x640064001f1f7812 */ /* 0x000fc400078efcff */
[----:B------:R-:W-:Y:S02]  /*0d30*/  SHF.R.U32.HI R34, RZ, 0x6, R7 ;  /* 0x00000006ff227819 */ /* 0x000fe40000011607 */
[----:B------:R-:W-:Y:S01]  /*0d40*/  PRMT R2, R2, 0x5410, R3 ;  /* 0x0000541002027816 */ /* 0x000fe20000000003 */
[----:B------:R-:W-:Y:S01]  /*0d50*/  HADD2 R35, R31, -1056, -1056 ;  /* 0xe420e4201f237430 */ /* 0x000fe20000000000 */
[----:B------:R-:W-:Y:S02]  /*0d60*/  LOP3.LUT R31, R23, 0x64006400, RZ, 0xfc, !PT ;  /* 0x64006400171f7812 */ /* 0x000fe400078efcff */
[----:B------:R-:W-:Y:S01]  /*0d70*/  LOP3.LUT R34, R34, 0x3f003f, RZ, 0xc0, !PT ;  /* 0x003f003f22227812 */ /* 0x000fe200078ec0ff */
[----:B------:R-:W-:Y:S02]  /*0d80*/  HFMA2 R22, R35, R17, R22 ;  /* 0x0000001123167231 */ /* 0x000fe40000000016 */
[----:B------:R-:W-:Y:S01]  /*0d90*/  HADD2 R31, R31, -1056, -1056 ;  /* 0xe420e4201f1f7430 */ /* 0x000fe20000000000 */
[----:B------:R-:W-:-:S05]  /*0da0*/  LOP3.LUT R34, R34, 0x64006400, RZ, 0xfc, !PT ;  /* 0x6400640022227812 */ /* 0x000fca00078efcff */
[----:B------:R-:W-:Y:S01]  /*0db0*/  HFMA2.MMA R20, R31, R17, R20 ;  /* 0x000000111f147235 */ /* 0x000fe20000000014 */
[----:B------:R-:W-:-:S04]  /*0dc0*/  HADD2 R31, R34, -1056, -1056 ;  /* 0xe420e420221f7430 */ /* 0x000fc80000000000 */
[----:B------:R-:W-:Y:S01]  /*0dd0*/  HFMA2 R31, R31, R17, R16 ;  /* 0x000000111f1f7231 */ /* 0x000fe20000000010 */
[----:B---3--:R-:W-:Y:S02]  /*0de0*/  LOP3.LUT R23, R8, 0x3f003f, RZ, 0xc0, !PT ;  /* 0x003f003f08177812 */ /* 0x008fe400078ec0ff */
        /* <DEDUP_REMOVED lines=8> */
[----:B------:R-:W-:Y:S01]  /*0e70*/  LOP3.LUT R23, R23, 0x64006400, RZ, 0xfc, !PT ;  /* 0x6400640017177812 */ /* 0x000fe200078efcff */
[-C--:B------:R-:W-:Y:S02]  /*0e80*/  HFMA2.MMA R21, R34, R18.reuse, R21 ;  /* 0x0000001222157235 */ /* 0x080fe40000000015 */
[----:B------:R-:W-:Y:S02]  /*0e90*/  HADD2 R35, R16, -1056, -1056 ;  /* 0xe420e42010237430 */ /* 0x000fe40000000000 */
[----:B------:R-:W-:Y:S01]  /*0ea0*/  HFMA2.MMA R16, R37, R18, R20 ;  /* 0x0000001225107235 */ /* 0x000fe20000000014 */
[----:B------:R-:W-:Y:S01]  /*0eb0*/  HADD2 R34, R23, -1056, -1056 ;  /* 0xe420e42017227430 */ /* 0x000fe20000000000 */
[----:B------:R-:W-:Y:S01]  /*0ec0*/  SHF.R.U32.HI R20, RZ, 0x6, R8 ;  /* 0x00000006ff147819 */ /* 0x000fe20000011608 */
[-C--:B------:R-:W-:Y:S01]  /*0ed0*/  HFMA2 R17, R35, R18.reuse, R22 ;  /* 0x0000001223117231 */ /* 0x080fe20000000016 */
[----:B------:R-:W-:Y:S01]  /*0ee0*/  SHF.R.U32.HI R22, RZ, 0x6, R9 ;  /* 0x00000006ff167819 */ /* 0x000fe20000011609 */
        /* <DEDUP_REMOVED lines=8> */
[----:B------:R-:W-:-:S02]  /*0f70*/  SHF.R.U32.HI R23, RZ, 0x6, R11 ;  /* 0x00000006ff177819 */ /* 0x000fc4000001160b */
[----:B------:R-:W-:Y:S01]  /*0f80*/  LOP3.LUT R18, R18, 0x64006400, RZ, 0xfc, !PT ;  /* 0x6400640012127812 */ /* 0x000fe200078efcff */
[----:B------:R-:W-:Y:S01]  /*0f90*/  HADD2 R22, R22, -1056, -1056 ;  /* 0xe420e42016167430 */ /* 0x000fe20000000000 */
[----:B------:R-:W-:Y:S02]  /*0fa0*/  LOP3.LUT R23, R23, 0x3f003f, RZ, 0xc0, !PT ;  /* 0x003f003f17177812 */ /* 0x000fe400078ec0ff */
[----:B------:R-:W-:Y:S01]  /*0fb0*/  SHF.R.U32.HI R8, RZ, 0xc, R8 ;  /* 0x0000000cff087819 */ /* 0x000fe20000011608 */
[----:B------:R-:W-:Y:S01]  /*0fc0*/  HADD2 R35, R18, -1056, -1056 ;  /* 0xe420e42012237430 */ /* 0x000fe20000000000 */
[-C--:B------:R-:W-:Y:S01]  /*0fd0*/  HFMA2.MMA R18, R20, R19.reuse, R21 ;  /* 0x0000001314127235 */ /* 0x080fe20000000015 */
[----:B------:R-:W-:Y:S01]  /*0fe0*/  HFMA2 R17, R22, R19, R17 ;  /* 0x0000001316117231 */ /* 0x000fe20000000011 */
[----:B------:R-:W-:Y:S02]  /*0ff0*/  LOP3.LUT R34, R23, 0x64006400, RZ, 0xfc, !PT ;  /* 0x6400640017227812 */ /* 0x000fe400078efcff */
[----:B------:R-:W1:Y:S01]  /*1000*/  LDS.128 R20, [UR4+0x10] ;  /* 0x00001004ff147984 */ /* 0x000e620008000c00 */
[----:B------:R-:W-:Y:S01]  /*1010*/  HFMA2.MMA R16, R35, R19, R16 ;  /* 0x0000001323107235 */ /* 0x000fe20000000010 */
[----:B------:R-:W-:Y:S01]  /*1020*/  SHF.R.U32.HI R35, RZ, 0xc, R7 ;  /* 0x0000000cff237819 */ /* 0x000fe20000011607 */
[----:B------:R-:W-:Y:S01]  /*1030*/  HADD2 R36, R34, -1056, -1056 ;  /* 0xe420e42022247430 */ /* 0x000fe20000000000 */
[----:B------:R-:W-:-:S02]  /*1040*/  SHF.R.U32.HI R34, RZ, 0xc, R5 ;  /* 0x0000000cff227819 */ /* 0x000fc40000011605 */
[----:B------:R-:W-:Y:S01]  /*1050*/  LOP3.LUT R5, R4, 0xf000f, RZ, 0xc0, !PT ;  /* 0x000f000f04057812 */ /* 0x000fe200078ec0ff */
[----:B------:R-:W-:Y:S01]  /*1060*/  HFMA2 R19, R36, R19, R31 ;  /* 0x0000001324137231 */ /* 0x000fe2000000001f */
[----:B----4-:R-:W-:Y:S02]  /*1070*/  SHF.R.U32.HI R4, RZ, 0x8, R12 ;  /* 0x00000008ff047819 */ /* 0x010fe4000001160c */
[----:B------:R-:W-:Y:S02]  /*1080*/  LOP3.LUT R34, R34, 0xf000f, RZ, 0xc0, !PT ;  /* 0x000f000f22227812 */ /* 0x000fe400078ec0ff */
[----:B------:R-:W-:Y:S02]  /*1090*/  SHF.R.U32.HI R31, RZ, 0x8, R13 ;  /* 0x00000008ff1f7819 */ /* 0x000fe4000001160d */
[----:B------:R-:W-:Y:S02]  /*10a0*/  LOP3.LUT R4, R5, 0x300030, R4, 0xf8, !PT ;  /* 0x0030003005047812 */ /* 0x000fe400078ef804 */
[----:B------:R-:W-:-:S02]  /*10b0*/  LOP3.LUT R5, R6, 0xf000f, RZ, 0xc0, !PT ;  /* 0x000f000f06057812 */ /* 0x000fc400078ec0ff */
[----:B------:R-:W-:Y:S02]  /*10c0*/  LOP3.LUT R7, R34, 0x300030, R31, 0xf8, !PT ;  /* 0x0030003022077812 */ /* 0x000fe400078ef81f */
[----:B------:R-:W-:Y:S02]  /*10d0*/  SHF.R.U32.HI R6, RZ, 0x8, R14 ;  /* 0x00000008ff067819 */ /* 0x000fe4000001160e */
[----:B------:R-:W-:Y:S02]  /*10e0*/  LOP3.LUT R34, R35, 0xf000f, RZ, 0xc0, !PT ;  /* 0x000f000f23227812 */ /* 0x000fe400078ec0ff */
[----:B------:R-:W-:Y:S02]  /*10f0*/  SHF.R.U32.HI R31, RZ, 0x8, R15 ;  /* 0x00000008ff1f7819 */ /* 0x000fe4000001160f */
[----:B------:R-:W-:Y:S02]  /*1100*/  LOP3.LUT R6, R5, 0x300030, R6, 0xf8, !PT ;  /* 0x0030003005067812 */ /* 0x000fe400078ef806 */
[----:B------:R-:W-:-:S02]  /*1110*/  LOP3.LUT R5, R34, 0x300030, R31, 0xf8, !PT ;  /* 0x0030003022057812 */ /* 0x000fc400078ef81f */
[----:B------:R-:W-:Y:S02]  /*1120*/  LOP3.LUT R31, R12, 0x3f003f, RZ, 0xc0, !PT ;  /* 0x003f003f0c1f7812 */ /* 0x000fe400078ec0ff */
[----:B------:R-:W-:Y:S02]  /*1130*/  LOP3.LUT R34, R13, 0x3f003f, RZ, 0xc0, !PT ;  /* 0x003f003f0d227812 */ /* 0x000fe400078ec0ff */
[----:B------:R-:W-:Y:S02]  /*1140*/  LOP3.LUT R31, R31, 0x64006400, RZ, 0xfc, !PT ;  /* 0x640064001f1f7812 */ /* 0x000fe400078efcff */
[----:B------:R-:W-:Y:S02]  /*1150*/  LOP3.LUT R34, R34, 0x64006400, RZ, 0xfc, !PT ;  /* 0x6400640022227812 */ /* 0x000fe400078efcff */
[----:B------:R-:W-:Y:S01]  /*1160*/  LOP3.LUT R35, R8, 0xf000f, RZ, 0xc0, !PT ;  /* 0x000f000f08237812 */ /* 0x000fe200078ec0ff */
[----:B------:R-:W-:Y:S01]  /*1170*/  HADD2 R31, R31, -1056, -1056 ;  /* 0xe420e4201f1f7430 */ /* 0x000fe20000000000 */
[----:B------:R-:W-:Y:S01]  /*1180*/  SHF.R.U32.HI R8, RZ, 0xa, R12 ;  /* 0x0000000aff087819 */ /* 0x000fe2000001160c */
[----:B------:R-:W-:Y:S01]  /*1190*/  HADD2 R34, R34, -1056, -1056 ;  /* 0xe420e42022227430 */ /* 0x000fe20000000000 */
[----:B------:R-:W-:-:S02]  /*11a0*/  SHF.R.U32.HI R9, RZ, 0xc, R9 ;  /* 0x0000000cff097819 */ /* 0x000fc40000011609 */
[----:B------:R-:W-:Y:S01]  /*11b0*/  SHF.R.U32.HI R10, RZ, 0xc, R10 ;  /* 0x0000000cff0a7819 */ /* 0x000fe2000001160a */
[----:B-1----:R-:W-:Y:S01]  /*11c0*/  HFMA2.MMA R18, R31, R20, R18 ;  /* 0x000000141f127235 */ /* 0x002fe20000000012 */
[----:B------:R-:W-:Y:S01]  /*11d0*/  LOP3.LUT R31, R14, 0x3f003f, RZ, 0xc0, !PT ;  /* 0x003f003f0e1f7812 */ /* 0x000fe200078ec0ff */
[----:B------:R-:W-:Y:S01]  /*11e0*/  HFMA2 R17, R34, R20, R17 ;  /* 0x0000001422117231 */ /* 0x000fe20000000011 */
[----:B------:R-:W-:Y:S02]  /*11f0*/  LOP3.LUT R8, R35, 0x300030, R8, 0xf8, !PT ;  /* 0x0030003023087812 */ /* 0x000fe400078ef808 */
[----:B------:R-:W-:Y:S02]  /*1200*/  LOP3.LUT R31, R31, 0x64006400, RZ, 0xfc, !PT ;  /* 0x640064001f1f7812 */ /* 0x000fe400078efcff */
[----:B------:R-:W-:Y:S02]  /*1210*/  LOP3.LUT R34, R9, 0xf000f, RZ, 0xc0, !PT ;  /* 0x000f000f09227812 */ /* 0x000fe400078ec0ff */
[----:B------:R-:W-:Y:S01]  /*1220*/  SHF.R.U32.HI R9, RZ, 0xa, R13 ;  /* 0x0000000aff097819 */ /* 0x000fe2000001160d */
[----:B------:R-:W-:Y:S01]  /*1230*/  HADD2 R31, R31, -1056, -1056 ;  /* 0xe420e4201f1f7430 */ /* 0x000fe20000000000 */
[----:B------:R-:W-:-:S02]  /*1240*/  LOP3.LUT R35, R10, 0xf000f, RZ, 0xc0, !PT ;  /* 0x000f000f0a237812 */ /* 0x000fc400078ec0ff */
[----:B------:R-:W-:Y:S02]  /*1250*/  SHF.R.U32.HI R12, RZ, 0x6, R12 ;  /* 0x00000006ff0c7819 */ /* 0x000fe4000001160c */
[--C-:B------:R-:W-:Y:S01]  /*1260*/  SHF.R.U32.HI R10, RZ, 0xa, R14.reuse ;  /* 0x0000000aff0a7819 */ /* 0x100fe2000001160e */
[----:B------:R-:W-:Y:S01]  /*1270*/  HFMA2.MMA R16, R31, R20, R16 ;  /* 0x000000141f107235 */ /* 0x000fe20000000010 */
[----:B------:R-:W-:Y:S02]  /*1280*/  SHF.R.U32.HI R13, RZ, 0x6, R13 ;  /* 0x00000006ff0d7819 */ /* 0x000fe4000001160d */
[----:B------:R-:W-:Y:S02]  /*1290*/  SHF.R.U32.HI R11, RZ, 0xc, R11 ;  /* 0x0000000cff0b7819 */ /* 0x000fe4000001160b */
[----:B------:R-:W-:Y:S02]  /*12a0*/  SHF.R.U32.HI R14, RZ, 0x6, R14 ;  /* 0x00000006ff0e7819 */ /* 0x000fe4000001160e */
[----:B------:R-:W-:-:S02]  /*12b0*/  LOP3.LUT R31, R15, 0x3f003f, RZ, 0xc0, !PT ;  /* 0x003f003f0f1f7812 */ /* 0x000fc400078ec0ff */
[----:B------:R-:W-:Y:S02]  /*12c0*/  LOP3.LUT R12, R12, 0x3f003f, RZ, 0xc0, !PT ;  /* 0x003f003f0c0c7812 */ /* 0x000fe400078ec0ff */
[----:B------:R-:W-:Y:S02]  /*12d0*/  LOP3.LUT R9, R34, 0x300030, R9, 0xf8, !PT ;  /* 0x0030003022097812 */ /* 0x000fe400078ef809 */
        /* <DEDUP_REMOVED lines=8> */
[----:B------:R-:W-:Y:S01]  /*1360*/  LOP3.LUT R11, R34, 0x300030, R11, 0xf8, !PT ;  /* 0x00300030220b7812 */ /* 0x000fe200078ef80b */
[----:B------:R-:W-:Y:S01]  /*1370*/  HADD2 R34, R31, -1056, -1056 ;  /* 0xe420e4201f227430 */ /* 0x000fe20000000000 */
[----:B------:R-:W-:Y:S01]  /*1380*/  SHF.R.U32.HI R15, RZ, 0x6, R15 ;  /* 0x00000006ff0f7819 */ /* 0x000fe2000001160f */
[----:B------:R-:W-:Y:S01]  /*1390*/  HADD2 R31, R12, -1056, -1056 ;  /* 0xe420e4200c1f7430 */ /* 0x000fe20000000000 */
[----:B------:R-:W-:Y:S01]  /*13a0*/  LOP3.LUT R4, R4, 0x64006400, RZ, 0xfc, !PT ;  /* 0x6400640004047812 */ /* 0x000fe200078efcff */
[----:B------:R-:W-:Y:S01]  /*13b0*/  HADD2 R12, R13, -1056, -1056 ;  /* 0xe420e4200d0c7430 */ /* 0x000fe20000000000 */
[----:B------:R-:W-:Y:S01]  /*13c0*/  LOP3.LUT R7, R7, 0x64006400, RZ, 0xfc, !PT ;  /* 0x6400640007077812 */ /* 0x000fe200078efcff */
[----:B------:R-:W-:Y:S01]  /*13d0*/  HADD2 R13, R14, -1056, -1056 ;  /* 0xe420e4200e0d7430 */ /* 0x000fe20000000000 */
[----:B------:R-:W-:Y:S01]  /*13e0*/  LOP3.LUT R15, R15, 0x3f003f, RZ, 0xc0, !PT ;  /* 0x003f003f0f0f7812 */ /* 0x000fe200078ec0ff */
[-C--:B------:R-:W-:Y:S01]  /*13f0*/  HFMA2.MMA R18, R31, R21.reuse, R18 ;  /* 0x000000151f127235 */ /* 0x080fe20000000012 */
[----:B------:R-:W-:Y:S01]  /*1400*/  LOP3.LUT R6, R6, 0x64006400, RZ, 0xfc, !PT ;  /* 0x6400640006067812 */ /* 0x000fe200078efcff */
[-C--:B------:R-:W-:Y:S01]  /*1410*/  HFMA2 R17, R12, R21.reuse, R17 ;  /* 0x000000150c117231 */ /* 0x080fe20000000011 */
[----:B------:R-:W-:Y:S01]  /*1420*/  LOP3.LUT R10, R35, 0x300030, R10, 0xf8, !PT ;  /* 0x00300030230a7812 */ /* 0x000fe200078ef80a */
[----:B------:R-:W-:Y:S01]  /*1430*/  HFMA2.MMA R16, R13, R21, R16 ;  /* 0x000000150d107235 */ /* 0x000fe20000000010 */
        /* <DEDUP_REMOVED lines=10> */
[----:B------:R-:W-:Y:S01]  /*14e0*/  HADD2 R12, R15, -1056, -1056 ;  /* 0xe420e4200f0c7430 */ /* 0x000fe20000000000 */
[----:B------:R-:W-:Y:S01]  /*14f0*/  HFMA2.MMA R16, R7, R22, R16 ;  /* 0x0000001607107235 */ /* 0x000fe20000000010 */
[----:B------:R-:W-:Y:S01]  /*1500*/  HADD2 R4, R5, -1056, -1056 ;  /* 0xe420e42005047430 */ /* 0x000fe20000000000 */
[----:B------:R-:W-:Y:S01]  /*1510*/  LOP3.LUT R9, R9, 0x64006400, RZ, 0xfc, !PT ;  /* 0x6400640009097812 */ /* 0x000fe200078efcff */
[----:B------:R-:W-:Y:S01]  /*1520*/  HADD2 R5, R8, -1056, -1056 ;  /* 0xe420e42008057430 */ /* 0x000fe20000000000 */
[----:B------:R-:W-:Y:S01]  /*1530*/  LOP3.LUT R11, R11, 0x64006400, RZ, 0xfc, !PT ;  /* 0x640064000b0b7812 */ /* 0x000fe200078efcff */
[----:B------:R-:W-:-:S02]  /*1540*/  HFMA2 R19, R12, R21, R19 ;  /* 0x000000150c137231 */ /* 0x000fc40000000013 */
[----:B------:R-:W-:Y:S02]  /*1550*/  HADD2 R7, R10, -1056, -1056 ;  /* 0xe420e4200a077430 */ /* 0x000fe40000000000 */
[-C--:B------:R-:W-:Y:S01]  /*1560*/  HFMA2.MMA R18, R5, R23.reuse, R18 ;  /* 0x0000001705127235 */ /* 0x080fe20000000012 */
[----:B------:R-:W-:Y:S02]  /*1570*/  HFMA2 R19, R4, R22, R19 ;  /* 0x0000001604137231 */ /* 0x000fe40000000013 */
[----:B------:R-:W-:Y:S01]  /*1580*/  HADD2 R4, R9, -1056, -1056 ;  /* 0xe420e42009047430 */ /* 0x000fe20000000000 */
[----:B------:R-:W-:Y:S01]  /*1590*/  HFMA2.MMA R16, R7, R23, R16 ;  /* 0x0000001707107235 */ /* 0x000fe20000000010 */
        /* <DEDUP_REMOVED lines=11> */
.L_x_3096:
[----:B------:R-:W-:Y:S05]  /*1650*/  @P0 BRA `(.L_x_3097) ;  /* 0x00000b8000000947 */ /* 0x000fea0003800000 */
[----:B------:R-:W-:Y:S01]  /*1660*/  UIMAD UR8, UR5, 0xc, URZ ;  /* 0x0000000c050878a4 */ /* 0x000fe2000f8e023f */
[----:B------:R-:W-:Y:S01]  /*1670*/  IMAD.WIDE.U32 R20, R27, 0xc, R32 ;  /* 0x0000000c1b147825 */ /* 0x000fe200078e0020 */
[----:B------:R-:W1:Y:S04]  /*1680*/  LDS.128 R16, [UR4+0x20] ;  /* 0x00002004ff107984 */ /* 0x000e680008000c00 */
[----:B------:R-:W-:-:S05]  /*1690*/  IADD3 R21, R21, UR8, RZ ;  /* 0x0000000815157c10 */ /* 0x000fca000fffe0ff */
[----:B-----5:R-:W2:Y:S01]  /*16a0*/  LDG.E.128.CONSTANT R4, [R20.64] ;  /* 0x0000000614047981 */ /* 0x020ea2000c1e9d00 */
[----:B------:R-:W-:-:S05]  /*16b0*/  IMAD.WIDE R22, R27, 0x4, R20 ;  /* 0x000000041b167825 */ /* 0x000fca00078e0214 */
[----:B------:R3:W4:Y:S01]  /*16c0*/  LDG.E.128.CONSTANT R8, [R22.64] ;  /* 0x0000000616087981 */ /* 0x000722000c1e9d00 */
[----:B------:R-:W-:-:S06]  /*16d0*/  IMAD.WIDE R12, R27, 0x4, R22 ;  /* 0x000000041b0c7825 */ /* 0x000fcc00078e0216 */
[----:B------:R-:W4:Y:S01]  /*16e0*/  LDG.E.128.CONSTANT R12, [R12.64] ;  /* 0x000000060c0c7981 */ /* 0x000f22000c1e9d00 */
[----:B------:R-:W-:Y:S02]  /*16f0*/  PRMT R24, R24, 0x5410, R0 ;  /* 0x0000541018187816 */ /* 0x000fe40000000000 */
[----:B------:R-:W-:Y:S02]  /*1700*/  PRMT R2, R2, 0x5410, R3 ;  /* 0x0000541002027816 */ /* 0x000fe40000000003 */
[----:B--2---:R-:W-:Y:S02]  /*1710*/  LOP3.LUT R31, R4, 0x3f003f, RZ, 0xc0, !PT ;  /* 0x003f003f041f7812 */ /* 0x004fe400078ec0ff */
[----:B------:R-:W-:Y:S02]  /*1720*/  LOP3.LUT R36, R6, 0x3f003f, RZ, 0xc0, !PT ;  /* 0x003f003f06247812 */ /* 0x000fe400078ec0ff */
[----:B------:R-:W-:Y:S02]  /*1730*/  LOP3.LUT R31, R31, 0x64006400, RZ, 0xfc, !PT ;  /* 0x640064001f1f7812 */ /* 0x000fe400078efcff */
[----:B------:R-:W-:-:S02]  /*1740*/  LOP3.LUT R36, R36, 0x64006400, RZ, 0xfc, !PT ;  /* 0x6400640024247812 */ /* 0x000fc400078efcff */
[----:B------:R-:W-:Y:S01]  /*1750*/  SHF.R.U32.HI R34, RZ, 0x6, R4 ;  /* 0x00000006ff227819 */ /* 0x000fe20000011604 */
[----:B------:R-:W-:Y:S01]  /*1760*/  HADD2 R21, R31, -1056, -1056 ;  /* 0xe420e4201f157430 */ /* 0x000fe20000000000 */
[----:B------:R-:W-:Y:S01]  /*1770*/  LOP3.LUT R35, R5, 0x3f003f, RZ, 0xc0, !PT ;  /* 0x003f003f05237812 */ /* 0x000fe200078ec0ff */
[----:B------:R-:W-:Y:S01]  /*1780*/  HADD2 R31, R36, -1056, -1056 ;  /* 0xe420e420241f7430 */ /* 0x000fe20000000000 */
[----:B---3--:R-:W-:Y:S02]  /*1790*/  LOP3.LUT R23, R34, 0x3f003f, RZ, 0xc0, !PT ;  /* 0x003f003f22177812 */ /* 0x008fe400078ec0ff */
[----:B------:R-:W-:Y:S01]  /*17a0*/  LOP3.LUT R35, R35, 0x64006400, RZ, 0xfc, !PT ;  /* 0x6400640023237812 */ /* 0x000fe200078efcff */
[-C--:B-1----:R-:W-:Y:S01]  /*17b0*/  HFMA2.MMA R21, R21, R16.reuse, RZ ;  /* 0x0000001015157235 */ /* 0x082fe200000000ff */
[----:B------:R-:W-:Y:S01]  /*17c0*/  LOP3.LUT R23, R23, 0x64006400, RZ, 0xfc, !PT ;  /* 0x6400640017177812 */ /* 0x000fe200078efcff */
[----:B------:R-:W-:Y:S01]  /*17d0*/  HFMA2.MMA R20, R31, R16, RZ ;  /* 0x000000101f147235 */ /* 0x000fe200000000ff */
[----:B------:R-:W-:Y:S01]  /*17e0*/  SHF.R.U32.HI R31, RZ, 0x6, R5 ;  /* 0x00000006ff1f7819 */ /* 0x000fe20000011605 */
[----:B------:R-:W-:Y:S01]  /*17f0*/  HADD2 R35, R35, -1056, -1056 ;  /* 0xe420e42023237430 */ /* 0x000fe20000000000 */
[----:B------:R-:W-:Y:S01]  /*1800*/  LOP3.LUT R37, R7, 0x3f003f, RZ, 0xc0, !PT ;  /* 0x003f003f07257812 */ /* 0x000fe200078ec0ff */
[----:B------:R-:W-:Y:S01]  /*1810*/  HADD2 R34, R23, -1056, -1056 ;  /* 0xe420e42017227430 */ /* 0x000fe20000000000 */
[----:B------:R-:W-:Y:S01]  /*1820*/  LOP3.LUT R31, R31, 0x3f003f, RZ, 0xc0, !PT ;  /* 0x003f003f1f1f7812 */ /* 0x000fe200078ec0ff */
[----:B------:R-:W-:Y:S01]  /*1830*/  HFMA2 R22, R35, R16, RZ.H0_H0 ;  /* 0x0000001023167231 */ /* 0x000fe200000400ff */
[----:B------:R-:W-:-:S02]  /*1840*/  SHF.R.U32.HI R23, RZ, 0x6, R6 ;  /* 0x00000006ff177819 */ /* 0x000fc40000011606 */
[----:B------:R-:W-:Y:S01]  /*1850*/  LOP3.LUT R31, R31, 0x64006400, RZ, 0xfc, !PT ;  /* 0x640064001f1f7812 */ /* 0x000fe200078efcff */
[----:B------:R-:W-:Y:S01]  /*1860*/  HFMA2.MMA R21, R34, R17, R21 ;  /* 0x0000001122157235 */ /* 0x000fe20000000015 */
[----:B------:R-:W-:Y:S02]  /*1870*/  LOP3.LUT R23, R23, 0x3f003f, RZ, 0xc0, !PT ;  /* 0x003f003f17177812 */ /* 0x000fe400078ec0ff */
[----:B------:R-:W-:Y:S01]  /*1880*/  SHF.R.U32.HI R34, RZ, 0x6, R7 ;  /* 0x00000006ff227819 */ /* 0x000fe20000011607 */
[----:B------:R-:W-:Y:S01]  /*1890*/  HADD2 R35, R31, -1056, -1056 ;  /* 0xe420e4201f237430 */ /* 0x000fe20000000000 */
[----:B------:R-:W-:Y:S02]  /*18a0*/  LOP3.LUT R31, R23, 0x64006400, RZ, 0xfc, !PT ;  /* 0x64006400171f7812 */ /* 0x000fe400078efcff */
[----:B------:R-:W-:Y:S01]  /*18b0*/  LOP3.LUT R37, R37, 0x64006400, RZ, 0xfc, !PT ;  /* 0x6400640025257812 */ /* 0x000fe200078efcff */
[----:B------:R-:W-:Y:S01]  /*18c0*/  HFMA2 R22, R35, R17, R22 ;  /* 0x0000001123167231 */ /* 0x000fe20000000016 */
[----:B------:R-:W-:Y:S01]  /*18d0*/  LOP3.LUT R34, R34, 0x3f003f, RZ, 0xc0, !PT ;  /* 0x003f003f22227812 */ /* 0x000fe200078ec0ff */
[----:B------:R-:W-:Y:S01]  /*18e0*/  HADD2 R31, R31, -1056, -1056 ;  /* 0xe420e4201f1f7430 */ /* 0x000fe20000000000 */
[----:B----4-:R-:W-:Y:S01]  /*18f0*/  LOP3.LUT R23, R8, 0x3f003f, RZ, 0xc0, !PT ;  /* 0x003f003f08177812 */ /* 0x010fe200078ec0ff */
[----:B------:R-:W-:Y:S01]  /*1900*/  HADD2 R37, R37, -1056, -1056 ;  /* 0xe420e42025257430 */ /* 0x000fe20000000000 */
[----:B------:R-:W-:-:S02]  /*1910*/  LOP3.LUT R34, R34, 0x64006400, RZ, 0xfc, !PT ;  /* 0x6400640022227812 */ /* 0x000fc400078efcff */
[----:B------:R-:W-:Y:S01]  /*1920*/  LOP3.LUT R23, R23, 0x64006400, RZ, 0xfc, !PT ;  /* 0x6400640017177812 */ /* 0x000fe200078efcff */
[----:B------:R-:W-:Y:S01]  /*1930*/  HFMA2.MMA R20, R31, R17, R20 ;  /* 0x000000111f147235 */ /* 0x000fe20000000014 */
[----:B------:R-:W-:Y:S01]  /*1940*/  HFMA2 R16, R37, R16, RZ.H0_H0 ;  /* 0x0000001025107231 */ /* 0x000fe200000400ff */
[----:B------:R-:W-:Y:S01]  /*1950*/  SHF.R.U32.HI R4, RZ, 0xc, R4 ;  /* 0x0000000cff047819 */ /* 0x000fe20000011604 */
[----:B------:R-:W-:Y:S01]  /*1960*/  HADD2 R31, R34, -1056, -1056 ;  /* 0xe420e420221f7430 */ /* 0x000fe20000000000 */
[----:B------:R-:W-:Y:S01]  /*1970*/  SHF.R.U32.HI R6, RZ, 0xc, R6 ;  /* 0x0000000cff067819 */ /* 0x000fe20000011606 */
[----:B------:R-:W-:Y:S01]  /*1980*/  HADD2 R34, R23, -1056, -1056 ;  /* 0xe420e42017227430 */ /* 0x000fe20000000000 */
[----:B------:R-:W-:Y:S01]  /*1990*/  LOP3.LUT R23, R11, 0x3f003f, RZ, 0xc0, !PT ;  /* 0x003f003f0b177812 */ /* 0x000fe200078ec0ff */
[----:B------:R-:W-:Y:S01]  /*19a0*/  HFMA2 R31, R31, R17, R16 ;  /* 0x000000111f1f7231 */ /* 0x000fe20000000010 */
[----:B------:R-:W-:Y:S02]  /*19b0*/  LOP3.LUT R17, R10, 0x3f003f, RZ, 0xc0, !PT ;  /* 0x003f003f0a117812 */ /* 0x000fe400078ec0ff */
[----:B------:R-:W-:Y:S01]  /*19c0*/  LOP3.LUT R16, R9, 0x3f003f, RZ, 0xc0, !PT ;  /* 0x003f003f09107812 */ /* 0x000fe200078ec0ff */
[----:B------:R-:W-:Y:S01]  /*19d0*/  HFMA2.MMA R21, R34, R18, R21 ;  /* 0x0000001222157235 */ /* 0x000fe20000000015 */
[----:B------:R-:W-:-:S02]  /*19e0*/  LOP3.LUT R17, R17, 0x64006400, RZ, 0xfc, !PT ;  /* 0x6400640011117812 */ /* 0x000fc400078efcff */
[----:B------:R-:W-:Y:S02]  /*19f0*/  LOP3.LUT R16, R16, 0x64006400, RZ, 0xfc, !PT ;  /* 0x6400640010107812 */ /* 0x000fe400078efcff */
[----:B------:R-:W-:Y:S01]  /*1a00*/  LOP3.LUT R23, R23, 0x64006400, RZ, 0xfc, !PT ;  /* 0x6400640017177812 */ /* 0x000fe200078efcff */
[----:B------:R-:W-:Y:S02]  /*1a10*/  HADD2 R37, R17, -1056, -1056 ;  /* 0xe420e42011257430 */ /* 0x000fe40000000000 */
[----:B------:R-:W-:Y:S02]  /*1a20*/  HADD2 R35, R16, -1056, -1056 ;  /* 0xe420e42010237430 */ /* 0x000fe40000000000 */
[----:B------:R-:W-:Y:S01]  /*1a30*/  HADD2 R34, R23, -1056, -1056 ;  /* 0xe420e42017227430 */ /* 0x000fe20000000000 */
[----:B------:R-:W-:Y:S01]  /*1a40*/  SHF.R.U32.HI R23, RZ, 0x6, R11 ;  /* 0x00000006ff177819 */ /* 0x000fe2000001160b */
[----:B------:R-:W-:Y:S01]  /*1a50*/  HFMA2.MMA R16, R37, R18, R20 ;  /* 0x0000001225107235 */ /* 0x000fe20000000014 */
[-C--:B------:R-:W-:Y:S01]  /*1a60*/  HFMA2 R17, R35, R18.reuse, R22 ;  /* 0x0000001223117231 */ /* 0x080fe20000000016 */
[----:B------:R-:W-:Y:S01]  /*1a70*/  SHF.R.U32.HI R20, RZ, 0x6, R8 ;  /* 0x00000006ff147819 */ /* 0x000fe20000011608 */
[----:B------:R-:W-:Y:S01]  /*1a80*/  HFMA2 R31, R34, R18, R31 ;  /* 0x00000012221f7231 */ /* 0x000fe2000000001f */
[----:B------:R-:W-:-:S02]  /*1a90*/  SHF.R.U32.HI R22, RZ, 0x6, R9 ;  /* 0x00000006ff167819 */ /* 0x000fc40000011609 */
[----:B------:R-:W-:Y:S02]  /*1aa0*/  LOP3.LUT R20, R20, 0x3f003f, RZ, 0xc0, !PT ;  /* 0x003f003f14147812 */ /* 0x000fe400078ec0ff */
[----:B------:R-:W-:Y:S02]  /*1ab0*/  SHF.R.U32.HI R18, RZ, 0x6, R10 ;  /* 0x00000006ff127819 */ /* 0x000fe4000001160a */
        /* <DEDUP_REMOVED lines=20> */
[----:B------:R-:W-:Y:S02]  /*1c00*/  SHF.R.U32.HI R4, RZ, 0x8, R12 ;  /* 0x00000008ff047819 */ /* 0x000fe4000001160c */
        /* <DEDUP_REMOVED lines=93> */
.L_x_3097:
        /* <DEDUP_REMOVED lines=8> */
.L_x_3095:
[----:B------:R-:W0:Y:S02]  /*2260*/  S2R R2, SR_CTAID.Y ;  /* 0x0000000000027919 */ /* 0x000e240000002600 */
[----:B0-----:R-:W-:-:S13]  /*2270*/  ISETP.GE.AND P0, PT, R2, c[0x0][0x188], PT ;  /* 0x0000620002007a0c */ /* 0x001fda0003f06270 */
[----:B------:R-:W-:Y:S05]  /*2280*/  @P0 EXIT ;  /* 0x000000000000094d */ /* 0x000fea0003800000 */
[----:B------:R-:W0:Y:S01]  /*2290*/  S2R R0, SR_CTAID.X ;  /* 0x0000000000007919 */ /* 0x000e220000002500 */
[----:B-----5:R-:W-:Y:S01]  /*22a0*/  IMAD.MOV.U32 R5, RZ, RZ, 0x2 ;  /* 0x00000002ff057424 */ /* 0x020fe200078e00ff */
[----:B------:R-:W-:Y:S02]  /*22b0*/  HMUL2 R7, R26, R28.H0_H0 ;  /* 0x2000001c1a077232 */ /* 0x000fe40000000000 */
[----:B------:R-:W0:Y:S02]  /*22c0*/  S2R R3, SR_TID.X ;  /* 0x0000000000037919 */ /* 0x000e240000002100 */
[----:B0-----:R-:W-:-:S04]  /*22d0*/  IMAD R0, R0, 0x20, R3 ;  /* 0x0000002000007824 */ /* 0x001fc800078e0203 */
        /* <DEDUP_REMOVED lines=10> */
.L_x_3102:
[----:B------:R-:W0:Y:S02]  /*2380*/  LDS R4, [R0] ;  /* 0x0000000000047984 */ /* 0x000e240000000800 */
[----:B0-----:R-:W-:-:S06]  /*2390*/  HADD2 R5, R4, R7 ;  /* 0x0000000704057230 */ /* 0x001fcc0000000000 */
[----:B------:R-:W0:Y:S02]  /*23a0*/  ATOMS.CAST.SPIN R5, [R0], R4, R5 ;  /* 0x000000040005738d */ /* 0x000e240001800005 */
[----:B0-----:R-:W-:-:S13]  /*23b0*/  ISETP.EQ.U32.AND P0, PT, R5, 0x1, PT ;  /* 0x000000010500780c */ /* 0x001fda0003f02070 */
[----:B------:R-:W-:Y:S05]  /*23c0*/  @!P0 BRA `(.L_x_3102) ;  /* 0xffffffb000008947 */ /* 0x000fea000383ffff */
[----:B------:R-:W-:Y:S05]  /*23d0*/  BRA `(.L_x_3100) ;  /* 0x0000003000007947 */ /* 0x000fea0003800000 */
.L_x_3101:
[----:B------:R-:W2:Y:S02]  /*23e0*/  LD.E R0, [R2.64] ;  /* 0x0000000602007980 */ /* 0x000ea4000c101900 */
[----:B--2---:R-:W-:-:S05]  /*23f0*/  IMAD.IADD R5, R7, 0x1, R0 ;  /* 0x0000000107057824 */ /* 0x004fca00078e0200 */
[----:B------:R0:W-:Y:S02]  /*2400*/  ST.E [R2.64], R5 ;  /* 0x0000000502007985 */ /* 0x0001e4000c101906 */
.L_x_3100:
[----:B------:R-:W-:Y:S05]  /*2410*/  BSYNC B0 ;  /* 0x0000000000007941 */ /* 0x000fea0003800000 */
.L_x_3099:
[----:B------:R-:W2:Y:S02]  /*2420*/  ATOM.E.ADD.F16x2.RN.STRONG.GPU P0, RZ, [R2.64+0x4], R25 ;  /* 0x0000041902ff798a */ /* 0x000ea4000810e9c6 */
[----:B--2---:R-:W-:Y:S05]  /*2430*/  @P0 EXIT ;  /* 0x000000000000094d */ /* 0x004fea0003800000 */
[----:B------:R-:W1:Y:S02]  /*2440*/  QSPC.E.S P0, RZ, [R2+0x4] ;  /* 0x0000040002ff73aa */ /* 0x000e640000000500 */
[----:B-1----:R-:W-:Y:S05]  /*2450*/  @!P0 BRA `(.L_x_3103) ;  /* 0x0000008000008947 */ /* 0x002fea0003800000 */
[----:B0-----:R-:W-:-:S04]  /*2460*/  IADD3 R2, R2, 0x4, RZ ;  /* 0x0000000402027810 */ /* 0x001fc80007ffe0ff */
[----:B------:R-:W-:-:S05]  /*2470*/  LOP3.LUT R2, R2, 0xffffff, RZ, 0xc0, !PT ;  /* 0x00ffffff02027812 */ /* 0x000fca00078ec0ff */
.L_x_3104:
[----:B------:R-:W0:Y:S02]  /*2480*/  LDS R4, [R2] ;  /* 0x0000000002047984 */ /* 0x000e240000000800 */
[----:B0-----:R-:W-:-:S10]  /*2490*/  HFMA2.MMA R5, R4, 1, 1, R25 ;  /* 0x3c003c0004057835 */ /* 0x001fd40000000019 */
[----:B------:R-:W0:Y:S02]  /*24a0*/  ATOMS.CAST.SPIN R5, [R2], R4, R5 ;  /* 0x000000040205738d */ /* 0x000e240001800005 */
[----:B0-----:R-:W-:-:S13]  /*24b0*/  ISETP.EQ.U32.AND P0, PT, R5, 0x1, PT ;  /* 0x000000010500780c */ /* 0x001fda0003f02070 */
[----:B------:R-:W-:Y:S05]  /*24c0*/  @!P0 BRA `(.L_x_3104) ;  /* 0xffffffb000008947 */ /* 0x000fea000383ffff */
[----:B------:R-:W-:Y:S05]  /*24d0*/  EXIT ;  /* 0x000000000000794d */ /* 0x000fea0003800000 */
.L_x_3103:
[----:B------:R-:W2:Y:S02]  /*24e0*/  LD.E R0, [R2.64+0x4] ;  /* 0x0000040602007980 */ /* 0x000ea4000c101900 */
[----:B0-2---:R-:W-:-:S05]  /*24f0*/  IMAD.IADD R5, R25, 0x1, R0 ;  /* 0x0000000119057824 */ /* 0x005fca00078e0200 */
[----:B------:R-:W-:Y:S01]  /*2500*/  ST.E [R2.64+0x4], R5 ;  /* 0x0000040502007985 */ /* 0x000fe2000c101906 */
[----:B------:R-:W-:Y:S05]  /*2510*/  EXIT ;  /* 0x000000000000794d */ /* 0x000fea0003800000 */
.L_x_3105:
        /* <DEDUP_REMOVED lines=14> */
.L_x_3330:


//--------------------- .text._Z23gemm_half_q_half_kernelILi1ELi48ELb1ELb1ELi32EEvPK6__halfPKjS4_S2_PS0_iiiiPKtS7_iiiiiibS2_i --------------------------
	.section	.text._Z23gemm_half_q_half_kernelILi1ELi48ELb1ELb1ELi32EEvPK6__halfPKjS4_S2_PS0_iiiiPKtS7_iiiiiibS2_i,"ax",@progbits
	.sectioninfo	@"SHI_REGISTERS=55"
	.align	128
        .global         _Z23gemm_half_q_half_kernelILi1ELi48ELb1ELb1ELi32EEvPK6__halfPKjS4_S2_PS0_iiiiPKtS7_iiiiiibS2_i
        .type           _Z23gemm_half_q_half_kernelILi1ELi48ELb1ELb1ELi32EEvPK6__halfPKjS4_S2_PS0_iiiiPKtS7_iiiiiibS2_i,@function
        .size           _Z23gemm_half_q_half_kernelILi1ELi48ELb1ELb1ELi32EEvPK6__halfPKjS4_S2_PS0_iiiiPKtS7_iiiiiibS2_i,(.L_x_3331 - _Z23gemm_half_q_half_kernelILi1ELi48ELb1ELb1ELi32EEvPK6__halfPKjS4_S2_PS0_iiiiPKtS7_iiiiiibS2_i)
        .other          _Z23gemm_half_q_half_kernelILi1ELi48ELb1ELb1ELi32EEvPK6__halfPKjS4_S2_PS0_iiiiPKtS7_iiiiiibS2_i,@"STO_CUDA_ENTRY STV_DEFAULT"
_Z23gemm_half_q_half_kernelILi1ELi48ELb1ELb1ELi32EEvPK6__halfPKjS4_S2_PS0_iiiiPKtS7_iiiiiibS2_i:
.text._Z23gemm_half_q_half_kernelILi1ELi48ELb1ELb1ELi32EEvPK6__halfPKjS4_S2_PS0_iiiiPKtS7_iiiiiibS2_i:
[----:B------:R-:W-:Y:S02]  /*0000*/  IMAD.MOV.U32 R1, RZ, RZ, c[0x0][0x28] ;  /* 0x00000a00ff017624 */ /* 0x000fe400078e00ff */
[----:B------:R-:W0:Y:S01]  /*0010*/  S2R R6, SR_CTAID.Y ;  /* 0x0000000000067919 */ /* 0x000e220000002600 */
[----:B------:R-:W-:Y:S01]  /*0020*/  PRMT R0, RZ, 0x7610, R0 ;  /* 0x00007610ff007816 */ /* 0x000fe20000000000 */
[----:B------:R-:W-:Y:S01]  /*0030*/  ULDC.64 UR6, c[0x0][0x118] ;  /* 0x0000460000067ab9 */ /* 0x000fe20000000a00 */
[----:B0-----:R-:W-:-:S04]  /*0040*/  IADD3 R17, -R6, c[0x0][0x188], RZ ;  /* 0x0000620006117a10 */ /* 0x001fc80007ffe1ff */
[----:B------:R-:W-:-:S13]  /*0050*/  ISETP.GE.AND P0, PT, R17, 0x1, PT ;  /* 0x000000011100780c */ /* 0x000fda0003f06270 */
[----:B------:R-:W-:Y:S02]  /*0060*/  @P0 IMAD.MOV.U32 R2, RZ, RZ, c[0x0][0x1c8] ;  /* 0x00007200ff020624 */ /* 0x000fe400078e00ff */
[----:B------:R-:W-:-:S05]  /*0070*/  @P0 IMAD.MOV.U32 R3, RZ, RZ, c[0x0][0x1cc] ;  /* 0x00007300ff030624 */ /* 0x000fca00078e00ff */
[----:B------:R-:W2:Y:S02]  /*0080*/  @P0 LDG.E.U16 R0, [R2.64] ;  /* 0x0000000602000981 */ /* 0x000ea4000c1e1500 */
[----:B--2---:R-:W-:-:S13]  /*0090*/  ISETP.EQ.OR P1, PT, R0, RZ, !P0 ;  /* 0x000000ff0000720c */ /* 0x004fda0004722670 */
        /* <DEDUP_REMOVED lines=11> */
[----:B------:R-:W-:Y:S02]  /*0150*/  ISETP.GE.OR P1, PT, R11, R2, !P0 ;  /* 0x000000020b00720c */ /* 0x000fe40004726670 */
        /* <DEDUP_REMOVED lines=23> */
.L_x_3107:
[----:B------:R-:W-:Y:S05]  /*02d0*/  BSYNC B0 ;  /* 0x0000000000007941 */ /* 0x000fea0003800000 */
.L_x_3106:
[----:B------:R-:W-:Y:S05]  /*02e0*/  @P2 EXIT ;  /* 0x000000000000294d */ /* 0x000fea0003800000 */
[C---:B------:R-:W-:Y:S01]  /*02f0*/  ISETP.GT.AND P4, PT, R25.reuse, c[0x0][0x1a8], PT ;  /* 0x00006a0019007a0c */ /* 0x040fe20003f84270 */
[----:B------:R-:W1:Y:S01]  /*0300*/  LDC.S8 R18, c[0x0][0x1c0] ;  /* 0x00007000ff127b82 */ /* 0x000e620000000200 */
[C---:B------:R-:W-:Y:S02]  /*0310*/  ISETP.GT.AND P6, PT, R25.reuse, c[0x0][0x1ac], PT ;  /* 0x00006b0019007a0c */ /* 0x040fe40003fc4270 */
[C---:B------:R-:W-:Y:S02]  /*0320*/  ISETP.GT.AND P5, PT, R25.reuse, c[0x0][0x1b0], PT ;  /* 0x00006c0019007a0c */ /* 0x040fe40003fa4270 */
[----:B------:R-:W-:-:S02]  /*0330*/  ISETP.GT.AND P3, PT, R25, c[0x0][0x1b8], PT ;  /* 0x00006e0019007a0c */ /* 0x000fc40003f64270 */
[C---:B------:R-:W-:Y:S02]  /*0340*/  ISETP.GT.AND P2, PT, R25.reuse, c[0x0][0x1b4], PT ;  /* 0x00006d0019007a0c */ /* 0x040fe40003f44270 */
[----:B------:R-:W-:-:S03]  /*0350*/  IMNMX R9, R25, c[0x0][0x1a8], PT ;  /* 0x00006a0019097a17 */ /* 0x000fc60003800200 */
[C---:B0-----:R-:W-:Y:S02]  /*0360*/  @P4 IMNMX R5, R25.reuse, c[0x0][0x1ac], PT ;  /* 0x00006b0019054a17 */ /* 0x041fe40003800200 */
[----:B------:R-:W-:Y:S02]  /*0370*/  @P6 IMNMX R7, R25, c[0x0][0x1b0], PT ;  /* 0x00006c0019076a17 */ /* 0x000fe40003800200 */
[----:B------:R-:W-:Y:S02]  /*0380*/  @P4 IADD3 R5, R5, -c[0x0][0x1a8], RZ ;  /* 0x80006a0005054a10 */ /* 0x000fe40007ffe0ff */
[----:B------:R-:W-:Y:S02]  /*0390*/  SHF.R.S32.HI R10, RZ, 0x1f, R9 ;  /* 0x0000001fff0a7819 */ /* 0x000fe40000011409 */
[----:B------:R-:W-:Y:S02]  /*03a0*/  @P4 SHF.R.S32.HI R8, RZ, 0x1f, R5 ;  /* 0x0000001fff084819 */ /* 0x000fe40000011405 */
[----:B------:R-:W-:-:S02]  /*03b0*/  @P6 IADD3 R7, R7, -c[0x0][0x1ac], RZ ;  /* 0x80006b0007076a10 */ /* 0x000fc40007ffe0ff */
[----:B------:R-:W-:Y:S02]  /*03c0*/  LEA.HI R15, R10, R9, RZ, 0x5 ;  /* 0x000000090a0f7211 */ /* 0x000fe400078f28ff */
[----:B------:R-:W-:Y:S02]  /*03d0*/  @P4 LEA.HI R8, R8, R5, RZ, 0x5 ;  /* 0x0000000508084211 */ /* 0x000fe400078f28ff */
[C---:B------:R-:W-:Y:S02]  /*03e0*/  @P5 IMNMX R5, R25.reuse, c[0x0][0x1b4], PT ;  /* 0x00006d0019055a17 */ /* 0x040fe40003800200 */
[----:B------:R-:W-:Y:S02]  /*03f0*/  @P6 SHF.R.S32.HI R10, RZ, 0x1f, R7 ;  /* 0x0000001fff0a6819 */ /* 0x000fe40000011407 */
[C---:B------:R-:W-:Y:S02]  /*0400*/  @P3 IMNMX R12, R25.reuse, c[0x0][0x1bc], PT ;  /* 0x00006f00190c3a17 */ /* 0x040fe40003800200 */
[----:B------:R-:W-:-:S02]  /*0410*/  @P2 IMNMX R9, R25, c[0x0][0x1b8], PT ;  /* 0x00006e0019092a17 */ /* 0x000fc40003800200 */
[----:B------:R-:W-:Y:S02]  /*0420*/  @P5 IADD3 R5, R5, -c[0x0][0x1b0], RZ ;  /* 0x80006c0005055a10 */ /* 0x000fe40007ffe0ff */
[----:B------:R-:W-:Y:S01]  /*0430*/  @P6 LEA.HI R10, R10, R7, RZ, 0x5 ;  /* 0x000000070a0a6211 */ /* 0x000fe200078f28ff */
[----:B-1----:R-:W-:Y:S01]  /*0440*/  IMAD.MOV.U32 R7, RZ, RZ, R18 ;  /* 0x000000ffff077224 */ /* 0x002fe200078e0012 */
[----:B------:R-:W-:Y:S02]  /*0450*/  @P3 IADD3 R13, R12, -c[0x0][0x1b8], RZ ;  /* 0x80006e000c0d3a10 */ /* 0x000fe40007ffe0ff */
[----:B------:R-:W-:Y:S02]  /*0460*/  @P2 IADD3 R11, R9, -c[0x0][0x1b4], RZ ;  /* 0x80006d00090b2a10 */ /* 0x000fe40007ffe0ff */
[----:B------:R-:W-:Y:S02]  /*0470*/  @P5 SHF.R.S32.HI R12, RZ, 0x1f, R5 ;  /* 0x0000001fff0c5819 */ /* 0x000fe40000011405 */
[----:B------:R-:W-:Y:S01]  /*0480*/  ISETP.NE.AND P1, PT, R7, RZ, PT ;  /* 0x000000ff0700720c */ /* 0x000fe20003f25270 */
[----:B------:R-:W-:Y:S01]  /*0490*/  IMAD.MOV.U32 R7, RZ, RZ, RZ ;  /* 0x000000ffff077224 */ /* 0x000fe200078e00ff */
[----:B------:R-:W-:-:S02]  /*04a0*/  @P6 SHF.R.S32.HI R10, RZ, 0x5, R10 ;  /* 0x00000005ff0a6819 */ /* 0x000fc4000001140a */
[----:B------:R-:W-:Y:S02]  /*04b0*/  @P2 SHF.R.S32.HI R14, RZ, 0x1f, R11 ;  /* 0x0000001fff0e2819 */ /* 0x000fe4000001140b */
[----:B------:R-:W-:Y:S02]  /*04c0*/  @P3 SHF.R.S32.HI R16, RZ, 0x1f, R13 ;  /* 0x0000001fff103819 */ /* 0x000fe4000001140d */
[----:B------:R-:W-:Y:S01]  /*04d0*/  @P5 LEA.HI R9, R12, R5, RZ, 0x5 ;  /* 0x000000050c095211 */ /* 0x000fe200078f28ff */
[----:B------:R-:W-:Y:S01]  /*04e0*/  IMAD.MOV.U32 R5, RZ, RZ, RZ ;  /* 0x000000ffff057224 */ /* 0x000fe200078e00ff */
[----:B------:R-:W-:Y:S01]  /*04f0*/  @P4 SHF.R.S32.HI R8, RZ, 0x5, R8 ;  /* 0x00000005ff084819 */ /* 0x000fe20000011408 */
[----:B------:R-:W-:Y:S01]  /*0500*/  @P6 IMAD R5, R10, 0x5, RZ ;  /* 0x000000050a056824 */ /* 0x000fe200078e02ff */
[----:B------:R-:W-:Y:S01]  /*0510*/  ISETP.NE.OR P1, PT, R4, RZ, !P1 ;  /* 0x000000ff0400720c */ /* 0x000fe20004f25670 */
[----:B------:R-:W-:Y:S01]  /*0520*/  IMAD.MOV.U32 R12, RZ, RZ, RZ ;  /* 0x000000ffff0c7224 */ /* 0x000fe200078e00ff */
[----:B------:R-:W-:Y:S01]  /*0530*/  @P2 LEA.HI R14, R14, R11, RZ, 0x5 ;  /* 0x0000000b0e0e2211 */ /* 0x000fe200078f28ff */
[----:B------:R-:W-:Y:S01]  /*0540*/  @P4 IMAD R7, R8, 0x6, RZ ;  /* 0x0000000608074824 */ /* 0x000fe200078e02ff */
[----:B------:R-:W-:-:S02]  /*0550*/  @P3 LEA.HI R16, R16, R13, RZ, 0x5 ;  /* 0x0000000d10103211 */ /* 0x000fc400078f28ff */
[----:B------:R-:W-:Y:S02]  /*0560*/  @P5 SHF.R.S32.HI R9, RZ, 0x5, R9 ;  /* 0x00000005ff095819 */ /* 0x000fe40000011409 */
[----:B------:R-:W-:Y:S02]  /*0570*/  SHF.R.S32.HI R10, RZ, 0x5, R15 ;  /* 0x00000005ff0a7819 */ /* 0x000fe4000001140f */
[----:B------:R-:W-:Y:S01]  /*0580*/  ISETP.LT.OR P1, PT, R17, 0x1, P1 ;  /* 0x000000011100780c */ /* 0x000fe20000f21670 */
[----:B------:R-:W-:Y:S01]  /*0590*/  @P5 IMAD.SHL.U32 R12, R9, 0x4, RZ ;  /* 0x00000004090c5824 */ /* 0x000fe200078e00ff */
[----:B------:R-:W-:Y:S01]  /*05a0*/  @P2 SHF.R.S32.HI R14, RZ, 0x5, R14 ;  /* 0x00000005ff0e2819 */ /* 0x000fe2000001140e */
[----:B------:R-:W-:Y:S01]  /*05b0*/  IMAD R7, R10, 0x8, R7 ;  /* 0x000000080a077824 */ /* 0x000fe200078e0207 */
[----:B------:R-:W-:Y:S01]  /*05c0*/  @P3 SHF.R.S32.HI R16, RZ, 0x5, R16 ;  /* 0x00000005ff103819 */ /* 0x000fe20000011410 */
[----:B------:R-:W-:Y:S01]  /*05d0*/  CS2R R8, SRZ ;  /* 0x0000000000087805 */ /* 0x000fe2000001ff00 */
[C---:B------:R-:W-:Y:S01]  /*05e0*/  ISETP.GE.AND P5, PT, R25.reuse, R2, PT ;  /* 0x000000021900720c */ /* 0x040fe20003fa6270 */
[----:B------:R-:W-:Y:S01]  /*05f0*/  @P2 IMAD R8, R14, 0x3, RZ ;  /* 0x000000030e082824 */ /* 0x000fe200078e02ff */
[----:B------:R-:W-:Y:S01]  /*0600*/  IADD3 R5, R12, R7, R5 ;  /* 0x000000070c057210 */ /* 0x000fe20007ffe005 */
[----:B------:R-:W-:Y:S01]  /*0610*/  @P3 IMAD.SHL.U32 R9, R16, 0x2, RZ ;  /* 0x0000000210093824 */ /* 0x000fe200078e00ff */
[----:B------:R-:W-:-:S03]  /*0620*/  ISETP.GE.OR P2, PT, R25, c[0x0][0x1ac], P5 ;  /* 0x00006b0019007a0c */ /* 0x000fc60002f46670 */
[----:B------:R-:W-:Y:S01]  /*0630*/  @!P1 IMAD.MOV.U32 R11, RZ, RZ, 0x2 ;  /* 0x00000002ff0b9424 */ /* 0x000fe200078e00ff */
[----:B------:R-:W-:Y:S01]  /*0640*/  IADD3 R5, R9, R5, R8 ;  /* 0x0000000509057210 */ /* 0x000fe20007ffe008 */
[----:B------:R-:W-:-:S04]  /*0650*/  @!P1 IMAD R10, R6, c[0x0][0x18c], R3 ;  /* 0x00006300060a9a24 */ /* 0x000fc800078e0203 */
[----:B------:R-:W-:Y:S01]  /*0660*/  IMAD R8, R5, c[0x0][0x18c], RZ ;  /* 0x0000630005087a24 */ /* 0x000fe200078e02ff */
[----:B------:R-:W-:Y:S01]  /*0670*/  SHF.R.S32.HI R5, RZ, 0x1f, R3 ;  /* 0x0000001fff057819 */ /* 0x000fe20000011403 */
[----:B------:R-:W-:-:S03]  /*0680*/  @!P1 IMAD.WIDE R10, R10, R11, c[0x0][0x180] ;  /* 0x000060000a0a9625 */ /* 0x000fc600078e020b */
[----:B------:R-:W-:Y:S02]  /*0690*/  IADD3 R7, P3, R3, R8, RZ ;  /* 0x0000000803077210 */ /* 0x000fe40007f7e0ff */
[----:B------:R0:W-:Y:S04]  /*06a0*/  @!P1 STG.E.64 [R10.64], RZ ;  /* 0x000000ff0a009986 */ /* 0x0001e8000c101b06 */
[----:B------:R-:W-:Y:S01]  /*06b0*/  BAR.SYNC.DEFER_BLOCKING 0x0 ;  /* 0x0000000000007b1d */ /* 0x000fe20000010000 */
[----:B------:R-:W-:Y:S02]  /*06c0*/  LEA R26, P4, R7, c[0x0][0x168], 0x2 ;  /* 0x00005a00071a7a11 */ /* 0x000fe400078810ff */
[----:B------:R-:W-:-:S03]  /*06d0*/  LEA.HI.X.SX32 R8, R8, R5, 0x1, P3 ;  /* 0x0000000508087211 */ /* 0x000fc600018f0eff */
        /* <DEDUP_REMOVED lines=12> */
.L_x_3109:
        /* <DEDUP_REMOVED lines=41> */
.L_x_3108:
[----:B0-----:R-:W-:Y:S01]  /*0a30*/  UMOV UR4, URZ ;  /* 0x0000003f00047c82 */ /* 0x001fe20008000000 */
[----:B------:R-:W-:Y:S02]  /*0a40*/  LEA.HI.X R27, R7, c[0x0][0x16c], R8, 0x2, P4 ;  /* 0x00005b00071b7a11 */ /* 0x000fe400020f1408 */
[----:B------:R-:W-:Y:S02]  /*0a50*/  PRMT R36, RZ, 0x5410, RZ ;  /* 0x00005410ff247816 */ /* 0x000fe400000000ff */
[----:B------:R-:W-:Y:S01]  /*0a60*/  PRMT R7, RZ, 0x5410, RZ ;  /* 0x00005410ff077816 */ /* 0x000fe200000000ff */
[----:B------:R-:W-:Y:S05]  /*0a70*/  @P2 BRA `(.L_x_3110) ;  /* 0x000017f000002947 */ /* 0x000fea0003800000 */
[----:B------:R-:W-:Y:S01]  /*0a80*/  PRMT R7, R0, 0x9910, RZ ;  /* 0x0000991000077816 */ /* 0x000fe200000000ff */
[----:B------:R-:W-:Y:S01]  /*0a90*/  ULDC UR5, c[0x0][0x18c] ;  /* 0x0000630000057ab9 */ /* 0x000fe20000000800 */
[----:B------:R-:W-:Y:S01]  /*0aa0*/  PRMT R36, RZ, 0x5410, RZ ;  /* 0x00005410ff247816 */ /* 0x000fe200000000ff */
[----:B------:R-:W-:Y:S01]  /*0ab0*/  USHF.R.S32.HI UR5, URZ, 0x1f, UR5 ;  /* 0x0000001f3f057899 */ /* 0x000fe20008011405 */
[----:B------:R-:W-:Y:S01]  /*0ac0*/  ISETP.EQ.OR P2, PT, R7, RZ, !P0 ;  /* 0x000000ff0700720c */ /* 0x000fe20004742670 */
[----:B------:R-:W-:Y:S01]  /*0ad0*/  UMOV UR4, URZ ;  /* 0x0000003f00047c82 */ /* 0x000fe20008000000 */
[----:B------:R-:W-:-:S09]  /*0ae0*/  PRMT R7, RZ, 0x5410, RZ ;  /* 0x00005410ff077816 */ /* 0x000fd200000000ff */
.L_x_3113:
        /* <DEDUP_REMOVED lines=9> */
[--C-:B------:R-:W-:Y:S02]  /*0b80*/  SHF.R.U32.HI R31, RZ, 0xc, R8.reuse ;  /* 0x0000000cff1f7819 */ /* 0x100fe40000011608 */
[----:B------:R-:W-:Y:S02]  /*0b90*/  SHF.R.U32.HI R8, RZ, 0x6, R8 ;  /* 0x00000006ff087819 */ /* 0x000fe40000011608 */
[----:B------:R-:W-:Y:S02]  /*0ba0*/  LOP3.LUT R34, R34, 0x64006400, RZ, 0xfc, !PT ;  /* 0x6400640022227812 */ /* 0x000fe400078efcff */
[----:B--2---:R-:W-:Y:S02]  /*0bb0*/  LOP3.LUT R32, R11, 0x3f003f, RZ, 0xc0, !PT ;  /* 0x003f003f0b207812 */ /* 0x004fe400078ec0ff */
[----:B------:R-:W-:Y:S01]  /*0bc0*/  LOP3.LUT R8, R8, 0x3f003f, RZ, 0xc0, !PT ;  /* 0x003f003f08087812 */ /* 0x000fe200078ec0ff */
[----:B------:R-:W-:Y:S01]  /*0bd0*/  HADD2 R33, R34, -1056, -1056 ;  /* 0xe420e42022217430 */ /* 0x000fe20000000000 */
[----:B------:R-:W-:-:S02]  /*0be0*/  LOP3.LUT R35, R9, 0x3f003f, RZ, 0xc0, !PT ;  /* 0x003f003f09237812 */ /* 0x000fc400078ec0ff */
[--C-:B------:R-:W-:Y:S02]  /*0bf0*/  SHF.R.U32.HI R28, RZ, 0xc, R9.reuse ;  /* 0x0000000cff1c7819 */ /* 0x100fe40000011609 */
[----:B------:R-:W-:Y:S02]  /*0c00*/  SHF.R.U32.HI R9, RZ, 0x6, R9 ;  /* 0x00000006ff097819 */ /* 0x000fe40000011609 */
[----:B------:R-:W-:Y:S02]  /*0c10*/  LOP3.LUT R32, R32, 0x64006400, RZ, 0xfc, !PT ;  /* 0x6400640020207812 */ /* 0x000fe400078efcff */
[----:B------:R-:W-:Y:S02]  /*0c20*/  LOP3.LUT R37, R10, 0x3f003f, RZ, 0xc0, !PT ;  /* 0x003f003f0a257812 */ /* 0x000fe400078ec0ff */
[----:B------:R-:W-:Y:S01]  /*0c30*/  LOP3.LUT R8, R8, 0x64006400, RZ, 0xfc, !PT ;  /* 0x6400640008087812 */ /* 0x000fe200078efcff */
[----:B------:R-:W-:Y:S01]  /*0c40*/  HADD2 R39, R32, -1056, -1056 ;  /* 0xe420e42020277430 */ /* 0x000fe20000000000 */
[----:B------:R-:W-:-:S02]  /*0c50*/  SHF.R.U32.HI R24, RZ, 0xc, R10 ;  /* 0x0000000cff187819 */ /* 0x000fc4000001160a */
[----:B------:R-:W-:Y:S02]  /*0c60*/  SHF.R.U32.HI R10, RZ, 0x6, R10 ;  /* 0x00000006ff0a7819 */ /* 0x000fe4000001160a */
[----:B------:R-:W-:Y:S01]  /*0c70*/  LOP3.LUT R35, R35, 0x64006400, RZ, 0xfc, !PT ;  /* 0x6400640023237812 */ /* 0x000fe200078efcff */
[----:B-1----:R-:W-:Y:S01]  /*0c80*/  HFMA2.MMA R32, R33, R20, RZ ;  /* 0x0000001421207235 */ /* 0x002fe200000000ff */
[----:B------:R-:W-:Y:S01]  /*0c90*/  LOP3.LUT R9, R9, 0x3f003f, RZ, 0xc0, !PT ;  /* 0x003f003f09097812 */ /* 0x000fe200078ec0ff */
[----:B------:R-:W-:Y:S01]  /*0ca0*/  HADD2 R33, R8, -1056, -1056 ;  /* 0xe420e42008217430 */ /* 0x000fe20000000000 */
[--C-:B------:R-:W-:Y:S01]  /*0cb0*/  SHF.R.U32.HI R30, RZ, 0xc, R11.reuse ;  /* 0x0000000cff1e7819 */ /* 0x100fe2000001160b */
[----:B------:R-:W-:Y:S01]  /*0cc0*/  HADD2 R35, R35, -1056, -1056 ;  /* 0xe420e42023237430 */ /* 0x000fe20000000000 */
[----:B------:R-:W-:Y:S02]  /*0cd0*/  SHF.R.U32.HI R11, RZ, 0x6, R11 ;  /* 0x00000006ff0b7819 */ /* 0x000fe4000001160b */
[----:B------:R-:W-:Y:S01]  /*0ce0*/  LOP3.LUT R37, R37, 0x64006400, RZ, 0xfc, !PT ;  /* 0x6400640025257812 */ /* 0x000fe200078efcff */
[----:B------:R-:W-:Y:S01]  /*0cf0*/  HFMA2 R34, R35, R20, RZ.H0_H0 ;  /* 0x0000001423227231 */ /* 0x000fe200000400ff */
[----:B------:R-:W-:Y:S01]  /*0d00*/  LOP3.LUT R9, R9, 0x64006400, RZ, 0xfc, !PT ;  /* 0x6400640009097812 */ /* 0x000fe200078efcff */
[----:B------:R-:W-:Y:S01]  /*0d10*/  HFMA2.MMA R33, R33, R21, R32 ;  /* 0x0000001521217235 */ /* 0x000fe20000000020 */
[----:B------:R-:W-:Y:S01]  /*0d20*/  LOP3.LUT R10, R10, 0x3f003f, RZ, 0xc0, !PT ;  /* 0x003f003f0a0a7812 */ /* 0x000fe200078ec0ff */
[----:B------:R-:W-:Y:S01]  /*0d30*/  HADD2 R37, R37, -1056, -1056 ;  /* 0xe420e42025257430 */ /* 0x000fe20000000000 */
[----:B------:R-:W-:Y:S01]  /*0d40*/  LOP3.LUT R11, R11, 0x3f003f, RZ, 0xc0, !PT ;  /* 0x003f003f0b0b7812 */ /* 0x000fe200078ec0ff */
[----:B------:R-:W-:Y:S01]  /*0d50*/  HADD2 R9, R9, -1056, -1056 ;  /* 0xe420e42009097430 */ /* 0x000fe20000000000 */
[----:B------:R-:W-:-:S02]  /*0d60*/  LOP3.LUT R10, R10, 0x64006400, RZ, 0xfc, !PT ;  /* 0x640064000a0a7812 */ /* 0x000fc400078efcff */
[----:B------:R-:W-:Y:S01]  /*0d70*/  LOP3.LUT R32, R11, 0x64006400, RZ, 0xfc, !PT ;  /* 0x640064000b207812 */ /* 0x000fe200078efcff */
[----:B------:R-:W-:Y:S01]  /*0d80*/  HFMA2.MMA R35, R37, R20, RZ ;  /* 0x0000001425237235 */ /* 0x000fe200000000ff */
[----:B------:R-:W-:Y:S01]  /*0d90*/  HFMA2 R34, R9, R21, R34 ;  /* 0x0000001509227231 */ /* 0x000fe20000000022 */
[----:B------:R-:W-:Y:S01]  /*0da0*/  LOP3.LUT R41, R31, 0xf000f, RZ, 0xc0, !PT ;  /* 0x000f000f1f297812 */ /* 0x000fe200078ec0ff */
[----:B------:R-:W-:Y:S01]  /*0db0*/  HADD2 R10, R10, -1056, -1056 ;  /* 0xe420e4200a0a7430 */ /* 0x000fe20000000000 */
[----:B------:R-:W-:Y:S01]  /*0dc0*/  LOP3.LUT R43, R28, 0xf000f, RZ, 0xc0, !PT ;  /* 0x000f000f1c2b7812 */ /* 0x000fe200078ec0ff */
[----:B------:R-:W-:Y:S01]  /*0dd0*/  HFMA2 R20, R39, R20, RZ.H0_H0 ;  /* 0x0000001427147231 */ /* 0x000fe200000400ff */
[----:B------:R-:W-:Y:S01]  /*0de0*/  PRMT R3, R3, 0x5410, R4 ;  /* 0x0000541003037816 */ /* 0x000fe20000000004 */
[----:B------:R-:W-:Y:S01]  /*0df0*/  HADD2 R37, R32, -1056, -1056 ;  /* 0xe420e42020257430 */ /* 0x000fe20000000000 */
[----:B------:R-:W-:Y:S01]  /*0e00*/  PRMT R5, R5, 0x5410, R6 ;  /* 0x0000541005057816 */ /* 0x000fe20000000006 */
[----:B------:R-:W-:-:S02]  /*0e10*/  HFMA2.MMA R35, R10, R21, R35 ;  /* 0x000000150a237235 */ /* 0x000fc40000000023 */
[----:B------:R-:W-:Y:S01]  /*0e20*/  HFMA2 R32, R37, R21, R20 ;  /* 0x0000001525207231 */ /* 0x000fe20000000014 */
[----:B---3--:R-:W-:Y:S02]  /*0e30*/  LOP3.LUT R11, R14, 0x3f003f, RZ, 0xc0, !PT ;  /* 0x003f003f0e0b7812 */ /* 0x008fe400078ec0ff */
        /* <DEDUP_REMOVED lines=8> */
[----:B------:R-:W-:Y:S01]  /*0ec0*/  SHF.R.U32.HI R11, RZ, 0x6, R14 ;  /* 0x00000006ff0b7819 */ /* 0x000fe2000001160e */
[-C--:B------:R-:W-:Y:S01]  /*0ed0*/  HFMA2.MMA R35, R10, R22.reuse, R35 ;  /* 0x000000160a237235 */ /* 0x080fe20000000023 */
[----:B------:R-:W-:Y:S01]  /*0ee0*/  HFMA2 R34, R9, R22, R34 ;  /* 0x0000001609227231 */ /* 0x000fe20000000022 */
[----:B------:R-:W-:Y:S01]  /*0ef0*/  SHF.R.U32.HI R10, RZ, 0x6, R13 ;  /* 0x00000006ff0a7819 */ /* 0x000fe2000001160d */
[----:B------:R-:W-:Y:S01]  /*0f00*/  HADD2 R8, R8, -1056, -1056 ;  /* 0xe420e42008087430 */ /* 0x000fe20000000000 */
[----:B------:R-:W-:Y:S02]  /*0f10*/  SHF.R.U32.HI R9, RZ, 0x6, R12 ;  /* 0x00000006ff097819 */ /* 0x000fe4000001160c */
[----:B------:R-:W-:Y:S02]  /*0f20*/  SHF.R.U32.HI R21, RZ, 0x6, R15 ;  /* 0x00000006ff157819 */ /* 0x000fe4000001160f */
        /* <DEDUP_REMOVED lines=16> */
[----:B----4-:R-:W-:Y:S01]  /*1030*/  LOP3.LUT R37, R16, 0x3f003f, RZ, 0xc0, !PT ;  /* 0x003f003f10257812 */ /* 0x010fe200078ec0ff */
[----:B------:R-:W-:Y:S01]  /*1040*/  HADD2 R11, R21, -1056, -1056 ;  /* 0xe420e420150b7430 */ /* 0x000fe20000000000 */
[----:B------:R-:W-:Y:S01]  /*1050*/  LOP3.LUT R12, R18, 0x3f003f, RZ, 0xc0, !PT ;  /* 0x003f003f120c7812 */ /* 0x000fe200078ec0ff */
[-C--:B------:R-:W-:Y:S01]  /*1060*/  HFMA2.MMA R22, R9, R23.reuse, R8 ;  /* 0x0000001709167235 */ /* 0x080fe20000000008 */
[-C--:B------:R-:W-:Y:S01]  /*1070*/  HFMA2 R20, R33, R23.reuse, R34 ;  /* 0x0000001721147231 */ /* 0x080fe20000000022 */
[----:B------:R-:W-:Y:S01]  /*1080*/  HFMA2.MMA R21, R10, R23, R35 ;  /* 0x000000170a157235 */ /* 0x000fe20000000023 */
[----:B------:R-:W-:Y:S01]  /*1090*/  HFMA2 R23, R11, R23, R32 ;  /* 0x000000170b177231 */ /* 0x000fe20000000020 */
[--C-:B------:R-:W-:Y:S01]  /*10a0*/  SHF.R.U32.HI R38, RZ, 0x8, R16.reuse ;  /* 0x00000008ff267819 */ /* 0x100fe20000011610 */
[----:B------:R-:W1:Y:S01]  /*10b0*/  LDS.128 R8, [UR4+0x10] ;  /* 0x00001004ff087984 */ /* 0x000e620008000c00 */
[----:B------:R-:W-:-:S02]  /*10c0*/  SHF.R.U32.HI R40, RZ, 0xa, R16 ;  /* 0x0000000aff287819 */ /* 0x000fc40000011610 */
[--C-:B------:R-:W-:Y:S02]  /*10d0*/  SHF.R.U32.HI R44, RZ, 0x8, R18.reuse ;  /* 0x00000008ff2c7819 */ /* 0x100fe40000011612 */
[----:B------:R-:W-:Y:S02]  /*10e0*/  SHF.R.U32.HI R32, RZ, 0xa, R18 ;  /* 0x0000000aff207819 */ /* 0x000fe40000011612 */
[----:B------:R-:W-:Y:S02]  /*10f0*/  SHF.R.U32.HI R16, RZ, 0x6, R16 ;  /* 0x00000006ff107819 */ /* 0x000fe40000011610 */
[----:B------:R-:W-:Y:S02]  /*1100*/  SHF.R.U32.HI R18, RZ, 0x6, R18 ;  /* 0x00000006ff127819 */ /* 0x000fe40000011612 */
[--C-:B------:R-:W-:Y:S02]  /*1110*/  SHF.R.U32.HI R42, RZ, 0x8, R17.reuse ;  /* 0x00000008ff2a7819 */ /* 0x100fe40000011611 */
[----:B------:R-:W-:-:S02]  /*1120*/  SHF.R.U32.HI R35, RZ, 0xa, R17 ;  /* 0x0000000aff237819 */ /* 0x000fc40000011611 */
[----:B------:R-:W-:Y:S02]  /*1130*/  LOP3.LUT R33, R17, 0x3f003f, RZ, 0xc0, !PT ;  /* 0x003f003f11217812 */ /* 0x000fe400078ec0ff */
[--C-:B------:R-:W-:Y:S02]  /*1140*/  SHF.R.U32.HI R45, RZ, 0x8, R19.reuse ;  /* 0x00000008ff2d7819 */ /* 0x100fe40000011613 */
[----:B------:R-:W-:Y:S02]  /*1150*/  SHF.R.U32.HI R34, RZ, 0xa, R19 ;  /* 0x0000000aff227819 */ /* 0x000fe40000011613 */
[----:B------:R-:W-:Y:S02]  /*1160*/  LOP3.LUT R31, R19, 0x3f003f, RZ, 0xc0, !PT ;  /* 0x003f003f131f7812 */ /* 0x000fe400078ec0ff */
[----:B------:R-:W-:Y:S02]  /*1170*/  SHF.R.U32.HI R17, RZ, 0x6, R17 ;  /* 0x00000006ff117819 */ /* 0x000fe40000011611 */
[----:B------:R-:W-:-:S02]  /*1180*/  SHF.R.U32.HI R19, RZ, 0x6, R19 ;  /* 0x00000006ff137819 */ /* 0x000fc40000011613 */
[----:B------:R-:W-:Y:S02]  /*1190*/  LOP3.LUT R37, R37, 0x64006400, RZ, 0xfc, !PT ;  /* 0x6400640025257812 */ /* 0x000fe400078efcff */
[----:B------:R-:W-:Y:S02]  /*11a0*/  LOP3.LUT R12, R12, 0x64006400, RZ, 0xfc, !PT ;  /* 0x640064000c0c7812 */ /* 0x000fe400078efcff */
[----:B------:R-:W-:Y:S01]  /*11b0*/  SHF.R.U32.HI R13, RZ, 0xc, R13 ;  /* 0x0000000cff0d7819 */ /* 0x000fe2000001160d */
[----:B------:R-:W-:Y:S01]  /*11c0*/  HADD2 R37, R37, -1056, -1056 ;  /* 0xe420e42025257430 */ /* 0x000fe20000000000 */
[----:B------:R-:W-:Y:S01]  /*11d0*/  SHF.R.U32.HI R14, RZ, 0xc, R14 ;  /* 0x0000000cff0e7819 */ /* 0x000fe2000001160e */
[----:B------:R-:W-:Y:S01]  /*11e0*/  HADD2 R12, R12, -1056, -1056 ;  /* 0xe420e4200c0c7430 */ /* 0x000fe20000000000 */
[----:B------:R-:W-:Y:S02]  /*11f0*/  LOP3.LUT R16, R16, 0x3f003f, RZ, 0xc0, !PT ;  /* 0x003f003f10107812 */ /* 0x000fe400078ec0ff */
[----:B------:R-:W-:-:S02]  /*1200*/  LOP3.LUT R18, R18, 0x3f003f, RZ, 0xc0, !PT ;  /* 0x003f003f12127812 */ /* 0x000fc400078ec0ff */
[----:B------:R-:W-:Y:S01]  /*1210*/  LOP3.LUT R28, R41, 0x300030, R38, 0xf8, !PT ;  /* 0x00300030291c7812 */ /* 0x000fe200078ef826 */
[-C--:B-1----:R-:W-:Y:S01]  /*1220*/  HFMA2.MMA R22, R37, R8.reuse, R22 ;  /* 0x0000000825167235 */ /* 0x082fe20000000016 */
[----:B------:R-:W-:Y:S01]  /*1230*/  LOP3.LUT R33, R33, 0x64006400, RZ, 0xfc, !PT ;  /* 0x6400640021217812 */ /* 0x000fe200078efcff */
[----:B------:R-:W-:Y:S01]  /*1240*/  HFMA2.MMA R21, R12, R8, R21 ;  /* 0x000000080c157235 */ /* 0x000fe20000000015 */
[----:B------:R-:W-:Y:S02]  /*1250*/  LOP3.LUT R31, R31, 0x64006400, RZ, 0xfc, !PT ;  /* 0x640064001f1f7812 */ /* 0x000fe400078efcff */
[----:B------:R-:W-:Y:S01]  /*1260*/  LOP3.LUT R38, R43, 0x300030, R42, 0xf8, !PT ;  /* 0x003000302b267812 */ /* 0x000fe200078ef82a */
[----:B------:R-:W-:Y:S01]  /*1270*/  HADD2 R33, R33, -1056, -1056 ;  /* 0xe420e42021217430 */ /* 0x000fe20000000000 */
[----:B------:R-:W-:Y:S02]  /*1280*/  LOP3.LUT R17, R17, 0x3f003f, RZ, 0xc0, !PT ;  /* 0x003f003f11117812 */ /* 0x000fe400078ec0ff */
[----:B------:R-:W-:Y:S01]  /*1290*/  LOP3.LUT R19, R19, 0x3f003f, RZ, 0xc0, !PT ;  /* 0x003f003f13137812 */ /* 0x000fe200078ec0ff */
[----:B------:R-:W-:Y:S01]  /*12a0*/  HFMA2 R20, R33, R8, R20 ;  /* 0x0000000821147231 */ /* 0x000fe20000000014 */
        /* <DEDUP_REMOVED lines=8> */
[----:B------:R-:W-:Y:S01]  /*1330*/  HADD2 R18, R18, -1056, -1056 ;  /* 0xe420e42012127430 */ /* 0x000fe20000000000 */
[----:B------:R-:W-:Y:S01]  /*1340*/  LOP3.LUT R41, R24, 0xf000f, RZ, 0xc0, !PT ;  /* 0x000f000f18297812 */ /* 0x000fe200078ec0ff */
[----:B------:R-:W-:Y:S01]  /*1350*/  HADD2 R17, R17, -1056, -1056 ;  /* 0xe420e42011117430 */ /* 0x000fe20000000000 */
[----:B------:R-:W-:Y:S01]  /*1360*/  LOP3.LUT R32, R13, 0x300030, R32, 0xf8, !PT ;  /* 0x003000300d207812 */ /* 0x000fe200078ef820 */
[----:B------:R-:W-:Y:S01]  /*1370*/  HADD2 R13, R16, -1056, -1056 ;  /* 0xe420e420100d7430 */ /* 0x000fe20000000000 */
[----:B------:R-:W-:Y:S01]  /*1380*/  LOP3.LUT R24, R30, 0xf000f, RZ, 0xc0, !PT ;  /* 0x000f000f1e187812 */ /* 0x000fe200078ec0ff */
[----:B------:R-:W-:Y:S01]  /*1390*/  HADD2 R8, R19, -1056, -1056 ;  /* 0xe420e42013087430 */ /* 0x000fe20000000000 */
[----:B------:R-:W-:Y:S01]  /*13a0*/  LOP3.LUT R39, R39, 0xf000f, RZ, 0xc0, !PT ;  /* 0x000f000f27277812 */ /* 0x000fe200078ec0ff */
[-C--:B------:R-:W-:Y:S01]  /*13b0*/  HFMA2 R20, R17, R9.reuse, R20 ;  /* 0x0000000911147231 */ /* 0x080fe20000000014 */
[----:B------:R-:W-:Y:S01]  /*13c0*/  LOP3.LUT R30, R41, 0x300030, R44, 0xf8, !PT ;  /* 0x00300030291e7812 */ /* 0x000fe200078ef82c */
[-C--:B------:R-:W-:Y:S01]  /*13d0*/  HFMA2.MMA R22, R13, R9.reuse, R22 ;  /* 0x000000090d167235 */ /* 0x080fe20000000016 */
[----:B------:R-:W-:Y:S01]  /*13e0*/  LOP3.LUT R28, R28, 0x64006400, RZ, 0xfc, !PT ;  /* 0x640064001c1c7812 */ /* 0x000fe200078efcff */
[----:B------:R-:W-:Y:S01]  /*13f0*/  HFMA2.MMA R21, R18, R9, R21 ;  /* 0x0000000912157235 */ /* 0x000fe20000000015 */
[----:B------:R-:W-:Y:S01]  /*1400*/  LOP3.LUT R40, R39, 0x300030, R40, 0xf8, !PT ;  /* 0x0030003027287812 */ /* 0x000fe200078ef828 */
[----:B------:R-:W-:Y:S01]  /*1410*/  HFMA2 R23, R8, R9, R23 ;  /* 0x0000000908177231 */ /* 0x000fe20000000017 */
[----:B------:R-:W-:Y:S01]  /*1420*/  LOP3.LUT R30, R30, 0x64006400, RZ, 0xfc, !PT ;  /* 0x640064001e1e7812 */ /* 0x000fe200078efcff */
[----:B------:R-:W-:Y:S01]  /*1430*/  HADD2 R9, R28, -1056, -1056 ;  /* 0xe420e4201c097430 */ /* 0x000fe20000000000 */
[----:B------:R-:W-:-:S02]  /*1440*/  SHF.R.U32.HI R15, RZ, 0xc, R15 ;  /* 0x0000000cff0f7819 */ /* 0x000fc4000001160f */
[----:B------:R-:W-:Y:S01]  /*1450*/  LOP3.LUT R40, R40, 0x64006400, RZ, 0xfc, !PT ;  /* 0x6400640028287812 */ /* 0x000fe200078efcff */
[----:B------:R-:W-:Y:S01]  /*1460*/  HADD2 R30, R30, -1056, -1056 ;  /* 0xe420e4201e1e7430 */ /* 0x000fe20000000000 */
[----:B------:R-:W-:Y:S01]  /*1470*/  LOP3.LUT R24, R24, 0x300030, R45, 0xf8, !PT ;  /* 0x0030003018187812 */ /* 0x000fe200078ef82d */
[-C--:B------:R-:W-:Y:S01]  /*1480*/  HFMA2.MMA R22, R9, R10.reuse, R22 ;  /* 0x0000000a09167235 */ /* 0x080fe20000000016 */
[----:B------:R-:W-:Y:S01]  /*1490*/  LOP3.LUT R15, R15, 0xf000f, RZ, 0xc0, !PT ;  /* 0x000f000f0f0f7812 */ /* 0x000fe200078ec0ff */
[----:B------:R-:W-:Y:S01]  /*14a0*/  HADD2 R9, R40, -1056, -1056 ;  /* 0xe420e42028097430 */ /* 0x000fe20000000000 */
[----:B------:R-:W-:Y:S01]  /*14b0*/  LOP3.LUT R32, R32, 0x64006400, RZ, 0xfc, !PT ;  /* 0x6400640020207812 */ /* 0x000fe200078efcff */
[----:B------:R-:W-:Y:S01]  /*14c0*/  HFMA2.MMA R21, R30, R10, R21 ;  /* 0x0000000a1e157235 */ /* 0x000fe20000000015 */
[----:B------:R-:W-:Y:S02]  /*14d0*/  LOP3.LUT R35, R42, 0x300030, R35, 0xf8, !PT ;  /* 0x003000302a237812 */ /* 0x000fe400078ef823 */
        /* <DEDUP_REMOVED lines=8> */
[----:B------:R-:W-:Y:S01]  /*1560*/  LOP3.LUT R34, R34, 0x64006400, RZ, 0xfc, !PT ;  /* 0x6400640022227812 */ /* 0x000fe200078efcff */
[----:B------:R-:W-:-:S02]  /*1570*/  HADD2 R24, R24, -1056, -1056 ;  /* 0xe420e42018187430 */ /* 0x000fc40000000000 */
[-C--:B------:R-:W-:Y:S02]  /*1580*/  HFMA2 R20, R13, R10.reuse, R20 ;  /* 0x0000000a0d147231 */ /* 0x080fe40000000014 */
[----:B------:R-:W-:Y:S02]  /*1590*/  HADD2 R35, R35, -1056, -1056 ;  /* 0xe420e42023237430 */ /* 0x000fe40000000000 */
        /* <DEDUP_REMOVED lines=12> */
.L_x_3111:
        /* <DEDUP_REMOVED lines=9> */
[----:B------:R-:W3:Y:S01]  /*16f0*/  LDG.E.128.CONSTANT R16, [R16.64] ;  /* 0x0000000610107981 */ /* 0x000ee2000c1e9d00 */
[----:B------:R-:W-:Y:S02]  /*1700*/  PRMT R3, R3, 0x5410, R4 ;  /* 0x0000541003037816 */ /* 0x000fe40000000004 */
[----:B------:R-:W-:Y:S02]  /*1710*/  PRMT R5, R5, 0x5410, R6 ;  /* 0x0000541005057816 */ /* 0x000fe40000000006 */
[----:B--2---:R-:W-:Y:S02]  /*1720*/  LOP3.LUT R37, R8, 0x3f003f, RZ, 0xc0, !PT ;  /* 0x003f003f08257812 */ /* 0x004fe400078ec0ff */
[--C-:B------:R-:W-:Y:S02]  /*1730*/  SHF.R.U32.HI R31, RZ, 0xc, R8.reuse ;  /* 0x0000000cff1f7819 */ /* 0x100fe40000011608 */
[----:B------:R-:W-:Y:S02]  /*1740*/  SHF.R.U32.HI R8, RZ, 0x6, R8 ;  /* 0x00000006ff087819 */ /* 0x000fe40000011608 */
[----:B------:R-:W-:-:S02]  /*1750*/  LOP3.LUT R38, R9, 0x3f003f, RZ, 0xc0, !PT ;  /* 0x003f003f09267812 */ /* 0x000fc400078ec0ff */
[--C-:B------:R-:W-:Y:S02]  /*1760*/  SHF.R.U32.HI R28, RZ, 0xc, R9.reuse ;  /* 0x0000000cff1c7819 */ /* 0x100fe40000011609 */
[----:B------:R-:W-:Y:S02]  /*1770*/  SHF.R.U32.HI R9, RZ, 0x6, R9 ;  /* 0x00000006ff097819 */ /* 0x000fe40000011609 */
        /* <DEDUP_REMOVED lines=10> */
[--C-:B------:R-:W-:Y:S01]  /*1820*/  SHF.R.U32.HI R24, RZ, 0xc, R10.reuse ;  /* 0x0000000cff187819 */ /* 0x100fe2000001160a */
[----:B---3--:R-:W-:Y:S01]  /*1830*/  HADD2 R35, R38, -1056, -1056 ;  /* 0xe420e42026237430 */ /* 0x008fe20000000000 */
[----:B------:R-:W-:Y:S01]  /*1840*/  LOP3.LUT R8, R8, 0x64006400, RZ, 0xfc, !PT ;  /* 0x6400640008087812 */ /* 0x000fe200078efcff */
[----:B------:R-:W-:Y:S01]  /*1850*/  HADD2 R41, R33, -1056, -1056 ;  /* 0xe420e42021297430 */ /* 0x000fe20000000000 */
[----:B------:R-:W-:Y:S01]  /*1860*/  SHF.R.U32.HI R10, RZ, 0x6, R10 ;  /* 0x00000006ff0a7819 */ /* 0x000fe2000001160a */
[-C--:B-1----:R-:W-:Y:S01]  /*1870*/  HFMA2.MMA R34, R39, R20.reuse, RZ ;  /* 0x0000001427227235 */ /* 0x082fe200000000ff */
[----:B------:R-:W-:Y:S01]  /*1880*/  LOP3.LUT R9, R9, 0x64006400, RZ, 0xfc, !PT ;  /* 0x6400640009097812 */ /* 0x000fe200078efcff */
[----:B------:R-:W-:Y:S01]  /*1890*/  HADD2 R33, R8, -1056, -1056 ;  /* 0xe420e42008217430 */ /* 0x000fe20000000000 */
[--C-:B------:R-:W-:Y:S01]  /*18a0*/  SHF.R.U32.HI R30, RZ, 0xc, R11.reuse ;  /* 0x0000000cff1e7819 */ /* 0x100fe2000001160b */
[----:B------:R-:W-:Y:S01]  /*18b0*/  HFMA2.MMA R8, R37, R20, RZ ;  /* 0x0000001425087235 */ /* 0x000fe200000000ff */
[----:B------:R-:W-:Y:S01]  /*18c0*/  LOP3.LUT R10, R10, 0x3f003f, RZ, 0xc0, !PT ;  /* 0x003f003f0a0a7812 */ /* 0x000fe200078ec0ff */
[----:B------:R-:W-:Y:S01]  /*18d0*/  HADD2 R38, R9, -1056, -1056 ;  /* 0xe420e42009267430 */ /* 0x000fe20000000000 */
[----:B------:R-:W-:Y:S01]  /*18e0*/  SHF.R.U32.HI R11, RZ, 0x6, R11 ;  /* 0x00000006ff0b7819 */ /* 0x000fe2000001160b */
[-C--:B------:R-:W-:Y:S01]  /*18f0*/  HFMA2 R9, R35, R20.reuse, RZ.H0_H0 ;  /* 0x0000001423097231 */ /* 0x080fe200000400ff */
[----:B------:R-:W-:Y:S01]  /*1900*/  LOP3.LUT R10, R10, 0x64006400, RZ, 0xfc, !PT ;  /* 0x640064000a0a7812 */ /* 0x000fe200078efcff */
[----:B------:R-:W-:Y:S01]  /*1910*/  HFMA2 R35, R41, R20, RZ.H0_H0 ;  /* 0x0000001429237231 */ /* 0x000fe200000400ff */
[----:B------:R-:W-:Y:S01]  /*1920*/  LOP3.LUT R20, R11, 0x3f003f, RZ, 0xc0, !PT ;  /* 0x003f003f0b147812 */ /* 0x000fe200078ec0ff */
[----:B------:R-:W-:Y:S01]  /*1930*/  HFMA2.MMA R32, R33, R21, R8 ;  /* 0x0000001521207235 */ /* 0x000fe20000000008 */
[----:B----4-:R-:W-:Y:S01]  /*1940*/  LOP3.LUT R11, R14, 0x3f003f, RZ, 0xc0, !PT ;  /* 0x003f003f0e0b7812 */ /* 0x010fe200078ec0ff */
[----:B------:R-:W-:Y:S01]  /*1950*/  HFMA2 R33, R38, R21, R9 ;  /* 0x0000001526217231 */ /* 0x000fe20000000009 */
[----:B------:R-:W-:Y:S01]  /*1960*/  LOP3.LUT R9, R13, 0x3f003f, RZ, 0xc0, !PT ;  /* 0x003f003f0d097812 */ /* 0x000fe200078ec0ff */
[----:B------:R-:W-:Y:S01]  /*1970*/  HADD2 R37, R10, -1056, -1056 ;  /* 0xe420e4200a257430 */ /* 0x000fe20000000000 */
[----:B------:R-:W-:-:S02]  /*1980*/  LOP3.LUT R11, R11, 0x64006400, RZ, 0xfc, !PT ;  /* 0x640064000b0b7812 */ /* 0x000fc400078efcff */
[----:B------:R-:W-:Y:S02]  /*1990*/  LOP3.LUT R9, R9, 0x64006400, RZ, 0xfc, !PT ;  /* 0x6400640009097812 */ /* 0x000fe400078efcff */
[----:B------:R-:W-:Y:S01]  /*19a0*/  LOP3.LUT R8, R12, 0x3f003f, RZ, 0xc0, !PT ;  /* 0x003f003f0c087812 */ /* 0x000fe200078ec0ff */
[----:B------:R-:W-:Y:S01]  /*19b0*/  HFMA2.MMA R34, R37, R21, R34 ;  /* 0x0000001525227235 */ /* 0x000fe20000000022 */
[----:B------:R-:W-:Y:S01]  /*19c0*/  HADD2 R11, R11, -1056, -1056 ;  /* 0xe420e4200b0b7430 */ /* 0x000fe20000000000 */
[----:B------:R-:W-:Y:S01]  /*19d0*/  LOP3.LUT R20, R20, 0x64006400, RZ, 0xfc, !PT ;  /* 0x6400640014147812 */ /* 0x000fe200078efcff */
[----:B------:R-:W-:Y:S01]  /*19e0*/  HADD2 R10, R9, -1056, -1056 ;  /* 0xe420e420090a7430 */ /* 0x000fe20000000000 */
[----:B------:R-:W-:Y:S02]  /*19f0*/  LOP3.LUT R8, R8, 0x64006400, RZ, 0xfc, !PT ;  /* 0x6400640008087812 */ /* 0x000fe400078efcff */
[----:B------:R-:W-:Y:S01]  /*1a00*/  SHF.R.U32.HI R9, RZ, 0x6, R12 ;  /* 0x00000006ff097819 */ /* 0x000fe2000001160c */
[----:B------:R-:W-:Y:S01]  /*1a10*/  HFMA2.MMA R34, R11, R22, R34 ;  /* 0x000000160b227235 */ /* 0x000fe20000000022 */
[----:B------:R-:W-:Y:S01]  /*1a20*/  HADD2 R20, R20, -1056, -1056 ;  /* 0xe420e42014147430 */ /* 0x000fe20000000000 */
[----:B------:R-:W-:Y:S01]  /*1a30*/  SHF.R.U32.HI R11, RZ, 0x6, R14 ;  /* 0x00000006ff0b7819 */ /* 0x000fe2000001160e */
[----:B------:R-:W-:Y:S01]  /*1a40*/  HFMA2 R33, R10, R22, R33 ;  /* 0x000000160a217231 */ /* 0x000fe20000000021 */
[----:B------:R-:W-:Y:S01]  /*1a50*/  SHF.R.U32.HI R10, RZ, 0x6, R13 ;  /* 0x00000006ff0a7819 */ /* 0x000fe2000001160d */
[----:B------:R-:W-:Y:S01]  /*1a60*/  HADD2 R37, R8, -1056, -1056 ;  /* 0xe420e42008257430 */ /* 0x000fe20000000000 */
[----:B------:R-:W-:Y:S01]  /*1a70*/  LOP3.LUT R9, R9, 0x3f003f, RZ, 0xc0, !PT ;  /* 0x003f003f09097812 */ /* 0x000fe200078ec0ff */
[----:B------:R-:W-:Y:S01]  /*1a80*/  HFMA2 R35, R20, R21, R35 ;  /* 0x0000001514237231 */ /* 0x000fe20000000023 */
[----:B------:R-:W-:-:S02]  /*1a90*/  LOP3.LUT R11, R11, 0x3f003f, RZ, 0xc0, !PT ;  /* 0x003f003f0b0b7812 */ /* 0x000fc400078ec0ff */
[----:B------:R-:W-:Y:S01]  /*1aa0*/  LOP3.LUT R20, R15, 0x3f003f, RZ, 0xc0, !PT ;  /* 0x003f003f0f147812 */ /* 0x000fe200078ec0ff */
[----:B------:R-:W-:Y:S01]  /*1ab0*/  HFMA2.MMA R8, R37, R22, R32 ;  /* 0x0000001625087235 */ /* 0x000fe20000000020 */
[----:B------:R-:W-:Y:S02]  /*1ac0*/  SHF.R.U32.HI R21, RZ, 0x6, R15 ;  /* 0x00000006ff157819 */ /* 0x000fe4000001160f */
        /* <DEDUP_REMOVED lines=10> */
[----:B------:R-:W-:Y:S01]  /*1b70*/  SHF.R.U32.HI R39, RZ, 0xc, R12 ;  /* 0x0000000cff277819 */ /* 0x000fe2000001160c */
[----:B------:R-:W-:Y:S01]  /*1b80*/  HADD2 R10, R10, -1056, -1056 ;  /* 0xe420e4200a0a7430 */ /* 0x000fe20000000000 */
[----:B------:R-:W-:Y:S01]  /*1b90*/  LOP3.LUT R37, R16, 0x3f003f, RZ, 0xc0, !PT ;  /* 0x003f003f10257812 */ /* 0x000fe200078ec0ff */
[----:B------:R-:W-:Y:S01]  /*1ba0*/  HFMA2 R35, R20, R22, R35 ;  /* 0x0000001614237231 */ /* 0x000fe20000000023 */
[-C--:B------:R-:W-:Y:S01]  /*1bb0*/  HFMA2.MMA R22, R9, R23.reuse, R8 ;  /* 0x0000001709167235 */ /* 0x080fe20000000008 */
[----:B------:R-:W-:Y:S01]  /*1bc0*/  HADD2 R32, R21, -1056, -1056 ;  /* 0xe420e42015207430 */ /* 0x000fe20000000000 */
[----:B------:R-:W-:Y:S01]  /*1bd0*/  HFMA2.MMA R21, R11, R23, R34 ;  /* 0x000000170b157235 */ /* 0x000fe20000000022 */
[-C--:B------:R-:W-:Y:S01]  /*1be0*/  HFMA2 R20, R10, R23.reuse, R33 ;  /* 0x000000170a147231 */ /* 0x080fe20000000021 */
[----:B------:R-:W-:Y:S01]  /*1bf0*/  LOP3.LUT R12, R18, 0x3f003f, RZ, 0xc0, !PT ;  /* 0x003f003f120c7812 */ /* 0x000fe200078ec0ff */
[----:B------:R-:W1:Y:S01]  /*1c00*/  LDS.128 R8, [UR4+0x30] ;  /* 0x00003004ff087984 */ /* 0x000e620008000c00 */
[----:B------:R-:W-:Y:S01]  /*1c10*/  HFMA2 R23, R32, R23, R35 ;  /* 0x0000001720177231 */ /* 0x000fe20000000023 */
[----:B------:R-:W-:-:S02]  /*1c20*/  SHF.R.U32.HI R38, RZ, 0x8, R16 ;  /* 0x00000008ff267819 */ /* 0x000fc40000011610 */
[----:B------:R-:W-:Y:S02]  /*1c30*/  SHF.R.U32.HI R40, RZ, 0xa, R16 ;  /* 0x0000000aff287819 */ /* 0x000fe40000011610 */
[--C-:B------:R-:W-:Y:S02]  /*1c40*/  SHF.R.U32.HI R44, RZ, 0x8, R18.reuse ;  /* 0x00000008ff2c7819 */ /* 0x100fe40000011612 */
[----:B------:R-:W-:Y:S02]  /*1c50*/  SHF.R.U32.HI R32, RZ, 0xa, R18 ;  /* 0x0000000aff207819 */ /* 0x000fe40000011612 */
[----:B------:R-:W-:Y:S02]  /*1c60*/  LOP3.LUT R41, R31, 0xf000f, RZ, 0xc0, !PT ;  /* 0x000f000f1f297812 */ /* 0x000fe400078ec0ff */
[----:B------:R-:W-:Y:S02]  /*1c70*/  SHF.R.U32.HI R16, RZ, 0x6, R16 ;  /* 0x00000006ff107819 */ /* 0x000fe40000011610 */
[----:B------:R-:W-:-:S02]  /*1c80*/  SHF.R.U32.HI R18, RZ, 0x6, R18 ;  /* 0x00000006ff127819 */ /* 0x000fc40000011612 */
[--C-:B------:R-:W-:Y:S02]  /*1c90*/  SHF.R.U32.HI R42, RZ, 0x8, R17.reuse ;  /* 0x00000008ff2a7819 */ /* 0x100fe40000011611 */
[----:B------:R-:W-:Y:S02]  /*1ca0*/  SHF.R.U32.HI R35, RZ, 0xa, R17 ;  /* 0x0000000aff237819 */ /* 0x000fe40000011611 */
[----:B------:R-:W-:Y:S02]  /*1cb0*/  LOP3.LUT R33, R17, 0x3f003f, RZ, 0xc0, !PT ;  /* 0x003f003f11217812 */ /* 0x000fe400078ec0ff */
[--C-:B------:R-:W-:Y:S02]  /*1cc0*/  SHF.R.U32.HI R45, RZ, 0x8, R19.reuse ;  /* 0x00000008ff2d7819 */ /* 0x100fe40000011613 */
[----:B------:R-:W-:Y:S02]  /*1cd0*/  SHF.R.U32.HI R34, RZ, 0xa, R19 ;  /* 0x0000000aff227819 */ /* 0x000fe40000011613 */
[----:B------:R-:W-:-:S02]  /*1ce0*/  LOP3.LUT R31, R19, 0x3f003f, RZ, 0xc0, !PT ;  /* 0x003f003f131f7812 */ /* 0x000fc400078ec0ff */
[----:B------:R-:W-:Y:S02]  /*1cf0*/  SHF.R.U32.HI R17, RZ, 0x6, R17 ;  /* 0x00000006ff117819 */ /* 0x000fe40000011611 */
[----:B------:R-:W-:Y:S02]  /*1d00*/  SHF.R.U32.HI R19, RZ, 0x6, R19 ;  /* 0x00000006ff137819 */ /* 0x000fe40000011613 */
[----:B------:R-:W-:Y:S02]  /*1d10*/  LOP3.LUT R43, R28, 0xf000f, RZ, 0xc0, !PT ;  /* 0x000f000f1c2b7812 */ /* 0x000fe400078ec0ff */
[----:B------:R-:W-:Y:S02]  /*1d20*/  LOP3.LUT R37, R37, 0x64006400, RZ, 0xfc, !PT ;  /* 0x6400640025257812 */ /* 0x000fe400078efcff */
[----:B------:R-:W-:Y:S02]  /*1d30*/  LOP3.LUT R12, R12, 0x64006400, RZ, 0xfc, !PT ;  /* 0x640064000c0c7812 */ /* 0x000fe400078efcff */
[----:B------:R-:W-:Y:S01]  /*1d40*/  SHF.R.U32.HI R13, RZ, 0xc, R13 ;  /* 0x0000000cff0d7819 */ /* 0x000fe2000001160d */
[----:B------:R-:W-:Y:S01]  /*1d50*/  HADD2 R37, R37, -1056, -1056 ;  /* 0xe420e42025257430 */ /* 0x000fe20000000000 */
[----:B------:R-:W-:Y:S01]  /*1d60*/  SHF.R.U32.HI R14, RZ, 0xc, R14 ;  /* 0x0000000cff0e7819 */ /* 0x000fe2000001160e */
[----:B------:R-:W-:Y:S01]  /*1d70*/  HADD2 R12, R12, -1056, -1056 ;  /* 0xe420e4200c0c7430 */ /* 0x000fe20000000000 */
[----:B------:R-:W-:-:S02]  /*1d80*/  LOP3.LUT R16, R16, 0x3f003f, RZ, 0xc0, !PT ;  /* 0x003f003f10107812 */ /* 0x000fc400078ec0ff */
[----:B------:R-:W-:Y:S01]  /*1d90*/  LOP3.LUT R18, R18, 0x3f003f, RZ, 0xc0, !PT ;  /* 0x003f003f12127812 */ /* 0x000fe200078ec0ff */
[-C--:B-1----:R-:W-:Y:S01]  /*1da0*/  HFMA2.MMA R22, R37, R8.reuse, R22 ;  /* 0x0000000825167235 */ /* 0x082fe20000000016 */
[----:B------:R-:W-:Y:S01]  /*1db0*/  LOP3.LUT R28, R41, 0x300030, R38, 0xf8, !PT ;  /* 0x00300030291c7812 */ /* 0x000fe200078ef826 */
[----:B------:R-:W-:Y:S01]  /*1dc0*/  HFMA2.MMA R21, R12, R8, R21 ;  /* 0x000000080c157235 */ /* 0x000fe20000000015 */
[----:B------:R-:W-:Y:S02]  /*1dd0*/  LOP3.LUT R33, R33, 0x64006400, RZ, 0xfc, !PT ;  /* 0x6400640021217812 */ /* 0x000fe400078efcff */
[----:B------:R-:W-:Y:S02]  /*1de0*/  LOP3.LUT R31, R31, 0x64006400, RZ, 0xfc, !PT ;  /* 0x640064001f1f7812 */ /* 0x000fe400078efcff */
[----:B------:R-:W-:Y:S01]  /*1df0*/  LOP3.LUT R38, R43, 0x300030, R42, 0xf8, !PT ;  /* 0x003000302b267812 */ /* 0x000fe200078ef82a */
[----:B------:R-:W-:Y:S01]  /*1e00*/  HADD2 R33, R33, -1056, -1056 ;  /* 0xe420e42021217430 */ /* 0x000fe20000000000 */
[----:B------:R-:W-:-:S02]  /*1e10*/  LOP3.LUT R17, R17, 0x3f003f, RZ, 0xc0, !PT ;  /* 0x003f003f11117812 */ /* 0x000fc400078ec0ff */
[----:B------:R-:W-:Y:S01]  /*1e20*/  LOP3.LUT R19, R19, 0x3f003f, RZ, 0xc0, !PT ;  /* 0x003f003f13137812 */ /* 0x000fe200078ec0ff */
[-C--:B------:R-:W-:Y:S01]  /*1e30*/  HFMA2 R20, R33, R8.reuse, R20 ;  /* 0x0000000821147231 */ /* 0x080fe20000000014 */
        /* <DEDUP_REMOVED lines=59> */
.L_x_3112:
        /* <DEDUP_REMOVED lines=8> */
.L_x_3110:
[----:B------:R-:W-:-:S04]  /*2270*/  ISETP.GE.AND P1, PT, R25, R2, PT ;  /* 0x000000021900720c */ /* 0x000fc80003f26270 */
[----:B------:R-:W-:-:S13]  /*2280*/  ISETP.GE.OR P1, PT, R25, c[0x0][0x1b0], P1 ;  /* 0x00006c0019007a0c */ /* 0x000fda0000f26670 */
[----:B------:R-:W-:Y:S05]  /*2290*/  @P1 BRA `(.L_x_3114) ;  /* 0x0000160000001947 */ /* 0x000fea0003800000 */
[----:B-----5:R-:W-:-:S04]  /*22a0*/  PRMT R8, R0, 0x9910, RZ ;  /* 0x0000991000087816 */ /* 0x020fc800000000ff */
[----:B------:R-:W-:Y:S02]  /*22b0*/  ISETP.EQ.OR P0, PT, R8, RZ, !P0 ;  /* 0x000000ff0800720c */ /* 0x000fe40004702670 */
.L_x_3116:
[----:B------:R-:W-:Y:S02]  /*22c0*/  IMAD.MOV.U32 R39, RZ, RZ, c[0x0][0x18c] ;  /* 0x00006300ff277624 */ /* 0x000fe400078e00ff */
[----:B-----5:R-:W-:Y:S02]  /*22d0*/  IMAD.MOV.U32 R8, RZ, RZ, R26 ;  /* 0x000000ffff087224 */ /* 0x020fe400078e001a */
[----:B------:R-:W-:-:S04]  /*22e0*/  IMAD.MOV.U32 R9, RZ, RZ, R27 ;  /* 0x000000ffff097224 */ /* 0x000fc800078e001b */
[C---:B------:R-:W-:Y:S02]  /*22f0*/  IMAD.WIDE R12, R39.reuse, 0x4, R8 ;  /* 0x00000004270c7825 */ /* 0x040fe400078e0208 */
[----:B------:R-:W5:Y:S04]  /*2300*/  LDG.E.128.CONSTANT R8, [R8.64] ;  /* 0x0000000608087981 */ /* 0x000f68000c1e9d00 */
[C---:B------:R-:W-:Y:S02]  /*2310*/  IMAD.WIDE R16, R39.reuse, 0x4, R12 ;  /* 0x0000000427107825 */ /* 0x040fe400078e020c */
[----:B------:R-:W5:Y:S04]  /*2320*/  LDG.E.128.CONSTANT R12, [R12.64] ;  /* 0x000000060c0c7981 */ /* 0x000f68000c1e9d00 */
[----:B------:R-:W-:-:S02]  /*2330*/  IMAD.WIDE R26, R39, 0x4, R16 ;  /* 0x00000004271a7825 */ /* 0x000fc400078e0210 */
[----:B------:R-:W5:Y:S04]  /*2340*/  LDG.E.128.CONSTANT R16, [R16.64] ;  /* 0x0000000610107981 */ /* 0x000f68000c1e9d00 */
[----:B------:R0:W5:Y:S01]  /*2350*/  LDG.E.128.CONSTANT R20, [R26.64] ;  /* 0x000000061a147981 */ /* 0x000162000c1e9d00 */
[----:B------:R-:W-:Y:S01]  /*2360*/  IADD3 R37, R25, 0x20, RZ ;  /* 0x0000002019257810 */ /* 0x000fe20007ffe0ff */
[----:B------:R-:W-:-:S03]  /*2370*/  IMAD.WIDE R24, R39, 0x4, R26 ;  /* 0x0000000427187825 */ /* 0x000fc600078e021a */
[----:B------:R-:W-:-:S03]  /*2380*/  ISETP.GE.AND P1, PT, R37, c[0x0][0x1b0], PT ;  /* 0x00006c0025007a0c */ /* 0x000fc60003f26270 */
[----:B------:R-:W-:Y:S01]  /*2390*/  IMAD.WIDE R38, R39, 0x4, R24 ;  /* 0x0000000427267825 */ /* 0x000fe200078e0218 */
[----:B------:R-:W-:Y:S05]  /*23a0*/  @P0 BRA `(.L_x_3115) ;  /* 0x0000149000000947 */ /* 0x000fea0003800000 */
[----:B0-----:R-:W2:Y:S01]  /*23b0*/  LDG.E.128.CONSTANT R24, [R24.64] ;  /* 0x0000000618187981 */ /* 0x001ea2000c1e9d00 */
[----:B-----5:R-:W-:Y:S01]  /*23c0*/  SHF.R.U32.HI R32, RZ, 0xf, R8 ;  /* 0x0000000fff207819 */ /* 0x020fe20000011608 */
[----:B------:R-:W-:Y:S01]  /*23d0*/  IMAD.MOV.U32 R33, RZ, RZ, 0x2800 ;  /* 0x00002800ff217424 */ /* 0x000fe200078e00ff */
[----:B------:R-:W-:Y:S01]  /*23e0*/  SHF.R.U32.HI R45, RZ, 0xe, R12 ;  /* 0x0000000eff2d7819 */ /* 0x000fe2000001160c */
[----:B------:R-:W0:Y:S01]  /*23f0*/  LDS.128 R28, [UR4] ;  /* 0x00000004ff1c7984 */ /* 0x000e220008000c00 */
[----:B------:R-:W-:Y:S02]  /*2400*/  LOP3.LUT R32, R32, 0x10001, RZ, 0xc0, !PT ;  /* 0x0001000120207812 */ /* 0x000fe400078ec0ff */
[----:B------:R-:W-:Y:S02]  /*2410*/  LOP3.LUT R35, R9, 0x1f001f, RZ, 0xc0, !PT ;  /* 0x001f001f09237812 */ /* 0x000fe400078ec0ff */
[----:B------:R-:W-:-:S02]  /*2420*/  LOP3.LUT R45, R32, 0x20002, R45, 0xf8, !PT ;  /* 0x00020002202d7812 */ /* 0x000fc400078ef82d */
        /* <DEDUP_REMOVED lines=8> */
[----:B------:R-:W-:Y:S01]  /*24b0*/  PRMT R3, R3, 0x5410, R33 ;  /* 0x0000541003037816 */ /* 0x000fe20000000021 */
[----:B------:R-:W-:Y:S01]  /*24c0*/  HADD2 R47, R35, -1040, -1040 ;  /* 0xe410e410232f7430 */ /* 0x000fe20000000000 */
[----:B------:R-:W-:Y:S01]  /*24d0*/  LOP3.LUT R34, R34, 0x64006400, RZ, 0xfc, !PT ;  /* 0x6400640022227812 */ /* 0x000fe200078efcff */
[----:B------:R-:W-:Y:S01]  /*24e0*/  HADD2 R49, R40, -1040, -1040 ;  /* 0xe410e41028317430 */ /* 0x000fe20000000000 */
[----:B------:R-:W-:Y:S02]  /*24f0*/  LOP3.LUT R41, R41, 0x64006400, RZ, 0xfc, !PT ;  /* 0x6400640029297812 */ /* 0x000fe400078efcff */
[----:B------:R-:W-:Y:S01]  /*2500*/  LOP3.LUT R33, R9, 0x3e003e0, RZ, 0xc0, !PT ;  /* 0x03e003e009217812 */ /* 0x000fe200078ec0ff */
[----:B------:R-:W-:Y:S01]  /*2510*/  HFMA2 R44, R34, R3.H1_H1, -48, -48 ;  /* 0xd200d200222c7431 */ /* 0x000fe20000060003 */
[----:B------:R-:W-:Y:S01]  /*2520*/  SHF.R.U32.HI R50, RZ, 0xa, R12 ;  /* 0x0000000aff327819 */ /* 0x000fe2000001160c */
[----:B------:R-:W-:Y:S01]  /*2530*/  HADD2 R41, R41, -1040, -1040 ;  /* 0xe410e41029297430 */ /* 0x000fe20000000000 */
[----:B------:R-:W-:-:S02]  /*2540*/  LOP3.LUT R42, R33, 0x64006400, RZ, 0xfc, !PT ;  /* 0x64006400212a7812 */ /* 0x000fc400078efcff */
[----:B------:R-:W-:Y:S02]  /*2550*/  SHF.R.U32.HI R33, RZ, 0xa, R8 ;  /* 0x0000000aff217819 */ /* 0x000fe40000011608 */
[----:B------:R-:W-:Y:S02]  /*2560*/  LOP3.LUT R8, R11, 0x3e003e0, RZ, 0xc0, !PT ;  /* 0x03e003e00b087812 */ /* 0x000fe400078ec0ff */
[----:B------:R-:W-:Y:S02]  /*2570*/  LOP3.LUT R33, R33, 0x1f001f, RZ, 0xc0, !PT ;  /* 0x001f001f21217812 */ /* 0x000fe400078ec0ff */
[----:B------:R-:W-:Y:S01]  /*2580*/  LOP3.LUT R50, R50, 0x1f001f, RZ, 0xc0, !PT ;  /* 0x001f001f32327812 */ /* 0x000fe200078ec0ff */
[-C--:B0-----:R-:W-:Y:S01]  /*2590*/  HFMA2.MMA R35, R43, R28.reuse, RZ ;  /* 0x0000001c2b237235 */ /* 0x081fe200000000ff */
[-C--:B------:R-:W-:Y:S01]  /*25a0*/  HFMA2 R34, R47, R28.reuse, RZ.H0_H0 ;  /* 0x0000001c2f227231 */ /* 0x080fe200000400ff */
[----:B------:R-:W-:Y:S01]  /*25b0*/  HFMA2.MMA R40, R49, R28, RZ ;  /* 0x0000001c31287235 */ /* 0x000fe200000000ff */
[----:B------:R-:W-:Y:S01]  /*25c0*/  HFMA2 R32, R41, R28, RZ.H0_H0 ;  /* 0x0000001c29207231 */ /* 0x000fe200000400ff */
[----:B------:R-:W-:Y:S01]  /*25d0*/  LOP3.LUT R33, R33, 0x64006400, RZ, 0xfc, !PT ;  /* 0x6400640021217812 */ /* 0x000fe200078efcff */
[----:B------:R-:W-:Y:S01]  /*25e0*/  HFMA2 R41, R42, R3.H1_H1, -48, -48 ;  /* 0xd200d2002a297431 */ /* 0x000fe20000060003 */
[----:B------:R-:W-:Y:S01]  /*25f0*/  HFMA2.MMA R28, R44, R29, R35 ;  /* 0x0000001d2c1c7235 */ /* 0x000fe20000000023 */
[----:B------:R-:W-:-:S02]  /*2600*/  LOP3.LUT R35, R10, 0x3e003e0, RZ, 0xc0, !PT ;  /* 0x03e003e00a237812 */ /* 0x000fc400078ec0ff */
[----:B------:R-:W-:Y:S02]  /*2610*/  LOP3.LUT R44, R8, 0x64006400, RZ, 0xfc, !PT ;  /* 0x64006400082c7812 */ /* 0x000fe400078efcff */
[----:B------:R-:W-:Y:S01]  /*2620*/  LOP3.LUT R42, R35, 0x64006400, RZ, 0xfc, !PT ;  /* 0x64006400232a7812 */ /* 0x000fe200078efcff */
[-C--:B------:R-:W-:Y:S01]  /*2630*/  HFMA2.MMA R8, R41, R29.reuse, R34 ;  /* 0x0000001d29087235 */ /* 0x080fe20000000022 */
[--C-:B------:R-:W-:Y:S01]  /*2640*/  SHF.R.U32.HI R35, RZ, 0xa, R9.reuse ;  /* 0x0000000aff237819 */ /* 0x100fe20000011609 */
[-C--:B------:R-:W-:Y:S01]  /*2650*/  HFMA2 R43, R44, R3.reuse.H1_H1, -48, -48 ;  /* 0xd200d2002c2b7431 */ /* 0x080fe20000060003 */
[----:B------:R-:W-:Y:S01]  /*2660*/  LOP3.LUT R50, R50, 0x64006400, RZ, 0xfc, !PT ;  /* 0x6400640032327812 */ /* 0x000fe200078efcff */
[----:B------:R-:W-:Y:S01]  /*2670*/  HFMA2 R41, R42, R3.H1_H1, -48, -48 ;  /* 0xd200d2002a297431 */ /* 0x000fe20000060003 */
[----:B------:R-:W-:Y:S02]  /*2680*/  LOP3.LUT R35, R35, 0x1f001f, RZ, 0xc0, !PT ;  /* 0x001f001f23237812 */ /* 0x000fe400078ec0ff */
[----:B------:R-:W-:Y:S01]  /*2690*/  SHF.R.U32.HI R42, RZ, 0xa, R10 ;  /* 0x0000000aff2a7819 */ /* 0x000fe2000001160a */
[----:B------:R-:W-:Y:S01]  /*26a0*/  HADD2 R51, R50, -1040, -1040 ;  /* 0xe410e41032337430 */ /* 0x000fe20000000000 */
[----:B------:R-:W-:Y:S01]  /*26b0*/  SHF.R.U32.HI R9, RZ, 0xf, R9 ;  /* 0x0000000fff097819 */ /* 0x000fe20000011609 */
[----:B------:R-:W-:Y:S01]  /*26c0*/  HFMA2.MMA R40, R41, R29, R40 ;  /* 0x0000001d29287235 */ /* 0x000fe20000000028 */
[----:B------:R-:W-:Y:S01]  /*26d0*/  HFMA2 R29, R43, R29, R32 ;  /* 0x0000001d2b1d7231 */ /* 0x000fe20000000020 */
[----:B------:R-:W-:Y:S01]  /*26e0*/  LOP3.LUT R41, R35, 0x64006400, RZ, 0xfc, !PT ;  /* 0x6400640023297812 */ /* 0x000fe200078efcff */
[----:B------:R-:W-:Y:S01]  /*26f0*/  HADD2 R43, R33, -1040, -1040 ;  /* 0xe410e410212b7430 */ /* 0x000fe20000000000 */
[----:B------:R-:W-:Y:S01]  /*2700*/  LOP3.LUT R42, R42, 0x1f001f, RZ, 0xc0, !PT ;  /* 0x001f001f2a2a7812 */ /* 0x000fe200078ec0ff */
[----:B------:R-:W0:Y:S01]  /*2710*/  LDS.128 R32, [UR4+0x10] ;  /* 0x00001004ff207984 */ /* 0x000e220008000c00 */
[----:B------:R-:W-:Y:S01]  /*2720*/  SHF.R.U32.HI R50, RZ, 0xe, R13 ;  /* 0x0000000eff327819 */ /* 0x000fe2000001160d */
[----:B------:R-:W-:Y:S01]  /*2730*/  HADD2 R47, R41, -1040, -1040 ;  /* 0xe410e410292f7430 */ /* 0x000fe20000000000 */
[----:B------:R-:W-:Y:S01]  /*2740*/  SHF.R.U32.HI R41, RZ, 0xa, R11 ;  /* 0x0000000aff297819 */ /* 0x000fe2000001160b */
[----:B------:R-:W-:Y:S01]  /*2750*/  HFMA2.MMA R28, R43, R30, R28 ;  /* 0x0000001e2b1c7235 */ /* 0x000fe2000000001c */
[----:B------:R-:W-:Y:S01]  /*2760*/  LOP3.LUT R43, R42, 0x64006400, RZ, 0xfc, !PT ;  /* 0x640064002a2b7812 */ /* 0x000fe200078efcff */
[----:B------:R-:W-:Y:S01]  /*2770*/  HFMA2 R8, R47, R30, R8 ;  /* 0x0000001e2f087231 */ /* 0x000fe20000000008 */
[----:B------:R-:W-:-:S02]  /*2780*/  LOP3.LUT R44, R41, 0x1f001f, RZ, 0xc0, !PT ;  /* 0x001f001f292c7812 */ /* 0x000fc400078ec0ff */
[----:B------:R-:W-:Y:S01]  /*2790*/  LOP3.LUT R41, R12, 0x1f001f, RZ, 0xc0, !PT ;  /* 0x001f001f0c297812 */ /* 0x000fe200078ec0ff */
[----:B------:R-:W-:Y:S01]  /*27a0*/  HADD2 R43, R43, -1040, -1040 ;  /* 0xe410e4102b2b7430 */ /* 0x000fe20000000000 */
[----:B------:R-:W-:Y:S02]  /*27b0*/  LOP3.LUT R42, R13, 0x1f001f, RZ, 0xc0, !PT ;  /* 0x001f001f0d2a7812 */ /* 0x000fe400078ec0ff */
[----:B------:R-:W-:Y:S02]  /*27c0*/  LOP3.LUT R41, R41, 0x64006400, RZ, 0xfc, !PT ;  /* 0x6400640029297812 */ /* 0x000fe400078efcff */
        /* <DEDUP_REMOVED lines=10> */
[----:B------:R-:W-:Y:S01]  /*2870*/  HFMA2 R29, R46, R30, R29 ;  /* 0x0000001e2e1d7231 */ /* 0x000fe2000000001d */
[-C--:B------:R-:W-:Y:S01]  /*2880*/  HFMA2.MMA R28, R41, R31.reuse, R28 ;  /* 0x0000001f291c7235 */ /* 0x080fe2000000001c */
[----:B------:R-:W-:Y:S01]  /*2890*/  LOP3.LUT R30, R12, 0x3e003e0, RZ, 0xc0, !PT ;  /* 0x03e003e00c1e7812 */ /* 0x000fe200078ec0ff */
[----:B------:R-:W-:Y:S01]  /*28a0*/  HADD2 R44, R44, -1040, -1040 ;  /* 0xe410e4102c2c7430 */ /* 0x000fe20000000000 */
[----:B------:R-:W-:Y:S01]  /*28b0*/  LOP3.LUT R41, R14, 0x3e003e0, RZ, 0xc0, !PT ;  /* 0x03e003e00e297812 */ /* 0x000fe200078ec0ff */
[----:B------:R-:W-:Y:S01]  /*28c0*/  HADD2 R46, R42, -1040, -1040 ;  /* 0xe410e4102a2e7430 */ /* 0x000fe20000000000 */
[----:B------:R-:W-:Y:S01]  /*28d0*/  LOP3.LUT R30, R30, 0x64006400, RZ, 0xfc, !PT ;  /* 0x640064001e1e7812 */ /* 0x000fe200078efcff */
[-C--:B------:R-:W-:Y:S01]  /*28e0*/  HFMA2 R8, R43, R31.reuse, R8 ;  /* 0x0000001f2b087231 */ /* 0x080fe20000000008 */
[----:B------:R-:W-:Y:S01]  /*28f0*/  LOP3.LUT R42, R41, 0x64006400, RZ, 0xfc, !PT ;  /* 0x64006400292a7812 */ /* 0x000fe200078efcff */
[----:B------:R-:W-:Y:S01]  /*2900*/  HFMA2.MMA R47, R44, R31, R47 ;  /* 0x0000001f2c2f7235 */ /* 0x000fe2000000002f */
[----:B------:R-:W-:Y:S01]  /*2910*/  HFMA2 R29, R46, R31, R29 ;  /* 0x0000001f2e1d7231 */ /* 0x000fe2000000001d */
[----:B------:R-:W-:Y:S01]  /*2920*/  LOP3.LUT R40, R13, 0x3e003e0, RZ, 0xc0, !PT ;  /* 0x03e003e00d287812 */ /* 0x000fe200078ec0ff */
[-C--:B------:R-:W-:Y:S01]  /*2930*/  HFMA2 R31, R30, R3.reuse.H1_H1, -48, -48 ;  /* 0xd200d2001e1f7431 */ /* 0x080fe20000060003 */
[----:B------:R-:W-:Y:S01]  /*2940*/  LOP3.LUT R52, R17, 0x3e003e0, RZ, 0xc0, !PT ;  /* 0x03e003e011347812 */ /* 0x000fe200078ec0ff */
[----:B------:R-:W-:Y:S01]  /*2950*/  HFMA2 R42, R42, R3.H1_H1, -48, -48 ;  /* 0xd200d2002a2a7431 */ /* 0x000fe20000060003 */
[----:B------:R-:W-:-:S02]  /*2960*/  SHF.R.U32.HI R13, RZ, 0xa, R13 ;  /* 0x0000000aff0d7819 */ /* 0x000fc4000001160d */
[----:B------:R-:W-:Y:S01]  /*2970*/  LOP3.LUT R9, R9, 0x10001, RZ, 0xc0, !PT ;  /* 0x0001000109097812 */ /* 0x000fe200078ec0ff */
[-C--:B0-----:R-:W-:Y:S01]  /*2980*/  HFMA2.MMA R48, R31, R32.reuse, R28 ;  /* 0x000000201f307235 */ /* 0x081fe2000000001c */
[----:B------:R-:W-:Y:S01]  /*2990*/  LOP3.LUT R40, R40, 0x64006400, RZ, 0xfc, !PT ;  /* 0x6400640028287812 */ /* 0x000fe200078efcff */
[----:B------:R-:W-:Y:S01]  /*29a0*/  HFMA2.MMA R47, R42, R32, R47 ;  /* 0x000000202a2f7235 */ /* 0x000fe2000000002f */
[----:B------:R-:W-:Y:S02]  /*29b0*/  LOP3.LUT R42, R20, 0x3e003e0, RZ, 0xc0, !PT ;  /* 0x03e003e0142a7812 */ /* 0x000fe400078ec0ff */
[----:B------:R-:W-:Y:S01]  /*29c0*/  LOP3.LUT R52, R52, 0x64006400, RZ, 0xfc, !PT ;  /* 0x6400640034347812 */ /* 0x000fe200078efcff */
[----:B------:R-:W-:Y:S01]  /*29d0*/  HFMA2.MMA R48, R51, R33, R48 ;  /* 0x0000002133307235 */ /* 0x000fe20000000030 */
[----:B------:R-:W-:Y:S01]  /*29e0*/  LOP3.LUT R42, R42, 0x64006400, RZ, 0xfc, !PT ;  /* 0x640064002a2a7812 */ /* 0x000fe200078efcff */
[----:B------:R-:W-:Y:S01]  /*29f0*/  HFMA2 R49, R40, R3.H1_H1, -48, -48 ;  /* 0xd200d20028317431 */ /* 0x000fe20000060003 */
[----:B------:R-:W-:-:S02]  /*2a00*/  SHF.R.U32.HI R51, RZ, 0xf, R10 ;  /* 0x0000000fff337819 */ /* 0x000fc4000001160a */
[----:B------:R-:W-:Y:S01]  /*2a10*/  LOP3.LUT R13, R13, 0x1f001f, RZ, 0xc0, !PT ;  /* 0x001f001f0d0d7812 */ /* 0x000fe200078ec0ff */
[-C--:B------:R-:W-:Y:S01]  /*2a20*/  HFMA2 R41, R42, R3.reuse.H1_H1, -48, -48 ;  /* 0xd200d2002a297431 */ /* 0x080fe20000060003 */
[----:B------:R-:W-:Y:S01]  /*2a30*/  LOP3.LUT R10, R9, 0x20002, R50, 0xf8, !PT ;  /* 0x00020002090a7812 */ /* 0x000fe200078ef832 */
[----:B------:R-:W-:Y:S01]  /*2a40*/  HFMA2 R42, R52, R3.H1_H1, -48, -48 ;  /* 0xd200d200342a7431 */ /* 0x000fe20000060003 */
[--C-:B------:R-:W-:Y:S01]  /*2a50*/  SHF.R.U32.HI R50, RZ, 0xe, R14.reuse ;  /* 0x0000000eff327819 */ /* 0x100fe2000001160e */
[----:B------:R-:W-:Y:S01]  /*2a60*/  HFMA2 R49, R49, R32, R8 ;  /* 0x0000002031317231 */ /* 0x000fe20000000008 */
[----:B------:R-:W-:Y:S02]  /*2a70*/  SHF.R.U32.HI R14, RZ, 0xa, R14 ;  /* 0x0000000aff0e7819 */ /* 0x000fe4000001160e */
[----:B------:R-:W-:Y:S02]  /*2a80*/  LOP3.LUT R9, R51, 0x10001, RZ, 0xc0, !PT ;  /* 0x0001000133097812 */ /* 0x000fe400078ec0ff */
[----:B------:R-:W-:-:S02]  /*2a90*/  LOP3.LUT R13, R13, 0x64006400, RZ, 0xfc, !PT ;  /* 0x640064000d0d7812 */ /* 0x000fc400078efcff */
[----:B------:R-:W-:Y:S02]  /*2aa0*/  LOP3.LUT R28, R23, 0x3e003e0, RZ, 0xc0, !PT ;  /* 0x03e003e0171c7812 */ /* 0x000fe400078ec0ff */
[----:B------:R-:W-:Y:S02]  /*2ab0*/  LOP3.LUT R14, R14, 0x1f001f, RZ, 0xc0, !PT ;  /* 0x001f001f0e0e7812 */ /* 0x000fe400078ec0ff */
[----:B------:R-:W-:Y:S01]  /*2ac0*/  LOP3.LUT R9, R9, 0x20002, R50, 0xf8, !PT ;  /* 0x0002000209097812 */ /* 0x000fe200078ef832 */
[----:B------:R-:W-:Y:S01]  /*2ad0*/  HADD2 R50, R13, -1040, -1040 ;  /* 0xe410e4100d327430 */ /* 0x000fe20000000000 */
[----:B------:R-:W-:Y:S02]  /*2ae0*/  LOP3.LUT R43, R15, 0x3e003e0, RZ, 0xc0, !PT ;  /* 0x03e003e00f2b7812 */ /* 0x000fe400078ec0ff */
[----:B------:R-:W-:Y:S02]  /*2af0*/  LOP3.LUT R28, R28, 0x64006400, RZ, 0xfc, !PT ;  /* 0x640064001c1c7812 */ /* 0x000fe400078efcff */
[----:B------:R-:W-:-:S02]  /*2b00*/  SHF.R.U32.HI R13, RZ, 0xf, R11 ;  /* 0x0000000fff0d7819 */ /* 0x000fc4000001160b */
[----:B------:R-:W-:Y:S01]  /*2b10*/  LOP3.LUT R11, R14, 0x64006400, RZ, 0xfc, !PT ;  /* 0x640064000e0b7812 */ /* 0x000fe200078efcff */
[----:B------:R-:W-:Y:S01]  /*2b20*/  HFMA2 R14, R50, R33, R49 ;  /* 0x00000021320e7231 */ /* 0x000fe20000000031 */
[----:B------:R-:W-:Y:S01]  /*2b30*/  LOP3.LUT R44, R43, 0x64006400, RZ, 0xfc, !PT ;  /* 0x640064002b2c7812 */ /* 0x000fe200078efcff */
[-C--:B------:R-:W-:Y:S01]  /*2b40*/  HFMA2 R43, R28, R3.reuse.H1_H1, -48, -48 ;  /* 0xd200d2001c2b7431 */ /* 0x080fe20000060003 */
[----:B------:R-:W-:Y:S02]  /*2b50*/  LOP3.LUT R13, R13, 0x10001, RZ, 0xc0, !PT ;  /* 0x000100010d0d7812 */ /* 0x000fe400078ec0ff */
[--C-:B------:R-:W-:Y:S01]  /*2b60*/  SHF.R.U32.HI R50, RZ, 0xe, R15.reuse ;  /* 0x0000000eff327819 */ /* 0x100fe2000001160f */
[----:B------:R-:W-:Y:S01]  /*2b70*/  HFMA2 R44, R44, R3.H1_H1, -48, -48 ;  /* 0xd200d2002c2c7431 */ /* 0x000fe20000060003 */
[----:B------:R-:W-:Y:S02]  /*2b80*/  SHF.R.U32.HI R15, RZ, 0xa, R15 ;  /* 0x0000000aff0f7819 */ /* 0x000fe4000001160f */
[----:B------:R-:W-:Y:S01]  /*2b90*/  LOP3.LUT R46, R19, 0x3e003e0, RZ, 0xc0, !PT ;  /* 0x03e003e0132e7812 */ /* 0x000fe200078ec0ff */
[----:B------:R-:W-:Y:S01]  /*2ba0*/  HFMA2 R8, R44, R32, R29 ;  /* 0x000000202c087231 */ /* 0x000fe2000000001d */
        /* <DEDUP_REMOVED lines=12> */
[----:B------:R-:W-:Y:S01]  /*2c70*/  PRMT R5, R5, 0x5410, R6 ;  /* 0x0000541005057816 */ /* 0x000fe20000000006 */
[-C--:B------:R-:W-:Y:S02]  /*2c80*/  HFMA2 R31, R40, R3.reuse.H1_H1, -48, -48 ;  /* 0xd200d200281f7431 */ /* 0x080fe40000060003 */
[----:B------:R-:W-:Y:S01]  /*2c90*/  HFMA2 R29, R32, R3.H1_H1, -48, -48 ;  /* 0xd200d200201d7431 */ /* 0x000fe20000060003 */
[----:B--2---:R-:W-:Y:S02]  /*2ca0*/  LOP3.LUT R52, R27, 0x3e003e0, RZ, 0xc0, !PT ;  /* 0x03e003e01b347812 */ /* 0x004fe400078ec0ff */
[----:B------:R-:W-:Y:S02]  /*2cb0*/  LOP3.LUT R30, R24, 0x3e003e0, RZ, 0xc0, !PT ;  /* 0x03e003e0181e7812 */ /* 0x000fe400078ec0ff */
[----:B------:R-:W-:-:S02]  /*2cc0*/  LOP3.LUT R52, R52, 0x64006400, RZ, 0xfc, !PT ;  /* 0x6400640034347812 */ /* 0x000fc400078efcff */
[----:B------:R-:W-:Y:S02]  /*2cd0*/  LOP3.LUT R40, R30, 0x64006400, RZ, 0xfc, !PT ;  /* 0x640064001e287812 */ /* 0x000fe400078efcff */
[----:B------:R-:W-:Y:S01]  /*2ce0*/  LOP3.LUT R30, R26, 0x3e003e0, RZ, 0xc0, !PT ;  /* 0x03e003e01a1e7812 */ /* 0x000fe200078ec0ff */
[-C--:B------:R-:W-:Y:S01]  /*2cf0*/  HFMA2 R28, R52, R3.reuse.H1_H1, -48, -48 ;  /* 0xd200d200341c7431 */ /* 0x080fe20000060003 */
[----:B------:R-:W-:Y:S01]  /*2d00*/  LOP3.LUT R32, R25, 0x3e003e0, RZ, 0xc0, !PT ;  /* 0x03e003e019207812 */ /* 0x000fe200078ec0ff */
[----:B------:R-:W-:Y:S01]  /*2d10*/  HADD2 R52, R11, -1040, -1040 ;  /* 0xe410e4100b347430 */ /* 0x000fe20000000000 */
[----:B------:R-:W-:Y:S01]  /*2d20*/  LOP3.LUT R11, R13, 0x20002, R50, 0xf8, !PT ;  /* 0x000200020d0b7812 */ /* 0x000fe200078ef832 */
[----:B------:R-:W-:Y:S01]  /*2d30*/  HFMA2 R40, R40, R3.H1_H1, -48, -48 ;  /* 0xd200d20028287431 */ /* 0x000fe20000060003 */
[----:B------:R-:W-:Y:S02]  /*2d40*/  SHF.R.U32.HI R50, RZ, 0xd, R16 ;  /* 0x0000000dff327819 */ /* 0x000fe40000011610 */
[----:B------:R-:W-:Y:S01]  /*2d50*/  LOP3.LUT R30, R30, 0x64006400, RZ, 0xfc, !PT ;  /* 0x640064001e1e7812 */ /* 0x000fe200078efcff */
[----:B------:R-:W-:Y:S01]  /*2d60*/  HFMA2.MMA R13, R52, R33, R47 ;  /* 0x00000021340d7235 */ /* 0x000fe2000000002f */
[----:B------:R-:W-:-:S02]  /*2d70*/  SHF.R.U32.HI R47, RZ, 0xd, R17 ;  /* 0x0000000dff2f7819 */ /* 0x000fc40000011611 */
[----:B------:R-:W-:Y:S01]  /*2d80*/  LOP3.LUT R49, R45, 0x40004, R50, 0xf8, !PT ;  /* 0x000400042d317812 */ /* 0x000fe200078ef832 */
[----:B------:R-:W-:Y:S01]  /*2d90*/  HFMA2 R30, R30, R3.H1_H1, -48, -48 ;  /* 0xd200d2001e1e7431 */ /* 0x000fe20000060003 */
[----:B------:R-:W-:Y:S02]  /*2da0*/  LOP3.LUT R45, R15, 0x1f001f, RZ, 0xc0, !PT ;  /* 0x001f001f0f2d7812 */ /* 0x000fe400078ec0ff */
[----:B------:R-:W-:Y:S02]  /*2db0*/  LOP3.LUT R15, R16, 0x1f001f, RZ, 0xc0, !PT ;  /* 0x001f001f100f7812 */ /* 0x000fe400078ec0ff */
[----:B------:R-:W-:Y:S02]  /*2dc0*/  LOP3.LUT R10, R10, 0x40004, R47, 0xf8, !PT ;  /* 0x000400040a0a7812 */ /* 0x000fe400078ef82f */
[----:B------:R-:W-:Y:S02]  /*2dd0*/  LOP3.LUT R47, R45, 0x64006400, RZ, 0xfc, !PT ;  /* 0x640064002d2f7812 */ /* 0x000fe400078efcff */
[----:B------:R-:W-:-:S02]  /*2de0*/  SHF.R.U32.HI R50, RZ, 0xd, R18 ;  /* 0x0000000dff327819 */ /* 0x000fc40000011612 */
[----:B------:R-:W-:Y:S01]  /*2df0*/  LOP3.LUT R45, R15, 0x64006400, RZ, 0xfc, !PT ;  /* 0x640064000f2d7812 */ /* 0x000fe200078efcff */
[----:B------:R-:W-:Y:S01]  /*2e00*/  HADD2 R47, R47, -1040, -1040 ;  /* 0xe410e4102f2f7430 */ /* 0x000fe20000000000 */
[----:B------:R-:W-:Y:S02]  /*2e10*/  LOP3.LUT R15, R9, 0x40004, R50, 0xf8, !PT ;  /* 0x00040004090f7812 */ /* 0x000fe400078ef832 */
[----:B------:R-:W-:Y:S01]  /*2e20*/  SHF.R.U32.HI R50, RZ, 0xd, R19 ;  /* 0x0000000dff327819 */ /* 0x000fe20000011613 */
[----:B------:R-:W-:Y:S01]  /*2e30*/  HADD2 R9, R45, -1040, -1040 ;  /* 0xe410e4102d097430 */ /* 0x000fe20000000000 */
[----:B------:R-:W-:Y:S01]  /*2e40*/  SHF.R.U32.HI R16, RZ, 0xa, R16 ;  /* 0x0000000aff107819 */ /* 0x000fe20000011610 */
[----:B------:R-:W-:Y:S01]  /*2e50*/  HFMA2 R8, R47, R33, R8 ;  /* 0x000000212f087231 */ /* 0x000fe20000000008 */
[----:B------:R-:W-:Y:S02]  /*2e60*/  LOP3.LUT R33, R19, 0x1f001f, RZ, 0xc0, !PT ;  /* 0x001f001f13217812 */ /* 0x000fe400078ec0ff */
[----:B------:R-:W-:Y:S01]  /*2e70*/  LOP3.LUT R45, R11, 0x40004, R50, 0xf8, !PT ;  /* 0x000400040b2d7812 */ /* 0x000fe200078ef832 */
[----:B------:R-:W-:Y:S01]  /*2e80*/  HFMA2.MMA R48, R9, R34, R48 ;  /* 0x0000002209307235 */ /* 0x000fe20000000030 */
[----:B------:R-:W-:-:S02]  /*2e90*/  LOP3.LUT R9, R17, 0x1f001f, RZ, 0xc0, !PT ;  /* 0x001f001f11097812 */ /* 0x000fc400078ec0ff */
[----:B------:R-:W-:Y:S02]  /*2ea0*/  LOP3.LUT R11, R18, 0x1f001f, RZ, 0xc0, !PT ;  /* 0x001f001f120b7812 */ /* 0x000fe400078ec0ff */
[----:B------:R-:W-:Y:S01]  /*2eb0*/  LOP3.LUT R9, R9, 0x64006400, RZ, 0xfc, !PT ;  /* 0x6400640009097812 */ /* 0x000fe200078efcff */
[----:B------:R-:W-:Y:S01]  /*2ec0*/  HFMA2.MMA R48, R12, R35, R48 ;  /* 0x000000230c307235 */ /* 0x000fe20000000030 */
[----:B------:R-:W-:Y:S02]  /*2ed0*/  LOP3.LUT R47, R33, 0x64006400, RZ, 0xfc, !PT ;  /* 0x64006400212f7812 */ /* 0x000fe400078efcff */
[----:B------:R-:W-:Y:S01]  /*2ee0*/  SHF.R.U32.HI R50, RZ, 0xc, R20 ;  /* 0x0000000cff327819 */ /* 0x000fe20000011614 */
[----:B------:R-:W-:Y:S01]  /*2ef0*/  HADD2 R9, R9, -1040, -1040 ;  /* 0xe410e41009097430 */ /* 0x000fe20000000000 */
[----:B------:R-:W-:Y:S01]  /*2f00*/  LOP3.LUT R11, R11, 0x64006400, RZ, 0xfc, !PT ;  /* 0x640064000b0b7812 */ /* 0x000fe200078efcff */
[----:B------:R-:W-:Y:S01]  /*2f10*/  HADD2 R47, R47, -1040, -1040 ;  /* 0xe410e4102f2f7430 */ /* 0x000fe20000000000 */
[----:B------:R-:W-:Y:S01]  /*2f20*/  SHF.R.U32.HI R33, RZ, 0xc, R21 ;  /* 0x0000000cff217819 */ /* 0x000fe20000011615 */
[-C--:B------:R-:W-:Y:S01]  /*2f30*/  HFMA2 R14, R9, R34.reuse, R14 ;  /* 0x00000022090e7231 */ /* 0x080fe2000000000e */
[----:B------:R-:W-:Y:S01]  /*2f40*/  LOP3.LUT R49, R49, 0x80008, R50, 0xf8, !PT ;  /* 0x0008000831317812 */ /* 0x000fe200078ef832 */
[----:B------:R-:W-:Y:S01]  /*2f50*/  HADD2 R50, R11, -1040, -1040 ;  /* 0xe410e4100b327430 */ /* 0x000fe20000000000 */
[----:B------:R-:W-:Y:S01]  /*2f60*/  LOP3.LUT R33, R10, 0x80008, R33, 0xf8, !PT ;  /* 0x000800080a217812 */ /* 0x000fe200078ef821 */
[----:B------:R-:W-:Y:S01]  /*2f70*/  HFMA2 R47, R47, R34, R8 ;  /* 0x000000222f2f7231 */ /* 0x000fe20000000008 */
[----:B------:R-:W-:Y:S01]  /*2f80*/  SHF.R.U32.HI R17, RZ, 0xa, R17 ;  /* 0x0000000aff117819 */ /* 0x000fe20000011611 */
[----:B------:R-:W0:Y:S01]  /*2f90*/  LDS.128 R8, [UR4+0x20] ;  /* 0x00002004ff087984 */ /* 0x000e220008000c00 */
[-C--:B------:R-:W-:Y:S01]  /*2fa0*/  HFMA2 R14, R42, R35.reuse, R14 ;  /* 0x000000232a0e7231 */ /* 0x080fe2000000000e */
[----:B------:R-:W-:Y:S01]  /*2fb0*/  HFMA2.MMA R13, R50, R34, R13 ;  /* 0x00000022320d7235 */ /* 0x000fe2000000000d */
[----:B------:R-:W-:Y:S01]  /*2fc0*/  SHF.R.U32.HI R50, RZ, 0xc, R23 ;  /* 0x0000000cff327819 */ /* 0x000fe20000011617 */
[----:B------:R-:W-:Y:S01]  /*2fd0*/  HFMA2 R47, R46, R35, R47 ;  /* 0x000000232e2f7231 */ /* 0x000fe2000000002f */
[----:B------:R-:W-:-:S02]  /*2fe0*/  SHF.R.U32.HI R34, RZ, 0xc, R22 ;  /* 0x0000000cff227819 */ /* 0x000fc40000011616 */
[----:B------:R-:W-:Y:S01]  /*2ff0*/  LOP3.LUT R45, R45, 0x80008, R50, 0xf8, !PT ;  /* 0x000800082d2d7812 */ /* 0x000fe200078ef832 */
[----:B------:R-:W-:Y:S01]  /*3000*/  HFMA2.MMA R13, R44, R35, R13 ;  /* 0x000000232c0d7235 */ /* 0x000fe2000000000d */
[----:B------:R-:W-:Y:S02]  /*3010*/  SHF.R.U32.HI R50, RZ, 0xb, R25 ;  /* 0x0000000bff327819 */ /* 0x000fe40000011619 */
[----:B------:R-:W-:Y:S02]  /*3020*/  LOP3.LUT R42, R16, 0x1f001f, RZ, 0xc0, !PT ;  /* 0x001f001f102a7812 */ /* 0x000fe400078ec0ff */
[----:B------:R-:W-:Y:S02]  /*3030*/  SHF.R.U32.HI R18, RZ, 0xa, R18 ;  /* 0x0000000aff127819 */ /* 0x000fe40000011612 */
[----:B------:R-:W-:Y:S02]  /*3040*/  LOP3.LUT R33, R33, 0x100010, R50, 0xf8, !PT ;  /* 0x0010001021217812 */ /* 0x000fe400078ef832 */
[----:B------:R-:W-:-:S02]  /*3050*/  LOP3.LUT R15, R15, 0x80008, R34, 0xf8, !PT ;  /* 0x000800080f0f7812 */ /* 0x000fc400078ef822 */
[----:B------:R-:W-:Y:S02]  /*3060*/  SHF.R.U32.HI R19, RZ, 0xa, R19 ;  /* 0x0000000aff137819 */ /* 0x000fe40000011613 */
[----:B------:R-:W-:Y:S02]  /*3070*/  SHF.R.U32.HI R50, RZ, 0xb, R26 ;  /* 0x0000000bff327819 */ /* 0x000fe4000001161a */
[----:B------:R-:W-:Y:S02]  /*3080*/  LOP3.LUT R46, R42, 0x64006400, RZ, 0xfc, !PT ;  /* 0x640064002a2e7812 */ /* 0x000fe400078efcff */
[----:B------:R-:W-:Y:S02]  /*3090*/  LOP3.LUT R17, R17, 0x1f001f, RZ, 0xc0, !PT ;  /* 0x001f001f11117812 */ /* 0x000fe400078ec0ff */
[----:B------:R-:W-:Y:S02]  /*30a0*/  LOP3.LUT R18, R18, 0x1f001f, RZ, 0xc0, !PT ;  /* 0x001f001f12127812 */ /* 0x000fe400078ec0ff */
[----:B------:R-:W-:-:S02]  /*30b0*/  LOP3.LUT R12, R20, 0x1f001f, RZ, 0xc0, !PT ;  /* 0x001f001f140c7812 */ /* 0x000fc400078ec0ff */
[----:B------:R-:W-:Y:S01]  /*30c0*/  LOP3.LUT R42, R15, 0x100010, R50, 0xf8, !PT ;  /* 0x001000100f2a7812 */ /* 0x000fe200078ef832 */
[----:B------:R-:W-:Y:S01]  /*30d0*/  HADD2 R15, R46, -1040, -1040 ;  /* 0xe410e4102e0f7430 */ /* 0x000fe20000000000 */
[----:B------:R-:W-:Y:S02]  /*30e0*/  LOP3.LUT R17, R17, 0x64006400, RZ, 0xfc, !PT ;  /* 0x6400640011117812 */ /* 0x000fe400078efcff */
[----:B------:R-:W-:Y:S02]  /*30f0*/  LOP3.LUT R19, R19, 0x1f001f, RZ, 0xc0, !PT ;  /* 0x001f001f13137812 */ /* 0x000fe400078ec0ff */
[----:B------:R-:W-:Y:S01]  /*3100*/  LOP3.LUT R44, R21, 0x1f001f, RZ, 0xc0, !PT ;  /* 0x001f001f152c7812 */ /* 0x000fe200078ec0ff */
[----:B------:R-:W-:Y:S01]  /*3110*/  HADD2 R17, R17, -1040, -1040 ;  /* 0xe410e41011117430 */ /* 0x000fe20000000000 */
[----:B------:R-:W-:Y:S01]  /*3120*/  LOP3.LUT R18, R18, 0x64006400, RZ, 0xfc, !PT ;  /* 0x6400640012127812 */ /* 0x000fe200078efcff */
[-C--:B0-----:R-:W-:Y:S01]  /*3130*/  HFMA2.MMA R48, R15, R8.reuse, R48 ;  /* 0x000000080f307235 */ /* 0x081fe20000000030 */
[----:B------:R-:W-:Y:S01]  /*3140*/  LOP3.LUT R12, R12, 0x64006400, RZ, 0xfc, !PT ;  /* 0x640064000c0c7812 */ /* 0x000fe200078efcff */
[-C--:B------:R-:W-:Y:S01]  /*3150*/  HFMA2 R14, R17, R8.reuse, R14 ;  /* 0x00000008110e7231 */ /* 0x080fe2000000000e */
        /* <DEDUP_REMOVED lines=8> */
[----:B------:R-:W-:Y:S01]  /*31e0*/  HFMA2.MMA R17, R18, R8, R13 ;  /* 0x0000000812117235 */ /* 0x000fe2000000000d */
[----:B------:R-:W-:Y:S01]  /*31f0*/  LOP3.LUT R16, R23, 0x1f001f, RZ, 0xc0, !PT ;  /* 0x001f001f17107812 */ /* 0x000fe200078ec0ff */
[----:B------:R-:W-:Y:S01]  /*3200*/  HFMA2.MMA R44, R15, R9, R48 ;  /* 0x000000090f2c7235 */ /* 0x000fe20000000030 */
[-C--:B------:R-:W-:Y:S01]  /*3210*/  HFMA2 R18, R19, R9.reuse, R14 ;  /* 0x0000000913127231 */ /* 0x080fe2000000000e */
[----:B------:R-:W-:Y:S01]  /*3220*/  SHF.R.U32.HI R20, RZ, 0xa, R20 ;  /* 0x0000000aff147819 */ /* 0x000fe20000011614 */
[----:B------:R-:W0:Y:S01]  /*3230*/  LDS.128 R12, [UR4+0x30] ;  /* 0x00003004ff0c7984 */ /* 0x000e220008000c00 */
[----:B------:R-:W-:Y:S01]  /*3240*/  LOP3.LUT R21, R21, 0x64006400, RZ, 0xfc, !PT ;  /* 0x6400640015157812 */ /* 0x000fe200078efcff */
[----:B------:R-:W-:Y:S01]  /*3250*/  HFMA2 R47, R46, R8, R47 ;  /* 0x000000082e2f7231 */ /* 0x000fe2000000002f */
[----:B------:R-:W-:Y:S01]  /*3260*/  LOP3.LUT R46, R16, 0x64006400, RZ, 0xfc, !PT ;  /* 0x64006400102e7812 */ /* 0x000fe200078efcff */
[----:B------:R-:W-:Y:S01]  /*3270*/  HFMA2.MMA R44, R41, R10, R44 ;  /* 0x0000000a292c7235 */ /* 0x000fe2000000002c */
[----:B------:R-:W-:Y:S01]  /*3280*/  LOP3.LUT R20, R20, 0x1f001f, RZ, 0xc0, !PT ;  /* 0x001f001f14147812 */ /* 0x000fe200078ec0ff */
[----:B------:R-:W-:Y:S01]  /*3290*/  HADD2 R48, R21, -1040, -1040 ;  /* 0xe410e41015307430 */ /* 0x000fe20000000000 */
[----:B------:R-:W-:Y:S01]  /*32a0*/  SHF.R.U32.HI R22, RZ, 0xa, R22 ;  /* 0x0000000aff167819 */ /* 0x000fe20000011616 */
[----:B------:R-:W-:Y:S01]  /*32b0*/  HADD2 R46, R46, -1040, -1040 ;  /* 0xe410e4102e2e7430 */ /* 0x000fe20000000000 */
[----:B------:R-:W-:Y:S01]  /*32c0*/  LOP3.LUT R20, R20, 0x64006400, RZ, 0xfc, !PT ;  /* 0x6400640014147812 */ /* 0x000fe200078efcff */
[-C--:B------:R-:W-:Y:S01]  /*32d0*/  HFMA2 R18, R31, R10.reuse, R18 ;  /* 0x0000000a1f127231 */ /* 0x080fe20000000012 */
[----:B------:R-:W-:Y:S01]  /*32e0*/  LOP3.LUT R22, R22, 0x1f001f, RZ, 0xc0, !PT ;  /* 0x001f001f16167812 */ /* 0x000fe200078ec0ff */
[----:B------:R-:W-:Y:S01]  /*32f0*/  HFMA2.MMA R17, R48, R9, R17 ;  /* 0x0000000930117235 */ /* 0x000fe20000000011 */
        /* <DEDUP_REMOVED lines=8> */
[----:B------:R-:W-:Y:S01]  /*3380*/  SHF.R.U32.HI R23, RZ, 0xa, R23 ;  /* 0x0000000aff177819 */ /* 0x000fe20000011617 */
[-C--:B------:R-:W-:Y:S01]  /*3390*/  HFMA2.MMA R44, R9, R11.reuse, R44 ;  /* 0x0000000b092c7235 */ /* 0x080fe2000000002c */
[--C-:B------:R-:W-:Y:S01]  /*33a0*/  SHF.R.U32.HI R34, RZ, 0xb, R24.reuse ;  /* 0x0000000bff227819 */ /* 0x100fe20000011618 */
        /* <DEDUP_REMOVED lines=8> */
[----:B------:R-:W-:Y:S02]  /*3430*/  SHF.R.U32.HI R26, RZ, 0xa, R26 ;  /* 0x0000000aff1a7819 */ /* 0x000fe4000001161a */
[----:B------:R-:W-:Y:S02]  /*3440*/  LOP3.LUT R24, R24, 0x1f001f, RZ, 0xc0, !PT ;  /* 0x001f001f18187812 */ /* 0x000fe400078ec0ff */
[----:B------:R-:W-:Y:S02]  /*3450*/  LOP3.LUT R35, R35, 0x64006400, RZ, 0xfc, !PT ;  /* 0x6400640023237812 */ /* 0x000fe400078efcff */
[----:B------:R-:W-:Y:S01]  /*3460*/  LOP3.LUT R23, R23, 0x64006400, RZ, 0xfc, !PT ;  /* 0x6400640017177812 */ /* 0x000fe200078efcff */
[-C--:B0-----:R-:W-:Y:S01]  /*3470*/  HFMA2.MMA R20, R9, R12.reuse, R44 ;  /* 0x0000000c09147235 */ /* 0x081fe2000000002c */
[----:B------:R-:W-:Y:S01]  /*3480*/  LOP3.LUT R16, R25, 0x1f001f, RZ, 0xc0, !PT ;  /* 0x001f001f19107812 */ /* 0x000fe200078ec0ff */
[----:B------:R-:W-:Y:S01]  /*3490*/  HADD2 R35, R35, -1040, -1040 ;  /* 0xe410e41023237430 */ /* 0x000fe20000000000 */
[----:B------:R-:W-:Y:S01]  /*34a0*/  LOP3.LUT R26, R26, 0x1f001f, RZ, 0xc0, !PT ;  /* 0x001f001f1a1a7812 */ /* 0x000fe200078ec0ff */
[----:B------:R-:W-:Y:S01]  /*34b0*/  HADD2 R10, R23, -1040, -1040 ;  /* 0xe410e410170a7430 */ /* 0x000fe20000000000 */
[----:B------:R-:W-:Y:S01]  /*34c0*/  LOP3.LUT R24, R24, 0x64006400, RZ, 0xfc, !PT ;  /* 0x6400640018187812 */ /* 0x000fe200078efcff */
[----:B------:R-:W-:Y:S01]  /*34d0*/  HFMA2.MMA R17, R8, R12, R17 ;  /* 0x0000000c08117235 */ /* 0x000fe20000000011 */
[----:B------:R-:W-:Y:S01]  /*34e0*/  LOP3.LUT R21, R27, 0x1f001f, RZ, 0xc0, !PT ;  /* 0x001f001f1b157812 */ /* 0x000fe200078ec0ff */
[-C--:B------:R-:W-:Y:S01]  /*34f0*/  HFMA2.MMA R20, R40, R13.reuse, R20 ;  /* 0x0000000d28147235 */ /* 0x080fe20000000014 */
[----:B------:R-:W-:Y:S01]  /*3500*/  LOP3.LUT R34, R49, 0x100010, R34, 0xf8, !PT ;  /* 0x0010001031227812 */ /* 0x000fe200078ef822 */
[----:B------:R-:W-:Y:S01]  /*3510*/  HADD2 R9, R24, -1040, -1040 ;  /* 0xe410e41018097430 */ /* 0x000fe20000000000 */
[----:B------:R-:W-:Y:S01]  /*3520*/  SHF.R.U32.HI R25, RZ, 0xa, R25 ;  /* 0x0000000aff197819 */ /* 0x000fe20000011619 */
[-C--:B------:R-:W-:Y:S01]  /*3530*/  HFMA2 R18, R35, R11.reuse, R18 ;  /* 0x0000000b23127231 */ /* 0x080fe20000000012 */
[----:B------:R-:W-:Y:S01]  /*3540*/  LOP3.LUT R16, R16, 0x64006400, RZ, 0xfc, !PT ;  /* 0x6400640010107812 */ /* 0x000fe200078efcff */
[----:B------:R-:W-:Y:S01]  /*3550*/  HFMA2 R47, R10, R11, R47 ;  /* 0x0000000b0a2f7231 */ /* 0x000fe2000000002f */
[--C-:B------:R-:W-:Y:S01]  /*3560*/  SHF.R.U32.HI R50, RZ, 0xb, R27.reuse ;  /* 0x0000000bff327819 */ /* 0x100fe2000001161b */
[----:B------:R-:W-:Y:S01]  /*3570*/  HFMA2.MMA R17, R30, R13, R17 ;  /* 0x0000000d1e117235 */ /* 0x000fe20000000011 */
[----:B------:R-:W-:Y:S01]  /*3580*/  LOP3.LUT R26, R26, 0x64006400, RZ, 0xfc, !PT ;  /* 0x640064001a1a7812 */ /* 0x000fe200078efcff */
[----:B------:R-:W-:Y:S01]  /*3590*/  HADD2 R11, R16, -1040, -1040 ;  /* 0xe410e410100b7430 */ /* 0x000fe20000000000 */
[----:B------:R-:W-:Y:S01]  /*35a0*/  SHF.R.U32.HI R27, RZ, 0xa, R27 ;  /* 0x0000000aff1b7819 */ /* 0x000fe2000001161b */
[-C--:B------:R-:W-:Y:S01]  /*35b0*/  HFMA2.MMA R20, R9, R14.reuse, R20 ;  /* 0x0000000e09147235 */ /* 0x080fe20000000014 */
[----:B------:R-:W-:Y:S01]  /*35c0*/  LOP3.LUT R21, R21, 0x64006400, RZ, 0xfc, !PT ;  /* 0x6400640015157812 */ /* 0x000fe200078efcff */
[----:B------:R-:W-:Y:S01]  /*35d0*/  HADD2 R26, R26, -1040, -1040 ;  /* 0xe410e4101a1a7430 */ /* 0x000fe20000000000 */
[----:B------:R-:W-:Y:S01]  /*35e0*/  LOP3.LUT R32, R32, 0x64006400, RZ, 0xfc, !PT ;  /* 0x6400640020207812 */ /* 0x000fe200078efcff */
[-C--:B------:R-:W-:Y:S01]  /*35f0*/  HFMA2 R16, R11, R12.reuse, R18 ;  /* 0x0000000c0b107231 */ /* 0x080fe20000000012 */
[----:B------:R-:W-:Y:S01]  /*3600*/  LOP3.LUT R25, R25, 0x1f001f, RZ, 0xc0, !PT ;  /* 0x001f001f19197812 */ /* 0x000fe200078ec0ff */
[----:B------:R-:W-:Y:S01]  /*3610*/  HADD2 R10, R21, -1040, -1040 ;  /* 0xe410e410150a7430 */ /* 0x000fe20000000000 */
[----:B------:R-:W-:Y:S01]  /*3620*/  LOP3.LUT R34, R34, 0x64006400, RZ, 0xfc, !PT ;  /* 0x6400640022227812 */ /* 0x000fe200078efcff */
[----:B------:R-:W-:Y:S01]  /*3630*/  HFMA2 R32, R32, R3.H1_H1, -48, -48 ;  /* 0xd200d20020207431 */ /* 0x000fe20000060003 */
        /* <DEDUP_REMOVED lines=8> */
[----:B------:R-:W-:Y:S01]  /*36c0*/  LOP3.LUT R45, R45, 0x100010, R50, 0xf8, !PT ;  /* 0x001000102d2d7812 */ /* 0x000fe200078ef832 */
[-C--:B------:R-:W-:Y:S01]  /*36d0*/  HFMA2 R16, R32, R13.reuse, R16 ;  /* 0x0000000d20107231 */ /* 0x080fe20000000010 */
[----:B------:R-:W-:Y:S01]  /*36e0*/  LOP3.LUT R33, R33, 0x64006400, RZ, 0xfc, !PT ;  /* 0x6400640021217812 */ /* 0x000fe200078efcff */
[----:B------:R-:W-:Y:S01]  /*36f0*/  HADD2 R25, R25, -1040, -1040 ;  /* 0xe410e41019197430 */ /* 0x000fe20000000000 */
[----:B------:R-:W-:Y:S01]  /*3700*/  LOP3.LUT R45, R45, 0x64006400, RZ, 0xfc, !PT ;  /* 0x640064002d2d7812 */ /* 0x000fe200078efcff */
[----:B------:R-:W-:Y:S01]  /*3710*/  HFMA2 R47, R28, R13, R47 ;  /* 0x0000000d1c2f7231 */ /* 0x000fe2000000002f */
[-C--:B------:R-:W-:Y:S01]  /*3720*/  HFMA2.MMA R20, R9, R15.reuse, R20 ;  /* 0x0000000f09147235 */ /* 0x080fe20000000014 */
[----:B------:R-:W-:Y:S01]  /*3730*/  HADD2 R8, R27, -1040, -1040 ;  /* 0xe410e4101b087430 */ /* 0x000fe20000000000 */
[----:B------:R-:W-:Y:S01]  /*3740*/  HFMA2.MMA R17, R42, R15, R17 ;  /* 0x0000000f2a117235 */ /* 0x000fe20000000011 */
[----:B------:R-:W-:Y:S01]  /*3750*/  HFMA2 R16, R25, R14, R16 ;  /* 0x0000000e19107231 */ /* 0x000fe20000000010 */
[----:B------:R-:W-:Y:S01]  /*3760*/  PRMT R3, R3, 0x5410, R4 ;  /* 0x0000541003037816 */ /* 0x000fe20000000004 */
[----:B------:R-:W-:-:S02]  /*3770*/  HADD2 R33, R33, -1040, -1040 ;  /* 0xe410e41021217430 */ /* 0x000fc40000000000 */
[----:B------:R-:W-:Y:S02]  /*3780*/  HFMA2 R47, R8, R14, R47 ;  /* 0x0000000e082f7231 */ /* 0x000fe4000000002f */
[----:B------:R-:W-:Y:S02]  /*3790*/  HADD2 R8, R45, -1040, -1040 ;  /* 0xe410e4102d087430 */ /* 0x000fe40000000000 */
        /* <DEDUP_REMOVED lines=10> */
.L_x_3115:
[----:B------:R-:W-:Y:S01]  /*3840*/  ISETP.LT.AND P2, PT, R37, R2, PT ;  /* 0x000000022500720c */ /* 0x000fe20003f41270 */
[----:B------:R-:W-:Y:S01]  /*3850*/  UIADD3 UR4, UR4, 0x40, URZ ;  /* 0x0000004004047890 */ /* 0x000fe2000fffe03f */
[----:B0-----:R-:W-:Y:S02]  /*3860*/  IMAD.MOV.U32 R26, RZ, RZ, R38 ;  /* 0x000000ffff1a7224 */ /* 0x001fe400078e0026 */
[----:B------:R-:W-:Y:S02]  /*3870*/  IMAD.MOV.U32 R27, RZ, RZ, R39 ;  /* 0x000000ffff1b7224 */ /* 0x000fe400078e0027 */
[----:B------:R-:W-:-:S07]  /*3880*/  IMAD.MOV.U32 R25, RZ, RZ, R37 ;  /* 0x000000ffff197224 */ /* 0x000fce00078e0025 */
[----:B------:R-:W-:Y:S05]  /*3890*/  @!P1 BRA P2, `(.L_x_3116) ;  /* 0xffffea2000009947 */ /* 0x000fea000103ffff */
.L_x_3114:
[----:B------:R-:W0:Y:S02]  /*38a0*/  S2R R2, SR_CTAID.Y ;  /* 0x0000000000027919 */ /* 0x000e240000002600 */
[----:B0-----:R-:W-:-:S04]  /*38b0*/  IADD3 R3, -R2, c[0x0][0x188], RZ ;  /* 0x0000620002037a10 */ /* 0x001fc80007ffe1ff */
[----:B------:R-:W-:-:S13]  /*38c0*/  ISETP.GE.AND P0, PT, R3, 0x1, PT ;  /* 0x000000010300780c */ /* 0x000fda0003f06270 */
[----:B------:R-:W-:Y:S05]  /*38d0*/  @!P0 EXIT ;  /* 0x000000000000894d */ /* 0x000fea0003800000 */
[----:B------:R-:W0:Y:S01]  /*38e0*/  S2R R3, SR_CTAID.X ;  /* 0x0000000000037919 */ /* 0x000e220000002500 */
[----:B------:R-:W-:Y:S01]  /*38f0*/  IMAD.MOV.U32 R5, RZ, RZ, 0x2 ;  /* 0x00000002ff057424 */ /* 0x000fe200078e00ff */
[----:B-----5:R-:W-:Y:S02]  /*3900*/  HMUL2 R9, R36, R0.H0_H0 ;  /* 0x2000000024097232 */ /* 0x020fe40000000000 */
        /* <DEDUP_REMOVED lines=12> */
.L_x_3120:
[----:B------:R-:W0:Y:S02]  /*39d0*/  LDS R4, [R0] ;  /* 0x0000000000047984 */ /* 0x000e240000000800 */
[----:B0-----:R-:W-:-:S06]  /*39e0*/  HADD2 R5, R4, R9 ;  /* 0x0000000904057230 */ /* 0x001fcc0000000000 */
[----:B------:R-:W0:Y:S02]  /*39f0*/  ATOMS.CAST.SPIN R5, [R0], R4, R5 ;  /* 0x000000040005738d */ /* 0x000e240001800005 */
[----:B0-----:R-:W-:-:S13]  /*3a00*/  ISETP.EQ.U32.AND P0, PT, R5, 0x1, PT ;  /* 0x000000010500780c */ /* 0x001fda0003f02070 */
[----:B------:R-:W-:Y:S05]  /*3a10*/  @!P0 BRA `(.L_x_3120) ;  /* 0xffffffb000008947 */ /* 0x000fea000383ffff */
[----:B------:R-:W-:Y:S05]  /*3a20*/  BRA `(.L_x_3118) ;  /* 0x0000003000007947 */ /* 0x000fea0003800000 */
.L_x_3119:
[----:B------:R-:W2:Y:S02]  /*3a30*/  LD.E R0, [R2.64] ;  /* 0x0000000602007980 */ /* 0x000ea4000c101900 */
[----:B--2---:R-:W-:-:S05]  /*3a40*/  IMAD.IADD R5, R9, 0x1, R0 ;  /* 0x0000000109057824 */ /* 0x004fca00078e0200 */
[----:B------:R0:W-:Y:S02]  /*3a50*/  ST.E [R2.64], R5 ;  /* 0x0000000502007985 */ /* 0x0001e4000c101906 */
.L_x_3118:
[----:B------:R-:W-:Y:S05]  /*3a60*/  BSYNC B0 ;  /* 0x0000000000007941 */ /* 0x000fea0003800000 */
.L_x_3117:
[----:B------:R-:W2:Y:S02]  /*3a70*/  ATOM.E.ADD.F16x2.RN.STRONG.GPU P0, RZ, [R2.64+0x4], R7 ;  /* 0x0000040702ff798a */ /* 0x000ea4000810e9c6 */
[----:B--2---:R-:W-:Y:S05]  /*3a80*/  @P0 EXIT ;  /* 0x000000000000094d */ /* 0x004fea0003800000 */
[----:B------:R-:W1:Y:S02]  /*3a90*/  QSPC.E.S P0, RZ, [R2+0x4] ;  /* 0x0000040002ff73aa */ /* 0x000e640000000500 */
[----:B-1----:R-:W-:Y:S05]  /*3aa0*/  @!P0 BRA `(.L_x_3121) ;  /* 0x0000008000008947 */ /* 0x002fea0003800000 */
[----:B0-----:R-:W-:-:S04]  /*3ab0*/  IADD3 R2, R2, 0x4, RZ ;  /* 0x0000000402027810 */ /* 0x001fc80007ffe0ff */
[----:B------:R-:W-:-:S05]  /*3ac0*/  LOP3.LUT R2, R2, 0xffffff, RZ, 0xc0, !PT ;  /* 0x00ffffff02027812 */ /* 0x000fca00078ec0ff */
.L_x_3122:
[----:B------:R-:W0:Y:S02]  /*3ad0*/  LDS R4, [R2] ;  /* 0x0000000002047984 */ /* 0x000e240000000800 */
[----:B0-----:R-:W-:-:S10]  /*3ae0*/  HFMA2.MMA R5, R4, 1, 1, R7 ;  /* 0x3c003c0004057835 */ /* 0x001fd40000000007 */
[----:B------:R-:W0:Y:S02]  /*3af0*/  ATOMS.CAST.SPIN R5, [R2], R4, R5 ;  /* 0x000000040205738d */ /* 0x000e240001800005 */
[----:B0-----:R-:W-:-:S13]  /*3b00*/  ISETP.EQ.U32.AND P0, PT, R5, 0x1, PT ;  /* 0x000000010500780c */ /* 0x001fda0003f02070 */
[----:B------:R-:W-:Y:S05]  /*3b10*/  @!P0 BRA `(.L_x_3122) ;  /* 0xffffffb000008947 */ /* 0x000fea000383ffff */
[----:B------:R-:W-:Y:S05]  /*3b20*/  EXIT ;  /* 0x000000000000794d */ /* 0x000fea0003800000 */
.L_x_3121:
[----:B------:R-:W2:Y:S02]  /*3b30*/  LD.E R0, [R2.64+0x4] ;  /* 0x0000040602007980 */ /* 0x000ea4000c101900 */
[----:B0-2---:R-:W-:-:S05]  /*3b40*/  IMAD.IADD R5, R7, 0x1, R0 ;  /* 0x0000000107057824 */ /* 0x005fca00078e0200 */
[----:B------:R-:W-:Y:S01]  /*3b50*/  ST.E [R2.64+0x4], R5 ;  /* 0x0000040502007985 */ /* 0x000fe2000c101906 */
[----:B------:R-:W-:Y:S05]  /*3b60*/  EXIT ;  /* 0x000000000000794d */ /* 0x000fea0003800000 */
.L_x_3123:
        /* <DEDUP_REMOVED lines=9> */
.L_x_3331:


//--------------------- .text._Z23gemm_half_q_half_kernelILi1ELi16ELb1ELb1ELi32EEvPK6__halfPKjS4_S2_PS0_iiiiPKtS7_iiiiiibS2_i --------------------------
	.section	.text._Z23gemm_half_q_half_kernelILi1ELi16ELb1ELb1ELi32EEvPK6__halfPKjS4_S2_PS0_iiiiPKtS7_iiiiiibS2_i,"ax",@progbits
	.sectioninfo	@"SHI_REGISTERS=55"
	.align	128
        .global         _Z23gemm_half_q_half_kernelILi1ELi16ELb1ELb1ELi32EEvPK6__halfPKjS4_S2_PS0_iiiiPKtS7_iiiiiibS2_i
        .type           _Z23gemm_half_q_half_kernelILi1ELi16ELb1ELb1ELi32EEvPK6__halfPKjS4_S2_PS0_iiiiPKtS7_iiiiiibS2_i,@function
        .size           _Z23gemm_half_q_half_kernelILi1ELi16ELb1ELb1ELi32EEvPK6__halfPKjS4_S2_PS0_iiiiPKtS7_iiiiiibS2_i,(.L_x_3332 - _Z23gemm_half_q_half_kernelILi1ELi16ELb1ELb1ELi32EEvPK6__halfPKjS4_S2_PS0_iiiiPKtS7_iiiiiibS2_i)
        .other          _Z23gemm_half_q_half_kernelILi1ELi16ELb1ELb1ELi32EEvPK6__halfPKjS4_S2_PS0_iiiiPKtS7_iiiiiibS2_i,@"STO_CUDA_ENTRY STV_DEFAULT"
_Z23gemm_half_q_half_kernelILi1ELi16ELb1ELb1ELi32EEvPK6__halfPKjS4_S2_PS0_iiiiPKtS7_iiiiiibS2_i:
.text._Z23gemm_half_q_half_kernelILi1ELi16ELb1ELb1ELi32EEvPK6__halfPKjS4_S2_PS0_iiiiPKtS7_iiiiiibS2_i:
        /* <DEDUP_REMOVED lines=45> */
.L_x_3125:
[----:B------:R-:W-:Y:S05]  /*02d0*/  BSYNC B0 ;  /* 0x0000000000007941 */ /* 0x000fea0003800000 */
.L_x_3124:
[----:B------:R-:W-:Y:S05]  /*02e0*/  @P2 EXIT ;  /* 0x000000000000294d */ /* 0x000fea0003800000 */
[----:B0-----:R-:W0:Y:S01]  /*02f0*/  LDC.S8 R8, c[0x0][0x1c0] ;  /* 0x00007000ff087b82 */ /* 0x001e220000000200 */
[C---:B------:R-:W-:Y:S02]  /*0300*/  ISETP.GT.AND P3, PT, R37.reuse, c[0x0][0x1a8], PT ;  /* 0x00006a0025007a0c */ /* 0x040fe40003f64270 */
[C---:B------:R-:W-:Y:S02]  /*0310*/  ISETP.GT.AND P6, PT, R37.reuse, c[0x0][0x1ac], PT ;  /* 0x00006b0025007a0c */ /* 0x040fe40003fc4270 */
[C---:B------:R-:W-:Y:S02]  /*0320*/  ISETP.GT.AND P5, PT, R37.reuse, c[0x0][0x1b0], PT ;  /* 0x00006c0025007a0c */ /* 0x040fe40003fa4270 */
[----:B------:R-:W-:-:S02]  /*0330*/  ISETP.GT.AND P4, PT, R37, c[0x0][0x1b4], PT ;  /* 0x00006d0025007a0c */ /* 0x000fc40003f84270 */
[C---:B------:R-:W-:Y:S02]  /*0340*/  ISETP.GT.AND P2, PT, R37.reuse, c[0x0][0x1b8], PT ;  /* 0x00006e0025007a0c */ /* 0x040fe40003f44270 */
[----:B------:R-:W-:-:S03]  /*0350*/  IMNMX R9, R37, c[0x0][0x1a8], PT ;  /* 0x00006a0025097a17 */ /* 0x000fc60003800200 */
[C---:B------:R-:W-:Y:S02]  /*0360*/  @P3 IMNMX R5, R37.reuse, c[0x0][0x1ac], PT ;  /* 0x00006b0025053a17 */ /* 0x040fe40003800200 */
[----:B------:R-:W-:Y:S02]  /*0370*/  @P6 IMNMX R6, R37, c[0x0][0x1b0], PT ;  /* 0x00006c0025066a17 */ /* 0x000fe40003800200 */
[----:B------:R-:W-:Y:S02]  /*0380*/  @P3 IADD3 R5, R5, -c[0x0][0x1a8], RZ ;  /* 0x80006a0005053a10 */ /* 0x000fe40007ffe0ff */
[----:B------:R-:W-:Y:S02]  /*0390*/  @P6 IADD3 R7, R6, -c[0x0][0x1ac], RZ ;  /* 0x80006b0006076a10 */ /* 0x000fe40007ffe0ff */
[----:B------:R-:W-:Y:S02]  /*03a0*/  @P3 SHF.R.S32.HI R6, RZ, 0x1f, R5 ;  /* 0x0000001fff063819 */ /* 0x000fe40000011405 */
[----:B0-----:R-:W-:-:S02]  /*03b0*/  ISETP.NE.AND P1, PT, R8, RZ, PT ;  /* 0x000000ff0800720c */ /* 0x001fc40003f25270 */
[----:B------:R-:W-:Y:S02]  /*03c0*/  SHF.R.S32.HI R10, RZ, 0x1f, R9 ;  /* 0x0000001fff0a7819 */ /* 0x000fe40000011409 */
[----:B------:R-:W-:Y:S02]  /*03d0*/  ISETP.NE.OR P1, PT, R4, RZ, !P1 ;  /* 0x000000ff0400720c */ /* 0x000fe40004f25670 */
[----:B------:R-:W-:Y:S02]  /*03e0*/  @P3 LEA.HI R6, R6, R5, RZ, 0x5 ;  /* 0x0000000506063211 */ /* 0x000fe400078f28ff */
[----:B------:R-:W-:Y:S02]  /*03f0*/  @P5 IMNMX R5, R37, c[0x0][0x1b4], PT ;  /* 0x00006d0025055a17 */ /* 0x000fe40003800200 */
[----:B------:R-:W-:Y:S02]  /*0400*/  LEA.HI R16, R10, R9, RZ, 0x5 ;  /* 0x000000090a107211 */ /* 0x000fe400078f28ff */
[----:B------:R-:W-:-:S02]  /*0410*/  ISETP.LT.OR P1, PT, R13, 0x1, P1 ;  /* 0x000000010d00780c */ /* 0x000fc40000f21670 */
[----:B------:R-:W-:Y:S02]  /*0420*/  @P6 SHF.R.S32.HI R8, RZ, 0x1f, R7 ;  /* 0x0000001fff086819 */ /* 0x000fe40000011407 */
[C---:B------:R-:W-:Y:S02]  /*0430*/  @P4 IMNMX R10, R37.reuse, c[0x0][0x1b8], PT ;  /* 0x00006e00250a4a17 */ /* 0x040fe40003800200 */
[----:B------:R-:W-:Y:S02]  /*0440*/  @P2 IMNMX R11, R37, c[0x0][0x1bc], PT ;  /* 0x00006f00250b2a17 */ /* 0x000fe40003800200 */
[----:B------:R-:W-:Y:S01]  /*0450*/  @P5 IADD3 R9, R5, -c[0x0][0x1b0], RZ ;  /* 0x80006c0005095a10 */ /* 0x000fe20007ffe0ff */
[----:B------:R-:W-:Y:S01]  /*0460*/  IMAD.MOV.U32 R5, RZ, RZ, RZ ;  /* 0x000000ffff057224 */ /* 0x000fe200078e00ff */
[----:B------:R-:W-:Y:S01]  /*0470*/  @P6 LEA.HI R7, R8, R7, RZ, 0x5 ;  /* 0x0000000708076211 */ /* 0x000fe200078f28ff */
[----:B------:R-:W-:Y:S01]  /*0480*/  IMAD.MOV.U32 R8, RZ, RZ, RZ ;  /* 0x000000ffff087224 */ /* 0x000fe200078e00ff */
[----:B------:R-:W-:-:S02]  /*0490*/  @P4 IADD3 R12, R10, -c[0x0][0x1b4], RZ ;  /* 0x80006d000a0c4a10 */ /* 0x000fc40007ffe0ff */
[----:B------:R-:W-:Y:S02]  /*04a0*/  @P2 IADD3 R14, R11, -c[0x0][0x1b8], RZ ;  /* 0x80006e000b0e2a10 */ /* 0x000fe40007ffe0ff */
[----:B------:R-:W-:Y:S02]  /*04b0*/  @P5 SHF.R.S32.HI R10, RZ, 0x1f, R9 ;  /* 0x0000001fff0a5819 */ /* 0x000fe40000011409 */
[----:B------:R-:W-:Y:S02]  /*04c0*/  @P3 SHF.R.S32.HI R6, RZ, 0x5, R6 ;  /* 0x00000005ff063819 */ /* 0x000fe40000011406 */
[----:B------:R-:W-:Y:S02]  /*04d0*/  @P6 SHF.R.S32.HI R7, RZ, 0x5, R7 ;  /* 0x00000005ff076819 */ /* 0x000fe40000011407 */
[----:B------:R-:W-:Y:S01]  /*04e0*/  @P4 SHF.R.S32.HI R13, RZ, 0x1f, R12 ;  /* 0x0000001fff0d4819 */ /* 0x000fe2000001140c */
[----:B------:R-:W-:Y:S01]  /*04f0*/  @P3 IMAD R8, R6, 0x6, RZ ;  /* 0x0000000606083824 */ /* 0x000fe200078e02ff */
[----:B------:R-:W-:Y:S01]  /*0500*/  @P2 SHF.R.S32.HI R15, RZ, 0x1f, R14 ;  /* 0x0000001fff0f2819 */ /* 0x000fe2000001140e */
[----:B------:R-:W-:Y:S01]  /*0510*/  @!P1 IMAD R6, R3, c[0x0][0x18c], R2 ;  /* 0x0000630003069a24 */ /* 0x000fe200078e0202 */
[----:B------:R-:W-:Y:S01]  /*0520*/  @P5 LEA.HI R11, R10, R9, RZ, 0x5 ;  /* 0x000000090a0b5211 */ /* 0x000fe200078f28ff */
[----:B------:R-:W-:Y:S01]  /*0530*/  @P6 IMAD R5, R7, 0x5, RZ ;  /* 0x0000000507056824 */ /* 0x000fe200078e02ff */
[----:B------:R-:W-:Y:S01]  /*0540*/  ISETP.GE.AND P3, PT, R37, R32, PT ;  /* 0x000000202500720c */ /* 0x000fe20003f66270 */
[----:B------:R-:W-:Y:S01]  /*0550*/  @!P1 IMAD.MOV.U32 R7, RZ, RZ, 0x2 ;  /* 0x00000002ff079424 */ /* 0x000fe200078e00ff */
[----:B------:R-:W-:Y:S01]  /*0560*/  @P4 LEA.HI R13, R13, R12, RZ, 0x5 ;  /* 0x0000000c0d0d4211 */ /* 0x000fe200078f28ff */
[----:B------:R-:W-:Y:S01]  /*0570*/  IMAD.MOV.U32 R10, RZ, RZ, RZ ;  /* 0x000000ffff0a7224 */ /* 0x000fe200078e00ff */
[----:B------:R-:W-:Y:S01]  /*0580*/  @P2 LEA.HI R15, R15, R14, RZ, 0x5 ;  /* 0x0000000e0f0f2211 */ /* 0x000fe200078f28ff */
[----:B------:R-:W-:Y:S01]  /*0590*/  @!P1 IMAD.WIDE R6, R6, R7, c[0x0][0x180] ;  /* 0x0000600006069625 */ /* 0x000fe200078e0207 */
[----:B------:R-:W-:-:S02]  /*05a0*/  @P5 SHF.R.S32.HI R11, RZ, 0x5, R11 ;  /* 0x00000005ff0b5819 */ /* 0x000fc4000001140b */
[----:B------:R-:W-:Y:S01]  /*05b0*/  SHF.R.S32.HI R3, RZ, 0x5, R16 ;  /* 0x00000005ff037819 */ /* 0x000fe20000011410 */
[----:B------:R-:W-:Y:S01]  /*05c0*/  IMAD.MOV.U32 R9, RZ, RZ, RZ ;  /* 0x000000ffff097224 */ /* 0x000fe200078e00ff */
[----:B------:R-:W-:Y:S01]  /*05d0*/  @P4 SHF.R.S32.HI R13, RZ, 0x5, R13 ;  /* 0x00000005ff0d4819 */ /* 0x000fe2000001140d */
[----:B------:R-:W-:Y:S01]  /*05e0*/  @P5 IMAD.SHL.U32 R10, R11, 0x4, RZ ;  /* 0x000000040b0a5824 */ /* 0x000fe200078e00ff */
[----:B------:R-:W-:Y:S01]  /*05f0*/  @P2 SHF.R.S32.HI R15, RZ, 0x5, R15 ;  /* 0x00000005ff0f2819 */ /* 0x000fe2000001140f */
[----:B------:R-:W-:Y:S01]  /*0600*/  IMAD R3, R3, 0x8, R8 ;  /* 0x0000000803037824 */ /* 0x000fe200078e0208 */
[----:B------:R0:W-:Y:S01]  /*0610*/  @!P1 STG.E.64 [R6.64], RZ ;  /* 0x000000ff06009986 */ /* 0x0001e2000c101b06 */
[----:B------:R-:W-:-:S03]  /*0620*/  IMAD.MOV.U32 R8, RZ, RZ, RZ ;  /* 0x000000ffff087224 */ /* 0x000fc600078e00ff */
[----:B------:R-:W-:Y:S01]  /*0630*/  BAR.SYNC.DEFER_BLOCKING 0x0 ;  /* 0x0000000000007b1d */ /* 0x000fe20000010000 */
[----:B------:R-:W-:Y:S01]  /*0640*/  @P4 IMAD R9, R13, 0x3, RZ ;  /* 0x000000030d094824 */ /* 0x000fe200078e02ff */
[----:B------:R-:W-:Y:S01]  /*0650*/  IADD3 R3, R10, R3, R5 ;  /* 0x000000030a037210 */ /* 0x000fe20007ffe005 */
[----:B------:R-:W-:Y:S01]  /*0660*/  @P2 IMAD.SHL.U32 R8, R15, 0x2, RZ ;  /* 0x000000020f082824 */ /* 0x000fe200078e00ff */
[----:B------:R-:W-:-:S04]  /*0670*/  ISETP.GE.OR P1, PT, R37, c[0x0][0x1b0], P3 ;  /* 0x00006c0025007a0c */ /* 0x000fc80001f26670 */
        /* <DEDUP_REMOVED lines=13> */
.L_x_3127:
        /* <DEDUP_REMOVED lines=41> */
.L_x_3126:
[----:B0-----:R-:W-:Y:S02]  /*09e0*/  PRMT R39, RZ, 0x5410, RZ ;  /* 0x00005410ff277816 */ /* 0x001fe400000000ff */
[----:B------:R-:W-:Y:S01]  /*09f0*/  PRMT R38, RZ, 0x5410, RZ ;  /* 0x00005410ff267816 */ /* 0x000fe200000000ff */
[----:B------:R-:W-:Y:S05]  /*0a00*/  @P1 BRA `(.L_x_3128) ;  /* 0x0000167000001947 */ /* 0x000fea0003800000 */
[----:B------:R-:W-:Y:S01]  /*0a10*/  IMAD R3, R3, c[0x0][0x18c], RZ ;  /* 0x0000630003037a24 */ /* 0x000fe200078e02ff */
[----:B------:R-:W-:Y:S01]  /*0a20*/  PRMT R4, R0, 0x9910, RZ ;  /* 0x0000991000047816 */ /* 0x000fe200000000ff */
[----:B------:R-:W-:Y:S01]  /*0a30*/  UMOV UR4, URZ ;  /* 0x0000003f00047c82 */ /* 0x000fe20008000000 */
[----:B------:R-:W-:-:S02]  /*0a40*/  PRMT R38, RZ, 0x5410, RZ ;  /* 0x00005410ff267816 */ /* 0x000fc400000000ff */
[----:B------:R-:W-:Y:S02]  /*0a50*/  SHF.R.S32.HI R5, RZ, 0x1f, R3 ;  /* 0x0000001fff057819 */ /* 0x000fe40000011403 */
[C---:B------:R-:W-:Y:S01]  /*0a60*/  IADD3 R21, P1, R2.reuse, R3, RZ ;  /* 0x0000000302157210 */ /* 0x040fe20007f3e0ff */
[----:B------:R-:W-:Y:S01]  /*0a70*/  IMAD.MOV.U32 R3, RZ, RZ, R4 ;  /* 0x000000ffff037224 */ /* 0x000fe200078e0004 */
[----:B------:R-:W-:Y:S02]  /*0a80*/  PRMT R39, RZ, 0x5410, RZ ;  /* 0x00005410ff277816 */ /* 0x000fe400000000ff */
[----:B------:R-:W-:Y:S02]  /*0a90*/  LEA.HI.X.SX32 R2, R2, R5, 0x1, P1 ;  /* 0x0000000502027211 */ /* 0x000fe400008f0eff */
[----:B------:R-:W-:Y:S02]  /*0aa0*/  LEA R20, P1, R21, c[0x0][0x168], 0x2 ;  /* 0x00005a0015147a11 */ /* 0x000fe400078210ff */
[----:B------:R-:W-:-:S02]  /*0ab0*/  ISETP.EQ.OR P0, PT, R3, RZ, !P0 ;  /* 0x000000ff0300720c */ /* 0x000fc40004702670 */
[----:B------:R-:W-:Y:S02]  /*0ac0*/  LEA.HI.X R21, R21, c[0x0][0x16c], R2, 0x2, P1 ;  /* 0x00005b0015157a11 */ /* 0x000fe400008f1402 */
.L_x_3130:
        /* <DEDUP_REMOVED lines=9> */
[----:B------:R-:W-:-:S04]  /*0b60*/  IADD3 R37, R37, 0x20, RZ ;  /* 0x0000002025257810 */ /* 0x000fc80007ffe0ff */
[----:B------:R-:W-:Y:S01]  /*0b70*/  ISETP.GE.AND P1, PT, R37, c[0x0][0x1b0], PT ;  /* 0x00006c0025007a0c */ /* 0x000fe20003f26270 */
[----:B------:R-:W-:Y:S01]  /*0b80*/  IMAD.WIDE R2, R3, c[0x0][0x18c], R6 ;  /* 0x0000630003027a25 */ /* 0x000fe200078e0206 */
        /* <DEDUP_REMOVED lines=92> */
[----:B------:R-:W-:-:S02]  /*1150*/  LOP3.LUT R40, R40, 0x64006400, RZ, 0xfc, !PT ;  /* 0x6400640028287812 */ /* 0x000fc400078efcff */
[----:B------:R-:W-:Y:S01]  /*1160*/  LOP3.LUT R44, R43, 0x64006400, RZ, 0xfc, !PT ;  /* 0x640064002b2c7812 */ /* 0x000fe200078efcff */
[-C--:B0-----:R-:W-:Y:S01]  /*1170*/  HFMA2.MMA R48, R31, R16.reuse, R28 ;  /* 0x000000101f307235 */ /* 0x081fe2000000001c */
[----:B------:R-:W-:Y:S01]  /*1180*/  LOP3.LUT R52, R9, 0x3e003e0, RZ, 0xc0, !PT ;  /* 0x03e003e009347812 */ /* 0x000fe200078ec0ff */
[----:B------:R-:W-:Y:S01]  /*1190*/  HFMA2.MMA R47, R42, R16, R47 ;  /* 0x000000102a2f7235 */ /* 0x000fe2000000002f */
[----:B------:R-:W-:Y:S01]  /*11a0*/  LOP3.LUT R42, R12, 0x3e003e0, RZ, 0xc0, !PT ;  /* 0x03e003e00c2a7812 */ /* 0x000fe200078ec0ff */
[-C--:B------:R-:W-:Y:S01]  /*11b0*/  HFMA2 R49, R40, R33.reuse.H1_H1, -48, -48 ;  /* 0xd200d20028317431 */ /* 0x080fe20000060021 */
[----:B------:R-:W-:Y:S01]  /*11c0*/  SHF.R.U32.HI R25, RZ, 0xa, R25 ;  /* 0x0000000aff197819 */ /* 0x000fe20000011619 */
[----:B------:R-:W-:Y:S01]  /*11d0*/  HFMA2.MMA R48, R51, R17, R48 ;  /* 0x0000001133307235 */ /* 0x000fe20000000030 */
[----:B------:R-:W-:Y:S01]  /*11e0*/  LOP3.LUT R21, R21, 0x10001, RZ, 0xc0, !PT ;  /* 0x0001000115157812 */ /* 0x000fe200078ec0ff */
[-C--:B------:R-:W-:Y:S01]  /*11f0*/  HFMA2 R44, R44, R33.reuse.H1_H1, -48, -48 ;  /* 0xd200d2002c2c7431 */ /* 0x080fe20000060021 */
[----:B------:R-:W-:Y:S01]  /*1200*/  LOP3.LUT R42, R42, 0x64006400, RZ, 0xfc, !PT ;  /* 0x640064002a2a7812 */ /* 0x000fe200078efcff */
[-C--:B------:R-:W-:Y:S01]  /*1210*/  HFMA2 R49, R49, R16.reuse, R20 ;  /* 0x0000001031317231 */ /* 0x080fe20000000014 */
[----:B------:R-:W-:Y:S01]  /*1220*/  LOP3.LUT R52, R52, 0x64006400, RZ, 0xfc, !PT ;  /* 0x6400640034347812 */ /* 0x000fe200078efcff */
[----:B------:R-:W-:Y:S01]  /*1230*/  HFMA2 R20, R44, R16, R29 ;  /* 0x000000102c147231 */ /* 0x000fe2000000001d */
[----:B------:R-:W-:Y:S01]  /*1240*/  SHF.R.U32.HI R51, RZ, 0xf, R22 ;  /* 0x0000000fff337819 */ /* 0x000fe20000011616 */
[-C--:B------:R-:W-:Y:S01]  /*1250*/  HFMA2 R41, R42, R33.reuse.H1_H1, -48, -48 ;  /* 0xd200d2002a297431 */ /* 0x080fe20000060021 */
[----:B------:R-:W-:Y:S01]  /*1260*/  LOP3.LUT R25, R25, 0x1f001f, RZ, 0xc0, !PT ;  /* 0x001f001f19197812 */ /* 0x000fe200078ec0ff */
[----:B------:R-:W-:Y:S01]  /*1270*/  HFMA2 R42, R52, R33.H1_H1, -48, -48 ;  /* 0xd200d200342a7431 */ /* 0x000fe20000060021 */
[----:B------:R-:W-:-:S02]  /*1280*/  LOP3.LUT R22, R21, 0x20002, R50, 0xf8, !PT ;  /* 0x0002000215167812 */ /* 0x000fc400078ef832 */
[--C-:B------:R-:W-:Y:S02]  /*1290*/  SHF.R.U32.HI R50, RZ, 0xe, R26.reuse ;  /* 0x0000000eff327819 */ /* 0x100fe4000001161a */
        /* <DEDUP_REMOVED lines=8> */
[----:B------:R-:W-:Y:S02]  /*1320*/  SHF.R.U32.HI R25, RZ, 0xf, R23 ;  /* 0x0000000fff197819 */ /* 0x000fe40000011617 */
[----:B------:R-:W-:Y:S01]  /*1330*/  LOP3.LUT R23, R26, 0x64006400, RZ, 0xfc, !PT ;  /* 0x640064001a177812 */ /* 0x000fe200078efcff */
[----:B------:R-:W-:Y:S01]  /*1340*/  HFMA2 R26, R50, R17, R49 ;  /* 0x00000011321a7231 */ /* 0x000fe20000000031 */
[----:B------:R-:W-:Y:S01]  /*1350*/  LOP3.LUT R25, R25, 0x10001, RZ, 0xc0, !PT ;  /* 0x0001000119197812 */ /* 0x000fe200078ec0ff */
[----:B------:R-:W-:Y:S01]  /*1360*/  HFMA2 R43, R16, R33.H1_H1, -48, -48 ;  /* 0xd200d200102b7431 */ /* 0x000fe20000060021 */
[----:B------:R-:W-:-:S02]  /*1370*/  SHF.R.U32.HI R50, RZ, 0xe, R27 ;  /* 0x0000000eff327819 */ /* 0x000fc4000001161b */
[----:B------:R-:W-:Y:S02]  /*1380*/  SHF.R.U32.HI R27, RZ, 0xa, R27 ;  /* 0x0000000aff1b7819 */ /* 0x000fe4000001161b */
        /* <DEDUP_REMOVED lines=8> */
[----:B------:R-:W-:-:S02]  /*1410*/  LOP3.LUT R46, R46, 0x64006400, RZ, 0xfc, !PT ;  /* 0x640064002e2e7812 */ /* 0x000fc400078efcff */
[----:B------:R-:W-:Y:S02]  /*1420*/  LOP3.LUT R28, R14, 0x3e003e0, RZ, 0xc0, !PT ;  /* 0x03e003e00e1c7812 */ /* 0x000fe400078ec0ff */
[----:B------:R-:W-:Y:S01]  /*1430*/  LOP3.LUT R30, R30, 0x64006400, RZ, 0xfc, !PT ;  /* 0x640064001e1e7812 */ /* 0x000fe200078efcff */
[-C--:B------:R-:W-:Y:S01]  /*1440*/  HFMA2 R46, R46, R33.reuse.H1_H1, -48, -48 ;  /* 0xd200d2002e2e7431 */ /* 0x080fe20000060021 */
[----:B------:R-:W-:Y:S02]  /*1450*/  LOP3.LUT R28, R28, 0x64006400, RZ, 0xfc, !PT ;  /* 0x640064001c1c7812 */ /* 0x000fe400078efcff */
[----:B------:R-:W-:Y:S01]  /*1460*/  PRMT R35, R35, 0x5410, R36 ;  /* 0x0000541023237816 */ /* 0x000fe20000000024 */
[-C--:B------:R-:W-:Y:S02]  /*1470*/  HFMA2 R31, R30, R33.reuse.H1_H1, -48, -48 ;  /* 0xd200d2001e1f7431 */ /* 0x080fe40000060021 */
[----:B------:R-:W-:Y:S01]  /*1480*/  HFMA2 R29, R28, R33.H1_H1, -48, -48 ;  /* 0xd200d2001c1d7431 */ /* 0x000fe20000060021 */
[----:B--2---:R-:W-:-:S02]  /*1490*/  LOP3.LUT R52, R7, 0x3e003e0, RZ, 0xc0, !PT ;  /* 0x03e003e007347812 */ /* 0x004fc400078ec0ff */
[----:B------:R-:W-:Y:S02]  /*14a0*/  LOP3.LUT R24, R4, 0x3e003e0, RZ, 0xc0, !PT ;  /* 0x03e003e004187812 */ /* 0x000fe400078ec0ff */
[----:B------:R-:W-:Y:S02]  /*14b0*/  LOP3.LUT R52, R52, 0x64006400, RZ, 0xfc, !PT ;  /* 0x6400640034347812 */ /* 0x000fe400078efcff */
[----:B------:R-:W-:Y:S02]  /*14c0*/  LOP3.LUT R30, R24, 0x64006400, RZ, 0xfc, !PT ;  /* 0x64006400181e7812 */ /* 0x000fe400078efcff */
[----:B------:R-:W-:Y:S01]  /*14d0*/  LOP3.LUT R24, R6, 0x3e003e0, RZ, 0xc0, !PT ;  /* 0x03e003e006187812 */ /* 0x000fe200078ec0ff */
[-C--:B------:R-:W-:Y:S01]  /*14e0*/  HFMA2 R16, R52, R33.reuse.H1_H1, -48, -48 ;  /* 0xd200d20034107431 */ /* 0x080fe20000060021 */
[----:B------:R-:W-:Y:S01]  /*14f0*/  LOP3.LUT R28, R5, 0x3e003e0, RZ, 0xc0, !PT ;  /* 0x03e003e0051c7812 */ /* 0x000fe200078ec0ff */
[----:B------:R-:W-:Y:S01]  /*1500*/  HADD2 R52, R23, -1040, -1040 ;  /* 0xe410e41017347430 */ /* 0x000fe20000000000 */
[----:B------:R-:W-:Y:S01]  /*1510*/  LOP3.LUT R23, R25, 0x20002, R50, 0xf8, !PT ;  /* 0x0002000219177812 */ /* 0x000fe200078ef832 */
[----:B------:R-:W-:Y:S01]  /*1520*/  HFMA2 R30, R30, R33.H1_H1, -48, -48 ;  /* 0xd200d2001e1e7431 */ /* 0x000fe20000060021 */
[----:B------:R-:W-:-:S02]  /*1530*/  SHF.R.U32.HI R50, RZ, 0xd, R8 ;  /* 0x0000000dff327819 */ /* 0x000fc40000011608 */
[----:B------:R-:W-:Y:S01]  /*1540*/  LOP3.LUT R24, R24, 0x64006400, RZ, 0xfc, !PT ;  /* 0x6400640018187812 */ /* 0x000fe200078efcff */
[----:B------:R-:W-:Y:S01]  /*1550*/  HFMA2.MMA R25, R52, R17, R47 ;  /* 0x0000001134197235 */ /* 0x000fe2000000002f */
[----:B------:R-:W-:Y:S02]  /*1560*/  SHF.R.U32.HI R47, RZ, 0xd, R9 ;  /* 0x0000000dff2f7819 */ /* 0x000fe40000011609 */
[----:B------:R-:W-:Y:S01]  /*1570*/  LOP3.LUT R49, R45, 0x40004, R50, 0xf8, !PT ;  /* 0x000400042d317812 */ /* 0x000fe200078ef832 */
[----:B------:R-:W-:Y:S01]  /*1580*/  HFMA2 R24, R24, R33.H1_H1, -48, -48 ;  /* 0xd200d20018187431 */ /* 0x000fe20000060021 */
[----:B------:R-:W-:Y:S02]  /*1590*/  LOP3.LUT R45, R27, 0x1f001f, RZ, 0xc0, !PT ;  /* 0x001f001f1b2d7812 */ /* 0x000fe400078ec0ff */
[----:B------:R-:W-:Y:S02]  /*15a0*/  LOP3.LUT R27, R8, 0x1f001f, RZ, 0xc0, !PT ;  /* 0x001f001f081b7812 */ /* 0x000fe400078ec0ff */
[----:B------:R-:W-:-:S02]  /*15b0*/  LOP3.LUT R22, R22, 0x40004, R47, 0xf8, !PT ;  /* 0x0004000416167812 */ /* 0x000fc400078ef82f */
[----:B------:R-:W-:Y:S02]  /*15c0*/  LOP3.LUT R47, R45, 0x64006400, RZ, 0xfc, !PT ;  /* 0x640064002d2f7812 */ /* 0x000fe400078efcff */
[----:B------:R-:W-:Y:S02]  /*15d0*/  SHF.R.U32.HI R50, RZ, 0xd, R10 ;  /* 0x0000000dff327819 */ /* 0x000fe4000001160a */
[----:B------:R-:W-:Y:S01]  /*15e0*/  LOP3.LUT R45, R27, 0x64006400, RZ, 0xfc, !PT ;  /* 0x640064001b2d7812 */ /* 0x000fe200078efcff */
[----:B------:R-:W-:Y:S01]  /*15f0*/  HADD2 R47, R47, -1040, -1040 ;  /* 0xe410e4102f2f7430 */ /* 0x000fe20000000000 */
[----:B------:R-:W-:Y:S02]  /*1600*/  LOP3.LUT R27, R21, 0x40004, R50, 0xf8, !PT ;  /* 0x00040004151b7812 */ /* 0x000fe400078ef832 */
[----:B------:R-:W-:Y:S01]  /*1610*/  SHF.R.U32.HI R50, RZ, 0xd, R11 ;  /* 0x0000000dff327819 */ /* 0x000fe2000001160b */
[----:B------:R-:W-:Y:S01]  /*1620*/  HADD2 R21, R45, -1040, -1040 ;  /* 0xe410e4102d157430 */ /* 0x000fe20000000000 */
[----:B------:R-:W-:Y:S01]  /*1630*/  SHF.R.U32.HI R8, RZ, 0xa, R8 ;  /* 0x0000000aff087819 */ /* 0x000fe20000011608 */
[----:B------:R-:W-:Y:S01]  /*1640*/  HFMA2 R20, R47, R17, R20 ;  /* 0x000000112f147231 */ /* 0x000fe20000000014 */
[----:B------:R-:W-:-:S02]  /*1650*/  LOP3.LUT R47, R11, 0x1f001f, RZ, 0xc0, !PT ;  /* 0x001f001f0b2f7812 */ /* 0x000fc400078ec0ff */
[----:B------:R-:W-:Y:S01]  /*1660*/  LOP3.LUT R17, R9, 0x1f001f, RZ, 0xc0, !PT ;  /* 0x001f001f09117812 */ /* 0x000fe200078ec0ff */
[----:B------:R-:W-:Y:S01]  /*1670*/  HFMA2.MMA R48, R21, R18, R48 ;  /* 0x0000001215307235 */ /* 0x000fe20000000030 */
[----:B------:R-:W-:Y:S02]  /*1680*/  LOP3.LUT R21, R10, 0x1f001f, RZ, 0xc0, !PT ;  /* 0x001f001f0a157812 */ /* 0x000fe400078ec0ff */
[----:B------:R-:W-:Y:S02]  /*1690*/  LOP3.LUT R47, R47, 0x64006400, RZ, 0xfc, !PT ;  /* 0x640064002f2f7812 */ /* 0x000fe400078efcff */
[----:B------:R-:W-:Y:S01]  /*16a0*/  LOP3.LUT R45, R23, 0x40004, R50, 0xf8, !PT ;  /* 0x00040004172d7812 */ /* 0x000fe200078ef832 */
[----:B------:R-:W-:Y:S01]  /*16b0*/  HFMA2.MMA R48, R40, R19, R48 ;  /* 0x0000001328307235 */ /* 0x000fe20000000030 */
[----:B------:R-:W-:Y:S01]  /*16c0*/  LOP3.LUT R17, R17, 0x64006400, RZ, 0xfc, !PT ;  /* 0x6400640011117812 */ /* 0x000fe200078efcff */
[----:B------:R-:W-:Y:S01]  /*16d0*/  HADD2 R47, R47, -1040, -1040 ;  /* 0xe410e4102f2f7430 */ /* 0x000fe20000000000 */
[----:B------:R-:W-:-:S02]  /*16e0*/  LOP3.LUT R23, R21, 0x64006400, RZ, 0xfc, !PT ;  /* 0x6400640015177812 */ /* 0x000fc400078efcff */
[----:B------:R-:W-:Y:S01]  /*16f0*/  SHF.R.U32.HI R50, RZ, 0xc, R12 ;  /* 0x0000000cff327819 */ /* 0x000fe2000001160c */
[----:B------:R-:W-:Y:S01]  /*1700*/  HADD2 R51, R17, -1040, -1040 ;  /* 0xe410e41011337430 */ /* 0x000fe20000000000 */
[----:B------:R-:W-:Y:S01]  /*1710*/  SHF.R.U32.HI R21, RZ, 0xc, R13 ;  /* 0x0000000cff157819 */ /* 0x000fe2000001160d */
[-C--:B------:R-:W-:Y:S01]  /*1720*/  HFMA2 R47, R47, R18.reuse, R20 ;  /* 0x000000122f2f7231 */ /* 0x080fe20000000014 */
[----:B------:R-:W-:Y:S01]  /*1730*/  LOP3.LUT R49, R49, 0x80008, R50, 0xf8, !PT ;  /* 0x0008000831317812 */ /* 0x000fe200078ef832 */
[----:B------:R-:W-:Y:S01]  /*1740*/  HADD2 R50, R23, -1040, -1040 ;  /* 0xe410e41017327430 */ /* 0x000fe20000000000 */
[----:B------:R-:W-:Y:S01]  /*1750*/  LOP3.LUT R17, R22, 0x80008, R21, 0xf8, !PT ;  /* 0x0008000816117812 */ /* 0x000fe200078ef815 */
[----:B------:R-:W-:Y:S01]  /*1760*/  HFMA2 R26, R51, R18, R26 ;  /* 0x00000012331a7231 */ /* 0x000fe2000000001a */
[----:B------:R-:W0:Y:S01]  /*1770*/  LDS.128 R20, [UR4+0x20] ;  /* 0x00002004ff147984 */ /* 0x000e220008000c00 */
[----:B------:R-:W-:Y:S01]  /*1780*/  SHF.R.U32.HI R9, RZ, 0xa, R9 ;  /* 0x0000000aff097819 */ /* 0x000fe20000011609 */
[-C--:B------:R-:W-:Y:S01]  /*1790*/  HFMA2 R47, R46, R19.reuse, R47 ;  /* 0x000000132e2f7231 */ /* 0x080fe2000000002f */
[----:B------:R-:W-:Y:S01]  /*17a0*/  HFMA2.MMA R25, R50, R18, R25 ;  /* 0x0000001232197235 */ /* 0x000fe20000000019 */
[----:B------:R-:W-:Y:S01]  /*17b0*/  SHF.R.U32.HI R18, RZ, 0xc, R14 ;  /* 0x0000000cff127819 */ /* 0x000fe2000001160e */
[----:B------:R-:W-:Y:S01]  /*17c0*/  HFMA2 R26, R42, R19, R26 ;  /* 0x000000132a1a7231 */ /* 0x000fe2000000001a */
[----:B------:R-:W-:-:S02]  /*17d0*/  LOP3.LUT R8, R8, 0x1f001f, RZ, 0xc0, !PT ;  /* 0x001f001f08087812 */ /* 0x000fc400078ec0ff */
[----:B------:R-:W-:Y:S01]  /*17e0*/  LOP3.LUT R9, R9, 0x1f001f, RZ, 0xc0, !PT ;  /* 0x001f001f09097812 */ /* 0x000fe200078ec0ff */
[----:B------:R-:W-:Y:S01]  /*17f0*/  HFMA2.MMA R25, R44, R19, R25 ;  /* 0x000000132c197235 */ /* 0x000fe20000000019 */
[----:B------:R-:W-:Y:S02]  /*1800*/  SHF.R.U32.HI R10, RZ, 0xa, R10 ;  /* 0x0000000aff0a7819 */ /* 0x000fe4000001160a */
[----:B------:R-:W-:Y:S02]  /*1810*/  SHF.R.U32.HI R11, RZ, 0xa, R11 ;  /* 0x0000000aff0b7819 */ /* 0x000fe4000001160b */
[----:B------:R-:W-:Y:S02]  /*1820*/  LOP3.LUT R27, R27, 0x80008, R18, 0xf8, !PT ;  /* 0x000800081b1b7812 */ /* 0x000fe400078ef812 */
[----:B------:R-:W-:Y:S02]  /*1830*/  SHF.R.U32.HI R18, RZ, 0xb, R4 ;  /* 0x0000000bff127819 */ /* 0x000fe40000011604 */
[----:B------:R-:W-:-:S02]  /*1840*/  LOP3.LUT R8, R8, 0x64006400, RZ, 0xfc, !PT ;  /* 0x6400640008087812 */ /* 0x000fc400078efcff */
[----:B------:R-:W-:Y:S02]  /*1850*/  LOP3.LUT R9, R9, 0x64006400, RZ, 0xfc, !PT ;  /* 0x6400640009097812 */ /* 0x000fe400078efcff */
[----:B------:R-:W-:Y:S02]  /*1860*/  LOP3.LUT R42, R12, 0x1f001f, RZ, 0xc0, !PT ;  /* 0x001f001f0c2a7812 */ /* 0x000fe400078ec0ff */
[----:B------:R-:W-:Y:S01]  /*1870*/  LOP3.LUT R10, R10, 0x1f001f, RZ, 0xc0, !PT ;  /* 0x001f001f0a0a7812 */ /* 0x000fe200078ec0ff */
[----:B------:R-:W-:Y:S01]  /*1880*/  HADD2 R9, R9, -1040, -1040 ;  /* 0xe410e41009097430 */ /* 0x000fe20000000000 */
[----:B------:R-:W-:Y:S02]  /*1890*/  LOP3.LUT R11, R11, 0x1f001f, RZ, 0xc0, !PT ;  /* 0x001f001f0b0b7812 */ /* 0x000fe400078ec0ff */
[----:B------:R-:W-:Y:S02]  /*18a0*/  LOP3.LUT R44, R13, 0x1f001f, RZ, 0xc0, !PT ;  /* 0x001f001f0d2c7812 */ /* 0x000fe400078ec0ff */
[----:B------:R-:W-:Y:S01]  /*18b0*/  LOP3.LUT R18, R49, 0x100010, R18, 0xf8, !PT ;  /* 0x0010001031127812 */ /* 0x000fe200078ef812 */
[----:B------:R-:W-:Y:S01]  /*18c0*/  HADD2 R49, R8, -1040, -1040 ;  /* 0xe410e41008317430 */ /* 0x000fe20000000000 */
[----:B------:R-:W-:-:S02]  /*18d0*/  LOP3.LUT R10, R10, 0x64006400, RZ, 0xfc, !PT ;  /* 0x640064000a0a7812 */ /* 0x000fc400078efcff */
[----:B------:R-:W-:Y:S02]  /*18e0*/  LOP3.LUT R11, R11, 0x64006400, RZ, 0xfc, !PT ;  /* 0x640064000b0b7812 */ /* 0x000fe400078efcff */
[----:B------:R-:W-:Y:S01]  /*18f0*/  LOP3.LUT R42, R42, 0x64006400, RZ, 0xfc, !PT ;  /* 0x640064002a2a7812 */ /* 0x000fe200078efcff */
[----:B------:R-:W-:Y:S01]  /*1900*/  HADD2 R10, R10, -1040, -1040 ;  /* 0xe410e4100a0a7430 */ /* 0x000fe20000000000 */
[----:B------:R-:W-:Y:S01]  /*1910*/  LOP3.LUT R44, R44, 0x64006400, RZ, 0xfc, !PT ;  /* 0x640064002c2c7812 */ /* 0x000fe200078efcff */
[----:B------:R-:W-:Y:S01]  /*1920*/  HADD2 R8, R11, -1040, -1040 ;  /* 0xe410e4100b087430 */ /* 0x000fe20000000000 */
[-C--:B0-----:R-:W-:Y:S01]  /*1930*/  HFMA2.MMA R48, R49, R20.reuse, R48 ;  /* 0x0000001431307235 */ /* 0x081fe20000000030 */
[-C--:B------:R-:W-:Y:S01]  /*1940*/  HFMA2 R26, R9, R20.reuse, R26 ;  /* 0x00000014091a7231 */ /* 0x080fe2000000001a */
[----:B------:R-:W-:Y:S01]  /*1950*/  SHF.R.U32.HI R46, RZ, 0xb, R6 ;  /* 0x0000000bff2e7819 */ /* 0x000fe20000011606 */
[----:B------:R-:W-:Y:S01]  /*1960*/  HADD2 R9, R42, -1040, -1040 ;  /* 0xe410e4102a097430 */ /* 0x000fe20000000000 */
[----:B------:R-:W-:Y:S01]  /*1970*/  HFMA2.MMA R25, R10, R20, R25 ;  /* 0x000000140a197235 */ /* 0x000fe20000000019 */
[----:B------:R-:W-:Y:S01]  /*1980*/  HADD2 R11, R44, -1040, -1040 ;  /* 0xe410e4102c0b7430 */ /* 0x000fe20000000000 */
[----:B------:R-:W-:Y:S01]  /*1990*/  SHF.R.U32.HI R50, RZ, 0xc, R15 ;  /* 0x0000000cff327819 */ /* 0x000fe2000001160f */
[----:B------:R-:W-:Y:S01]  /*19a0*/  HFMA2 R47, R8, R20, R47 ;  /* 0x00000014082f7231 */ /* 0x000fe2000000002f */
[----:B------:R-:W-:Y:S01]  /*19b0*/  SHF.R.U32.HI R19, RZ, 0xa, R13 ;  /* 0x0000000aff137819 */ /* 0x000fe2000001160d */
[----:B------:R-:W-:Y:S01]  /*19c0*/  HFMA2.MMA R44, R9, R21, R48 ;  /* 0x00000015092c7235 */ /* 0x000fe20000000030 */
[----:B------:R-:W-:Y:S01]  /*19d0*/  HFMA2 R26, R11, R21, R26 ;  /* 0x000000150b1a7231 */ /* 0x000fe2000000001a */
[----:B------:R-:W-:Y:S01]  /*19e0*/  LOP3.LUT R13, R14, 0x1f001f, RZ, 0xc0, !PT ;  /* 0x001f001f0e0d7812 */ /* 0x000fe200078ec0ff */
[----:B------:R-:W0:Y:S01]  /*19f0*/  LDS.128 R8, [UR4+0x30] ;  /* 0x00003004ff087984 */ /* 0x000e220008000c00 */
[----:B------:R-:W-:Y:S01]  /*1a00*/  LOP3.LUT R27, R27, 0x100010, R46, 0xf8, !PT ;  /* 0x001000101b1b7812 */ /* 0x000fe200078ef82e */
[----:B------:R-:W-:Y:S01]  /*1a10*/  HFMA2 R26, R31, R22, R26 ;  /* 0x000000161f1a7231 */ /* 0x000fe2000000001a */
[----:B------:R-:W-:Y:S01]  /*1a20*/  LOP3.LUT R45, R45, 0x80008, R50, 0xf8, !PT ;  /* 0x000800082d2d7812 */ /* 0x000fe200078ef832 */
[----:B------:R-:W-:Y:S01]  /*1a30*/  HFMA2.MMA R44, R41, R22, R44 ;  /* 0x00000016292c7235 */ /* 0x000fe2000000002c */
[----:B------:R-:W-:-:S02]  /*1a40*/  SHF.R.U32.HI R46, RZ, 0xb, R7 ;  /* 0x0000000bff2e7819 */ /* 0x000fc40000011607 */
[----:B------:R-:W-:Y:S02]  /*1a50*/  LOP3.LUT R40, R15, 0x1f001f, RZ, 0xc0, !PT ;  /* 0x001f001f0f287812 */ /* 0x000fe400078ec0ff */
[----:B------:R-:W-:Y:S02]  /*1a60*/  LOP3.LUT R42, R13, 0x64006400, RZ, 0xfc, !PT ;  /* 0x640064000d2a7812 */ /* 0x000fe400078efcff */
[----:B------:R-:W-:Y:S02]  /*1a70*/  SHF.R.U32.HI R12, RZ, 0xa, R12 ;  /* 0x0000000aff0c7819 */ /* 0x000fe4000001160c */
[----:B------:R-:W-:Y:S01]  /*1a80*/  LOP3.LUT R45, R45, 0x100010, R46, 0xf8, !PT ;  /* 0x001000102d2d7812 */ /* 0x000fe200078ef82e */
[----:B------:R-:W-:Y:S01]  /*1a90*/  HADD2 R48, R42, -1040, -1040 ;  /* 0xe410e4102a307430 */ /* 0x000fe20000000000 */
[----:B------:R-:W-:Y:S02]  /*1aa0*/  SHF.R.U32.HI R14, RZ, 0xa, R14 ;  /* 0x0000000aff0e7819 */ /* 0x000fe4000001160e */
[----:B------:R-:W-:-:S02]  /*1ab0*/  LOP3.LUT R46, R40, 0x64006400, RZ, 0xfc, !PT ;  /* 0x64006400282e7812 */ /* 0x000fc400078efcff */
[----:B------:R-:W-:Y:S01]  /*1ac0*/  SHF.R.U32.HI R15, RZ, 0xa, R15 ;  /* 0x0000000aff0f7819 */ /* 0x000fe2000001160f */
[----:B------:R-:W-:Y:S01]  /*1ad0*/  HFMA2.MMA R25, R48, R21, R25 ;  /* 0x0000001530197235 */ /* 0x000fe20000000019 */
[----:B------:R-:W-:Y:S01]  /*1ae0*/  LOP3.LUT R12, R12, 0x1f001f, RZ, 0xc0, !PT ;  /* 0x001f001f0c0c7812 */ /* 0x000fe200078ec0ff */
[----:B------:R-:W-:Y:S01]  /*1af0*/  HADD2 R46, R46, -1040, -1040 ;  /* 0xe410e4102e2e7430 */ /* 0x000fe20000000000 */
[----:B------:R-:W-:Y:S02]  /*1b00*/  LOP3.LUT R14, R14, 0x1f001f, RZ, 0xc0, !PT ;  /* 0x001f001f0e0e7812 */ /* 0x000fe400078ec0ff */
[----:B------:R-:W-:Y:S01]  /*1b10*/  LOP3.LUT R12, R12, 0x64006400, RZ, 0xfc, !PT ;  /* 0x640064000c0c7812 */ /* 0x000fe200078efcff */
[----:B------:R-:W-:Y:S01]  /*1b20*/  HFMA2 R47, R46, R21, R47 ;  /* 0x000000152e2f7231 */ /* 0x000fe2000000002f */
[----:B------:R-:W-:Y:S01]  /*1b30*/  LOP3.LUT R15, R15, 0x1f001f, RZ, 0xc0, !PT ;  /* 0x001f001f0f0f7812 */ /* 0x000fe200078ec0ff */
[----:B------:R-:W-:Y:S01]  /*1b40*/  HFMA2.MMA R25, R29, R22, R25 ;  /* 0x000000161d197235 */ /* 0x000fe20000000019 */
[----:B------:R-:W-:Y:S01]  /*1b50*/  LOP3.LUT R20, R4, 0x1f001f, RZ, 0xc0, !PT ;  /* 0x001f001f04147812 */ /* 0x000fe200078ec0ff */
[----:B------:R-:W-:Y:S01]  /*1b60*/  HADD2 R21, R12, -1040, -1040 ;  /* 0xe410e4100c157430 */ /* 0x000fe20000000000 */
        /* <DEDUP_REMOVED lines=8> */
[-C--:B------:R-:W-:Y:S01]  /*1bf0*/  HFMA2.MMA R44, R21, R23.reuse, R44 ;  /* 0x00000017152c7235 */ /* 0x080fe2000000002c */
[----:B------:R-:W-:Y:S01]  /*1c00*/  SHF.R.U32.HI R4, RZ, 0xa, R4 ;  /* 0x0000000aff047819 */ /* 0x000fe20000011604 */
[----:B------:R-:W-:Y:S01]  /*1c10*/  HADD2 R15, R20, -1040, -1040 ;  /* 0xe410e410140f7430 */ /* 0x000fe20000000000 */
[----:B------:R-:W-:Y:S01]  /*1c20*/  LOP3.LUT R19, R19, 0x1f001f, RZ, 0xc0, !PT ;  /* 0x001f001f13137812 */ /* 0x000fe200078ec0ff */
[----:B------:R-:W-:Y:S01]  /*1c30*/  HFMA2 R47, R12, R23, R47 ;  /* 0x000000170c2f7231 */ /* 0x000fe2000000002f */
[----:B------:R-:W-:Y:S01]  /*1c40*/  SHF.R.U32.HI R6, RZ, 0xa, R6 ;  /* 0x0000000aff067819 */ /* 0x000fe20000011606 */
[----:B------:R-:W-:Y:S01]  /*1c50*/  HFMA2.MMA R25, R14, R23, R25 ;  /* 0x000000170e197235 */ /* 0x000fe20000000019 */
[----:B------:R-:W-:Y:S01]  /*1c60*/  HADD2 R12, R40, -1040, -1040 ;  /* 0xe410e410280c7430 */ /* 0x000fe20000000000 */
[----:B------:R-:W-:Y:S01]  /*1c70*/  LOP3.LUT R4, R4, 0x1f001f, RZ, 0xc0, !PT ;  /* 0x001f001f04047812 */ /* 0x000fe200078ec0ff */
[----:B0-----:R-:W-:Y:S01]  /*1c80*/  HFMA2.MMA R15, R15, R8, R44 ;  /* 0x000000080f0f7235 */ /* 0x001fe2000000002c */
[----:B------:R-:W-:-:S02]  /*1c90*/  LOP3.LUT R13, R5, 0x1f001f, RZ, 0xc0, !PT ;  /* 0x001f001f050d7812 */ /* 0x000fc400078ec0ff */
        /* <DEDUP_REMOVED lines=8> */
[--C-:B------:R-:W-:Y:S01]  /*1d20*/  SHF.R.U32.HI R50, RZ, 0xb, R5.reuse ;  /* 0x0000000bff327819 */ /* 0x100fe20000011605 */
[----:B------:R-:W-:Y:S01]  /*1d30*/  HFMA2 R26, R19, R23, R26 ;  /* 0x00000017131a7231 */ /* 0x000fe2000000001a */
[----:B------:R-:W-:Y:S01]  /*1d40*/  SHF.R.U32.HI R5, RZ, 0xa, R5 ;  /* 0x0000000aff057819 */ /* 0x000fe20000011605 */
[----:B------:R-:W-:Y:S01]  /*1d50*/  HADD2 R4, R4, -1040, -1040 ;  /* 0xe410e41004047430 */ /* 0x000fe20000000000 */
[----:B------:R-:W-:-:S02]  /*1d60*/  LOP3.LUT R13, R13, 0x64006400, RZ, 0xfc, !PT ;  /* 0x640064000d0d7812 */ /* 0x000fc400078efcff */
[----:B------:R-:W-:Y:S02]  /*1d70*/  LOP3.LUT R6, R6, 0x64006400, RZ, 0xfc, !PT ;  /* 0x6400640006067812 */ /* 0x000fe400078efcff */
[----:B------:R-:W-:Y:S01]  /*1d80*/  SHF.R.U32.HI R7, RZ, 0xa, R7 ;  /* 0x0000000aff077819 */ /* 0x000fe20000011607 */
[----:B------:R-:W-:Y:S01]  /*1d90*/  HADD2 R13, R13, -1040, -1040 ;  /* 0xe410e4100d0d7430 */ /* 0x000fe20000000000 */
        /* <DEDUP_REMOVED lines=9> */
[-C--:B------:R-:W-:Y:S01]  /*1e30*/  HFMA2.MMA R15, R4, R10.reuse, R15 ;  /* 0x0000000a040f7235 */ /* 0x080fe2000000000f */
[----:B------:R-:W-:Y:S01]  /*1e40*/  LOP3.LUT R27, R27, 0x64006400, RZ, 0xfc, !PT ;  /* 0x640064001b1b7812 */ /* 0x000fe200078efcff */
[----:B------:R-:W-:Y:S01]  /*1e50*/  HADD2 R18, R18, -1040, -1040 ;  /* 0xe410e41012127430 */ /* 0x000fe20000000000 */
[----:B------:R-:W-:Y:S01]  /*1e60*/  LOP3.LUT R17, R17, 0x100010, R50, 0xf8, !PT ;  /* 0x0010001011117812 */ /* 0x000fe200078ef832 */
[----:B------:R-:W-:Y:S01]  /*1e70*/  HFMA2 R8, R42, R8, R47 ;  /* 0x000000082a087231 */ /* 0x000fe2000000002f */
[----:B------:R-:W-:Y:S01]  /*1e80*/  LOP3.LUT R5, R5, 0x64006400, RZ, 0xfc, !PT ;  /* 0x6400640005057812 */ /* 0x000fe200078efcff */
[----:B------:R-:W-:Y:S01]  /*1e90*/  HFMA2.MMA R12, R19, R10, R12 ;  /* 0x0000000a130c7235 */ /* 0x000fe2000000000c */
[----:B------:R-:W-:Y:S01]  /*1ea0*/  LOP3.LUT R7, R7, 0x64006400, RZ, 0xfc, !PT ;  /* 0x6400640007077812 */ /* 0x000fe200078efcff */
[----:B------:R-:W-:Y:S01]  /*1eb0*/  HADD2 R27, R27, -1040, -1040 ;  /* 0xe410e4101b1b7430 */ /* 0x000fe20000000000 */
[----:B------:R-:W-:Y:S01]  /*1ec0*/  LOP3.LUT R17, R17, 0x64006400, RZ, 0xfc, !PT ;  /* 0x6400640011117812 */ /* 0x000fe200078efcff */
[-C--:B------:R-:W-:Y:S01]  /*1ed0*/  HFMA2 R14, R28, R9.reuse, R14 ;  /* 0x000000091c0e7231 */ /* 0x080fe2000000000e */
[----:B------:R-:W-:Y:S01]  /*1ee0*/  LOP3.LUT R45, R45, 0x64006400, RZ, 0xfc, !PT ;  /* 0x640064002d2d7812 */ /* 0x000fe200078efcff */
[----:B------:R-:W-:Y:S01]  /*1ef0*/  HADD2 R13, R5, -1040, -1040 ;  /* 0xe410e410050d7430 */ /* 0x000fe20000000000 */
[-C--:B------:R-:W-:Y:S01]  /*1f00*/  HFMA2.MMA R15, R18, R11.reuse, R15 ;  /* 0x0000000b120f7235 */ /* 0x080fe2000000000f */
[----:B------:R-:W-:Y:S01]  /*1f10*/  HFMA2 R5, R16, R9, R8 ;  /* 0x0000000910057231 */ /* 0x000fe20000000008 */
[----:B------:R-:W-:Y:S01]  /*1f20*/  HFMA2.MMA R12, R27, R11, R12 ;  /* 0x0000000b1b0c7235 */ /* 0x000fe2000000000c */
[----:B------:R-:W-:Y:S01]  /*1f30*/  HADD2 R4, R7, -1040, -1040 ;  /* 0xe410e41007047430 */ /* 0x000fe20000000000 */
[----:B------:R-:W-:Y:S01]  /*1f40*/  PRMT R33, R33, 0x5410, R34 ;  /* 0x0000541021217816 */ /* 0x000fe20000000022 */
        /* <DEDUP_REMOVED lines=14> */
.L_x_3129:
[----:B------:R-:W-:Y:S01]  /*2030*/  ISETP.LT.AND P2, PT, R37, R32, PT ;  /* 0x000000202500720c */ /* 0x000fe20003f41270 */
[----:B------:R-:W-:Y:S01]  /*2040*/  UIADD3 UR4, UR4, 0x40, URZ ;  /* 0x0000004004047890 */ /* 0x000fe2000fffe03f */
[----:B-----5:R-:W-:Y:S02]  /*2050*/  IMAD.MOV.U32 R20, RZ, RZ, R2 ;  /* 0x000000ffff147224 */ /* 0x020fe400078e0002 */
[----:B------:R-:W-:-:S09]  /*2060*/  IMAD.MOV.U32 R21, RZ, RZ, R3 ;  /* 0x000000ffff157224 */ /* 0x000fd200078e0003 */
[----:B------:R-:W-:Y:S05]  /*2070*/  @!P1 BRA P2, `(.L_x_3130) ;  /* 0xffffea5000009947 */ /* 0x000fea000103ffff */
.L_x_3128:
[----:B------:R-:W1:Y:S02]  /*2080*/  S2R R2, SR_CTAID.Y ;  /* 0x0000000000027919 */ /* 0x000e640000002600 */
[----:B-1----:R-:W-:-:S04]  /*2090*/  IADD3 R3, -R2, c[0x0][0x188], RZ ;  /* 0x0000620002037a10 */ /* 0x002fc80007ffe1ff */
[----:B------:R-:W-:-:S13]  /*20a0*/  ISETP.GE.AND P0, PT, R3, 0x1, PT ;  /* 0x000000010300780c */ /* 0x000fda0003f06270 */
[----:B------:R-:W-:Y:S05]  /*20b0*/  @!P0 EXIT ;  /* 0x000000000000894d */ /* 0x000fea0003800000 */
[----:B------:R-:W1:Y:S01]  /*20c0*/  S2R R3, SR_CTAID.X ;  /* 0x0000000000037919 */ /* 0x000e620000002500 */
[----:B0-----:R-:W-:Y:S01]  /*20d0*/  IMAD.MOV.U32 R5, RZ, RZ, 0x2 ;  /* 0x00000002ff057424 */ /* 0x001fe200078e00ff */
[----:B------:R-:W-:Y:S02]  /*20e0*/  HMUL2 R39, R39, R0.H0_H0 ;  /* 0x2000000027277232 */ /* 0x000fe40000000000 */
[----:B------:R-:W1:Y:S02]  /*20f0*/  S2R R4, SR_TID.X ;  /* 0x0000000000047919 */ /* 0x000e640000002100 */
[----:B-1----:R-:W-:-:S04]  /*2100*/  IMAD R3, R3, 0x20, R4 ;  /* 0x0000002003037824 */ /* 0x002fc800078e0204 */
        /* <DEDUP_REMOVED lines=10> */
.L_x_3134:
[----:B------:R-:W0:Y:S02]  /*21b0*/  LDS R4, [R0] ;  /* 0x0000000000047984 */ /* 0x000e240000000800 */
[----:B0-----:R-:W-:-:S06]  /*21c0*/  HADD2 R5, R4, R39 ;  /* 0x0000002704057230 */ /* 0x001fcc0000000000 */
[----:B------:R-:W0:Y:S02]  /*21d0*/  ATOMS.CAST.SPIN R5, [R0], R4, R5 ;  /* 0x000000040005738d */ /* 0x000e240001800005 */
[----:B0-----:R-:W-:-:S13]  /*21e0*/  ISETP.EQ.U32.AND P0, PT, R5, 0x1, PT ;  /* 0x000000010500780c */ /* 0x001fda0003f02070 */
[----:B------:R-:W-:Y:S05]  /*21f0*/  @!P0 BRA `(.L_x_3134) ;  /* 0xffffffb000008947 */ /* 0x000fea000383ffff */
[----:B------:R-:W-:Y:S05]  /*2200*/  BRA `(.L_x_3132) ;  /* 0x0000003000007947 */ /* 0x000fea0003800000 */
.L_x_3133:
[----:B------:R-:W2:Y:S02]  /*2210*/  LD.E R0, [R2.64] ;  /* 0x0000000602007980 */ /* 0x000ea4000c101900 */
[----:B--2---:R-:W-:-:S05]  /*2220*/  IMAD.IADD R5, R39, 0x1, R0 ;  /* 0x0000000127057824 */ /* 0x004fca00078e0200 */
[----:B------:R0:W-:Y:S02]  /*2230*/  ST.E [R2.64], R5 ;  /* 0x0000000502007985 */ /* 0x0001e4000c101906 */
.L_x_3132:
[----:B------:R-:W-:Y:S05]  /*2240*/  BSYNC B0 ;  /* 0x0000000000007941 */ /* 0x000fea0003800000 */
.L_x_3131:
[----:B------:R-:W2:Y:S02]  /*2250*/  ATOM.E.ADD.F16x2.RN.STRONG.GPU P0, RZ, [R2.64+0x4], R7 ;  /* 0x0000040702ff798a */ /* 0x000ea4000810e9c6 */
[----:B--2---:R-:W-:Y:S05]  /*2260*/  @P0 EXIT ;  /* 0x000000000000094d */ /* 0x004fea0003800000 */
[----:B------:R-:W1:Y:S02]  /*2270*/  QSPC.E.S P0, RZ, [R2+0x4] ;  /* 0x0000040002ff73aa */ /* 0x000e640000000500 */
[----:B-1----:R-:W-:Y:S05]  /*2280*/  @!P0 BRA `(.L_x_3135) ;  /* 0x0000008000008947 */ /* 0x002fea0003800000 */
[----:B0-----:R-:W-:-:S04]  /*2290*/  IADD3 R2, R2, 0x4, RZ ;  /* 0x0000000402027810 */ /* 0x001fc80007ffe0ff */
[----:B------:R-:W-:-:S05]  /*22a0*/  LOP3.LUT R2, R2, 0xffffff, RZ, 0xc0, !PT ;  /* 0x00ffffff02027812 */ /* 0x000fca00078ec0ff */
.L_x_3136:
[----:B------:R-:W0:Y:S02]  /*22b0*/  LDS R4, [R2] ;  /* 0x0000000002047984 */ /* 0x000e240000000800 */
[----:B0-----:R-:W-:-:S10]  /*22c0*/  HFMA2.MMA R5, R4, 1, 1, R7 ;  /* 0x3c003c0004057835 */ /* 0x001fd40000000007 */
[----:B------:R-:W0:Y:S02]  /*22d0*/  ATOMS.CAST.SPIN R5, [R2], R4, R5 ;  /* 0x000000040205738d */ /* 0x000e240001800005 */
[----:B0-----:R-:W-:-:S13]  /*22e0*/  ISETP.EQ.U32.AND P0, PT, R5, 0x1, PT ;  /* 0x000000010500780c */ /* 0x001fda0003f02070 */
[----:B------:R-:W-:Y:S05]  /*22f0*/  @!P0 BRA `(.L_x_3136) ;  /* 0xffffffb000008947 */ /* 0x000fea000383ffff */
[----:B------:R-:W-:Y:S05]  /*2300*/  EXIT ;  /* 0x000000000000794d */ /* 0x000fea0003800000 */
.L_x_3135:
[----:B------:R-:W2:Y:S02]  /*2310*/  LD.E R0, [R2.64+0x4] ;  /* 0x0000040602007980 */ /* 0x000ea4000c101900 */
[----:B0-2---:R-:W-:-:S05]  /*2320*/  IMAD.IADD R5, R7, 0x1, R0 ;  /* 0x0000000107057824 */ /* 0x005fca00078e0200 */
[----:B------:R-:W-:Y:S01]  /*2330*/  ST.E [R2.64+0x4], R5 ;  /* 0x0000040502007985 */ /* 0x000fe2000c101906 */
[----:B------:R-:W-:Y:S05]  /*2340*/  EXIT ;  /* 0x000000000000794d */ /* 0x000fea0003800000 */
.L_x_3137:
        /* <DEDUP_REMOVED lines=11> */
.L_x_3332:


//--------------------- .text._Z23gemm_half_q_half_kernelILi1ELi24ELb1ELb1ELi32EEvPK6__halfPKjS4_S2_PS0_iiiiPKtS7_iiiiiibS2_i --------------------------
	.section	.text._Z23gemm_half_q_half_kernelILi1ELi24ELb1ELb1ELi32EEvPK6__halfPKjS4_S2_PS0_iiiiPKtS7_iiiiiibS2_i,"ax",@progbits
	.sectioninfo	@"SHI_REGISTERS=69"
	.align	128
        .global         _Z23gemm_half_q_half_kernelILi1ELi24ELb1ELb1ELi32EEvPK6__halfPKjS4_S2_PS0_iiiiPKtS7_iiiiiibS2_i
        .type           _Z23gemm_half_q_half_kernelILi1ELi24ELb1ELb1ELi32EEvPK6__halfPKjS4_S2_PS0_iiiiPKtS7_iiiiiibS2_i,@function
        .size           _Z23gemm_half_q_half_kernelILi1ELi24ELb1ELb1ELi32EEvPK6__halfPKjS4_S2_PS0_iiiiPKtS7_iiiiiibS2_i,(.L_x_3333 - _Z23gemm_half_q_half_kernelILi1ELi24ELb1ELb1ELi32EEvPK6__halfPKjS4_S2_PS0_iiiiPKtS7_iiiiiibS2_i)
        .other          _Z23gemm_half_q_half_kernelILi1ELi24ELb1ELb1ELi32EEvPK6__halfPKjS4_S2_PS0_iiiiPKtS7_iiiiiibS2_i,@"STO_CUDA_ENTRY STV_DEFAULT"
_Z23gemm_half_q_half_kernelILi1ELi24ELb1ELb1ELi32EEvPK6__halfPKjS4_S2_PS0_iiiiPKtS7_iiiiiibS2_i:
.text._Z23gemm_half_q_half_kernelILi1ELi24ELb1ELb1ELi32EEvPK6__halfPKjS4_S2_PS0_iiiiPKtS7_iiiiiibS2_i:
        /* <DEDUP_REMOVED lines=45> */
.L_x_3139:
[----:B------:R-:W-:Y:S05]  /*02d0*/  BSYNC B0 ;  /* 0x0000000000007941 */ /* 0x000fea0003800000 */
.L_x_3138:
        /* <DEDUP_REMOVED lines=24> */
[----:B------:R-:W-:Y:S02]  /*0460*/  @P5 LEA.HI R8, R4, R5, RZ, 0x5 ;  /* 0x0000000504085211 */ /* 0x000fe400078f28ff */
[----:B------:R-:W-:Y:S01]  /*0470*/  @P3 IADD3 R11, R10, -c[0x0][0x1b8], RZ ;  /* 0x80006e000a0b3a10 */ /* 0x000fe20007ffe0ff */
[----:B------:R-:W-:Y:S01]  /*0480*/  CS2R R4, SRZ ;  /* 0x0000000000047805 */ /* 0x000fe2000001ff00 */
[----:B------:R-:W-:Y:S02]  /*0490*/  @P2 SHF.R.S32.HI R10, RZ, 0x1f, R9 ;  /* 0x0000001fff0a2819 */ /* 0x000fe40000011409 */
[----:B-1----:R-:W-:Y:S02]  /*04a0*/  ISETP.NE.AND P0, PT, R14, RZ, PT ;  /* 0x000000ff0e00720c */ /* 0x002fe40003f05270 */
[----:B------:R-:W-:Y:S02]  /*04b0*/  @P5 SHF.R.S32.HI R8, RZ, 0x5, R8 ;  /* 0x00000005ff085819 */ /* 0x000fe40000011408 */
[----:B------:R-:W-:-:S02]  /*04c0*/  @P3 SHF.R.S32.HI R12, RZ, 0x1f, R11 ;  /* 0x0000001fff0c3819 */ /* 0x000fc4000001140b */
[----:B------:R-:W-:Y:S02]  /*04d0*/  @P4 SHF.R.S32.HI R6, RZ, 0x5, R6 ;  /* 0x00000005ff064819 */ /* 0x000fe40000011406 */
[----:B------:R-:W-:Y:S01]  /*04e0*/  @P2 LEA.HI R10, R10, R9, RZ, 0x5 ;  /* 0x000000090a0a2211 */ /* 0x000fe200078f28ff */
[----:B------:R-:W-:Y:S01]  /*04f0*/  IMAD.MOV.U32 R9, RZ, RZ, RZ ;  /* 0x000000ffff097224 */ /* 0x000fe200078e00ff */
[----:B------:R-:W-:Y:S01]  /*0500*/  ISETP.NE.OR P0, PT, R56, RZ, !P0 ;  /* 0x000000ff3800720c */ /* 0x000fe20004705670 */
[----:B------:R-:W-:Y:S01]  /*0510*/  @P5 IMAD.SHL.U32 R9, R8, 0x4, RZ ;  /* 0x0000000408095824 */ /* 0x000fe200078e00ff */
[----:B------:R-:W-:Y:S01]  /*0520*/  @P3 LEA.HI R12, R12, R11, RZ, 0x5 ;  /* 0x0000000b0c0c3211 */ /* 0x000fe200078f28ff */
[----:B------:R-:W-:Y:S01]  /*0530*/  @P4 IMAD R5, R6, 0x6, RZ ;  /* 0x0000000606054824 */ /* 0x000fe200078e02ff */
[----:B------:R-:W-:Y:S02]  /*0540*/  @P6 SHF.R.S32.HI R7, RZ, 0x5, R7 ;  /* 0x00000005ff076819 */ /* 0x000fe40000011407 */
[----:B------:R-:W-:-:S02]  /*0550*/  SHF.R.S32.HI R8, RZ, 0x5, R13 ;  /* 0x00000005ff087819 */ /* 0x000fc4000001140d */
[----:B------:R-:W-:Y:S01]  /*0560*/  ISETP.LT.OR P0, PT, R15, 0x1, P0 ;  /* 0x000000010f00780c */ /* 0x000fe20000701670 */
[----:B------:R-:W-:Y:S01]  /*0570*/  @P6 IMAD R4, R7, 0x5, RZ ;  /* 0x0000000507046824 */ /* 0x000fe200078e02ff */
[----:B------:R-:W-:Y:S01]  /*0580*/  @P2 SHF.R.S32.HI R10, RZ, 0x5, R10 ;  /* 0x00000005ff0a2819 */ /* 0x000fe2000001140a */
[----:B------:R-:W-:Y:S01]  /*0590*/  IMAD R5, R8, 0x8, R5 ;  /* 0x0000000808057824 */ /* 0x000fe200078e0205 */
[----:B------:R-:W-:Y:S01]  /*05a0*/  @P3 SHF.R.S32.HI R12, RZ, 0x5, R12 ;  /* 0x00000005ff0c3819 */ /* 0x000fe2000001140c */
[----:B------:R-:W-:Y:S01]  /*05b0*/  CS2R R6, SRZ ;  /* 0x0000000000067805 */ /* 0x000fe2000001ff00 */
[----:B------:R-:W-:Y:S01]  /*05c0*/  ISETP.GE.AND P5, PT, R33, R28, PT ;  /* 0x0000001c2100720c */ /* 0x000fe20003fa6270 */
[----:B------:R-:W-:Y:S01]  /*05d0*/  @P2 IMAD R6, R10, 0x3, RZ ;  /* 0x000000030a062824 */ /* 0x000fe200078e02ff */
[----:B------:R-:W-:Y:S01]  /*05e0*/  IADD3 R4, R9, R5, R4 ;  /* 0x0000000509047210 */ /* 0x000fe20007ffe004 */
[----:B------:R-:W-:Y:S01]  /*05f0*/  @P3 IMAD.SHL.U32 R7, R12, 0x2, RZ ;  /* 0x000000020c073824 */ /* 0x000fe200078e00ff */
[----:B------:R-:W-:-:S03]  /*0600*/  ISETP.GE.OR P2, PT, R33, c[0x0][0x1b0], P5 ;  /* 0x00006c0021007a0c */ /* 0x000fc60002f46670 */
[----:B------:R-:W-:Y:S01]  /*0610*/  @!P0 IMAD.MOV.U32 R5, RZ, RZ, 0x2 ;  /* 0x00000002ff058424 */ /* 0x000fe200078e00ff */
[----:B------:R-:W-:Y:S01]  /*0620*/  IADD3 R6, R7, R4, R6 ;  /* 0x0000000407067210 */ /* 0x000fe20007ffe006 */
[--C-:B------:R-:W-:Y:S01]  /*0630*/  @!P0 IMAD R4, R2, c[0x0][0x18c], R3.reuse ;  /* 0x0000630002048a24 */ /* 0x100fe200078e0203 */
[----:B------:R-:W-:-:S03]  /*0640*/  SHF.R.S32.HI R7, RZ, 0x1f, R3 ;  /* 0x0000001fff077819 */ /* 0x000fc60000011403 */
[----:B------:R-:W-:Y:S02]  /*0650*/  IMAD R6, R6, c[0x0][0x18c], RZ ;  /* 0x0000630006067a24 */ /* 0x000fe400078e02ff */
        /* <DEDUP_REMOVED lines=18> */
.L_x_3141:
        /* <DEDUP_REMOVED lines=41> */
.L_x_3140:
[----:B0-----:R-:W-:Y:S01]  /*0a10*/  UMOV UR4, URZ ;  /* 0x0000003f00047c82 */ /* 0x001fe20008000000 */
[----:B------:R-:W-:Y:S02]  /*0a20*/  LEA.HI.X R3, R17, c[0x0][0x16c], R18, 0x2, P4 ;  /* 0x00005b0011037a11 */ /* 0x000fe400020f1412 */
[----:B------:R-:W-:Y:S02]  /*0a30*/  PRMT R36, RZ, 0x5410, RZ ;  /* 0x00005410ff247816 */ /* 0x000fe400000000ff */
[----:B------:R-:W-:Y:S01]  /*0a40*/  PRMT R35, RZ, 0x5410, RZ ;  /* 0x00005410ff237816 */ /* 0x000fe200000000ff */
[----:B------:R-:W-:Y:S05]  /*0a50*/  @P2 BRA `(.L_x_3142) ;  /* 0x0000160000002947 */ /* 0x000fea0003800000 */
[----:B------:R-:W-:Y:S01]  /*0a60*/  PRMT R35, RZ, 0x5410, RZ ;  /* 0x00005410ff237816 */ /* 0x000fe200000000ff */
[----:B------:R-:W-:Y:S01]  /*0a70*/  UMOV UR4, URZ ;  /* 0x0000003f00047c82 */ /* 0x000fe20008000000 */
[----:B------:R-:W-:-:S02]  /*0a80*/  PRMT R36, RZ, 0x5410, RZ ;  /* 0x00005410ff247816 */ /* 0x000fc400000000ff */
.L_x_3144:
[----:B------:R-:W-:Y:S01]  /*0a90*/  IMAD.MOV.U32 R37, RZ, RZ, 0x4 ;  /* 0x00000004ff257424 */ /* 0x000fe200078e00ff */
[----:B------:R0:W2:Y:S03]  /*0aa0*/  LDG.E.128.CONSTANT R24, [R2.64] ;  /* 0x0000000602187981 */ /* 0x0000a6000c1e9d00 */
[----:B0-----:R-:W-:-:S05]  /*0ab0*/  IMAD.WIDE R2, R37, c[0x0][0x18c], R2 ;  /* 0x0000630025027a25 */ /* 0x001fca00078e0202 */
[----:B------:R0:W3:Y:S01]  /*0ac0*/  LDG.E.128.CONSTANT R8, [R2.64] ;  /* 0x0000000602087981 */ /* 0x0000e2000c1e9d00 */
[----:B------:R-:W-:-:S05]  /*0ad0*/  IMAD.WIDE R20, R37, c[0x0][0x18c], R2 ;  /* 0x0000630025147a25 */ /* 0x000fca00078e0202 */
[----:B------:R1:W4:Y:S01]  /*0ae0*/  LDG.E.128.CONSTANT R12, [R20.64] ;  /* 0x00000006140c7981 */ /* 0x000322000c1e9d00 */
[----:B------:R-:W-:-:S05]  /*0af0*/  IMAD.WIDE R22, R37, c[0x0][0x18c], R20 ;  /* 0x0000630025167a25 */ /* 0x000fca00078e0214 */
[----:B------:R2:W5:Y:S01]  /*0b00*/  LDG.E.128.CONSTANT R16, [R22.64] ;  /* 0x0000000616107981 */ /* 0x000562000c1e9d00 */
[----:B------:R-:W-:-:S05]  /*0b10*/  IMAD.WIDE R38, R37, c[0x0][0x18c], R22 ;  /* 0x0000630025267a25 */ /* 0x000fca00078e0216 */
[----:B------:R1:W5:Y:S01]  /*0b20*/  LDG.E.128.CONSTANT R4, [R38.64] ;  /* 0x0000000626047981 */ /* 0x000362000c1e9d00 */
[----:B------:R-:W-:Y:S01]  /*0b30*/  PRMT R40, R0, 0x9910, RZ ;  /* 0x0000991000287816 */ /* 0x000fe200000000ff */
[----:B------:R-:W-:Y:S01]  /*0b40*/  IMAD.MOV.U32 R42, RZ, RZ, 0x2800 ;  /* 0x00002800ff2a7424 */ /* 0x000fe200078e00ff */
[----:B------:R-:W-:Y:S02]  /*0b50*/  LEA R34, R56, 0x20, 0x5 ;  /* 0x0000002038227811 */ /* 0x000fe400078e28ff */
[----:B------:R-:W-:Y:S01]  /*0b60*/  IADD3 R33, R33, 0x20, RZ ;  /* 0x0000002021217810 */ /* 0x000fe20007ffe0ff */
[----:B0-----:R-:W-:Y:S01]  /*0b70*/  IMAD.MOV.U32 R2, RZ, RZ, R40 ;  /* 0x000000ffff027224 */ /* 0x001fe200078e0028 */
[----:B------:R-:W-:-:S04]  /*0b80*/  IMNMX R34, R34, c[0x0][0x190], PT ;  /* 0x0000640022227a17 */ /* 0x000fc80003800200 */
[----:B------:R-:W-:Y:S01]  /*0b90*/  ISETP.EQ.OR P0, PT, R2, RZ, !P1 ;  /* 0x000000ff0200720c */ /* 0x000fe20004f02670 */
[----:B------:R-:W-:Y:S01]  /*0ba0*/  IMAD.WIDE R2, R37, c[0x0][0x18c], R38 ;  /* 0x0000630025027a25 */ /* 0x000fe200078e0226 */
[----:B------:R-:W-:Y:S02]  /*0bb0*/  ISETP.LT.AND P2, PT, R33, R34, PT ;  /* 0x000000222100720c */ /* 0x000fe40003f41270 */
[----:B--2---:R-:W-:Y:S02]  /*0bc0*/  SHF.R.U32.HI R23, RZ, 0xf, R26 ;  /* 0x0000000fff177819 */ /* 0x004fe4000001161a */
[----:B-1----:R-:W-:Y:S02]  /*0bd0*/  SHF.R.U32.HI R21, RZ, 0xf, R25 ;  /* 0x0000000fff157819 */ /* 0x002fe40000011619 */
[----:B------:R-:W-:Y:S02]  /*0be0*/  SHF.R.U32.HI R37, RZ, 0xf, R27 ;  /* 0x0000000fff257819 */ /* 0x000fe4000001161b */
[----:B------:R-:W-:-:S02]  /*0bf0*/  LOP3.LUT R34, R23, 0x10001, RZ, 0xc0, !PT ;  /* 0x0001000117227812 */ /* 0x000fc400078ec0ff */
[----:B------:R-:W-:Y:S02]  /*0c00*/  SHF.R.U32.HI R20, RZ, 0xf, R24 ;  /* 0x0000000fff147819 */ /* 0x000fe40000011618 */
[----:B------:R-:W-:Y:S02]  /*0c10*/  LOP3.LUT R22, R21, 0x10001, RZ, 0xc0, !PT ;  /* 0x0001000115167812 */ /* 0x000fe400078ec0ff */
[----:B------:R-:W-:Y:S02]  /*0c20*/  LOP3.LUT R38, R37, 0x10001, RZ, 0xc0, !PT ;  /* 0x0001000125267812 */ /* 0x000fe400078ec0ff */
[----:B------:R-:W-:Y:S02]  /*0c30*/  LOP3.LUT R20, R20, 0x10001, RZ, 0xc0, !PT ;  /* 0x0001000114147812 */ /* 0x000fe400078ec0ff */
[----:B---3--:R-:W-:Y:S02]  /*0c40*/  SHF.R.U32.HI R23, RZ, 0xe, R9 ;  /* 0x0000000eff177819 */ /* 0x008fe40000011609 */
[----:B------:R-:W-:-:S02]  /*0c50*/  SHF.R.U32.HI R37, RZ, 0xe, R10 ;  /* 0x0000000eff257819 */ /* 0x000fc4000001160a */
[----:B------:R-:W-:Y:S02]  /*0c60*/  SHF.R.U32.HI R21, RZ, 0xe, R8 ;  /* 0x0000000eff157819 */ /* 0x000fe40000011608 */
[----:B------:R-:W-:Y:S02]  /*0c70*/  LOP3.LUT R23, R22, 0x20002, R23, 0xf8, !PT ;  /* 0x0002000216177812 */ /* 0x000fe400078ef817 */
[----:B------:R-:W-:Y:S02]  /*0c80*/  SHF.R.U32.HI R39, RZ, 0xe, R11 ;  /* 0x0000000eff277819 */ /* 0x000fe4000001160b */
[----:B----4-:R-:W-:Y:S02]  /*0c90*/  SHF.R.U32.HI R22, RZ, 0xd, R13 ;  /* 0x0000000dff167819 */ /* 0x010fe4000001160d */
[----:B------:R-:W-:Y:S02]  /*0ca0*/  LOP3.LUT R37, R34, 0x20002, R37, 0xf8, !PT ;  /* 0x0002000222257812 */ /* 0x000fe400078ef825 */
[----:B------:R-:W-:-:S02]  /*0cb0*/  LOP3.LUT R21, R20, 0x20002, R21, 0xf8, !PT ;  /* 0x0002000214157812 */ /* 0x000fc400078ef815 */
[----:B------:R-:W-:Y:S02]  /*0cc0*/  SHF.R.U32.HI R34, RZ, 0xd, R14 ;  /* 0x0000000dff227819 */ /* 0x000fe4000001160e */
[----:B------:R-:W-:Y:S02]  /*0cd0*/  LOP3.LUT R39, R38, 0x20002, R39, 0xf8, !PT ;  /* 0x0002000226277812 */ /* 0x000fe400078ef827 */
[----:B------:R-:W-:Y:S02]  /*0ce0*/  SHF.R.U32.HI R20, RZ, 0xd, R12 ;  /* 0x0000000dff147819 */ /* 0x000fe4000001160c */
[----:B------:R-:W-:Y:S02]  /*0cf0*/  LOP3.LUT R23, R23, 0x40004, R22, 0xf8, !PT ;  /* 0x0004000417177812 */ /* 0x000fe400078ef816 */
[----:B------:R-:W-:Y:S02]  /*0d00*/  SHF.R.U32.HI R38, RZ, 0xd, R15 ;  /* 0x0000000dff267819 */ /* 0x000fe4000001160f */
[----:B-----5:R-:W-:-:S02]  /*0d10*/  SHF.R.U32.HI R22, RZ, 0xc, R17 ;  /* 0x0000000cff167819 */ /* 0x020fc40000011611 */
[----:B------:R-:W-:Y:S02]  /*0d20*/  LOP3.LUT R37, R37, 0x40004, R34, 0xf8, !PT ;  /* 0x0004000425257812 */ /* 0x000fe400078ef822 */
[----:B------:R-:W-:Y:S02]  /*0d30*/  LOP3.LUT R21, R21, 0x40004, R20, 0xf8, !PT ;  /* 0x0004000415157812 */ /* 0x000fe400078ef814 */
[----:B------:R-:W-:Y:S02]  /*0d40*/  SHF.R.U32.HI R34, RZ, 0xc, R18 ;  /* 0x0000000cff227819 */ /* 0x000fe40000011612 */
[----:B------:R-:W-:Y:S02]  /*0d50*/  LOP3.LUT R39, R39, 0x40004, R38, 0xf8, !PT ;  /* 0x0004000427277812 */ /* 0x000fe400078ef826 */
[----:B------:R-:W-:Y:S02]  /*0d60*/  SHF.R.U32.HI R20, RZ, 0xc, R16 ;  /* 0x0000000cff147819 */ /* 0x000fe40000011610 */
[----:B------:R-:W-:-:S02]  /*0d70*/  LOP3.LUT R22, R23, 0x80008, R22, 0xf8, !PT ;  /* 0x0008000817167812 */ /* 0x000fc400078ef816 */
[----:B------:R-:W-:Y:S02]  /*0d80*/  SHF.R.U32.HI R41, RZ, 0xb, R5 ;  /* 0x0000000bff297819 */ /* 0x000fe40000011605 */
[----:B------:R-:W-:Y:S02]  /*0d90*/  SHF.R.U32.HI R38, RZ, 0xc, R19 ;  /* 0x0000000cff267819 */ /* 0x000fe40000011613 */
[----:B------:R-:W-:Y:S02]  /*0da0*/  LOP3.LUT R37, R37, 0x80008, R34, 0xf8, !PT ;  /* 0x0008000825257812 */ /* 0x000fe400078ef822 */
[----:B------:R-:W-:Y:S02]  /*0db0*/  LOP3.LUT R21, R21, 0x80008, R20, 0xf8, !PT ;  /* 0x0008000815157812 */ /* 0x000fe400078ef814 */
[----:B------:R-:W-:Y:S02]  /*0dc0*/  SHF.R.U32.HI R34, RZ, 0xb, R4 ;  /* 0x0000000bff227819 */ /* 0x000fe40000011604 */
[----:B------:R-:W-:-:S02]  /*0dd0*/  SHF.R.U32.HI R40, RZ, 0xb, R6 ;  /* 0x0000000bff287819 */ /* 0x000fc40000011606 */
[----:B------:R-:W-:Y:S02]  /*0de0*/  LOP3.LUT R41, R22, 0x100010, R41, 0xf8, !PT ;  /* 0x0010001016297812 */ /* 0x000fe400078ef829 */
[----:B------:R-:W-:Y:S02]  /*0df0*/  LOP3.LUT R38, R39, 0x80008, R38, 0xf8, !PT ;  /* 0x0008000827267812 */ /* 0x000fe400078ef826 */
[----:B------:R-:W-:Y:S02]  /*0e00*/  LOP3.LUT R20, R24, 0x3e003e0, RZ, 0xc0, !PT ;  /* 0x03e003e018147812 */ /* 0x000fe400078ec0ff */
[----:B------:R-:W-:Y:S02]  /*0e10*/  LOP3.LUT R22, R26, 0x3e003e0, RZ, 0xc0, !PT ;  /* 0x03e003e01a167812 */ /* 0x000fe400078ec0ff */
[----:B------:R-:W-:Y:S02]  /*0e20*/  SHF.R.U32.HI R39, RZ, 0xb, R7 ;  /* 0x0000000bff277819 */ /* 0x000fe40000011607 */
[----:B------:R-:W-:-:S02]  /*0e30*/  LOP3.LUT R34, R21, 0x100010, R34, 0xf8, !PT ;  /* 0x0010001015227812 */ /* 0x000fc400078ef822 */
[----:B------:R-:W-:Y:S02]  /*0e40*/  LOP3.LUT R40, R37, 0x100010, R40, 0xf8, !PT ;  /* 0x0010001025287812 */ /* 0x000fe400078ef828 */
[----:B------:R-:W-:Y:S02]  /*0e50*/  LOP3.LUT R21, R25, 0x3e003e0, RZ, 0xc0, !PT ;  /* 0x03e003e019157812 */ /* 0x000fe400078ec0ff */
[----:B------:R-:W-:Y:S02]  /*0e60*/  LOP3.LUT R23, R27, 0x3e003e0, RZ, 0xc0, !PT ;  /* 0x03e003e01b177812 */ /* 0x000fe400078ec0ff */
[----:B------:R-:W-:Y:S02]  /*0e70*/  LOP3.LUT R57, R20, 0x64006400, RZ, 0xfc, !PT ;  /* 0x6400640014397812 */ /* 0x000fe400078efcff */
[----:B------:R-:W-:Y:S02]  /*0e80*/  LOP3.LUT R37, R22, 0x64006400, RZ, 0xfc, !PT ;  /* 0x6400640016257812 */ /* 0x000fe400078efcff */
[----:B------:R-:W-:Y:S01]  /*0e90*/  LOP3.LUT R39, R38, 0x100010, R39, 0xf8, !PT ;  /* 0x0010001026277812 */ /* 0x000fe200078ef827 */
        /* <DEDUP_REMOVED lines=74> */
[----:B------:R-:W-:Y:S01]  /*1340*/  PRMT R29, R29, 0x5410, R30 ;  /* 0x000054101d1d7816 */ /* 0x000fe2000000001e */
[----:B------:R-:W-:Y:S01]  /*1350*/  HADD2 R41, R41, -1040, -1040 ;  /* 0xe410e41029297430 */ /* 0x000fe20000000000 */
[----:B------:R-:W-:Y:S01]  /*1360*/  PRMT R31, R31, 0x5410, R32 ;  /* 0x000054101f1f7816 */ /* 0x000fe20000000020 */
[-C--:B0-----:R-:W-:Y:S01]  /*1370*/  HFMA2.MMA R59, R59, R20.reuse, RZ ;  /* 0x000000143b3b7235 */ /* 0x081fe200000000ff */
[-C--:B------:R-:W-:Y:S01]  /*1380*/  HFMA2 R66, R61, R20.reuse, RZ.H0_H0 ;  /* 0x000000143d427231 */ /* 0x080fe200000400ff */
[----:B------:R-:W-:Y:S01]  /*1390*/  HFMA2.MMA R64, R63, R20, RZ ;  /* 0x000000143f407235 */ /* 0x000fe200000000ff */
[----:B------:R-:W-:Y:S01]  /*13a0*/  HFMA2 R65, R65, R20, RZ.H0_H0 ;  /* 0x0000001441417231 */ /* 0x000fe200000400ff */
[----:B------:R-:W-:Y:S01]  /*13b0*/  SHF.R.U32.HI R61, RZ, 0xa, R26 ;  /* 0x0000000aff3d7819 */ /* 0x000fe2000001161a */
[-C--:B------:R-:W-:Y:S01]  /*13c0*/  HFMA2 R62, R62, R21.reuse, R66 ;  /* 0x000000153e3e7231 */ /* 0x080fe20000000042 */
[-C--:B------:R-:W-:Y:S01]  /*13d0*/  HFMA2.MMA R20, R57, R21.reuse, R59 ;  /* 0x0000001539147235 */ /* 0x080fe2000000003b */
[----:B------:R-:W-:Y:S01]  /*13e0*/  SHF.R.U32.HI R57, RZ, 0xa, R24 ;  /* 0x0000000aff397819 */ /* 0x000fe20000011618 */
[----:B------:R-:W-:Y:S01]  /*13f0*/  HFMA2.MMA R60, R60, R21, R64 ;  /* 0x000000153c3c7235 */ /* 0x000fe20000000040 */
[----:B------:R-:W-:Y:S01]  /*1400*/  SHF.R.U32.HI R59, RZ, 0xa, R25 ;  /* 0x0000000aff3b7819 */ /* 0x000fe20000011619 */
[----:B------:R-:W-:Y:S01]  /*1410*/  HFMA2 R21, R58, R21, R65 ;  /* 0x000000153a157231 */ /* 0x000fe20000000041 */
[----:B------:R-:W-:-:S02]  /*1420*/  SHF.R.U32.HI R63, RZ, 0xa, R27 ;  /* 0x0000000aff3f7819 */ /* 0x000fc4000001161b */
[----:B------:R-:W0:Y:S01]  /*1430*/  LDS.128 R24, [UR4+0x10] ;  /* 0x00001004ff187984 */ /* 0x000e220008000c00 */
        /* <DEDUP_REMOVED lines=8> */
[-C--:B------:R-:W-:Y:S01]  /*14c0*/  HFMA2 R62, R59, R22.reuse, R62 ;  /* 0x000000163b3e7231 */ /* 0x080fe2000000003e */
[----:B------:R-:W-:Y:S01]  /*14d0*/  LOP3.LUT R61, R61, 0x64006400, RZ, 0xfc, !PT ;  /* 0x640064003d3d7812 */ /* 0x000fe200078efcff */
[----:B------:R-:W-:Y:S02]  /*14e0*/  HADD2 R64, R63, -1040, -1040 ;  /* 0xe410e4103f407430 */ /* 0x000fe40000000000 */
[----:B------:R-:W-:Y:S02]  /*14f0*/  HADD2 R57, R57, -1040, -1040 ;  /* 0xe410e41039397430 */ /* 0x000fe40000000000 */
[----:B------:R-:W-:Y:S02]  /*1500*/  HADD2 R61, R61, -1040, -1040 ;  /* 0xe410e4103d3d7430 */ /* 0x000fe40000000000 */
[----:B------:R-:W-:Y:S01]  /*1510*/  HFMA2 R59, R64, R22, R21 ;  /* 0x00000016403b7231 */ /* 0x000fe20000000015 */
[----:B------:R-:W-:Y:S01]  /*1520*/  LOP3.LUT R21, R8, 0x1f001f, RZ, 0xc0, !PT ;  /* 0x001f001f08157812 */ /* 0x000fe200078ec0ff */
[-C--:B------:R-:W-:Y:S01]  /*1530*/  HFMA2.MMA R20, R57, R22.reuse, R20 ;  /* 0x0000001639147235 */ /* 0x080fe20000000014 */
[----:B------:R-:W-:Y:S01]  /*1540*/  SHF.R.U32.HI R8, RZ, 0xa, R8 ;  /* 0x0000000aff087819 */ /* 0x000fe20000011608 */
[----:B------:R-:W-:Y:S01]  /*1550*/  HFMA2.MMA R58, R61, R22, R60 ;  /* 0x000000163d3a7235 */ /* 0x000fe2000000003c */
[----:B------:R-:W-:-:S02]  /*1560*/  LOP3.LUT R21, R21, 0x64006400, RZ, 0xfc, !PT ;  /* 0x6400640015157812 */ /* 0x000fc400078efcff */
[----:B------:R-:W-:Y:S02]  /*1570*/  LOP3.LUT R22, R9, 0x1f001f, RZ, 0xc0, !PT ;  /* 0x001f001f09167812 */ /* 0x000fe400078ec0ff */
[----:B------:R-:W-:Y:S01]  /*1580*/  LOP3.LUT R60, R11, 0x1f001f, RZ, 0xc0, !PT ;  /* 0x001f001f0b3c7812 */ /* 0x000fe200078ec0ff */
        /* <DEDUP_REMOVED lines=8> */
[----:B------:R-:W-:Y:S01]  /*1610*/  LOP3.LUT R57, R10, 0x1f001f, RZ, 0xc0, !PT ;  /* 0x001f001f0a397812 */ /* 0x000fe200078ec0ff */
[----:B------:R-:W-:Y:S01]  /*1620*/  HADD2 R60, R60, -1040, -1040 ;  /* 0xe410e4103c3c7430 */ /* 0x000fe20000000000 */
[----:B------:R-:W-:Y:S01]  /*1630*/  LOP3.LUT R9, R9, 0x1f001f, RZ, 0xc0, !PT ;  /* 0x001f001f09097812 */ /* 0x000fe200078ec0ff */
[-C--:B------:R-:W-:Y:S01]  /*1640*/  HFMA2 R62, R63, R23.reuse, R62 ;  /* 0x000000173f3e7231 */ /* 0x080fe2000000003e */
[----:B------:R-:W-:Y:S01]  /*1650*/  LOP3.LUT R11, R11, 0x1f001f, RZ, 0xc0, !PT ;  /* 0x001f001f0b0b7812 */ /* 0x000fe200078ec0ff */
[----:B------:R-:W-:Y:S01]  /*1660*/  HFMA2 R60, R60, R23, R59 ;  /* 0x000000173c3c7231 */ /* 0x000fe2000000003b */
[----:B------:R-:W-:Y:S01]  /*1670*/  SHF.R.U32.HI R10, RZ, 0xa, R10 ;  /* 0x0000000aff0a7819 */ /* 0x000fe2000001160a */
[----:B0-----:R-:W-:Y:S01]  /*1680*/  HFMA2.MMA R61, R55, R24, R61 ;  /* 0x00000018373d7235 */ /* 0x001fe2000000003d */
        /* <DEDUP_REMOVED lines=11> */
[----:B------:R-:W-:Y:S01]  /*1740*/  HFMA2.MMA R63, R8, R25, R61 ;  /* 0x00000019083f7235 */ /* 0x000fe2000000003d */
[-C--:B------:R-:W-:Y:S01]  /*1750*/  HFMA2 R62, R9, R25.reuse, R62 ;  /* 0x00000019093e7231 */ /* 0x080fe2000000003e */
[----:B------:R-:W-:Y:S01]  /*1760*/  LOP3.LUT R20, R12, 0x1f001f, RZ, 0xc0, !PT ;  /* 0x001f001f0c147812 */ /* 0x000fe200078ec0ff */
[----:B------:R-:W-:Y:S01]  /*1770*/  HADD2 R57, R57, -1040, -1040 ;  /* 0xe410e41039397430 */ /* 0x000fe20000000000 */
[----:B------:R-:W-:Y:S01]  /*1780*/  SHF.R.U32.HI R21, RZ, 0xa, R12 ;  /* 0x0000000aff157819 */ /* 0x000fe2000001160c */
[----:B------:R-:W-:Y:S01]  /*1790*/  HADD2 R53, R10, -1040, -1040 ;  /* 0xe410e4100a357430 */ /* 0x000fe20000000000 */
[----:B------:R-:W-:Y:S01]  /*17a0*/  LOP3.LUT R12, R13, 0x1f001f, RZ, 0xc0, !PT ;  /* 0x001f001f0d0c7812 */ /* 0x000fe200078ec0ff */
[----:B------:R-:W-:Y:S01]  /*17b0*/  HFMA2 R65, R11, R25, R60 ;  /* 0x000000190b417231 */ /* 0x000fe2000000003c */
[----:B------:R-:W-:Y:S01]  /*17c0*/  SHF.R.U32.HI R22, RZ, 0xa, R13 ;  /* 0x0000000aff167819 */ /* 0x000fe2000001160d */
[----:B------:R-:W0:Y:S01]  /*17d0*/  LDS.128 R8, [UR4+0x20] ;  /* 0x00002004ff087984 */ /* 0x000e220008000c00 */
[----:B------:R-:W-:Y:S01]  /*17e0*/  HFMA2.MMA R58, R57, R23, R58 ;  /* 0x00000017393a7235 */ /* 0x000fe2000000003a */
[----:B------:R-:W-:-:S02]  /*17f0*/  LOP3.LUT R13, R14, 0x1f001f, RZ, 0xc0, !PT ;  /* 0x001f001f0e0d7812 */ /* 0x000fc400078ec0ff */
[----:B------:R-:W-:Y:S02]  /*1800*/  LOP3.LUT R20, R20, 0x64006400, RZ, 0xfc, !PT ;  /* 0x6400640014147812 */ /* 0x000fe400078efcff */
[----:B------:R-:W-:Y:S01]  /*1810*/  LOP3.LUT R13, R13, 0x64006400, RZ, 0xfc, !PT ;  /* 0x640064000d0d7812 */ /* 0x000fe200078efcff */
[----:B------:R-:W-:Y:S01]  /*1820*/  HFMA2.MMA R58, R52, R24, R58 ;  /* 0x00000018343a7235 */ /* 0x000fe2000000003a */
[----:B------:R-:W-:Y:S01]  /*1830*/  LOP3.LUT R24, R4, 0x1f001f, RZ, 0xc0, !PT ;  /* 0x001f001f04187812 */ /* 0x000fe200078ec0ff */
[----:B------:R-:W-:Y:S01]  /*1840*/  HADD2 R20, R20, -1040, -1040 ;  /* 0xe410e41014147430 */ /* 0x000fe20000000000 */
[----:B------:R-:W-:Y:S01]  /*1850*/  SHF.R.U32.HI R57, RZ, 0xa, R14 ;  /* 0x0000000aff397819 */ /* 0x000fe2000001160e */
[----:B------:R-:W-:Y:S01]  /*1860*/  HADD2 R13, R13, -1040, -1040 ;  /* 0xe410e4100d0d7430 */ /* 0x000fe20000000000 */
[----:B------:R-:W-:Y:S01]  /*1870*/  LOP3.LUT R14, R15, 0x1f001f, RZ, 0xc0, !PT ;  /* 0x001f001f0f0e7812 */ /* 0x000fe200078ec0ff */
[----:B------:R-:W-:Y:S01]  /*1880*/  HFMA2.MMA R64, R53, R25, R58 ;  /* 0x0000001935407235 */ /* 0x000fe2000000003a */
[----:B------:R-:W-:-:S02]  /*1890*/  SHF.R.U32.HI R25, RZ, 0xa, R4 ;  /* 0x0000000aff197819 */ /* 0x000fc40000011604 */
[----:B------:R-:W-:Y:S02]  /*18a0*/  LOP3.LUT R4, R12, 0x64006400, RZ, 0xfc, !PT ;  /* 0x640064000c047812 */ /* 0x000fe400078efcff */
[----:B------:R-:W-:Y:S02]  /*18b0*/  LOP3.LUT R52, R5, 0x1f001f, RZ, 0xc0, !PT ;  /* 0x001f001f05347812 */ /* 0x000fe400078ec0ff */
[----:B------:R-:W-:Y:S01]  /*18c0*/  SHF.R.U32.HI R53, RZ, 0xa, R5 ;  /* 0x0000000aff357819 */ /* 0x000fe20000011605 */
[----:B------:R-:W-:Y:S01]  /*18d0*/  HADD2 R5, R4, -1040, -1040 ;  /* 0xe410e41004057430 */ /* 0x000fe20000000000 */
[----:B------:R-:W-:Y:S01]  /*18e0*/  LOP3.LUT R58, R6, 0x1f001f, RZ, 0xc0, !PT ;  /* 0x001f001f063a7812 */ /* 0x000fe200078ec0ff */
[-C--:B------:R-:W-:Y:S01]  /*18f0*/  HFMA2.MMA R4, R20, R26.reuse, R63 ;  /* 0x0000001a14047235 */ /* 0x080fe2000000003f */
[----:B------:R-:W-:Y:S01]  /*1900*/  SHF.R.U32.HI R60, RZ, 0xa, R6 ;  /* 0x0000000aff3c7819 */ /* 0x000fe20000011606 */
[----:B------:R-:W-:Y:S01]  /*1910*/  HFMA2.MMA R6, R13, R26, R64 ;  /* 0x0000001a0d067235 */ /* 0x000fe20000000040 */
[----:B------:R-:W-:Y:S01]  /*1920*/  LOP3.LUT R21, R21, 0x1f001f, RZ, 0xc0, !PT ;  /* 0x001f001f15157812 */ /* 0x000fe200078ec0ff */
[----:B------:R-:W-:Y:S01]  /*1930*/  HFMA2 R5, R5, R26, R62 ;  /* 0x0000001a05057231 */ /* 0x000fe2000000003e */
[----:B------:R-:W-:Y:S01]  /*1940*/  LOP3.LUT R57, R57, 0x1f001f, RZ, 0xc0, !PT ;  /* 0x001f001f39397812 */ /* 0x000fe200078ec0ff */
[-C--:B------:R-:W-:Y:S01]  /*1950*/  HFMA2.MMA R4, R51, R27.reuse, R4 ;  /* 0x0000001b33047235 */ /* 0x080fe20000000004 */
        /* <DEDUP_REMOVED lines=17> */
[----:B------:R-:W-:Y:S01]  /*1a70*/  HADD2 R20, R15, -1040, -1040 ;  /* 0xe410e4100f147430 */ /* 0x000fe20000000000 */
[-C--:B0-----:R-:W-:Y:S01]  /*1a80*/  HFMA2.MMA R13, R13, R8.reuse, R4 ;  /* 0x000000080d0d7235 */ /* 0x081fe20000000004 */
[----:B------:R-:W-:Y:S01]  /*1a90*/  HFMA2 R14, R14, R8, R5 ;  /* 0x000000080e0e7231 */ /* 0x000fe20000000005 */
[----:B------:R-:W-:Y:S01]  /*1aa0*/  HFMA2.MMA R15, R57, R8, R6 ;  /* 0x00000008390f7235 */ /* 0x000fe20000000006 */
[----:B------:R-:W-:Y:S01]  /*1ab0*/  LOP3.LUT R23, R16, 0x1f001f, RZ, 0xc0, !PT ;  /* 0x001f001f10177812 */ /* 0x000fe200078ec0ff */
[----:B------:R-:W0:Y:S01]  /*1ac0*/  LDS.128 R4, [UR4+0x30] ;  /* 0x00003004ff047984 */ /* 0x000e220008000c00 */
[----:B------:R-:W-:Y:S01]  /*1ad0*/  LOP3.LUT R55, R18, 0x1f001f, RZ, 0xc0, !PT ;  /* 0x001f001f12377812 */ /* 0x000fe200078ec0ff */
[----:B------:R-:W-:Y:S01]  /*1ae0*/  HFMA2 R65, R48, R27, R65 ;  /* 0x0000001b30417231 */ /* 0x000fe20000000041 */
[----:B------:R-:W-:-:S02]  /*1af0*/  LOP3.LUT R23, R23, 0x64006400, RZ, 0xfc, !PT ;  /* 0x6400640017177812 */ /* 0x000fc400078efcff */
[----:B------:R-:W-:Y:S01]  /*1b00*/  LOP3.LUT R55, R55, 0x64006400, RZ, 0xfc, !PT ;  /* 0x6400640037377812 */ /* 0x000fe200078efcff */
[----:B------:R-:W-:Y:S01]  /*1b10*/  HFMA2 R65, R20, R8, R65 ;  /* 0x0000000814417231 */ /* 0x000fe20000000041 */
[----:B------:R-:W-:Y:S01]  /*1b20*/  SHF.R.U32.HI R16, RZ, 0xa, R16 ;  /* 0x0000000aff107819 */ /* 0x000fe20000011610 */
[----:B------:R-:W-:Y:S01]  /*1b30*/  HADD2 R8, R23, -1040, -1040 ;  /* 0xe410e41017087430 */ /* 0x000fe20000000000 */
[----:B------:R-:W-:Y:S01]  /*1b40*/  SHF.R.U32.HI R18, RZ, 0xa, R18 ;  /* 0x0000000aff127819 */ /* 0x000fe20000011612 */
[----:B------:R-:W-:Y:S01]  /*1b50*/  HADD2 R20, R55, -1040, -1040 ;  /* 0xe410e41037147430 */ /* 0x000fe20000000000 */
[----:B------:R-:W-:Y:S02]  /*1b60*/  LOP3.LUT R59, R19, 0x1f001f, RZ, 0xc0, !PT ;  /* 0x001f001f133b7812 */ /* 0x000fe400078ec0ff */
[----:B------:R-:W-:Y:S01]  /*1b70*/  LOP3.LUT R16, R16, 0x1f001f, RZ, 0xc0, !PT ;  /* 0x001f001f10107812 */ /* 0x000fe200078ec0ff */
[-C--:B------:R-:W-:Y:S01]  /*1b80*/  HFMA2.MMA R13, R8, R9.reuse, R13 ;  /* 0x00000009080d7235 */ /* 0x080fe2000000000d */
[----:B------:R-:W-:Y:S01]  /*1b90*/  LOP3.LUT R54, R17, 0x1f001f, RZ, 0xc0, !PT ;  /* 0x001f001f11367812 */ /* 0x000fe200078ec0ff */
[----:B------:R-:W-:Y:S01]  /*1ba0*/  HFMA2.MMA R15, R20, R9, R15 ;  /* 0x00000009140f7235 */ /* 0x000fe2000000000f */
[----:B------:R-:W-:-:S02]  /*1bb0*/  LOP3.LUT R18, R18, 0x1f001f, RZ, 0xc0, !PT ;  /* 0x001f001f12127812 */ /* 0x000fc400078ec0ff */
[----:B------:R-:W-:Y:S01]  /*1bc0*/  SHF.R.U32.HI R19, RZ, 0xa, R19 ;  /* 0x0000000aff137819 */ /* 0x000fe20000011613 */
[-C--:B------:R-:W-:Y:S01]  /*1bd0*/  HFMA2.MMA R13, R47, R10.reuse, R13 ;  /* 0x0000000a2f0d7235 */ /* 0x080fe2000000000d */
[----:B------:R-:W-:Y:S01]  /*1be0*/  LOP3.LUT R59, R59, 0x64006400, RZ, 0xfc, !PT ;  /* 0x640064003b3b7812 */ /* 0x000fe200078efcff */
[----:B------:R-:W-:Y:S01]  /*1bf0*/  HFMA2.MMA R15, R44, R10, R15 ;  /* 0x0000000a2c0f7235 */ /* 0x000fe2000000000f */
        /* <DEDUP_REMOVED lines=10> */
[----:B------:R-:W-:Y:S01]  /*1ca0*/  HADD2 R18, R18, -1040, -1040 ;  /* 0xe410e41012127430 */ /* 0x000fe20000000000 */
[----:B------:R-:W-:Y:S01]  /*1cb0*/  LOP3.LUT R24, R24, 0x64006400, RZ, 0xfc, !PT ;  /* 0x6400640018187812 */ /* 0x000fe200078efcff */
[----:B------:R-:W-:Y:S01]  /*1cc0*/  HFMA2 R14, R21, R9, R14 ;  /* 0x00000009150e7231 */ /* 0x000fe2000000000e */
[----:B------:R-:W-:Y:S01]  /*1cd0*/  LOP3.LUT R19, R19, 0x64006400, RZ, 0xfc, !PT ;  /* 0x6400640013137812 */ /* 0x000fe200078efcff */
        /* <DEDUP_REMOVED lines=8> */
[----:B------:R-:W-:Y:S01]  /*1d60*/  HFMA2 R14, R45, R10, R14 ;  /* 0x0000000a2d0e7231 */ /* 0x000fe2000000000e */
[----:B------:R-:W-:Y:S01]  /*1d70*/  HFMA2.MMA R15, R18, R11, R15 ;  /* 0x0000000b120f7235 */ /* 0x000fe2000000000f */
[----:B------:R-:W-:Y:S01]  /*1d80*/  HADD2 R17, R17, -1040, -1040 ;  /* 0xe410e41011117430 */ /* 0x000fe20000000000 */
[----:B------:R-:W-:Y:S01]  /*1d90*/  LOP3.LUT R25, R25, 0x1f001f, RZ, 0xc0, !PT ;  /* 0x001f001f19197812 */ /* 0x000fe200078ec0ff */
[----:B------:R-:W-:Y:S01]  /*1da0*/  HADD2 R58, R58, -1040, -1040 ;  /* 0xe410e4103a3a7430 */ /* 0x000fe20000000000 */
[-C--:B0-----:R-:W-:Y:S01]  /*1db0*/  HFMA2.MMA R13, R24, R4.reuse, R13 ;  /* 0x00000004180d7235 */ /* 0x081fe2000000000d */
[-C--:B------:R-:W-:Y:S01]  /*1dc0*/  HFMA2 R65, R8, R11.reuse, R65 ;  /* 0x0000000b08417231 */ /* 0x080fe20000000041 */
[----:B------:R-:W-:Y:S01]  /*1dd0*/  LOP3.LUT R60, R60, 0x1f001f, RZ, 0xc0, !PT ;  /* 0x001f001f3c3c7812 */ /* 0x000fe200078ec0ff */
[----:B------:R-:W-:Y:S01]  /*1de0*/  HFMA2 R14, R17, R11, R14 ;  /* 0x0000000b110e7231 */ /* 0x000fe2000000000e */
[----:B------:R-:W-:Y:S01]  /*1df0*/  LOP3.LUT R25, R25, 0x64006400, RZ, 0xfc, !PT ;  /* 0x6400640019197812 */ /* 0x000fe200078efcff */
[----:B------:R-:W-:Y:S01]  /*1e00*/  HADD2 R9, R52, -1040, -1040 ;  /* 0xe410e41034097430 */ /* 0x000fe20000000000 */
[----:B------:R-:W-:Y:S01]  /*1e10*/  HFMA2.MMA R15, R58, R4, R15 ;  /* 0x000000043a0f7235 */ /* 0x000fe2000000000f */
[----:B------:R-:W-:Y:S01]  /*1e20*/  HADD2 R8, R61, -1040, -1040 ;  /* 0xe410e4103d087430 */ /* 0x000fe20000000000 */
[----:B------:R-:W-:Y:S01]  /*1e30*/  LOP3.LUT R60, R60, 0x64006400, RZ, 0xfc, !PT ;  /* 0x640064003c3c7812 */ /* 0x000fe200078efcff */
[-C--:B------:R-:W-:Y:S01]  /*1e40*/  HFMA2 R14, R9, R4.reuse, R14 ;  /* 0x00000004090e7231 */ /* 0x080fe2000000000e */
[-C--:B------:R-:W-:Y:S01]  /*1e50*/  HFMA2.MMA R13, R43, R5.reuse, R13 ;  /* 0x000000052b0d7235 */ /* 0x080fe2000000000d */
        /* <DEDUP_REMOVED lines=8> */
[-C--:B------:R-:W-:Y:S01]  /*1ee0*/  HFMA2.MMA R13, R4, R6.reuse, R13 ;  /* 0x00000006040d7235 */ /* 0x080fe2000000000d */
[----:B------:R-:W-:Y:S01]  /*1ef0*/  LOP3.LUT R12, R12, 0x64006400, RZ, 0xfc, !PT ;  /* 0x640064000c0c7812 */ /* 0x000fe200078efcff */
[----:B------:R-:W-:Y:S01]  /*1f00*/  HFMA2.MMA R15, R60, R6, R15 ;  /* 0x000000063c0f7235 */ /* 0x000fe2000000000f */
[----:B------:R-:W-:-:S02]  /*1f10*/  HFMA2 R65, R42, R5, R65 ;  /* 0x000000052a417231 */ /* 0x000fc40000000041 */
[----:B------:R-:W-:Y:S01]  /*1f20*/  HADD2 R53, R53, -1040, -1040 ;  /* 0xe410e41035357430 */ /* 0x000fe20000000000 */
[-C--:B------:R-:W-:Y:S01]  /*1f30*/  HFMA2.MMA R13, R34, R7.reuse, R13 ;  /* 0x00000007220d7235 */ /* 0x080fe2000000000d */
[----:B------:R-:W-:Y:S01]  /*1f40*/  HADD2 R12, R12, -1040, -1040 ;  /* 0xe410e4100c0c7430 */ /* 0x000fe20000000000 */
[----:B------:R-:W-:Y:S01]  /*1f50*/  HFMA2.MMA R15, R40, R7, R15 ;  /* 0x00000007280f7235 */ /* 0x000fe2000000000f */
[-C--:B------:R-:W-:Y:S02]  /*1f60*/  HFMA2 R14, R53, R6.reuse, R14 ;  /* 0x00000006350e7231 */ /* 0x080fe4000000000e */
[----:B------:R-:W-:Y:S02]  /*1f70*/  HFMA2 R65, R12, R6, R65 ;  /* 0x000000060c417231 */ /* 0x000fe40000000041 */
        /* <DEDUP_REMOVED lines=11> */
.L_x_3143:
[----:B------:R-:W-:Y:S01]  /*2030*/  ISETP.GE.AND P0, PT, R33, c[0x0][0x1b0], PT ;  /* 0x00006c0021007a0c */ /* 0x000fe20003f06270 */
[----:B------:R-:W-:-:S12]  /*2040*/  UIADD3 UR4, UR4, 0x40, URZ ;  /* 0x0000004004047890 */ /* 0x000fd8000fffe03f */
[----:B------:R-:W-:Y:S05]  /*2050*/  @!P0 BRA P2, `(.L_x_3144) ;  /* 0xffffea3000008947 */ /* 0x000fea000103ffff */
.L_x_3142:
[----:B------:R-:W-:-:S04]  /*2060*/  ISETP.GE.AND P0, PT, R33, R28, PT ;  /* 0x0000001c2100720c */ /* 0x000fc80003f06270 */
[----:B------:R-:W-:-:S13]  /*2070*/  ISETP.GE.OR P0, PT, R33, c[0x0][0x1b4], P0 ;  /* 0x00006d0021007a0c */ /* 0x000fda0000706670 */
[----:B------:R-:W-:Y:S05]  /*2080*/  @P0 BRA `(.L_x_3145) ;  /* 0x0000246000000947 */ /* 0x000fea0003800000 */
[----:B------:R-:W-:Y:S01]  /*2090*/  IMAD.MOV.U32 R11, RZ, RZ, c[0x0][0x18c] ;  /* 0x00006300ff0b7624 */ /* 0x000fe200078e00ff */
[----:B------:R-:W-:Y:S02]  /*20a0*/  HADD2.F32 R29, -RZ, R29.H0_H0 ;  /* 0x2000001dff1d7230 */ /* 0x000fe40000004100 */
[----:B------:R-:W-:Y:S02]  /*20b0*/  HADD2.F32 R30, -RZ, R30.H0_H0 ;  /* 0x2000001eff1e7230 */ /* 0x000fe40000004100 */
[----:B------:R-:W-:Y:S01]  /*20c0*/  SHF.R.S32.HI R4, RZ, 0x1f, R11 ;  /* 0x0000001fff047819 */ /* 0x000fe2000001140b */
[----:B------:R-:W-:Y:S02]  /*20d0*/  HADD2.F32 R31, -RZ, R31.H0_H0 ;  /* 0x2000001fff1f7230 */ /* 0x000fe40000004100 */
[----:B------:R-:W-:Y:S01]  /*20e0*/  HADD2.F32 R32, -RZ, R32.H0_H0 ;  /* 0x20000020ff207230 */ /* 0x000fe20000004100 */
[----:B------:R-:W-:Y:S02]  /*20f0*/  SHF.L.U64.HI R13, R11, 0x4, R4 ;  /* 0x000000040b0d7819 */ /* 0x000fe40000010204 */
.L_x_3150:
[----:B------:R-:W-:Y:S05]  /*2100*/  @!P1 BRA `(.L_x_3146) ;  /* 0x0000237000009947 */ /* 0x000fea0003800000 */
        /* <DEDUP_REMOVED lines=27> */
[----:B------:R-:W0:Y:S01]  /*22c0*/  LDS.64 R4, [UR4+0x8] ;  /* 0x00000804ff047984 */ /* 0x000e220008000a00 */
[----:B------:R-:W-:Y:S01]  /*22d0*/  HADD2 R27, R20, -1032, -1032 ;  /* 0xe408e408141b7430 */ /* 0x000fe20000000000 */
[----:B------:R-:W-:Y:S01]  /*22e0*/  LOP3.LUT R23, R23, 0x64006400, RZ, 0xfc, !PT ;  /* 0x6400640017177812 */ /* 0x000fe200078efcff */
[----:B------:R-:W-:Y:S01]  /*22f0*/  HADD2.F32 R38, -RZ, R37.H0_H0 ;  /* 0x20000025ff267230 */ /* 0x000fe20000004100 */
[----:B------:R-:W-:Y:S01]  /*2300*/  LOP3.LUT R24, R6, 0xf000f0, RZ, 0xc0, !PT ;  /* 0x00f000f006187812 */ /* 0x000fe200078ec0ff */
[----:B------:R-:W-:Y:S01]  /*2310*/  HADD2.F32 R40, -RZ, R39.H0_H0 ;  /* 0x20000027ff287230 */ /* 0x000fe20000004100 */
[----:B------:R-:W-:Y:S01]  /*2320*/  LOP3.LUT R26, R7, 0xf000f0, RZ, 0xc0, !PT ;  /* 0x00f000f0071a7812 */ /* 0x000fe200078ec0ff */
[--C-:B------:R-:W-:Y:S01]  /*2330*/  HADD2.F32 R20, -RZ, R27.reuse.H0_H0 ;  /* 0x2000001bff147230 */ /* 0x100fe20000004100 */
[C---:B------:R-:W-:Y:S01]  /*2340*/  FFMA.FTZ R38, R25.reuse, R38, RZ ;  /* 0x0000002619267223 */ /* 0x040fe200000100ff */
[----:B------:R-:W-:Y:S01]  /*2350*/  HADD2.F32 R34, -RZ, R27.H1_H1 ;  /* 0x3000001bff227230 */ /* 0x000fe20000004100 */
[----:B------:R-:W-:Y:S01]  /*2360*/  FFMA.FTZ R40, R25, R40, RZ ;  /* 0x0000002819287223 */ /* 0x000fe200000100ff */
[----:B------:R-:W-:Y:S01]  /*2370*/  HADD2 R41, R23, -1032, -1032 ;  /* 0xe408e40817297430 */ /* 0x000fe20000000000 */
[----:B------:R-:W-:Y:S01]  /*2380*/  FFMA.FTZ R20, R20, R25, RZ ;  /* 0x0000001914147223 */ /* 0x000fe200000100ff */
[----:B------:R-:W-:-:S02]  /*2390*/  LOP3.LUT R23, R22, 0x64006400, RZ, 0xfc, !PT ;  /* 0x6400640016177812 */ /* 0x000fc400078efcff */
[----:B------:R-:W-:Y:S01]  /*23a0*/  SHF.R.U32.HI R6, RZ, 0x8, R6 ;  /* 0x00000008ff067819 */ /* 0x000fe20000011606 */
[----:B------:R-:W-:Y:S01]  /*23b0*/  FFMA.FTZ R27, R34, R19, R20 ;  /* 0x00000013221b7223 */ /* 0x000fe20000010014 */
[----:B------:R-:W-:Y:S01]  /*23c0*/  HADD2.F32 R20, -RZ, R37.H1_H1 ;  /* 0x30000025ff147230 */ /* 0x000fe20000004100 */
[----:B------:R-:W-:Y:S01]  /*23d0*/  SHF.R.U32.HI R7, RZ, 0x8, R7 ;  /* 0x00000008ff077819 */ /* 0x000fe20000011607 */
[----:B------:R-:W-:Y:S02]  /*23e0*/  HADD2.F32 R34, -RZ, R39.H1_H1 ;  /* 0x30000027ff227230 */ /* 0x000fe40000004100 */
[--C-:B------:R-:W-:Y:S01]  /*23f0*/  HADD2.F32 R42, -RZ, R41.reuse.H0_H0 ;  /* 0x20000029ff2a7230 */ /* 0x100fe20000004100 */
[C---:B------:R-:W-:Y:S01]  /*2400*/  FFMA.FTZ R37, R19.reuse, R20, R38 ;  /* 0x0000001413257223 */ /* 0x040fe20000010026 */
[-C--:B------:R-:W-:Y:S01]  /*2410*/  HFMA2 R38, R23, R10.reuse.H0_H0, -72, -72 ;  /* 0xd480d48017267431 */ /* 0x080fe2000004000a */
[----:B------:R-:W-:Y:S01]  /*2420*/  FFMA.FTZ R39, R19, R34, R40 ;  /* 0x0000002213277223 */ /* 0x000fe20000010028 */
[----:B------:R-:W-:Y:S01]  /*2430*/  HFMA2 R34, R21, R10.H0_H0, -72, -72 ;  /* 0xd480d48015227431 */ /* 0x000fe2000004000a */
[----:B------:R-:W-:Y:S01]  /*2440*/  FFMA.FTZ R42, R25, R42, RZ ;  /* 0x0000002a192a7223 */ /* 0x000fe200000100ff */
[----:B------:R-:W-:Y:S01]  /*2450*/  LOP3.LUT R25, R24, 0x64006400, RZ, 0xfc, !PT ;  /* 0x6400640018197812 */ /* 0x000fe200078efcff */
[----:B------:R-:W-:Y:S01]  /*2460*/  HADD2.F32 R22, -RZ, R38.H0_H0 ;  /* 0x20000026ff167230 */ /* 0x000fe20000004100 */
[----:B------:R-:W-:Y:S01]  /*2470*/  LOP3.LUT R21, R26, 0x64006400, RZ, 0xfc, !PT ;  /* 0x640064001a157812 */ /* 0x000fe200078efcff */
[----:B------:R-:W-:-:S02]  /*2480*/  HADD2.F32 R24, -RZ, R41.H1_H1 ;  /* 0x30000029ff187230 */ /* 0x000fc40000004100 */
[-C--:B------:R-:W-:Y:S01]  /*2490*/  HFMA2 R25, R25, R10.reuse.H0_H0, -72, -72 ;  /* 0xd480d48019197431 */ /* 0x080fe2000004000a */
[----:B------:R-:W-:Y:S01]  /*24a0*/  FFMA.FTZ R37, R16, R22, R37 ;  /* 0x0000001610257223 */ /* 0x000fe20000010025 */
[----:B------:R-:W-:Y:S01]  /*24b0*/  HFMA2 R26, R21, R10.H0_H0, -72, -72 ;  /* 0xd480d480151a7431 */ /* 0x000fe2000004000a */
[----:B------:R-:W-:Y:S01]  /*24c0*/  FFMA.FTZ R19, R19, R24, R42 ;  /* 0x0000001813137223 */ /* 0x000fe2000001002a */
[----:B------:R-:W-:Y:S02]  /*24d0*/  HADD2.F32 R20, -RZ, R34.H0_H0 ;  /* 0x20000022ff147230 */ /* 0x000fe40000004100 */
        /* <DEDUP_REMOVED lines=11> */
[--C-:B0-----:R-:W-:Y:S01]  /*2590*/  HADD2.F32 R22, -RZ, R4.reuse.H0_H0 ;  /* 0x20000004ff167230 */ /* 0x101fe20000004100 */
[C---:B------:R-:W-:Y:S01]  /*25a0*/  FFMA.FTZ R23, R17.reuse, R24, R23 ;  /* 0x0000001811177223 */ /* 0x040fe20000010017 */
[----:B------:R-:W-:Y:S01]  /*25b0*/  HADD2.F32 R16, -RZ, R4.H1_H1 ;  /* 0x30000004ff107230 */ /* 0x000fe20000004100 */
[----:B------:R-:W-:Y:S01]  /*25c0*/  LOP3.LUT R4, R18, 0xf000f, RZ, 0xc0, !PT ;  /* 0x000f000f12047812 */ /* 0x000fe200078ec0ff */
[----:B------:R-:W-:Y:S01]  /*25d0*/  FFMA.FTZ R25, R17, R26, R19 ;  /* 0x0000001a11197223 */ /* 0x000fe20000010013 */
[----:B------:R-:W-:-:S02]  /*25e0*/  LOP3.LUT R20, R6, 0xf000f, RZ, 0xc0, !PT ;  /* 0x000f000f06147812 */ /* 0x000fc400078ec0ff */
[----:B------:R-:W-:Y:S01]  /*25f0*/  LOP3.LUT R17, R4, 0x64006400, RZ, 0xfc, !PT ;  /* 0x6400640004117812 */ /* 0x000fe200078efcff */
[--C-:B------:R-:W-:Y:S01]  /*2600*/  HADD2.F32 R4, -RZ, R5.reuse.H0_H0 ;  /* 0x20000005ff047230 */ /* 0x100fe20000004100 */
[----:B------:R-:W-:Y:S01]  /*2610*/  LOP3.LUT R19, R12, 0xf000f, RZ, 0xc0, !PT ;  /* 0x000f000f0c137812 */ /* 0x000fe200078ec0ff */
[----:B------:R-:W-:Y:S01]  /*2620*/  HADD2.F32 R5, -RZ, R5.H1_H1 ;  /* 0x30000005ff057230 */ /* 0x000fe20000004100 */
[----:B------:R-:W-:Y:S01]  /*2630*/  LOP3.LUT R21, R7, 0xf000f, RZ, 0xc0, !PT ;  /* 0x000f000f07157812 */ /* 0x000fe200078ec0ff */
[----:B------:R-:W-:Y:S01]  /*2640*/  HADD2 R17, R17, -1032, -1032 ;  /* 0xe408e40811117430 */ /* 0x000fe20000000000 */
[----:B------:R-:W-:Y:S02]  /*2650*/  LOP3.LUT R20, R20, 0x64006400, RZ, 0xfc, !PT ;  /* 0x6400640014147812 */ /* 0x000fe400078efcff */
[----:B------:R-:W-:Y:S02]  /*2660*/  LOP3.LUT R19, R19, 0x64006400, RZ, 0xfc, !PT ;  /* 0x6400640013137812 */ /* 0x000fe400078efcff */
[----:B------:R-:W-:Y:S01]  /*2670*/  LOP3.LUT R21, R21, 0x64006400, RZ, 0xfc, !PT ;  /* 0x6400640015157812 */ /* 0x000fe200078efcff */
[----:B------:R-:W-:Y:S01]  /*2680*/  HADD2 R38, R20, -1032, -1032 ;  /* 0xe408e40814267430 */ /* 0x000fe20000000000 */
[----:B------:R-:W-:Y:S01]  /*2690*/  LOP3.LUT R18, R18, 0xf000f0, RZ, 0xc0, !PT ;  /* 0x00f000f012127812 */ /* 0x000fe200078ec0ff */
[--C-:B------:R-:W-:Y:S01]  /*26a0*/  HADD2.F32 R20, -RZ, R17.reuse.H0_H0 ;  /* 0x20000011ff147230 */ /* 0x100fe20000004100 */
[----:B------:R-:W-:Y:S01]  /*26b0*/  LOP3.LUT R12, R12, 0xf000f0, RZ, 0xc0, !PT ;  /* 0x00f000f00c0c7812 */ /* 0x000fe200078ec0ff */
[----:B------:R-:W-:Y:S01]  /*26c0*/  HADD2 R34, R19, -1032, -1032 ;  /* 0xe408e40813227430 */ /* 0x000fe20000000000 */
[----:B------:R-:W-:Y:S01]  /*26d0*/  LOP3.LUT R6, R6, 0xf000f0, RZ, 0xc0, !PT ;  /* 0x00f000f006067812 */ /* 0x000fe200078ec0ff */
[----:B------:R-:W-:Y:S01]  /*26e0*/  HADD2 R39, R21, -1032, -1032 ;  /* 0xe408e40815277430 */ /* 0x000fe20000000000 */
[----:B------:R-:W-:Y:S01]  /*26f0*/  FFMA.FTZ R20, R20, R22, R27 ;  /* 0x0000001614147223 */ /* 0x000fe2000001001b */
[----:B------:R-:W-:Y:S01]  /*2700*/  HADD2.F32 R21, -RZ, R38.H0_H0 ;  /* 0x20000026ff157230 */ /* 0x000fe20000004100 */
[----:B------:R-:W-:Y:S01]  /*2710*/  LOP3.LUT R7, R7, 0xf000f0, RZ, 0xc0, !PT ;  /* 0x00f000f007077812 */ /* 0x000fe200078ec0ff */
[----:B------:R-:W-:-:S02]  /*2720*/  HADD2.F32 R17, -RZ, R17.H1_H1 ;  /* 0x30000011ff117230 */ /* 0x000fc40000004100 */
[--C-:B------:R-:W-:Y:S01]  /*2730*/  HADD2.F32 R19, -RZ, R34.reuse.H0_H0 ;  /* 0x20000022ff137230 */ /* 0x100fe20000004100 */
[C---:B------:R-:W-:Y:S01]  /*2740*/  FFMA.FTZ R24, R22.reuse, R21, R23 ;  /* 0x0000001516187223 */ /* 0x040fe20000010017 */
[----:B------:R-:W-:Y:S01]  /*2750*/  HADD2.F32 R26, -RZ, R39.H0_H0 ;  /* 0x20000027ff1a7230 */ /* 0x000fe20000004100 */
        /* <DEDUP_REMOVED lines=10> */
[----:B------:R-:W-:-:S02]  /*2800*/  HFMA2 R22, R7, R10.H0_H0, -72, -72 ;  /* 0xd480d48007167431 */ /* 0x000fc4000004000a */
[-C--:B------:R-:W-:Y:S02]  /*2810*/  HFMA2 R18, R17, R10.reuse.H0_H0, -72, -72 ;  /* 0xd480d48011127431 */ /* 0x080fe4000004000a */
[----:B------:R-:W-:Y:S02]  /*2820*/  HFMA2 R20, R19, R10.H0_H0, -72, -72 ;  /* 0xd480d48013147431 */ /* 0x000fe4000004000a */
[----:B------:R-:W-:Y:S02]  /*2830*/  HADD2.F32 R27, -RZ, R38.H1_H1 ;  /* 0x30000026ff1b7230 */ /* 0x000fe40000004100 */
[----:B------:R-:W-:Y:S02]  /*2840*/  HADD2.F32 R6, -RZ, R18.H0_H0 ;  /* 0x20000012ff067230 */ /* 0x000fe40000004100 */
[----:B------:R-:W-:Y:S01]  /*2850*/  HADD2.F32 R12, -RZ, R20.H0_H0 ;  /* 0x20000014ff0c7230 */ /* 0x000fe20000004100 */
[----:B------:R-:W-:Y:S01]  /*2860*/  FFMA.FTZ R27, R16, R27, R24 ;  /* 0x0000001b101b7223 */ /* 0x000fe20000010018 */
[----:B------:R-:W-:Y:S01]  /*2870*/  HADD2.F32 R19, -RZ, R39.H1_H1 ;  /* 0x30000027ff137230 */ /* 0x000fe20000004100 */
[----:B------:R-:W-:Y:S01]  /*2880*/  FFMA.FTZ R23, R6, R4, R23 ;  /* 0x0000000406177223 */ /* 0x000fe20000010017 */
[--C-:B------:R-:W-:Y:S01]  /*2890*/  HADD2.F32 R17, -RZ, R21.reuse.H0_H0 ;  /* 0x20000015ff117230 */ /* 0x100fe20000004100 */
        /* <DEDUP_REMOVED lines=25> */
.L_x_3147:
        /* <DEDUP_REMOVED lines=30> */
[----:B------:R-:W-:Y:S01]  /*2c10*/  SHF.R.U32.HI R6, RZ, 0x8, R6 ;  /* 0x00000008ff067819 */ /* 0x000fe20000011606 */
[----:B------:R-:W-:Y:S01]  /*2c20*/  HADD2.F32 R27, -RZ, R40.H0_H0 ;  /* 0x20000028ff1b7230 */ /* 0x000fe20000004100 */
[C---:B------:R-:W-:Y:S01]  /*2c30*/  FFMA.FTZ R26, R24.reuse, R19, RZ ;  /* 0x00000013181a7223 */ /* 0x040fe200000100ff */
[----:B------:R-:W-:Y:S01]  /*2c40*/  HADD2.F32 R37, -RZ, R41.H0_H0 ;  /* 0x20000029ff257230 */ /* 0x000fe20000004100 */
[----:B------:R-:W-:Y:S01]  /*2c50*/  FFMA.FTZ R15, R15, R24, RZ ;  /* 0x000000180f0f7223 */ /* 0x000fe200000100ff */
[----:B------:R-:W-:Y:S01]  /*2c60*/  HADD2.F32 R16, -RZ, R16.H1_H1 ;  /* 0x30000010ff107230 */ /* 0x000fe20000004100 */
        /* <DEDUP_REMOVED lines=9> */
[C---:B------:R-:W-:Y:S01]  /*2d00*/  FFMA.FTZ R39, R25.reuse, R24, R34 ;  /* 0x0000001819277223 */ /* 0x040fe20000010022 */
        /* <DEDUP_REMOVED lines=20> */
[--C-:B0-----:R-:W-:Y:S01]  /*2e50*/  HADD2.F32 R21, -RZ, R4.reuse.H0_H0 ;  /* 0x20000004ff157230 */ /* 0x101fe20000004100 */
[C---:B------:R-:W-:Y:S01]  /*2e60*/  FFMA.FTZ R24, R17.reuse, R24, R19 ;  /* 0x0000001811187223 */ /* 0x040fe20000010013 */
[----:B------:R-:W-:Y:S01]  /*2e70*/  HADD2.F32 R14, -RZ, R4.H1_H1 ;  /* 0x30000004ff0e7230 */ /* 0x000fe20000004100 */
[----:B------:R-:W-:Y:S01]  /*2e80*/  LOP3.LUT R4, R18, 0xf000f, RZ, 0xc0, !PT ;  /* 0x000f000f12047812 */ /* 0x000fe200078ec0ff */
[----:B------:R-:W-:Y:S01]  /*2e90*/  FFMA.FTZ R26, R17, R26, R25 ;  /* 0x0000001a111a7223 */ /* 0x000fe20000010019 */
[----:B------:R-:W-:-:S02]  /*2ea0*/  LOP3.LUT R16, R12, 0xf000f, RZ, 0xc0, !PT ;  /* 0x000f000f0c107812 */ /* 0x000fc400078ec0ff */
[----:B------:R-:W-:Y:S02]  /*2eb0*/  LOP3.LUT R17, R6, 0xf000f, RZ, 0xc0, !PT ;  /* 0x000f000f06117812 */ /* 0x000fe400078ec0ff */
[----:B------:R-:W-:Y:S02]  /*2ec0*/  LOP3.LUT R19, R7, 0xf000f, RZ, 0xc0, !PT ;  /* 0x000f000f07137812 */ /* 0x000fe400078ec0ff */
[----:B------:R-:W-:Y:S01]  /*2ed0*/  LOP3.LUT R15, R4, 0x64006400, RZ, 0xfc, !PT ;  /* 0x64006400040f7812 */ /* 0x000fe200078efcff */
[--C-:B------:R-:W-:Y:S01]  /*2ee0*/  HADD2.F32 R4, -RZ, R5.reuse.H0_H0 ;  /* 0x20000005ff047230 */ /* 0x100fe20000004100 */
[----:B------:R-:W-:Y:S01]  /*2ef0*/  LOP3.LUT R16, R16, 0x64006400, RZ, 0xfc, !PT ;  /* 0x6400640010107812 */ /* 0x000fe200078efcff */
[----:B------:R-:W-:Y:S01]  /*2f00*/  HADD2.F32 R5, -RZ, R5.H1_H1 ;  /* 0x30000005ff057230 */ /* 0x000fe20000004100 */
        /* <DEDUP_REMOVED lines=16> */
[----:B------:R-:W-:Y:S01]  /*3010*/  HADD2.F32 R17, -RZ, R25.H1_H1 ;  /* 0x30000019ff117230 */ /* 0x000fe20000004100 */
[C---:B------:R-:W-:Y:S01]  /*3020*/  FFMA.FTZ R24, R21.reuse, R19, R24 ;  /* 0x0000001315187223 */ /* 0x040fe20000010018 */
[----:B------:R-:W-:Y:S01]  /*3030*/  LOP3.LUT R19, R6, 0x64006400, RZ, 0xfc, !PT ;  /* 0x6400640006137812 */ /* 0x000fe200078efcff */
[----:B------:R-:W-:Y:S01]  /*3040*/  FFMA.FTZ R26, R21, R23, R26 ;  /* 0x00000017151a7223 */ /* 0x000fe2000001001a */
[----:B------:R-:W-:Y:S01]  /*3050*/  LOP3.LUT R7, R7, 0x64006400, RZ, 0xfc, !PT ;  /* 0x6400640007077812 */ /* 0x000fe200078efcff */
[----:B------:R-:W-:Y:S01]  /*3060*/  FFMA.FTZ R21, R17, R14, R15 ;  /* 0x0000000e11157223 */ /* 0x000fe2000001000f */
[----:B------:R-:W-:Y:S01]  /*3070*/  HADD2.F32 R15, -RZ, R27.H1_H1 ;  /* 0x3000001bff0f7230 */ /* 0x000fe20000004100 */
[----:B------:R-:W-:Y:S01]  /*3080*/  LOP3.LUT R17, R12, 0x64006400, RZ, 0xfc, !PT ;  /* 0x640064000c117812 */ /* 0x000fe200078efcff */
[----:B------:R-:W-:-:S02]  /*3090*/  HFMA2 R19, R19, R10.H0_H0, -72, -72 ;  /* 0xd480d48013137431 */ /* 0x000fc4000004000a */
[-C--:B------:R-:W-:Y:S01]  /*30a0*/  HFMA2 R20, R7, R10.reuse.H0_H0, -72, -72 ;  /* 0xd480d48007147431 */ /* 0x080fe2000004000a */
[----:B------:R-:W-:Y:S01]  /*30b0*/  FFMA.FTZ R23, R14, R15, R16 ;  /* 0x0000000f0e177223 */ /* 0x000fe20000010010 */
[----:B------:R-:W-:Y:S01]  /*30c0*/  LOP3.LUT R15, R18, 0x64006400, RZ, 0xfc, !PT ;  /* 0x64006400120f7812 */ /* 0x000fe200078efcff */
[-C--:B------:R-:W-:Y:S02]  /*30d0*/  HFMA2 R18, R17, R10.reuse.H0_H0, -72, -72 ;  /* 0xd480d48011127431 */ /* 0x080fe4000004000a */
[----:B------:R-:W-:Y:S02]  /*30e0*/  HADD2.F32 R25, -RZ, R34.H1_H1 ;  /* 0x30000022ff197230 */ /* 0x000fe40000004100 */
[----:B------:R-:W-:Y:S02]  /*30f0*/  HFMA2 R16, R15, R10.H0_H0, -72, -72 ;  /* 0xd480d4800f107431 */ /* 0x000fe4000004000a */
[----:B------:R-:W-:Y:S01]  /*3100*/  HADD2.F32 R12, -RZ, R18.H0_H0 ;  /* 0x20000012ff0c7230 */ /* 0x000fe20000004100 */
[----:B------:R-:W-:Y:S01]  /*3110*/  FFMA.FTZ R25, R14, R25, R24 ;  /* 0x000000190e197223 */ /* 0x000fe20000010018 */
[----:B------:R-:W-:-:S02]  /*3120*/  HADD2.F32 R17, -RZ, R37.H1_H1 ;  /* 0x30000025ff117230 */ /* 0x000fc40000004100 */
[----:B------:R-:W-:Y:S01]  /*3130*/  HADD2.F32 R6, -RZ, R16.H0_H0 ;  /* 0x20000010ff067230 */ /* 0x000fe20000004100 */
        /* <DEDUP_REMOVED lines=27> */
.L_x_3148:
        /* <DEDUP_REMOVED lines=24> */
[--C-:B------:R-:W-:Y:S01]  /*3470*/  HADD2.F32 R23, -RZ, R38.reuse.H0_H0 ;  /* 0x20000026ff177230 */ /* 0x100fe20000004100 */
[----:B------:R-:W-:Y:S01]  /*3480*/  LOP3.LUT R22, R7, 0xf000f0, RZ, 0xc0, !PT ;  /* 0x00f000f007167812 */ /* 0x000fe200078ec0ff */
[----:B------:R-:W-:Y:S01]  /*3490*/  HADD2.F32 R25, -RZ, R39.H0_H0 ;  /* 0x20000027ff197230 */ /* 0x000fe20000004100 */
[----:B------:R-:W-:Y:S01]  /*34a0*/  LOP3.LUT R19, R19, 0x64006400, RZ, 0xfc, !PT ;  /* 0x6400640013137812 */ /* 0x000fe200078efcff */
[--C-:B------:R-:W-:Y:S01]  /*34b0*/  HADD2.F32 R17, -RZ, R27.reuse.H0_H0 ;  /* 0x2000001bff117230 */ /* 0x100fe20000004100 */
[----:B------:R-:W-:Y:S01]  /*34c0*/  SHF.R.U32.HI R6, RZ, 0x8, R6 ;  /* 0x00000008ff067819 */ /* 0x000fe20000011606 */
[----:B------:R-:W-:Y:S01]  /*34d0*/  HADD2 R40, R21, -1032, -1032 ;  /* 0xe408e40815287430 */ /* 0x000fe20000000000 */
[C---:B------:R-:W-:Y:S01]  /*34e0*/  FFMA.FTZ R34, R24.reuse, R25, RZ ;  /* 0x0000001918227223 */ /* 0x040fe200000100ff */
[----:B------:R-:W-:Y:S01]  /*34f0*/  HADD2.F32 R21, -RZ, R27.H1_H1 ;  /* 0x3000001bff157230 */ /* 0x000fe20000004100 */
[----:B------:R-:W-:Y:S01]  /*3500*/  FFMA.FTZ R17, R17, R24, RZ ;  /* 0x0000001811117223 */ /* 0x000fe200000100ff */
[----:B------:R-:W-:Y:S01]  /*3510*/  HADD2.F32 R25, -RZ, R38.H1_H1 ;  /* 0x30000026ff197230 */ /* 0x000fe20000004100 */
[----:B------:R-:W-:Y:S01]  /*3520*/  FFMA.FTZ R27, R24, R23, RZ ;  /* 0x00000017181b7223 */ /* 0x000fe200000100ff */
[----:B------:R-:W-:Y:S01]  /*3530*/  HADD2.F32 R37, -RZ, R40.H0_H0 ;  /* 0x20000028ff257230 */ /* 0x000fe20000004100 */
[----:B------:R-:W-:Y:S01]  /*3540*/  FFMA.FTZ R23, R21, R26, R17 ;  /* 0x0000001a15177223 */ /* 0x000fe20000010011 */
[----:B------:R-:W-:Y:S01]  /*3550*/  LOP3.LUT R17, R18, 0x64006400, RZ, 0xfc, !PT ;  /* 0x6400640012117812 */ /* 0x000fe200078efcff */
[----:B------:R-:W-:Y:S01]  /*3560*/  FFMA.FTZ R25, R26, R25, R27 ;  /* 0x000000191a197223 */ /* 0x000fe2000001001b */
[----:B------:R-:W-:Y:S01]  /*3570*/  LOP3.LUT R21, R20, 0x64006400, RZ, 0xfc, !PT ;  /* 0x6400640014157812 */ /* 0x000fe200078efcff */
[----:B------:R-:W-:Y:S01]  /*3580*/  FFMA.FTZ R24, R24, R37, RZ ;  /* 0x0000002518187223 */ /* 0x000fe200000100ff */
[----:B------:R-:W-:Y:S01]  /*3590*/  HADD2.F32 R37, -RZ, R39.H1_H1 ;  /* 0x30000027ff257230 */ /* 0x000fe20000004100 */
[----:B------:R-:W-:Y:S01]  /*35a0*/  SHF.R.U32.HI R7, RZ, 0x8, R7 ;  /* 0x00000008ff077819 */ /* 0x000fe20000011607 */
[-C--:B------:R-:W-:Y:S01]  /*35b0*/  HFMA2 R27, R17, R10.reuse.H0_H0, -72, -72 ;  /* 0xd480d480111b7431 */ /* 0x080fe2000004000a */
[----:B------:R-:W-:Y:S01]  /*35c0*/  LOP3.LUT R17, R22, 0x64006400, RZ, 0xfc, !PT ;  /* 0x6400640016117812 */ /* 0x000fe200078efcff */
[-C--:B------:R-:W-:Y:S01]  /*35d0*/  HFMA2 R38, R21, R10.reuse.H0_H0, -72, -72 ;  /* 0xd480d48015267431 */ /* 0x080fe2000004000a */
[----:B------:R-:W-:Y:S01]  /*35e0*/  FFMA.FTZ R37, R26, R37, R34 ;  /* 0x000000251a257223 */ /* 0x000fe20000010022 */
[----:B------:R-:W-:-:S02]  /*35f0*/  HFMA2 R34, R19, R10.H0_H0, -72, -72 ;  /* 0xd480d48013227431 */ /* 0x000fc4000004000a */
[----:B------:R-:W-:Y:S02]  /*3600*/  HFMA2 R39, R17, R10.H0_H0, -72, -72 ;  /* 0xd480d48011277431 */ /* 0x000fe4000004000a */
[----:B------:R-:W-:Y:S02]  /*3610*/  HADD2.F32 R20, -RZ, R38.H0_H0 ;  /* 0x20000026ff147230 */ /* 0x000fe40000004100 */
[----:B------:R-:W-:Y:S02]  /*3620*/  HADD2.F32 R21, -RZ, R40.H1_H1 ;  /* 0x30000028ff157230 */ /* 0x000fe40000004100 */
[--C-:B------:R-:W-:Y:S01]  /*3630*/  HADD2.F32 R19, -RZ, R34.reuse.H0_H0 ;  /* 0x20000022ff137230 */ /* 0x100fe20000004100 */
[----:B------:R-:W-:Y:S01]  /*3640*/  FFMA.FTZ R37, R14, R20, R37 ;  /* 0x000000140e257223 */ /* 0x000fe20000010025 */
[----:B------:R-:W-:Y:S01]  /*3650*/  HADD2.F32 R18, -RZ, R27.H0_H0 ;  /* 0x2000001bff127230 */ /* 0x000fe20000004100 */
[----:B------:R-:W-:Y:S01]  /*3660*/  FFMA.FTZ R21, R26, R21, R24 ;  /* 0x000000151a157223 */ /* 0x000fe20000010018 */
[--C-:B------:R-:W-:Y:S01]  /*3670*/  HADD2.F32 R17, -RZ, R39.reuse.H0_H0 ;  /* 0x20000027ff117230 */ /* 0x100fe20000004100 */
[----:B------:R-:W-:Y:S01]  /*3680*/  FFMA.FTZ R19, R14, R19, R25 ;  /* 0x000000130e137223 */ /* 0x000fe20000010019 */
[----:B------:R-:W-:Y:S01]  /*3690*/  HADD2.F32 R20, -RZ, R34.H1_H1 ;  /* 0x30000022ff147230 */ /* 0x000fe20000004100 */
[----:B------:R-:W-:Y:S01]  /*36a0*/  FFMA.FTZ R23, R18, R14, R23 ;  /* 0x0000000e12177223 */ /* 0x000fe20000010017 */
[----:B------:R-:W-:Y:S01]  /*36b0*/  HADD2.F32 R24, -RZ, R39.H1_H1 ;  /* 0x30000027ff187230 */ /* 0x000fe20000004100 */
[----:B------:R-:W-:Y:S01]  /*36c0*/  FFMA.FTZ R17, R14, R17, R21 ;  /* 0x000000110e117223 */ /* 0x000fe20000010015 */
[----:B------:R-:W-:Y:S01]  /*36d0*/  HADD2.F32 R18, -RZ, R27.H1_H1 ;  /* 0x3000001bff127230 */ /* 0x000fe20000004100 */
[C---:B------:R-:W-:Y:S01]  /*36e0*/  FFMA.FTZ R21, R15.reuse, R20, R19 ;  /* 0x000000140f157223 */ /* 0x040fe20000010013 */
[----:B------:R-:W-:Y:S01]  /*36f0*/  HADD2.F32 R22, -RZ, R38.H1_H1 ;  /* 0x30000026ff167230 */ /* 0x000fe20000004100 */
[C---:B------:R-:W-:Y:S01]  /*3700*/  FFMA.FTZ R25, R15.reuse, R24, R17 ;  /* 0x000000180f197223 */ /* 0x040fe20000010011 */
[--C-:B0-----:R-:W-:Y:S01]  /*3710*/  HADD2.F32 R20, -RZ, R4.reuse.H0_H0 ;  /* 0x20000004ff147230 */ /* 0x101fe20000004100 */
[----:B------:R-:W-:Y:S01]  /*3720*/  FFMA.FTZ R23, R18, R15, R23 ;  /* 0x0000000f12177223 */ /* 0x000fe20000010017 */
[----:B------:R-:W-:Y:S01]  /*3730*/  HADD2.F32 R14, -RZ, R4.H1_H1 ;  /* 0x30000004ff0e7230 */ /* 0x000fe20000004100 */
[----:B------:R-:W-:Y:S01]  /*3740*/  LOP3.LUT R4, R16, 0xf000f, RZ, 0xc0, !PT ;  /* 0x000f000f10047812 */ /* 0x000fe200078ec0ff */
[----:B------:R-:W-:Y:S01]  /*3750*/  FFMA.FTZ R37, R15, R22, R37 ;  /* 0x000000160f257223 */ /* 0x000fe20000010025 */
[----:B------:R-:W-:-:S02]  /*3760*/  LOP3.LUT R17, R12, 0xf000f, RZ, 0xc0, !PT ;  /* 0x000f000f0c117812 */ /* 0x000fc400078ec0ff */
        /* <DEDUP_REMOVED lines=14> */
[----:B------:R-:W-:Y:S01]  /*3850*/  HADD2.F32 R17, -RZ, R24.H0_H0 ;  /* 0x20000018ff117230 */ /* 0x000fe20000004100 */
[----:B------:R-:W-:Y:S01]  /*3860*/  LOP3.LUT R6, R6, 0xf000f0, RZ, 0xc0, !PT ;  /* 0x00f000f006067812 */ /* 0x000fe200078ec0ff */
[----:B------:R-:W-:Y:S01]  /*3870*/  HADD2.F32 R15, -RZ, R15.H1_H1 ;  /* 0x3000000fff0f7230 */ /* 0x000fe20000004100 */
[----:B------:R-:W-:Y:S01]  /*3880*/  FFMA.FTZ R18, R18, R20, R23 ;  /* 0x0000001412127223 */ /* 0x000fe20000010017 */
[----:B------:R-:W-:Y:S01]  /*3890*/  HADD2 R27, R19, -1032, -1032 ;  /* 0xe408e408131b7430 */ /* 0x000fe20000000000 */
[C---:B------:R-:W-:Y:S01]  /*38a0*/  FFMA.FTZ R17, R20.reuse, R17, R21 ;  /* 0x0000001114117223 */ /* 0x040fe20000010015 */
[----:B------:R-:W-:Y:S01]  /*38b0*/  HADD2.F32 R19, -RZ, R26.H0_H0 ;  /* 0x2000001aff137230 */ /* 0x000fe20000004100 */
[----:B------:R-:W-:Y:S01]  /*38c0*/  FFMA.FTZ R21, R15, R14, R18 ;  /* 0x0000000e0f157223 */ /* 0x000fe20000010012 */
[----:B------:R-:W-:Y:S01]  /*38d0*/  HADD2.F32 R15, -RZ, R24.H1_H1 ;  /* 0x30000018ff0f7230 */ /* 0x000fe20000004100 */
[----:B------:R-:W-:Y:S01]  /*38e0*/  LOP3.LUT R7, R7, 0xf000f0, RZ, 0xc0, !PT ;  /* 0x00f000f007077812 */ /* 0x000fe200078ec0ff */
[----:B------:R-:W-:Y:S01]  /*38f0*/  HADD2.F32 R22, -RZ, R27.H0_H0 ;  /* 0x2000001bff167230 */ /* 0x000fe20000004100 */
        /* <DEDUP_REMOVED lines=11> */
[----:B------:R-:W-:Y:S02]  /*39b0*/  HADD2.F32 R6, -RZ, R16.H0_H0 ;  /* 0x20000010ff067230 */ /* 0x000fe40000004100 */
[----:B------:R-:W-:Y:S02]  /*39c0*/  HADD2.F32 R12, -RZ, R18.H0_H0 ;  /* 0x20000012ff0c7230 */ /* 0x000fe40000004100 */
[----:B------:R-:W-:Y:S01]  /*39d0*/  HADD2.F32 R25, -RZ, R26.H1_H1 ;  /* 0x3000001aff197230 */ /* 0x000fe20000004100 */
[----:B------:R-:W-:Y:S01]  /*39e0*/  FFMA.FTZ R21, R6, R4, R21 ;  /* 0x0000000406157223 */ /* 0x000fe20000010015 */
        /* <DEDUP_REMOVED lines=28> */
.L_x_3149:
[----:B------:R-:W-:Y:S05]  /*3bb0*/  @!P0 BRA `(.L_x_3146) ;  /* 0x000008c000008947 */ /* 0x000fea0003800000 */
[----:B------:R-:W-:Y:S02]  /*3bc0*/  IMAD.WIDE R4, R11, 0x4, R8 ;  /* 0x000000040b047825 */ /* 0x000fe400078e0208 */
[----:B------:R-:W0:Y:S04]  /*3bd0*/  LDS.64 R8, [UR4+0x30] ;  /* 0x00003004ff087984 */ /* 0x000e280008000a00 */
[----:B------:R-:W2:Y:S01]  /*3be0*/  LDG.E.128.CONSTANT R4, [R4.64] ;  /* 0x0000000604047981 */ /* 0x000ea2000c1e9d00 */
[--C-:B0-----:R-:W-:Y:S02]  /*3bf0*/  HADD2.F32 R23, -RZ, R8.reuse.H0_H0 ;  /* 0x20000008ff177230 */ /* 0x101fe40000004100 */
[----:B------:R-:W-:Y:S01]  /*3c00*/  HADD2.F32 R25, -RZ, R8.H1_H1 ;  /* 0x30000008ff197230 */ /* 0x000fe20000004100 */
[----:B--2---:R-:W-:-:S02]  /*3c10*/  LOP3.LUT R17, R4, 0xf000f0, RZ, 0xc0, !PT ;  /* 0x00f000f004117812 */ /* 0x004fc400078ec0ff */
[----:B------:R-:W-:Y:S02]  /*3c20*/  SHF.R.U32.HI R15, RZ, 0x8, R4 ;  /* 0x00000008ff0f7819 */ /* 0x000fe40000011604 */
[----:B------:R-:W-:Y:S02]  /*3c30*/  LOP3.LUT R16, R4, 0xf000f, RZ, 0xc0, !PT ;  /* 0x000f000f04107812 */ /* 0x000fe400078ec0ff */
[----:B------:R-:W-:Y:S02]  /*3c40*/  LOP3.LUT R4, R7, 0xf000f, RZ, 0xc0, !PT ;  /* 0x000f000f07047812 */ /* 0x000fe400078ec0ff */
[----:B------:R-:W-:Y:S02]  /*3c50*/  LOP3.LUT R18, R5, 0xf000f, RZ, 0xc0, !PT ;  /* 0x000f000f05127812 */ /* 0x000fe400078ec0ff */
[----:B------:R-:W-:Y:S02]  /*3c60*/  LOP3.LUT R4, R4, 0x64006400, RZ, 0xfc, !PT ;  /* 0x6400640004047812 */ /* 0x000fe400078efcff */
[----:B------:R-:W-:-:S02]  /*3c70*/  LOP3.LUT R18, R18, 0x64006400, RZ, 0xfc, !PT ;  /* 0x6400640012127812 */ /* 0x000fc400078efcff */
[----:B------:R-:W-:Y:S01]  /*3c80*/  LOP3.LUT R19, R5, 0xf000f0, RZ, 0xc0, !PT ;  /* 0x00f000f005137812 */ /* 0x000fe200078ec0ff */
[----:B------:R-:W-:Y:S01]  /*3c90*/  HADD2 R37, R4, -1032, -1032 ;  /* 0xe408e40804257430 */ /* 0x000fe20000000000 */
[----:B------:R-:W-:Y:S01]  /*3ca0*/  SHF.R.U32.HI R12, RZ, 0x8, R5 ;  /* 0x00000008ff0c7819 */ /* 0x000fe20000011605 */
[----:B------:R-:W-:Y:S01]  /*3cb0*/  HADD2 R18, R18, -1032, -1032 ;  /* 0xe408e40812127430 */ /* 0x000fe20000000000 */
[----:B------:R-:W-:Y:S01]  /*3cc0*/  LOP3.LUT R20, R6, 0xf000f, RZ, 0xc0, !PT ;  /* 0x000f000f06147812 */ /* 0x000fe200078ec0ff */
[----:B------:R-:W0:Y:S01]  /*3cd0*/  LDS.64 R4, [UR4+0x38] ;  /* 0x00003804ff047984 */ /* 0x000e220008000a00 */
[----:B------:R-:W-:Y:S01]  /*3ce0*/  LOP3.LUT R16, R16, 0x64006400, RZ, 0xfc, !PT ;  /* 0x6400640010107812 */ /* 0x000fe200078efcff */
[----:B------:R-:W-:Y:S01]  /*3cf0*/  HADD2.F32 R26, -RZ, R37.H0_H0 ;  /* 0x20000025ff1a7230 */ /* 0x000fe20000004100 */
        /* <DEDUP_REMOVED lines=8> */
[----:B------:R-:W-:Y:S01]  /*3d80*/  HADD2.F32 R18, -RZ, R18.H1_H1 ;  /* 0x30000012ff127230 */ /* 0x000fe20000004100 */
[----:B------:R-:W-:Y:S01]  /*3d90*/  FFMA.FTZ R20, R23, R16, RZ ;  /* 0x0000001017147223 */ /* 0x000fe200000100ff */
[--C-:B------:R-:W-:Y:S01]  /*3da0*/  HADD2.F32 R8, -RZ, R27.reuse.H0_H0 ;  /* 0x2000001bff087230 */ /* 0x100fe20000004100 */
[----:B------:R-:W-:Y:S01]  /*3db0*/  LOP3.LUT R22, R7, 0xf000f0, RZ, 0xc0, !PT ;  /* 0x00f000f007167812 */ /* 0x000fe200078ec0ff */
[--C-:B------:R-:W-:Y:S01]  /*3dc0*/  HADD2.F32 R24, -RZ, R34.reuse.H0_H0 ;  /* 0x20000022ff187230 */ /* 0x100fe20000004100 */
[----:B------:R-:W-:Y:S01]  /*3dd0*/  FFMA.FTZ R18, R25, R18, R20 ;  /* 0x0000001219127223 */ /* 0x000fe20000010014 */
[----:B------:R-:W-:Y:S01]  /*3de0*/  HADD2.F32 R20, -RZ, R34.H1_H1 ;  /* 0x30000022ff147230 */ /* 0x000fe20000004100 */
[----:B------:R-:W-:Y:S01]  /*3df0*/  FFMA.FTZ R16, R8, R23, RZ ;  /* 0x0000001708107223 */ /* 0x000fe200000100ff */
[----:B------:R-:W-:Y:S01]  /*3e00*/  HADD2.F32 R8, -RZ, R27.H1_H1 ;  /* 0x3000001bff087230 */ /* 0x000fe20000004100 */
[C---:B------:R-:W-:Y:S01]  /*3e10*/  FFMA.FTZ R24, R23.reuse, R24, RZ ;  /* 0x0000001817187223 */ /* 0x040fe200000100ff */
[-C--:B------:R-:W-:Y:S01]  /*3e20*/  HFMA2 R27, R21, R10.reuse.H0_H0, -72, -72 ;  /* 0xd480d480151b7431 */ /* 0x080fe2000004000a */
[----:B------:R-:W-:Y:S01]  /*3e30*/  SHF.R.U32.HI R14, RZ, 0x8, R6 ;  /* 0x00000008ff0e7819 */ /* 0x000fe20000011606 */
[----:B------:R-:W-:Y:S01]  /*3e40*/  FFMA.FTZ R26, R23, R26, RZ ;  /* 0x0000001a171a7223 */ /* 0x000fe200000100ff */
[----:B------:R-:W-:Y:S01]  /*3e50*/  SHF.R.U32.HI R6, RZ, 0x8, R7 ;  /* 0x00000008ff067819 */ /* 0x000fe20000011607 */
[----:B------:R-:W-:Y:S01]  /*3e60*/  FFMA.FTZ R20, R25, R20, R24 ;  /* 0x0000001419147223 */ /* 0x000fe20000010018 */
[-C--:B------:R-:W-:Y:S01]  /*3e70*/  HFMA2 R24, R19, R10.reuse.H0_H0, -72, -72 ;  /* 0xd480d48013187431 */ /* 0x080fe2000004000a */
[----:B------:R-:W-:Y:S01]  /*3e80*/  FFMA.FTZ R8, R8, R25, R16 ;  /* 0x0000001908087223 */ /* 0x000fe20000010010 */
[----:B------:R-:W-:Y:S01]  /*3e90*/  HFMA2 R23, R17, R10.H0_H0, -72, -72 ;  /* 0xd480d48011177431 */ /* 0x000fe2000004000a */
[----:B------:R-:W-:Y:S01]  /*3ea0*/  LOP3.LUT R17, R22, 0x64006400, RZ, 0xfc, !PT ;  /* 0x6400640016117812 */ /* 0x000fe200078efcff */
[----:B------:R-:W-:-:S02]  /*3eb0*/  HADD2.F32 R7, -RZ, R9.H0_H0 ;  /* 0x20000009ff077230 */ /* 0x000fc40000004100 */
[----:B------:R-:W-:Y:S02]  /*3ec0*/  HADD2.F32 R19, -RZ, R24.H0_H0 ;  /* 0x20000018ff137230 */ /* 0x000fe40000004100 */
[----:B------:R-:W-:Y:S02]  /*3ed0*/  HADD2.F32 R21, -RZ, R27.H0_H0 ;  /* 0x2000001bff157230 */ /* 0x000fe40000004100 */
[----:B------:R-:W-:Y:S01]  /*3ee0*/  HADD2.F32 R16, -RZ, R23.H0_H0 ;  /* 0x20000017ff107230 */ /* 0x000fe20000004100 */
[C---:B------:R-:W-:Y:S01]  /*3ef0*/  FFMA.FTZ R19, R7.reuse, R19, R18 ;  /* 0x0000001307137223 */ /* 0x040fe20000010012 */
[----:B------:R-:W-:Y:S01]  /*3f00*/  HFMA2 R34, R17, R10.H0_H0, -72, -72 ;  /* 0xd480d48011227431 */ /* 0x000fe2000004000a */
[----:B------:R-:W-:Y:S01]  /*3f10*/  FFMA.FTZ R21, R7, R21, R20 ;  /* 0x0000001507157223 */ /* 0x000fe20000010014 */
[----:B------:R-:W-:Y:S01]  /*3f20*/  HADD2.F32 R9, -RZ, R9.H1_H1 ;  /* 0x30000009ff097230 */ /* 0x000fe20000004100 */
[----:B------:R-:W-:Y:S01]  /*3f30*/  FFMA.FTZ R16, R16, R7, R8 ;  /* 0x0000000710107223 */ /* 0x000fe20000010008 */
[----:B------:R-:W-:-:S02]  /*3f40*/  HADD2.F32 R22, -RZ, R37.H1_H1 ;  /* 0x30000025ff167230 */ /* 0x000fc40000004100 */
[----:B------:R-:W-:Y:S02]  /*3f50*/  HADD2.F32 R18, -RZ, R24.H1_H1 ;  /* 0x30000018ff127230 */ /* 0x000fe40000004100 */
[----:B------:R-:W-:Y:S01]  /*3f60*/  HADD2.F32 R20, -RZ, R27.H1_H1 ;  /* 0x3000001bff147230 */ /* 0x000fe20000004100 */
[----:B------:R-:W-:Y:S01]  /*3f70*/  FFMA.FTZ R22, R25, R22, R26 ;  /* 0x0000001619167223 */ /* 0x000fe2000001001a */
[----:B------:R-:W-:Y:S01]  /*3f80*/  HADD2.F32 R17, -RZ, R34.H0_H0 ;  /* 0x20000022ff117230 */ /* 0x000fe20000004100 */
[C---:B------:R-:W-:Y:S01]  /*3f90*/  FFMA.FTZ R19, R9.reuse, R18, R19 ;  /* 0x0000001209137223 */ /* 0x040fe20000010013 */
[----:B------:R-:W-:Y:S01]  /*3fa0*/  HADD2.F32 R8, -RZ, R23.H1_H1 ;  /* 0x30000017ff087230 */ /* 0x000fe20000004100 */
[----:B------:R-:W-:Y:S01]  /*3fb0*/  FFMA.FTZ R21, R9, R20, R21 ;  /* 0x0000001409157223 */ /* 0x000fe20000010015 */
[--C-:B0-----:R-:W-:Y:S01]  /*3fc0*/  HADD2.F32 R18, -RZ, R4.reuse.H0_H0 ;  /* 0x20000004ff127230 */ /* 0x101fe20000004100 */
[----:B------:R-:W-:Y:S01]  /*3fd0*/  FFMA.FTZ R22, R7, R17, R22 ;  /* 0x0000001107167223 */ /* 0x000fe20000010016 */
[----:B------:R-:W-:Y:S01]  /*3fe0*/  HADD2.F32 R20, -RZ, R4.H1_H1 ;  /* 0x30000004ff147230 */ /* 0x000fe20000004100 */
[----:B------:R-:W-:Y:S01]  /*3ff0*/  LOP3.LUT R4, R15, 0xf000f, RZ, 0xc0, !PT ;  /* 0x000f000f0f047812 */ /* 0x000fe200078ec0ff */
[----:B------:R-:W-:Y:S01]  /*4000*/  FFMA.FTZ R17, R8, R9, R16 ;  /* 0x0000000908117223 */ /* 0x000fe20000010010 */
[----:B------:R-:W-:Y:S01]  /*4010*/  HADD2.F32 R24, -RZ, R34.H1_H1 ;  /* 0x30000022ff187230 */ /* 0x000fe20000004100 */
[----:B------:R-:W-:-:S02]  /*4020*/  LOP3.LUT R8, R12, 0xf000f, RZ, 0xc0, !PT ;  /* 0x000f000f0c087812 */ /* 0x000fc400078ec0ff */
[----:B------:R-:W-:Y:S01]  /*4030*/  LOP3.LUT R7, R4, 0x64006400, RZ, 0xfc, !PT ;  /* 0x6400640004077812 */ /* 0x000fe200078efcff */
[--C-:B------:R-:W-:Y:S01]  /*4040*/  HADD2.F32 R4, -RZ, R5.reuse.H0_H0 ;  /* 0x20000005ff047230 */ /* 0x100fe20000004100 */
[----:B------:R-:W-:Y:S01]  /*4050*/  LOP3.LUT R8, R8, 0x64006400, RZ, 0xfc, !PT ;  /* 0x6400640008087812 */ /* 0x000fe200078efcff */
[----:B------:R-:W-:Y:S01]  /*4060*/  FFMA.FTZ R23, R9, R24, R22 ;  /* 0x0000001809177223 */ /* 0x000fe20000010016 */
[----:B------:R-:W-:Y:S01]  /*4070*/  LOP3.LUT R9, R14, 0xf000f, RZ, 0xc0, !PT ;  /* 0x000f000f0e097812 */ /* 0x000fe200078ec0ff */
[----:B------:R-:W-:Y:S01]  /*4080*/  HADD2 R7, R7, -1032, -1032 ;  /* 0xe408e40807077430 */ /* 0x000fe20000000000 */
[----:B------:R-:W-:Y:S01]  /*4090*/  LOP3.LUT R16, R6, 0xf000f, RZ, 0xc0, !PT ;  /* 0x000f000f06107812 */ /* 0x000fe200078ec0ff */
[----:B------:R-:W-:Y:S01]  /*40a0*/  HADD2 R24, R8, -1032, -1032 ;  /* 0xe408e40808187430 */ /* 0x000fe20000000000 */
[----:B------:R-:W-:Y:S01]  /*40b0*/  LOP3.LUT R9, R9, 0x64006400, RZ, 0xfc, !PT ;  /* 0x6400640009097812 */ /* 0x000fe200078efcff */
[----:B------:R-:W-:Y:S01]  /*40c0*/  HADD2.F32 R5, -RZ, R5.H1_H1 ;  /* 0x30000005ff057230 */ /* 0x000fe20000004100 */
[----:B------:R-:W-:Y:S01]  /*40d0*/  LOP3.LUT R16, R16, 0x64006400, RZ, 0xfc, !PT ;  /* 0x6400640010107812 */ /* 0x000fe200078efcff */
[--C-:B------:R-:W-:Y:S01]  /*40e0*/  HADD2.F32 R8, -RZ, R7.reuse.H0_H0 ;  /* 0x20000007ff087230 */ /* 0x100fe20000004100 */
[----:B------:R-:W-:Y:S01]  /*40f0*/  LOP3.LUT R12, R12, 0xf000f0, RZ, 0xc0, !PT ;  /* 0x00f000f00c0c7812 */ /* 0x000fe200078ec0ff */
[----:B------:R-:W-:Y:S01]  /*4100*/  HADD2.F32 R7, -RZ, R7.H1_H1 ;  /* 0x30000007ff077230 */ /* 0x000fe20000004100 */
[----:B------:R-:W-:Y:S01]  /*4110*/  LOP3.LUT R15, R15, 0xf000f0, RZ, 0xc0, !PT ;  /* 0x00f000f00f0f7812 */ /* 0x000fe200078ec0ff */
[----:B------:R-:W-:Y:S01]  /*4120*/  HADD2 R25, R9, -1032, -1032 ;  /* 0xe408e40809197430 */ /* 0x000fe20000000000 */
[----:B------:R-:W-:Y:S01]  /*4130*/  FFMA.FTZ R8, R8, R18, R17 ;  /* 0x0000001208087223 */ /* 0x000fe20000010011 */
[--C-:B------:R-:W-:Y:S01]  /*4140*/  HADD2.F32 R9, -RZ, R24.reuse.H0_H0 ;  /* 0x20000018ff097230 */ /* 0x100fe20000004100 */
[----:B------:R-:W-:Y:S01]  /*4150*/  LOP3.LUT R14, R14, 0xf000f0, RZ, 0xc0, !PT ;  /* 0x00f000f00e0e7812 */ /* 0x000fe200078ec0ff */
[----:B------:R-:W-:Y:S01]  /*4160*/  HADD2 R26, R16, -1032, -1032 ;  /* 0xe408e408101a7430 */ /* 0x000fe20000000000 */
[----:B------:R-:W-:Y:S01]  /*4170*/  FFMA.FTZ R17, R7, R20, R8 ;  /* 0x0000001407117223 */ /* 0x000fe20000010008 */
[----:B------:R-:W-:Y:S01]  /*4180*/  HADD2.F32 R7, -RZ, R24.H1_H1 ;  /* 0x30000018ff077230 */ /* 0x000fe20000004100 */
[----:B------:R-:W-:Y:S01]  /*4190*/  FFMA.FTZ R9, R18, R9, R19 ;  /* 0x0000000912097223 */ /* 0x000fe20000010013 */
[--C-:B------:R-:W-:Y:S01]  /*41a0*/  HADD2.F32 R16, -RZ, R25.reuse.H0_H0 ;  /* 0x20000019ff107230 */ /* 0x100fe20000004100 */
[----:B------:R-:W-:Y:S01]  /*41b0*/  LOP3.LUT R15, R15, 0x64006400, RZ, 0xfc, !PT ;  /* 0x640064000f0f7812 */ /* 0x000fe200078efcff */
[--C-:B------:R-:W-:Y:S01]  /*41c0*/  HADD2.F32 R22, -RZ, R26.reuse.H0_H0 ;  /* 0x2000001aff167230 */ /* 0x100fe20000004100 */
        /* <DEDUP_REMOVED lines=9> */
[----:B------:R-:W-:Y:S01]  /*4260*/  FFMA.FTZ R22, R18, R22, R23 ;  /* 0x0000001612167223 */ /* 0x000fe20000010017 */
[----:B------:R-:W-:Y:S01]  /*4270*/  HADD2.F32 R15, -RZ, R26.H1_H1 ;  /* 0x3000001aff0f7230 */ /* 0x000fe20000004100 */
[----:B------:R-:W-:Y:S01]  /*4280*/  FFMA.FTZ R21, R20, R21, R16 ;  /* 0x0000001514157223 */ /* 0x000fe20000010010 */
[----:B------:R-:W-:-:S02]  /*4290*/  HFMA2 R16, R9, R10.H0_H0, -72, -72 ;  /* 0xd480d48009107431 */ /* 0x000fc4000004000a */
[----:B------:R-:W-:Y:S01]  /*42a0*/  HADD2.F32 R6, -RZ, R12.H0_H0 ;  /* 0x2000000cff067230 */ /* 0x000fe20000004100 */
[----:B------:R-:W-:Y:S01]  /*42b0*/  FFMA.FTZ R15, R20, R15, R22 ;  /* 0x0000000f140f7223 */ /* 0x000fe20000010016 */
[----:B------:R-:W-:Y:S02]  /*42c0*/  HADD2.F32 R8, -RZ, R14.H0_H0 ;  /* 0x2000000eff087230 */ /* 0x000fe40000004100 */
[----:B------:R-:W-:Y:S01]  /*42d0*/  HFMA2 R18, R7, R10.H0_H0, -72, -72 ;  /* 0xd480d48007127431 */ /* 0x000fe2000004000a */
[----:B------:R-:W-:Y:S01]  /*42e0*/  FFMA.FTZ R17, R6, R4, R17 ;  /* 0x0000000406117223 */ /* 0x000fe20000010011 */
[----:B------:R-:W-:Y:S01]  /*42f0*/  HADD2.F32 R9, -RZ, R16.H0_H0 ;  /* 0x20000010ff097230 */ /* 0x000fe20000004100 */
[C---:B------:R-:W-:Y:S01]  /*4300*/  FFMA.FTZ R19, R4.reuse, R8, R19 ;  /* 0x0000000804137223 */ /* 0x040fe20000010013 */
[----:B------:R-:W-:Y:S02]  /*4310*/  HADD2.F32 R6, -RZ, R12.H1_H1 ;  /* 0x3000000cff067230 */ /* 0x000fe40000004100 */
[----:B------:R-:W-:Y:S01]  /*4320*/  HADD2.F32 R7, -RZ, R18.H0_H0 ;  /* 0x20000012ff077230 */ /* 0x000fe20000004100 */
        /* <DEDUP_REMOVED lines=21> */
.L_x_3146:
[----:B------:R-:W-:Y:S01]  /*4480*/  IADD3 R33, R33, 0x20, RZ ;  /* 0x0000002021217810 */ /* 0x000fe20007ffe0ff */
[----:B------:R-:W-:Y:S01]  /*4490*/  UIADD3 UR4, UR4, 0x40, URZ ;  /* 0x0000004004047890 */ /* 0x000fe2000fffe03f */
[----:B------:R-:W-:Y:S02]  /*44a0*/  LEA R2, P2, R11, R2, 0x4 ;  /* 0x000000020b027211 */ /* 0x000fe400078420ff */
[C---:B------:R-:W-:Y:S02]  /*44b0*/  ISETP.GE.AND P0, PT, R33.reuse, c[0x0][0x1b4], PT ;  /* 0x00006d0021007a0c */ /* 0x040fe40003f06270 */
[----:B------:R-:W-:Y:S01]  /*44c0*/  ISETP.LT.AND P3, PT, R33, R28, PT ;  /* 0x0000001c2100720c */ /* 0x000fe20003f61270 */
[----:B------:R-:W-:-:S12]  /*44d0*/  IMAD.X R3, R3, 0x1, R13, P2 ;  /* 0x0000000103037824 */ /* 0x000fd800010e060d */
[----:B------:R-:W-:Y:S05]  /*44e0*/  @!P0 BRA P3, `(.L_x_3150) ;  /* 0xffffdc1000008947 */ /* 0x000fea000183ffff */
.L_x_3145:
[----:B------:R-:W-:Y:S05]  /*44f0*/  @!P1 EXIT ;  /* 0x000000000000994d */ /* 0x000fea0003800000 */
        /* <DEDUP_REMOVED lines=16> */
.L_x_3154:
[----:B------:R-:W0:Y:S02]  /*4600*/  LDS R4, [R0] ;  /* 0x0000000000047984 */ /* 0x000e240000000800 */
[----:B0-----:R-:W-:-:S10]  /*4610*/  HFMA2.MMA R5, R4, 1, 1, R7 ;  /* 0x3c003c0004057835 */ /* 0x001fd40000000007 */
[----:B------:R-:W0:Y:S02]  /*4620*/  ATOMS.CAST.SPIN R5, [R0], R4, R5 ;  /* 0x000000040005738d */ /* 0x000e240001800005 */
[----:B0-----:R-:W-:-:S13]  /*4630*/  ISETP.EQ.U32.AND P0, PT, R5, 0x1, PT ;  /* 0x000000010500780c */ /* 0x001fda0003f02070 */
[----:B------:R-:W-:Y:S05]  /*4640*/  @!P0 BRA `(.L_x_3154) ;  /* 0xffffffb000008947 */ /* 0x000fea000383ffff */
[----:B------:R-:W-:Y:S05]  /*4650*/  BRA `(.L_x_3152) ;  /* 0x0000003000007947 */ /* 0x000fea0003800000 */
.L_x_3153:
[----:B------:R-:W2:Y:S02]  /*4660*/  LD.E R0, [R2.64] ;  /* 0x0000000602007980 */ /* 0x000ea4000c101900 */
[----:B--2---:R-:W-:-:S05]  /*4670*/  IMAD.IADD R5, R7, 0x1, R0 ;  /* 0x0000000107057824 */ /* 0x004fca00078e0200 */
[----:B------:R0:W-:Y:S02]  /*4680*/  ST.E [R2.64], R5 ;  /* 0x0000000502007985 */ /* 0x0001e4000c101906 */
.L_x_3152:
[----:B------:R-:W-:Y:S05]  /*4690*/  BSYNC B0 ;  /* 0x0000000000007941 */ /* 0x000fea0003800000 */
.L_x_3151:
[----:B------:R-:W2:Y:S02]  /*46a0*/  ATOM.E.ADD.F16x2.RN.STRONG.GPU P0, RZ, [R2.64+0x4], R35 ;  /* 0x0000042302ff798a */ /* 0x000ea4000810e9c6 */
[----:B--2---:R-:W-:Y:S05]  /*46b0*/  @P0 EXIT ;  /* 0x000000000000094d */ /* 0x004fea0003800000 */
[----:B------:R-:W1:Y:S02]  /*46c0*/  QSPC.E.S P0, RZ, [R2+0x4] ;  /* 0x0000040002ff73aa */ /* 0x000e640000000500 */
[----:B-1----:R-:W-:Y:S05]  /*46d0*/  @!P0 BRA `(.L_x_3155) ;  /* 0x0000008000008947 */ /* 0x002fea0003800000 */
[----:B0-----:R-:W-:-:S04]  /*46e0*/  IADD3 R2, R2, 0x4, RZ ;  /* 0x0000000402027810 */ /* 0x001fc80007ffe0ff */
[----:B------:R-:W-:-:S05]  /*46f0*/  LOP3.LUT R2, R2, 0xffffff, RZ, 0xc0, !PT ;  /* 0x00ffffff02027812 */ /* 0x000fca00078ec0ff */
.L_x_3156:
[----:B------:R-:W0:Y:S02]  /*4700*/  LDS R4, [R2] ;  /* 0x0000000002047984 */ /* 0x000e240000000800 */
[----:B0-----:R-:W-:-:S06]  /*4710*/  HADD2 R5, R4, R35 ;  /* 0x0000002304057230 */ /* 0x001fcc0000000000 */
[----:B------:R-:W0:Y:S02]  /*4720*/  ATOMS.CAST.SPIN R5, [R2], R4, R5 ;  /* 0x000000040205738d */ /* 0x000e240001800005 */
[----:B0-----:R-:W-:-:S13]  /*4730*/  ISETP.EQ.U32.AND P0, PT, R5, 0x1, PT ;  /* 0x000000010500780c */ /* 0x001fda0003f02070 */
[----:B------:R-:W-:Y:S05]  /*4740*/  @!P0 BRA `(.L_x_3156) ;  /* 0xffffffb000008947 */ /* 0x000fea000383ffff */
[----:B------:R-:W-:Y:S05]  /*4750*/  EXIT ;  /* 0x000000000000794d */ /* 0x000fea0003800000 */
.L_x_3155:
[----:B------:R-:W2:Y:S02]  /*4760*/  LD.E R0, [R2.64+0x4] ;  /* 0x0000040602007980 */ /* 0x000ea4000c101900 */
[----:B0-2---:R-:W-:-:S05]  /*4770*/  IMAD.IADD R5, R35, 0x1, R0 ;  /* 0x0000000123057824 */ /* 0x005fca00078e0200 */
[----:B------:R-:W-:Y:S01]  /*4780*/  ST.E [R2.64+0x4], R5 ;  /* 0x0000040502007985 */ /* 0x000fe2000c101906 */
[----:B------:R-:W-:Y:S05]  /*4790*/  EXIT ;  /* 0x000000000000794d */ /* 0x000fea0003800000 */
.L_x_3157:
        /* <DEDUP_REMOVED lines=14> */
.L_x_3333:


//--------------------- .text._Z23gemm_half_q_half_kernelILi1ELi8ELb1ELb1ELi32EEvPK6__halfPKjS4_S2_PS0_iiiiPKtS7_iiiiiibS2_i --------------------------
	.section	.text._Z23gemm_half_q_half_kernelILi1ELi8ELb1ELb1ELi32EEvPK6__halfPKjS4_S2_PS0_iiiiPKtS7_iiiiiibS2_i,"ax",@progbits
	.sectioninfo	@"SHI_REGISTERS=40"
	.align	128
        .global         _Z23gemm_half_q_half_kernelILi1ELi8ELb1ELb1ELi32EEvPK6__halfPKjS4_S2_PS0_iiiiPKtS7_iiiiiibS2_i
        .type           _Z23gemm_half_q_half_kernelILi1ELi8ELb1ELb1ELi32EEvPK6__halfPKjS4_S2_PS0_iiiiPKtS7_iiiiiibS2_i,@function
        .size           _Z23gemm_half_q_half_kernelILi1ELi8ELb1ELb1ELi32EEvPK6__halfPKjS4_S2_PS0_iiiiPKtS7_iiiiiibS2_i,(.L_x_3334 - _Z23gemm_half_q_half_kernelILi1ELi8ELb1ELb1ELi32EEvPK6__halfPKjS4_S2_PS0_iiiiPKtS7_iiiiiibS2_i)
        .other          _Z23gemm_half_q_half_kernelILi1ELi8ELb1ELb1ELi32EEvPK6__halfPKjS4_S2_PS0_iiiiPKtS7_iiiiiibS2_i,@"STO_CUDA_ENTRY STV_DEFAULT"
_Z23gemm_half_q_half_kernelILi1ELi8ELb1ELb1ELi32EEvPK6__halfPKjS4_S2_PS0_iiiiPKtS7_iiiiiibS2_i:
.text._Z23gemm_half_q_half_kernelILi1ELi8ELb1ELb1ELi32EEvPK6__halfPKjS4_S2_PS0_iiiiPKtS7_iiiiiibS2_i:
        /* <DEDUP_REMOVED lines=44> */
.L_x_3159:
[----:B------:R-:W-:Y:S05]  /*02c0*/  BSYNC B0 ;  /* 0x0000000000007941 */ /* 0x000fea0003800000 */
.L_x_3158:
[----:B------:R-:W-:Y:S05]  /*02d0*/  @P2 EXIT ;  /* 0x000000000000294d */ /* 0x000fea0003800000 */
[----:B------:R-:W1:Y:S01]  /*02e0*/  LDC.S8 R8, c[0x0][0x1c0] ;  /* 0x00007000ff087b82 */ /* 0x000e620000000200 */
[C---:B------:R-:W-:Y:S02]  /*02f0*/  ISETP.GT.AND P6, PT, R11.reuse, c[0x0][0x1ac], PT ;  /* 0x00006b000b007a0c */ /* 0x040fe40003fc4270 */
[C---:B------:R-:W-:Y:S02]  /*0300*/  ISETP.GT.AND P3, PT, R11.reuse, c[0x0][0x1a8], PT ;  /* 0x00006a000b007a0c */ /* 0x040fe40003f64270 */
[C---:B------:R-:W-:Y:S02]  /*0310*/  ISETP.GT.AND P5, PT, R11.reuse, c[0x0][0x1b0], PT ;  /* 0x00006c000b007a0c */ /* 0x040fe40003fa4270 */
[----:B------:R-:W-:-:S02]  /*0320*/  ISETP.GT.AND P2, PT, R11, c[0x0][0x1b8], PT ;  /* 0x00006e000b007a0c */ /* 0x000fc40003f44270 */
[C---:B------:R-:W-:Y:S02]  /*0330*/  ISETP.GT.AND P4, PT, R11.reuse, c[0x0][0x1b4], PT ;  /* 0x00006d000b007a0c */ /* 0x040fe40003f84270 */
[----:B------:R-:W-:-:S03]  /*0340*/  IMNMX R6, R11, c[0x0][0x1a8], PT ;  /* 0x00006a000b067a17 */ /* 0x000fc60003800200 */
[C---:B------:R-:W-:Y:S02]  /*0350*/  @P6 IMNMX R4, R11.reuse, c[0x0][0x1b0], PT ;  /* 0x00006c000b046a17 */ /* 0x040fe40003800200 */
[----:B0-----:R-:W-:Y:S02]  /*0360*/  @P3 IMNMX R2, R11, c[0x0][0x1ac], PT ;  /* 0x00006b000b023a17 */ /* 0x001fe40003800200 */
[----:B------:R-:W-:Y:S02]  /*0370*/  @P6 IADD3 R4, R4, -c[0x0][0x1ac], RZ ;  /* 0x80006b0004046a10 */ /* 0x000fe40007ffe0ff */
[----:B------:R-:W-:Y:S02]  /*0380*/  @P3 IADD3 R2, R2, -c[0x0][0x1a8], RZ ;  /* 0x80006a0002023a10 */ /* 0x000fe40007ffe0ff */
[----:B------:R-:W-:Y:S02]  /*0390*/  @P6 SHF.R.S32.HI R9, RZ, 0x1f, R4 ;  /* 0x0000001fff096819 */ /* 0x000fe40000011404 */
[----:B-1----:R-:W-:-:S02]  /*03a0*/  ISETP.NE.AND P0, PT, R8, RZ, PT ;  /* 0x000000ff0800720c */ /* 0x002fc40003f05270 */
[----:B------:R-:W-:Y:S02]  /*03b0*/  SHF.R.S32.HI R13, RZ, 0x1f, R6 ;  /* 0x0000001fff0d7819 */ /* 0x000fe40000011406 */
[----:B------:R-:W-:Y:S02]  /*03c0*/  @P6 LEA.HI R9, R9, R4, RZ, 0x5 ;  /* 0x0000000409096211 */ /* 0x000fe400078f28ff */
[----:B------:R-:W-:Y:S02]  /*03d0*/  @P5 IMNMX R4, R11, c[0x0][0x1b4], PT ;  /* 0x00006d000b045a17 */ /* 0x000fe40003800200 */
[----:B------:R-:W-:Y:S02]  /*03e0*/  ISETP.NE.OR P0, PT, R3, RZ, !P0 ;  /* 0x000000ff0300720c */ /* 0x000fe40004705670 */
[----:B------:R-:W-:Y:S02]  /*03f0*/  @P3 SHF.R.S32.HI R7, RZ, 0x1f, R2 ;  /* 0x0000001fff073819 */ /* 0x000fe40000011402 */
[----:B------:R-:W-:Y:S01]  /*0400*/  LEA.HI R16, R13, R6, RZ, 0x5 ;  /* 0x000000060d107211 */ /* 0x000fe200078f28ff */
[----:B------:R-:W-:Y:S01]  /*0410*/  IMAD.MOV.U32 R6, RZ, RZ, RZ ;  /* 0x000000ffff067224 */ /* 0x000fe200078e00ff */
[----:B------:R-:W-:-:S02]  /*0420*/  @P2 IMNMX R13, R11, c[0x0][0x1bc], PT ;  /* 0x00006f000b0d2a17 */ /* 0x000fc40003800200 */
[----:B------:R-:W-:Y:S02]  /*0430*/  @P4 IMNMX R8, R11, c[0x0][0x1b8], PT ;  /* 0x00006e000b084a17 */ /* 0x000fe40003800200 */
[----:B------:R-:W-:Y:S02]  /*0440*/  @P5 IADD3 R4, R4, -c[0x0][0x1b0], RZ ;  /* 0x80006c0004045a10 */ /* 0x000fe40007ffe0ff */
[----:B------:R-:W-:Y:S02]  /*0450*/  ISETP.GE.OR P0, PT, R5, c[0x0][0x188], P0 ;  /* 0x0000620005007a0c */ /* 0x000fe40000706670 */
[----:B------:R-:W-:Y:S01]  /*0460*/  @P3 LEA.HI R7, R7, R2, RZ, 0x5 ;  /* 0x0000000207073211 */ /* 0x000fe200078f28ff */
[----:B------:R-:W-:Y:S01]  /*0470*/  IMAD.MOV.U32 R2, RZ, RZ, RZ ;  /* 0x000000ffff027224 */ /* 0x000fe200078e00ff */
[----:B------:R-:W-:Y:S02]  /*0480*/  @P2 IADD3 R14, R13, -c[0x0][0x1b8], RZ ;  /* 0x80006e000d0e2a10 */ /* 0x000fe40007ffe0ff */
[----:B------:R-:W-:-:S02]  /*0490*/  @P4 IADD3 R8, R8, -c[0x0][0x1b4], RZ ;  /* 0x80006d0008084a10 */ /* 0x000fc40007ffe0ff */
[----:B------:R-:W-:Y:S02]  /*04a0*/  @P5 SHF.R.S32.HI R13, RZ, 0x1f, R4 ;  /* 0x0000001fff0d5819 */ /* 0x000fe40000011404 */
[----:B------:R-:W-:Y:S02]  /*04b0*/  @P3 SHF.R.S32.HI R7, RZ, 0x5, R7 ;  /* 0x00000005ff073819 */ /* 0x000fe40000011407 */
[----:B------:R-:W-:Y:S01]  /*04c0*/  @P4 SHF.R.S32.HI R15, RZ, 0x1f, R8 ;  /* 0x0000001fff0f4819 */ /* 0x000fe20000011408 */
[----:B------:R-:W-:Y:S01]  /*04d0*/  @!P0 IMAD R5, R5, c[0x0][0x18c], R0 ;  /* 0x0000630005058a24 */ /* 0x000fe200078e0200 */
[----:B------:R-:W-:Y:S01]  /*04e0*/  @P2 SHF.R.S32.HI R17, RZ, 0x1f, R14 ;  /* 0x0000001fff112819 */ /* 0x000fe2000001140e */
[----:B------:R-:W-:Y:S01]  /*04f0*/  @P3 IMAD R6, R7, 0x6, RZ ;  /* 0x0000000607063824 */ /* 0x000fe200078e02ff */
[----:B------:R-:W-:Y:S01]  /*0500*/  @P5 LEA.HI R13, R13, R4, RZ, 0x5 ;  /* 0x000000040d0d5211 */ /* 0x000fe200078f28ff */
[----:B------:R-:W-:Y:S01]  /*0510*/  @!P0 IMAD.MOV.U32 R4, RZ, RZ, 0x2 ;  /* 0x00000002ff048424 */ /* 0x000fe200078e00ff */
[----:B------:R-:W-:Y:S01]  /*0520*/  @P6 SHF.R.S32.HI R9, RZ, 0x5, R9 ;  /* 0x00000005ff096819 */ /* 0x000fe20000011409 */
[----:B------:R-:W-:Y:S01]  /*0530*/  IMAD.MOV.U32 R7, RZ, RZ, RZ ;  /* 0x000000ffff077224 */ /* 0x000fe200078e00ff */
[----:B------:R-:W-:Y:S01]  /*0540*/  ISETP.GE.AND P3, PT, R11, R12, PT ;  /* 0x0000000c0b00720c */ /* 0x000fe20003f66270 */
[----:B------:R-:W-:Y:S01]  /*0550*/  @!P0 IMAD.WIDE R4, R5, R4, c[0x0][0x180] ;  /* 0x0000600005048625 */ /* 0x000fe200078e0204 */
[----:B------:R-:W-:-:S02]  /*0560*/  @P4 LEA.HI R15, R15, R8, RZ, 0x5 ;  /* 0x000000080f0f4211 */ /* 0x000fc400078f28ff */
        /* <DEDUP_REMOVED lines=29> */
.L_x_3161:
        /* <DEDUP_REMOVED lines=16> */
[----:B------:R-:W-:Y:S02]  /*0840*/  SHF.R.U32.HI R20, RZ, 0x4, R9 ;  /* 0x00000004ff147819 */ /* 0x000fe40000011609 */
[----:B------:R-:W-:Y:S02]  /*0850*/  IADD3 R13, R13, 0x1, RZ ;  /* 0x000000010d0d7810 */ /* 0x000fe40007ffe0ff */
[----:B------:R-:W-:Y:S01]  /*0860*/  LOP3.LUT R20, R20, 0xf, RZ, 0xc0, !PT ;  /* 0x0000000f14147812 */ /* 0x000fe200078ec0ff */
[----:B---3--:R-:W-:Y:S02]  /*0870*/  IMAD.IADD R5, R18, 0x1, R5 ;  /* 0x0000000112057824 */ /* 0x008fe400078e0205 */
[----:B------:R-:W-:Y:S01]  /*0880*/  IMAD R14, R13, R13, RZ ;  /* 0x0000000d0d0e7224 */ /* 0x000fe200078e02ff */
[----:B------:R-:W-:-:S02]  /*0890*/  SHF.R.U32.HI R13, RZ, 0x8, R9 ;  /* 0x00000008ff0d7819 */ /* 0x000fc40000011609 */
[----:B------:R-:W-:Y:S01]  /*08a0*/  SHF.R.U32.HI R9, RZ, 0xc, R9 ;  /* 0x0000000cff097819 */ /* 0x000fe20000011609 */
[----:B------:R-:W4:Y:S01]  /*08b0*/  I2F.F16 R15, R14 ;  /* 0x0000000e000f7306 */ /* 0x000f220000200c00 */
[----:B------:R-:W-:Y:S02]  /*08c0*/  LOP3.LUT R13, R13, 0xf, RZ, 0xc0, !PT ;  /* 0x0000000f0d0d7812 */ /* 0x000fe400078ec0ff */
[----:B------:R-:W-:Y:S02]  /*08d0*/  LOP3.LUT R9, R9, 0xf, RZ, 0xc0, !PT ;  /* 0x0000000f09097812 */ /* 0x000fe400078ec0ff */
[----:B------:R-:W-:Y:S02]  /*08e0*/  IADD3 R13, R13, 0x1, RZ ;  /* 0x000000010d0d7810 */ /* 0x000fe40007ffe0ff */
[----:B------:R-:W-:Y:S02]  /*08f0*/  IADD3 R9, R9, 0x1, RZ ;  /* 0x0000000109097810 */ /* 0x000fe40007ffe0ff */
[----:B------:R-:W-:Y:S01]  /*0900*/  IADD3 R20, R20, 0x1, RZ ;  /* 0x0000000114147810 */ /* 0x000fe20007ffe0ff */
[----:B------:R-:W-:Y:S01]  /*0910*/  IMAD R13, R13, R13, RZ ;  /* 0x0000000d0d0d7224 */ /* 0x000fe200078e02ff */
[----:B------:R-:W-:Y:S01]  /*0920*/  ISETP.GE.AND P2, PT, R5, R12, PT ;  /* 0x0000000c0500720c */ /* 0x000fe20003f46270 */
[----:B------:R-:W-:-:S02]  /*0930*/  IMAD R9, R9, R9, RZ ;  /* 0x0000000909097224 */ /* 0x000fc400078e02ff */
[----:B------:R-:W-:Y:S02]  /*0940*/  IMAD R20, R20, R20, RZ ;  /* 0x0000001414147224 */ /* 0x000fe400078e02ff */
[----:B------:R-:W-:Y:S01]  /*0950*/  I2F.F16 R13, R13 ;  /* 0x0000000d000d7306 */ /* 0x000fe20000200c00 */
[----:B----4-:R-:W-:-:S07]  /*0960*/  HMUL2 R14, R15.H0_H0, R16.H0_H0 ;  /* 0x200000100f0e7232 */ /* 0x010fce0000000800 */
[----:B------:R-:W0:Y:S08]  /*0970*/  I2F.F16 R17, R20 ;  /* 0x0000001400117306 */ /* 0x000e300000200c00 */
[----:B------:R-:W1:Y:S01]  /*0980*/  I2F.F16 R9, R9 ;  /* 0x0000000900097306 */ /* 0x000e620000200c00 */
[-C--:B0-----:R-:W-:Y:S02]  /*0990*/  HMUL2 R15, R17.H0_H0, R16.reuse.H0_H0 ;  /* 0x20000010110f7232 */ /* 0x081fe40000000800 */
[----:B------:R-:W-:-:S02]  /*09a0*/  HMUL2 R17, R13.H0_H0, R16.H0_H0 ;  /* 0x200000100d117232 */ /* 0x000fc40000000800 */
[----:B-1----:R-:W-:Y:S01]  /*09b0*/  HMUL2 R19, R9.H0_H0, R16.H0_H0 ;  /* 0x2000001009137232 */ /* 0x002fe20000000800 */
[----:B------:R-:W-:Y:S05]  /*09c0*/  @!P2 BRA `(.L_x_3161) ;  /* 0xfffffd700000a947 */ /* 0x000fea000383ffff */
.L_x_3160:
[----:B0-----:R-:W-:Y:S02]  /*09d0*/  PRMT R18, RZ, 0x5410, RZ ;  /* 0x00005410ff127816 */ /* 0x001fe400000000ff */
[----:B------:R-:W-:Y:S01]  /*09e0*/  PRMT R13, RZ, 0x5410, RZ ;  /* 0x00005410ff0d7816 */ /* 0x000fe200000000ff */
[----:B------:R-:W-:Y:S05]  /*09f0*/  @P0 BRA `(.L_x_3162) ;  /* 0x000024f000000947 */ /* 0x000fea0003800000 */
[----:B------:R-:W-:Y:S01]  /*0a00*/  IMAD R3, R2, c[0x0][0x18c], RZ ;  /* 0x0000630002037a24 */ /* 0x000fe200078e02ff */
[----:B------:R-:W-:Y:S01]  /*0a10*/  HADD2.F32 R16, -RZ, R17.H0_H0 ;  /* 0x20000011ff107230 */ /* 0x000fe20000004100 */
[----:B------:R-:W-:Y:S01]  /*0a20*/  IMAD.MOV.U32 R25, RZ, RZ, c[0x0][0x18c] ;  /* 0x00006300ff197624 */ /* 0x000fe200078e00ff */
[----:B------:R-:W-:Y:S01]  /*0a30*/  HADD2.F32 R17, -RZ, R19.H0_H0 ;  /* 0x20000013ff117230 */ /* 0x000fe20000004100 */
[----:B------:R-:W-:Y:S01]  /*0a40*/  PRMT R13, RZ, 0x5410, RZ ;  /* 0x00005410ff0d7816 */ /* 0x000fe200000000ff */
[----:B------:R-:W-:Y:S01]  /*0a50*/  HADD2.F32 R14, -RZ, R14.H0_H0 ;  /* 0x2000000eff0e7230 */ /* 0x000fe20000004100 */
[----:B------:R-:W-:Y:S01]  /*0a60*/  SHF.R.S32.HI R5, RZ, 0x1f, R3 ;  /* 0x0000001fff057819 */ /* 0x000fe20000011403 */
[----:B------:R-:W-:Y:S01]  /*0a70*/  HADD2.F32 R15, -RZ, R15.H0_H0 ;  /* 0x2000000fff0f7230 */ /* 0x000fe20000004100 */
[----:B------:R-:W-:Y:S01]  /*0a80*/  IADD3 R3, P0, R0, R3, RZ ;  /* 0x0000000300037210 */ /* 0x000fe20007f1e0ff */
[----:B------:R-:W-:Y:S01]  /*0a90*/  UMOV UR4, URZ ;  /* 0x0000003f00047c82 */ /* 0x000fe20008000000 */
[----:B------:R-:W-:-:S02]  /*0aa0*/  PRMT R18, RZ, 0x5410, RZ ;  /* 0x00005410ff127816 */ /* 0x000fc400000000ff */
[----:B------:R-:W-:Y:S02]  /*0ab0*/  LEA.HI.X.SX32 R0, R0, R5, 0x1, P0 ;  /* 0x0000000500007211 */ /* 0x000fe400000f0eff */
[----:B------:R-:W-:-:S04]  /*0ac0*/  LEA R2, P0, R3, c[0x0][0x168], 0x2 ;  /* 0x00005a0003027a11 */ /* 0x000fc800078010ff */
[----:B------:R-:W-:Y:S02]  /*0ad0*/  LEA.HI.X R3, R3, c[0x0][0x16c], R0, 0x2, P0 ;  /* 0x00005b0003037a11 */ /* 0x000fe400000f1400 */
[----:B------:R-:W-:-:S04]  /*0ae0*/  SHF.R.S32.HI R0, RZ, 0x1f, R25 ;  /* 0x0000001fff007819 */ /* 0x000fc80000011419 */
[----:B------:R-:W-:Y:S02]  /*0af0*/  SHF.L.U64.HI R19, R25, 0x4, R0 ;  /* 0x0000000419137819 */ /* 0x000fe40000010200 */
.L_x_3167:
[----:B------:R-:W-:Y:S05]  /*0b00*/  @P1 BRA `(.L_x_3163) ;  /* 0x0000237000001947 */ /* 0x000fea0003800000 */
[----:B------:R-:W-:-:S04]  /*0b10*/  PRMT R0, R10, 0x9910, RZ ;  /* 0x000099100a007816 */ /* 0x000fc800000000ff */
[----:B------:R-:W-:Y:S01]  /*0b20*/  ISETP.NE.AND P0, PT, R0, RZ, PT ;  /* 0x000000ff0000720c */ /* 0x000fe20003f05270 */
[----:B------:R-:W-:-:S12]  /*0b30*/  IMAD.MOV.U32 R0, RZ, RZ, 0x2c00 ;  /* 0x00002c00ff007424 */ /* 0x000fd800078e00ff */
[----:B------:R-:W-:Y:S05]  /*0b40*/  @!P0 BRA `(.L_x_3164) ;  /* 0x000008b000008947 */ /* 0x000fea0003800000 */
[----:B------:R-:W2:Y:S04]  /*0b50*/  LDG.E.128.CONSTANT R4, [R2.64] ;  /* 0x0000000602047981 */ /* 0x000ea8000c1e9d00 */
[----:B------:R-:W0:Y:S02]  /*0b60*/  LDS.64 R20, [UR4] ;  /* 0x00000004ff147984 */ /* 0x000e240008000a00 */
[----:B0-----:R-:W-:Y:S01]  /*0b70*/  HADD2.F32 R25, -RZ, R20.H1_H1 ;  /* 0x30000014ff197230 */ /* 0x001fe20000004100 */
        /* <DEDUP_REMOVED lines=15> */
[----:B------:R-:W-:Y:S01]  /*0c70*/  HADD2.F32 R8, -RZ, R24.H0_H0 ;  /* 0x20000018ff087230 */ /* 0x000fe20000004100 */
[----:B------:R-:W-:Y:S01]  /*0c80*/  LOP3.LUT R31, R31, 0x64006400, RZ, 0xfc, !PT ;  /* 0x640064001f1f7812 */ /* 0x000fe200078efcff */
[----:B------:R-:W-:Y:S01]  /*0c90*/  HADD2.F32 R9, -RZ, R20.H0_H0 ;  /* 0x20000014ff097230 */ /* 0x000fe20000004100 */
[----:B------:R-:W-:Y:S01]  /*0ca0*/  SHF.R.U32.HI R6, RZ, 0x8, R6 ;  /* 0x00000008ff067819 */ /* 0x000fe20000011606 */
[----:B------:R-:W-:-:S02]  /*0cb0*/  HADD2.F32 R30, -RZ, R29.H0_H0 ;  /* 0x2000001dff1e7230 */ /* 0x000fc40000004100 */
[----:B------:R-:W-:Y:S01]  /*0cc0*/  HADD2.F32 R22, -RZ, R24.H1_H1 ;  /* 0x30000018ff167230 */ /* 0x000fe20000004100 */
[----:B------:R-:W-:Y:S01]  /*0cd0*/  FFMA.FTZ R8, R8, R9, RZ ;  /* 0x0000000908087223 */ /* 0x000fe200000100ff */
[----:B------:R-:W-:Y:S01]  /*0ce0*/  HADD2.F32 R26, -RZ, R27.H0_H0 ;  /* 0x2000001bff1a7230 */ /* 0x000fe20000004100 */
[C---:B------:R-:W-:Y:S01]  /*0cf0*/  FFMA.FTZ R30, R9.reuse, R30, RZ ;  /* 0x0000001e091e7223 */ /* 0x040fe200000100ff */
[--C-:B------:R-:W-:Y:S01]  /*0d00*/  HADD2.F32 R24, -RZ, R28.reuse.H0_H0 ;  /* 0x2000001cff187230 */ /* 0x100fe20000004100 */
[----:B------:R-:W-:Y:S01]  /*0d10*/  FFMA.FTZ R20, R22, R25, R8 ;  /* 0x0000001916147223 */ /* 0x000fe20000010008 */
[----:B------:R-:W-:Y:S01]  /*0d20*/  HADD2.F32 R23, -RZ, R29.H1_H1 ;  /* 0x3000001dff177230 */ /* 0x000fe20000004100 */
[----:B------:R-:W-:Y:S01]  /*0d30*/  FFMA.FTZ R26, R9, R26, RZ ;  /* 0x0000001a091a7223 */ /* 0x000fe200000100ff */
[----:B------:R-:W-:Y:S01]  /*0d40*/  LOP3.LUT R29, R5, 0xf000f0, RZ, 0xc0, !PT ;  /* 0x00f000f0051d7812 */ /* 0x000fe200078ec0ff */
[----:B------:R-:W-:Y:S01]  /*0d50*/  FFMA.FTZ R24, R9, R24, RZ ;  /* 0x0000001809187223 */ /* 0x000fe200000100ff */
[----:B------:R-:W-:Y:S01]  /*0d60*/  HADD2.F32 R28, -RZ, R28.H1_H1 ;  /* 0x3000001cff1c7230 */ /* 0x000fe20000004100 */
[----:B------:R-:W0:Y:S01]  /*0d70*/  LDS.64 R8, [UR4+0x8] ;  /* 0x00000804ff087984 */ /* 0x000e220008000a00 */
[C---:B------:R-:W-:Y:S01]  /*0d80*/  FFMA.FTZ R23, R25.reuse, R23, R30 ;  /* 0x0000001719177223 */ /* 0x040fe2000001001e */
[----:B------:R-:W-:Y:S01]  /*0d90*/  HADD2.F32 R30, -RZ, R27.H1_H1 ;  /* 0x3000001bff1e7230 */ /* 0x000fe20000004100 */
[----:B------:R-:W-:Y:S01]  /*0da0*/  LOP3.LUT R27, R32, 0x64006400, RZ, 0xfc, !PT ;  /* 0x64006400201b7812 */ /* 0x000fe200078efcff */
[----:B------:R-:W-:Y:S01]  /*0db0*/  FFMA.FTZ R24, R25, R28, R24 ;  /* 0x0000001c19187223 */ /* 0x000fe20000010018 */
[----:B------:R-:W-:Y:S01]  /*0dc0*/  LOP3.LUT R29, R29, 0x64006400, RZ, 0xfc, !PT ;  /* 0x640064001d1d7812 */ /* 0x000fe200078efcff */
[-C--:B------:R-:W-:Y:S01]  /*0dd0*/  HFMA2 R28, R31, R0.reuse.H0_H0, -72, -72 ;  /* 0xd480d4801f1c7431 */ /* 0x080fe20000040000 */
[----:B------:R-:W-:Y:S01]  /*0de0*/  LOP3.LUT R22, R7, 0xf000f0, RZ, 0xc0, !PT ;  /* 0x00f000f007167812 */ /* 0x000fe200078ec0ff */
[----:B------:R-:W-:Y:S01]  /*0df0*/  FFMA.FTZ R26, R25, R30, R26 ;  /* 0x0000001e191a7223 */ /* 0x000fe2000001001a */
[-C--:B------:R-:W-:Y:S01]  /*0e00*/  HFMA2 R27, R27, R0.reuse.H0_H0, -72, -72 ;  /* 0xd480d4801b1b7431 */ /* 0x080fe20000040000 */
[----:B------:R-:W-:Y:S01]  /*0e10*/  SHF.R.U32.HI R5, RZ, 0x8, R5 ;  /* 0x00000008ff057819 */ /* 0x000fe20000011605 */
[----:B------:R-:W-:Y:S01]  /*0e20*/  HFMA2 R25, R29, R0.H0_H0, -72, -72 ;  /* 0xd480d4801d197431 */ /* 0x000fe20000040000 */
[----:B------:R-:W-:Y:S01]  /*0e30*/  LOP3.LUT R31, R22, 0x64006400, RZ, 0xfc, !PT ;  /* 0x64006400161f7812 */ /* 0x000fe200078efcff */
[----:B------:R-:W-:Y:S01]  /*0e40*/  HADD2.F32 R29, -RZ, R21.H0_H0 ;  /* 0x20000015ff1d7230 */ /* 0x000fe20000004100 */
[----:B------:R-:W-:Y:S01]  /*0e50*/  SHF.R.U32.HI R7, RZ, 0x8, R7 ;  /* 0x00000008ff077819 */ /* 0x000fe20000011607 */
[----:B------:R-:W-:-:S02]  /*0e60*/  HADD2.F32 R30, -RZ, R27.H0_H0 ;  /* 0x2000001bff1e7230 */ /* 0x000fc40000004100 */
        /* <DEDUP_REMOVED lines=37> */
[--C-:B------:R-:W-:Y:S01]  /*10c0*/  HADD2.F32 R31, -RZ, R27.reuse.H0_H0 ;  /* 0x2000001bff1f7230 */ /* 0x100fe20000004100 */
[----:B------:R-:W-:Y:S01]  /*10d0*/  LOP3.LUT R7, R7, 0x64006400, RZ, 0xfc, !PT ;  /* 0x6400640007077812 */ /* 0x000fe200078efcff */
[----:B------:R-:W-:Y:S01]  /*10e0*/  HADD2.F32 R30, -RZ, R28.H0_H0 ;  /* 0x2000001cff1e7230 */ /* 0x000fe20000004100 */
[----:B------:R-:W-:Y:S01]  /*10f0*/  FFMA.FTZ R24, R29, R25, R24 ;  /* 0x000000191d187223 */ /* 0x000fe20000010018 */
[----:B------:R-:W-:Y:S01]  /*1100*/  HADD2.F32 R27, -RZ, R27.H1_H1 ;  /* 0x3000001bff1b7230 */ /* 0x000fe20000004100 */
[C---:B------:R-:W-:Y:S01]  /*1110*/  FFMA.FTZ R31, R25.reuse, R31, R26 ;  /* 0x0000001f191f7223 */ /* 0x040fe2000001001a */
[----:B------:R-:W-:Y:S01]  /*1120*/  HADD2.F32 R32, -RZ, R21.H0_H0 ;  /* 0x20000015ff207230 */ /* 0x000fe20000004100 */
[----:B------:R-:W-:Y:S01]  /*1130*/  FFMA.FTZ R29, R25, R30, R22 ;  /* 0x0000001e191d7223 */ /* 0x000fe20000010016 */
[----:B------:R-:W-:Y:S01]  /*1140*/  LOP3.LUT R22, R5, 0xf000f0, RZ, 0xc0, !PT ;  /* 0x00f000f005167812 */ /* 0x000fe200078ec0ff */
[----:B------:R-:W-:Y:S01]  /*1150*/  HADD2.F32 R33, -RZ, R33.H1_H1 ;  /* 0x30000021ff217230 */ /* 0x000fe20000004100 */
[----:B------:R-:W-:Y:S01]  /*1160*/  FFMA.FTZ R31, R8, R27, R31 ;  /* 0x0000001b081f7223 */ /* 0x000fe2000001001f */
[----:B------:R-:W-:Y:S01]  /*1170*/  LOP3.LUT R5, R4, 0x64006400, RZ, 0xfc, !PT ;  /* 0x6400640004057812 */ /* 0x000fe200078efcff */
[----:B------:R-:W-:Y:S01]  /*1180*/  FFMA.FTZ R23, R25, R32, R23 ;  /* 0x0000002019177223 */ /* 0x000fe20000010017 */
[----:B------:R-:W-:Y:S01]  /*1190*/  LOP3.LUT R27, R22, 0x64006400, RZ, 0xfc, !PT ;  /* 0x64006400161b7812 */ /* 0x000fe200078efcff */
[----:B------:R-:W-:Y:S01]  /*11a0*/  FFMA.FTZ R25, R33, R8, R24 ;  /* 0x0000000821197223 */ /* 0x000fe20000010018 */
[----:B------:R-:W-:Y:S01]  /*11b0*/  LOP3.LUT R33, R6, 0x64006400, RZ, 0xfc, !PT ;  /* 0x6400640006217812 */ /* 0x000fe200078efcff */
[----:B------:R-:W-:-:S02]  /*11c0*/  HFMA2 R6, R5, R0.H0_H0, -72, -72 ;  /* 0xd480d48005067431 */ /* 0x000fc40000040000 */
[-C--:B------:R-:W-:Y:S02]  /*11d0*/  HFMA2 R5, R27, R0.reuse.H0_H0, -72, -72 ;  /* 0xd480d4801b057431 */ /* 0x080fe40000040000 */
[----:B------:R-:W-:Y:S02]  /*11e0*/  HADD2.F32 R28, -RZ, R28.H1_H1 ;  /* 0x3000001cff1c7230 */ /* 0x000fe40000004100 */
[-C--:B------:R-:W-:Y:S02]  /*11f0*/  HFMA2 R4, R33, R0.reuse.H0_H0, -72, -72 ;  /* 0xd480d48021047431 */ /* 0x080fe40000040000 */
[----:B------:R-:W-:Y:S01]  /*1200*/  HADD2.F32 R26, -RZ, R21.H1_H1 ;  /* 0x30000015ff1a7230 */ /* 0x000fe20000004100 */
[C---:B------:R-:W-:Y:S01]  /*1210*/  FFMA.FTZ R29, R8.reuse, R28, R29 ;  /* 0x0000001c081d7223 */ /* 0x040fe2000001001d */
[----:B------:R-:W-:Y:S02]  /*1220*/  HFMA2 R27, R7, R0.H0_H0, -72, -72 ;  /* 0xd480d480071b7431 */ /* 0x000fe40000040000 */
        /* <DEDUP_REMOVED lines=29> */
.L_x_3164:
        /* <DEDUP_REMOVED lines=19> */
[----:B------:R-:W-:Y:S02]  /*1530*/  HADD2.F32 R23, -RZ, R28.H1_H1 ;  /* 0x3000001cff177230 */ /* 0x000fe40000004100 */
        /* <DEDUP_REMOVED lines=12> */
[----:B------:R-:W-:Y:S01]  /*1600*/  FFMA.FTZ R26, R23, R20, R30 ;  /* 0x00000014171a7223 */ /* 0x000fe2000001001e */
[----:B------:R-:W-:Y:S01]  /*1610*/  HADD2.F32 R33, -RZ, R24.H1_H1 ;  /* 0x30000018ff217230 */ /* 0x000fe20000004100 */
[----:B------:R-:W-:Y:S01]  /*1620*/  LOP3.LUT R24, R6, 0xf000f0, RZ, 0xc0, !PT ;  /* 0x00f000f006187812 */ /* 0x000fe200078ec0ff */
[C---:B------:R-:W-:Y:S01]  /*1630*/  FFMA.FTZ R27, R20.reuse, R28, R27 ;  /* 0x0000001c141b7223 */ /* 0x040fe2000001001b */
[----:B------:R-:W-:Y:S01]  /*1640*/  SHF.R.U32.HI R4, RZ, 0x8, R4 ;  /* 0x00000008ff047819 */ /* 0x000fe20000011604 */
[----:B------:R-:W-:Y:S01]  /*1650*/  FFMA.FTZ R28, R20, R31, R29 ;  /* 0x0000001f141c7223 */ /* 0x000fe2000001001d */
[----:B------:R-:W-:Y:S01]  /*1660*/  LOP3.LUT R29, R22, 0x64006400, RZ, 0xfc, !PT ;  /* 0x64006400161d7812 */ /* 0x000fe200078efcff */
[----:B------:R-:W-:Y:S01]  /*1670*/  FFMA.FTZ R30, R20, R33, R32 ;  /* 0x00000021141e7223 */ /* 0x000fe20000010020 */
[----:B------:R-:W0:Y:S01]  /*1680*/  LDS.64 R22, [UR4+0x18] ;  /* 0x00001804ff167984 */ /* 0x000e220008000a00 */
[----:B------:R-:W-:Y:S01]  /*1690*/  LOP3.LUT R32, R7, 0xf000f0, RZ, 0xc0, !PT ;  /* 0x00f000f007207812 */ /* 0x000fe200078ec0ff */
[--C-:B------:R-:W-:Y:S01]  /*16a0*/  HADD2.F32 R33, -RZ, R21.reuse.H0_H0 ;  /* 0x20000015ff217230 */ /* 0x100fe20000004100 */
[----:B------:R-:W-:Y:S01]  /*16b0*/  LOP3.LUT R20, R5, 0xf000f0, RZ, 0xc0, !PT ;  /* 0x00f000f005147812 */ /* 0x000fe200078ec0ff */
[----:B------:R-:W-:Y:S01]  /*16c0*/  HFMA2 R29, R29, R0.H0_H0, -72, -72 ;  /* 0xd480d4801d1d7431 */ /* 0x000fe20000040000 */
[----:B------:R-:W-:Y:S01]  /*16d0*/  LOP3.LUT R37, R32, 0x64006400, RZ, 0xfc, !PT ;  /* 0x6400640020257812 */ /* 0x000fe200078efcff */
[----:B------:R-:W-:Y:S01]  /*16e0*/  HADD2.F32 R21, -RZ, R21.H1_H1 ;  /* 0x30000015ff157230 */ /* 0x000fe20000004100 */
[----:B------:R-:W-:-:S02]  /*16f0*/  LOP3.LUT R31, R20, 0x64006400, RZ, 0xfc, !PT ;  /* 0x64006400141f7812 */ /* 0x000fc400078efcff */
[----:B------:R-:W-:Y:S01]  /*1700*/  LOP3.LUT R35, R24, 0x64006400, RZ, 0xfc, !PT ;  /* 0x6400640018237812 */ /* 0x000fe200078efcff */
[--C-:B------:R-:W-:Y:S01]  /*1710*/  HADD2.F32 R32, -RZ, R29.reuse.H0_H0 ;  /* 0x2000001dff207230 */ /* 0x100fe20000004100 */
[----:B------:R-:W-:Y:S01]  /*1720*/  SHF.R.U32.HI R5, RZ, 0x8, R5 ;  /* 0x00000008ff057819 */ /* 0x000fe20000011605 */
[-C--:B------:R-:W-:Y:S01]  /*1730*/  HFMA2 R24, R37, R0.reuse.H0_H0, -72, -72 ;  /* 0xd480d48025187431 */ /* 0x080fe20000040000 */
[----:B------:R-:W-:Y:S01]  /*1740*/  SHF.R.U32.HI R6, RZ, 0x8, R6 ;  /* 0x00000008ff067819 */ /* 0x000fe20000011606 */
[-C--:B------:R-:W-:Y:S01]  /*1750*/  HFMA2 R31, R31, R0.reuse.H0_H0, -72, -72 ;  /* 0xd480d4801f1f7431 */ /* 0x080fe20000040000 */
[----:B------:R-:W-:Y:S01]  /*1760*/  FFMA.FTZ R26, R32, R33, R26 ;  /* 0x00000021201a7223 */ /* 0x000fe2000001001a */
[----:B------:R-:W-:Y:S01]  /*1770*/  HADD2.F32 R29, -RZ, R29.H1_H1 ;  /* 0x3000001dff1d7230 */ /* 0x000fe20000004100 */
[----:B------:R-:W-:Y:S01]  /*1780*/  SHF.R.U32.HI R7, RZ, 0x8, R7 ;  /* 0x00000008ff077819 */ /* 0x000fe20000011607 */
[----:B------:R-:W-:Y:S02]  /*1790*/  HFMA2 R20, R35, R0.H0_H0, -72, -72 ;  /* 0xd480d48023147431 */ /* 0x000fe40000040000 */
[----:B------:R-:W-:Y:S01]  /*17a0*/  HADD2.F32 R32, -RZ, R24.H0_H0 ;  /* 0x20000018ff207230 */ /* 0x000fe20000004100 */
[----:B------:R-:W-:Y:S01]  /*17b0*/  FFMA.FTZ R26, R29, R21, R26 ;  /* 0x000000151d1a7223 */ /* 0x000fe2000001001a */
[----:B------:R-:W-:-:S02]  /*17c0*/  HADD2.F32 R34, -RZ, R31.H0_H0 ;  /* 0x2000001fff227230 */ /* 0x000fc40000004100 */
        /* <DEDUP_REMOVED lines=16> */
[----:B------:R-:W-:Y:S01]  /*18d0*/  FFMA.FTZ R30, R21, R31, R30 ;  /* 0x0000001f151e7223 */ /* 0x000fe2000001001e */
[----:B0-----:R-:W-:Y:S01]  /*18e0*/  HADD2.F32 R31, -RZ, R22.H0_H0 ;  /* 0x20000016ff1f7230 */ /* 0x001fe20000004100 */
[----:B------:R-:W-:Y:S01]  /*18f0*/  LOP3.LUT R21, R7, 0xf000f, RZ, 0xc0, !PT ;  /* 0x000f000f07157812 */ /* 0x000fe200078ec0ff */
[----:B------:R-:W-:Y:S01]  /*1900*/  HADD2 R20, R24, -1032, -1032 ;  /* 0xe408e40818147430 */ /* 0x000fe20000000000 */
[----:B------:R-:W-:Y:S01]  /*1910*/  LOP3.LUT R4, R4, 0xf000f0, RZ, 0xc0, !PT ;  /* 0x00f000f004047812 */ /* 0x000fe200078ec0ff */
[--C-:B------:R-:W-:Y:S01]  /*1920*/  HADD2.F32 R29, -RZ, R33.reuse.H0_H0 ;  /* 0x20000021ff1d7230 */ /* 0x100fe20000004100 */
[----:B------:R-:W-:Y:S01]  /*1930*/  LOP3.LUT R21, R21, 0x64006400, RZ, 0xfc, !PT ;  /* 0x6400640015157812 */ /* 0x000fe200078efcff */
[----:B------:R-:W-:Y:S01]  /*1940*/  HADD2 R24, R27, -1032, -1032 ;  /* 0xe408e4081b187430 */ /* 0x000fe20000000000 */
[----:B------:R-:W-:Y:S01]  /*1950*/  LOP3.LUT R6, R6, 0xf000f0, RZ, 0xc0, !PT ;  /* 0x00f000f006067812 */ /* 0x000fe200078ec0ff */
[----:B------:R-:W-:Y:S01]  /*1960*/  HADD2.F32 R34, -RZ, R20.H0_H0 ;  /* 0x20000014ff227230 */ /* 0x000fe20000004100 */
[----:B------:R-:W-:Y:S01]  /*1970*/  FFMA.FTZ R27, R29, R31, R26 ;  /* 0x0000001f1d1b7223 */ /* 0x000fe2000001001a */
[----:B------:R-:W-:Y:S01]  /*1980*/  HADD2 R21, R21, -1032, -1032 ;  /* 0xe408e40815157430 */ /* 0x000fe20000000000 */
[----:B------:R-:W-:Y:S01]  /*1990*/  LOP3.LUT R7, R7, 0xf000f0, RZ, 0xc0, !PT ;  /* 0x00f000f007077812 */ /* 0x000fe200078ec0ff */
[----:B------:R-:W-:Y:S01]  /*19a0*/  HADD2.F32 R26, -RZ, R24.H0_H0 ;  /* 0x20000018ff1a7230 */ /* 0x000fe20000004100 */
[C---:B------:R-:W-:Y:S01]  /*19b0*/  FFMA.FTZ R29, R31.reuse, R34, R32 ;  /* 0x000000221f1d7223 */ /* 0x040fe20000010020 */
[----:B------:R-:W-:Y:S01]  /*19c0*/  HADD2.F32 R32, -RZ, R33.H1_H1 ;  /* 0x30000021ff207230 */ /* 0x000fe20000004100 */
[----:B------:R-:W-:Y:S01]  /*19d0*/  LOP3.LUT R37, R6, 0x64006400, RZ, 0xfc, !PT ;  /* 0x6400640006257812 */ /* 0x000fe200078efcff */
[----:B------:R-:W-:Y:S01]  /*19e0*/  HADD2.F32 R22, -RZ, R22.H1_H1 ;  /* 0x30000016ff167230 */ /* 0x000fe20000004100 */
[----:B------:R-:W-:Y:S01]  /*19f0*/  FFMA.FTZ R33, R31, R26, R28 ;  /* 0x0000001a1f217223 */ /* 0x000fe2000001001c */
[----:B------:R-:W-:Y:S01]  /*1a00*/  HADD2.F32 R28, -RZ, R20.H1_H1 ;  /* 0x30000014ff1c7230 */ /* 0x000fe20000004100 */
[----:B------:R-:W-:Y:S01]  /*1a10*/  LOP3.LUT R20, R5, 0xf000f0, RZ, 0xc0, !PT ;  /* 0x00f000f005147812 */ /* 0x000fe200078ec0ff */
[----:B------:R-:W-:Y:S01]  /*1a20*/  HADD2.F32 R34, -RZ, R21.H0_H0 ;  /* 0x20000015ff227230 */ /* 0x000fe20000004100 */
[----:B------:R-:W-:Y:S01]  /*1a30*/  LOP3.LUT R5, R4, 0x64006400, RZ, 0xfc, !PT ;  /* 0x6400640004057812 */ /* 0x000fe200078efcff */
[----:B------:R-:W-:Y:S01]  /*1a40*/  HADD2.F32 R26, -RZ, R23.H0_H0 ;  /* 0x20000017ff1a7230 */ /* 0x000fe20000004100 */
[----:B------:R-:W-:Y:S01]  /*1a50*/  LOP3.LUT R35, R20, 0x64006400, RZ, 0xfc, !PT ;  /* 0x6400640014237812 */ /* 0x000fe200078efcff */
[----:B------:R-:W-:Y:S01]  /*1a60*/  HADD2.F32 R24, -RZ, R24.H1_H1 ;  /* 0x30000018ff187230 */ /* 0x000fe20000004100 */
[----:B------:R-:W-:Y:S01]  /*1a70*/  LOP3.LUT R7, R7, 0x64006400, RZ, 0xfc, !PT ;  /* 0x6400640007077812 */ /* 0x000fe200078efcff */
[-C--:B------:R-:W-:Y:S01]  /*1a80*/  HFMA2 R6, R5, R0.reuse.H0_H0, -72, -72 ;  /* 0xd480d48005067431 */ /* 0x080fe20000040000 */
[----:B------:R-:W-:Y:S01]  /*1a90*/  FFMA.FTZ R29, R22, R28, R29 ;  /* 0x0000001c161d7223 */ /* 0x000fe2000001001d */
[-C--:B------:R-:W-:Y:S01]  /*1aa0*/  HFMA2 R5, R35, R0.reuse.H0_H0, -72, -72 ;  /* 0xd480d48023057431 */ /* 0x080fe20000040000 */
[----:B------:R-:W-:Y:S01]  /*1ab0*/  FFMA.FTZ R27, R32, R22, R27 ;  /* 0x00000016201b7223 */ /* 0x000fe2000001001b */
[----:B------:R-:W-:Y:S01]  /*1ac0*/  HFMA2 R4, R37, R0.H0_H0, -72, -72 ;  /* 0xd480d48025047431 */ /* 0x000fe20000040000 */
[----:B------:R-:W-:Y:S01]  /*1ad0*/  FFMA.FTZ R31, R31, R34, R30 ;  /* 0x000000221f1f7223 */ /* 0x000fe2000001001e */
[----:B------:R-:W-:Y:S01]  /*1ae0*/  HADD2.F32 R20, -RZ, R6.H0_H0 ;  /* 0x20000006ff147230 */ /* 0x000fe20000004100 */
[----:B------:R-:W-:Y:S01]  /*1af0*/  FFMA.FTZ R33, R22, R24, R33 ;  /* 0x0000001816217223 */ /* 0x000fe20000010021 */
[----:B------:R-:W-:-:S02]  /*1b00*/  HADD2.F32 R28, -RZ, R21.H1_H1 ;  /* 0x30000015ff1c7230 */ /* 0x000fc40000004100 */
[----:B------:R-:W-:Y:S01]  /*1b10*/  HFMA2 R7, R7, R0.H0_H0, -72, -72 ;  /* 0xd480d48007077431 */ /* 0x000fe20000040000 */
        /* <DEDUP_REMOVED lines=29> */
.L_x_3165:
        /* <DEDUP_REMOVED lines=140> */
.L_x_3166:
[----:B------:R-:W-:Y:S05]  /*25b0*/  @!P0 BRA `(.L_x_3163) ;  /* 0x000008c000008947 */ /* 0x000fea0003800000 */
[----:B------:R-:W-:Y:S01]  /*25c0*/  IMAD.WIDE R4, R25, 0x4, R8 ;  /* 0x0000000419047825 */ /* 0x000fe200078e0208 */
[----:B------:R-:W0:Y:S05]  /*25d0*/  LDS.64 R20, [UR4+0x30] ;  /* 0x00003004ff147984 */ /* 0x000e2a0008000a00 */
        /* <DEDUP_REMOVED lines=11> */
[--C-:B------:R-:W-:Y:S01]  /*2690*/  HADD2.F32 R24, -RZ, R26.reuse.H0_H0 ;  /* 0x2000001aff187230 */ /* 0x100fe20000004100 */
[----:B------:R-:W-:Y:S01]  /*26a0*/  LOP3.LUT R28, R7, 0xf000f0, RZ, 0xc0, !PT ;  /* 0x00f000f0071c7812 */ /* 0x000fe200078ec0ff */
[----:B------:R-:W-:Y:S01]  /*26b0*/  HADD2.F32 R31, -RZ, R26.H1_H1 ;  /* 0x3000001aff1f7230 */ /* 0x000fe20000004100 */
[----:B------:R-:W-:Y:S01]  /*26c0*/  SHF.R.U32.HI R7, RZ, 0x8, R7 ;  /* 0x00000008ff077819 */ /* 0x000fe20000011607 */
[----:B------:R-:W-:Y:S01]  /*26d0*/  HADD2 R26, R22, -1032, -1032 ;  /* 0xe408e408161a7430 */ /* 0x000fe20000000000 */
[----:B------:R-:W-:Y:S01]  /*26e0*/  LOP3.LUT R37, R28, 0x64006400, RZ, 0xfc, !PT ;  /* 0x640064001c257812 */ /* 0x000fe200078efcff */
[----:B------:R-:W-:-:S02]  /*26f0*/  HADD2 R23, R23, -1032, -1032 ;  /* 0xe408e40817177430 */ /* 0x000fc40000000000 */
[--C-:B------:R-:W-:Y:S02]  /*2700*/  HADD2.F32 R8, -RZ, R9.reuse.H0_H0 ;  /* 0x20000009ff087230 */ /* 0x100fe40000004100 */
[----:B------:R-:W-:Y:S02]  /*2710*/  HADD2.F32 R29, -RZ, R9.H1_H1 ;  /* 0x30000009ff1d7230 */ /* 0x000fe40000004100 */
[----:B0-----:R-:W-:Y:S02]  /*2720*/  HADD2.F32 R9, -RZ, R20.H0_H0 ;  /* 0x20000014ff097230 */ /* 0x001fe40000004100 */
[--C-:B------:R-:W-:Y:S02]  /*2730*/  HADD2.F32 R22, -RZ, R26.reuse.H0_H0 ;  /* 0x2000001aff167230 */ /* 0x100fe40000004100 */
[----:B------:R-:W-:Y:S01]  /*2740*/  HADD2.F32 R27, -RZ, R26.H1_H1 ;  /* 0x3000001aff1b7230 */ /* 0x000fe20000004100 */
[C---:B------:R-:W-:Y:S01]  /*2750*/  FFMA.FTZ R24, R9.reuse, R24, RZ ;  /* 0x0000001809187223 */ /* 0x040fe200000100ff */
[--C-:B------:R-:W-:Y:S01]  /*2760*/  HADD2.F32 R26, -RZ, R23.reuse.H0_H0 ;  /* 0x20000017ff1a7230 */ /* 0x100fe20000004100 */
[----:B------:R-:W-:Y:S01]  /*2770*/  FFMA.FTZ R8, R8, R9, RZ ;  /* 0x0000000908087223 */ /* 0x000fe200000100ff */
[----:B------:R-:W-:Y:S01]  /*2780*/  HADD2.F32 R20, -RZ, R20.H1_H1 ;  /* 0x30000014ff147230 */ /* 0x000fe20000004100 */
[C---:B------:R-:W-:Y:S01]  /*2790*/  FFMA.FTZ R22, R9.reuse, R22, RZ ;  /* 0x0000001609167223 */ /* 0x040fe200000100ff */
[----:B------:R-:W-:Y:S01]  /*27a0*/  HADD2.F32 R23, -RZ, R23.H1_H1 ;  /* 0x30000017ff177230 */ /* 0x000fe20000004100 */
[----:B------:R-:W-:-:S02]  /*27b0*/  FFMA.FTZ R26, R9, R26, RZ ;  /* 0x0000001a091a7223 */ /* 0x000fc400000100ff */
[C---:B------:R-:W-:Y:S01]  /*27c0*/  FFMA.FTZ R31, R20.reuse, R31, R24 ;  /* 0x0000001f141f7223 */ /* 0x040fe20000010018 */
[----:B------:R-:W-:Y:S01]  /*27d0*/  LOP3.LUT R24, R5, 0xf000f0, RZ, 0xc0, !PT ;  /* 0x00f000f005187812 */ /* 0x000fe200078ec0ff */
[----:B------:R-:W-:Y:S01]  /*27e0*/  FFMA.FTZ R29, R29, R20, R8 ;  /* 0x000000141d1d7223 */ /* 0x000fe20000010008 */
[----:B------:R-:W-:Y:S01]  /*27f0*/  SHF.R.U32.HI R5, RZ, 0x8, R5 ;  /* 0x00000008ff057819 */ /* 0x000fe20000011605 */
[----:B------:R-:W0:Y:S01]  /*2800*/  LDS.64 R8, [UR4+0x38] ;  /* 0x00003804ff087984 */ /* 0x000e220008000a00 */
[----:B------:R-:W-:Y:S01]  /*2810*/  FFMA.FTZ R27, R20, R27, R22 ;  /* 0x0000001b141b7223 */ /* 0x000fe20000010016 */
[----:B------:R-:W-:Y:S01]  /*2820*/  LOP3.LUT R35, R24, 0x64006400, RZ, 0xfc, !PT ;  /* 0x6400640018237812 */ /* 0x000fe200078efcff */
[----:B------:R-:W-:Y:S01]  /*2830*/  FFMA.FTZ R23, R20, R23, R26 ;  /* 0x0000001714177223 */ /* 0x000fe2000001001a */
[----:B------:R-:W-:Y:S01]  /*2840*/  LOP3.LUT R20, R4, 0xf000f0, RZ, 0xc0, !PT ;  /* 0x00f000f004147812 */ /* 0x000fe200078ec0ff */
[--C-:B------:R-:W-:Y:S01]  /*2850*/  HADD2.F32 R22, -RZ, R21.reuse.H0_H0 ;  /* 0x20000015ff167230 */ /* 0x100fe20000004100 */
[----:B------:R-:W-:Y:S01]  /*2860*/  LOP3.LUT R26, R6, 0xf000f0, RZ, 0xc0, !PT ;  /* 0x00f000f0061a7812 */ /* 0x000fe200078ec0ff */
[-C--:B------:R-:W-:Y:S01]  /*2870*/  HFMA2 R24, R35, R0.reuse.H0_H0, -72, -72 ;  /* 0xd480d48023187431 */ /* 0x080fe20000040000 */
[----:B------:R-:W-:Y:S01]  /*2880*/  LOP3.LUT R33, R20, 0x64006400, RZ, 0xfc, !PT ;  /* 0x6400640014217812 */ /* 0x000fe200078efcff */
[-C--:B------:R-:W-:Y:S01]  /*2890*/  HFMA2 R20, R37, R0.reuse.H0_H0, -72, -72 ;  /* 0xd480d48025147431 */ /* 0x080fe20000040000 */
[----:B------:R-:W-:Y:S01]  /*28a0*/  LOP3.LUT R35, R26, 0x64006400, RZ, 0xfc, !PT ;  /* 0x640064001a237812 */ /* 0x000fe200078efcff */
[----:B------:R-:W-:Y:S01]  /*28b0*/  HADD2.F32 R21, -RZ, R21.H1_H1 ;  /* 0x30000015ff157230 */ /* 0x000fe20000004100 */
[----:B------:R-:W-:Y:S01]  /*28c0*/  SHF.R.U32.HI R4, RZ, 0x8, R4 ;  /* 0x00000008ff047819 */ /* 0x000fe20000011604 */
[----:B------:R-:W-:Y:S01]  /*28d0*/  HFMA2 R26, R33, R0.H0_H0, -72, -72 ;  /* 0xd480d480211a7431 */ /* 0x000fe20000040000 */
[----:B------:R-:W-:Y:S01]  /*28e0*/  SHF.R.U32.HI R6, RZ, 0x8, R6 ;  /* 0x00000008ff067819 */ /* 0x000fe20000011606 */
[----:B------:R-:W-:-:S02]  /*28f0*/  HADD2.F32 R30, -RZ, R24.H0_H0 ;  /* 0x20000018ff1e7230 */ /* 0x000fc40000004100 */
[-C--:B------:R-:W-:Y:S02]  /*2900*/  HFMA2 R28, R35, R0.reuse.H0_H0, -72, -72 ;  /* 0xd480d480231c7431 */ /* 0x080fe40000040000 */
        /* <DEDUP_REMOVED lines=25> */
[----:B------:R-:W-:Y:S01]  /*2aa0*/  FFMA.FTZ R30, R21, R34, R24 ;  /* 0x00000022151e7223 */ /* 0x000fe20000010018 */
[----:B------:R-:W-:Y:S01]  /*2ab0*/  HADD2 R24, R29, -1032, -1032 ;  /* 0xe408e4081d187430 */ /* 0x000fe20000000000 */
[----:B------:R-:W-:Y:S01]  /*2ac0*/  FFMA.FTZ R26, R26, R21, R32 ;  /* 0x000000151a1a7223 */ /* 0x000fe20000010020 */
[----:B------:R-:W-:Y:S01]  /*2ad0*/  HADD2.F32 R32, -RZ, R20.H0_H0 ;  /* 0x20000014ff207230 */ /* 0x000fe20000004100 */
[----:B------:R-:W-:Y:S01]  /*2ae0*/  LOP3.LUT R4, R4, 0xf000f0, RZ, 0xc0, !PT ;  /* 0x00f000f004047812 */ /* 0x000fe200078ec0ff */
[----:B------:R-:W-:Y:S01]  /*2af0*/  HADD2 R21, R31, -1032, -1032 ;  /* 0xe408e4081f157430 */ /* 0x000fe20000000000 */
[----:B------:R-:W-:Y:S01]  /*2b00*/  FFMA.FTZ R33, R33, R27, R26 ;  /* 0x0000001b21217223 */ /* 0x000fe2000001001a */
[----:B------:R-:W-:Y:S01]  /*2b10*/  HADD2.F32 R26, -RZ, R24.H0_H0 ;  /* 0x20000018ff1a7230 */ /* 0x000fe20000004100 */
[C---:B------:R-:W-:Y:S01]  /*2b20*/  FFMA.FTZ R29, R27.reuse, R32, R22 ;  /* 0x000000201b1d7223 */ /* 0x040fe20000010016 */
[----:B------:R-:W-:Y:S01]  /*2b30*/  HADD2.F32 R28, -RZ, R28.H1_H1 ;  /* 0x3000001cff1c7230 */ /* 0x000fe20000004100 */
[----:B------:R-:W-:Y:S01]  /*2b40*/  LOP3.LUT R6, R6, 0xf000f0, RZ, 0xc0, !PT ;  /* 0x00f000f006067812 */ /* 0x000fe200078ec0ff */
[----:B------:R-:W-:Y:S01]  /*2b50*/  HADD2.F32 R32, -RZ, R21.H0_H0 ;  /* 0x20000015ff207230 */ /* 0x000fe20000004100 */
[----:B------:R-:W-:Y:S01]  /*2b60*/  FFMA.FTZ R31, R27, R26, R23 ;  /* 0x0000001a1b1f7223 */ /* 0x000fe20000010017 */
[----:B------:R-:W-:Y:S01]  /*2b70*/  HADD2.F32 R8, -RZ, R8.H1_H1 ;  /* 0x30000008ff087230 */ /* 0x000fe20000004100 */
[----:B------:R-:W-:Y:S01]  /*2b80*/  LOP3.LUT R7, R7, 0xf000f0, RZ, 0xc0, !PT ;  /* 0x00f000f007077812 */ /* 0x000fe200078ec0ff */
[----:B------:R-:W-:Y:S01]  /*2b90*/  HADD2.F32 R26, -RZ, R20.H1_H1 ;  /* 0x30000014ff1a7230 */ /* 0x000fe20000004100 */
[----:B------:R-:W-:Y:S01]  /*2ba0*/  LOP3.LUT R20, R5, 0xf000f0, RZ, 0xc0, !PT ;  /* 0x00f000f005147812 */ /* 0x000fe200078ec0ff */
        /* <DEDUP_REMOVED lines=9> */
[C---:B------:R-:W-:Y:S01]  /*2c40*/  FFMA.FTZ R29, R8.reuse, R26, R29 ;  /* 0x0000001a081d7223 */ /* 0x040fe2000001001d */
[-C--:B------:R-:W-:Y:S01]  /*2c50*/  HFMA2 R4, R35, R0.reuse.H0_H0, -72, -72 ;  /* 0xd480d48023047431 */ /* 0x080fe20000040000 */
[----:B------:R-:W-:Y:S01]  /*2c60*/  FFMA.FTZ R31, R8, R24, R31 ;  /* 0x00000018081f7223 */ /* 0x000fe2000001001f */
[----:B------:R-:W-:-:S02]  /*2c70*/  HFMA2 R28, R7, R0.H0_H0, -72, -72 ;  /* 0xd480d480071c7431 */ /* 0x000fc40000040000 */
[----:B------:R-:W-:Y:S02]  /*2c80*/  HADD2.F32 R26, -RZ, R21.H1_H1 ;  /* 0x30000015ff1a7230 */ /* 0x000fe40000004100 */
[----:B------:R-:W-:Y:S02]  /*2c90*/  HADD2.F32 R22, -RZ, R9.H0_H0 ;  /* 0x20000009ff167230 */ /* 0x000fe40000004100 */
[----:B------:R-:W-:Y:S01]  /*2ca0*/  HADD2.F32 R20, -RZ, R6.H0_H0 ;  /* 0x20000006ff147230 */ /* 0x000fe20000004100 */
[----:B------:R-:W-:Y:S01]  /*2cb0*/  FFMA.FTZ R23, R8, R26, R23 ;  /* 0x0000001a08177223 */ /* 0x000fe20000010017 */
        /* <DEDUP_REMOVED lines=28> */
.L_x_3163:
[----:B------:R-:W-:Y:S01]  /*2e80*/  IADD3 R11, R11, 0x20, RZ ;  /* 0x000000200b0b7810 */ /* 0x000fe20007ffe0ff */
[----:B------:R-:W-:Y:S01]  /*2e90*/  UIADD3 UR4, UR4, 0x40, URZ ;  /* 0x0000004004047890 */ /* 0x000fe2000fffe03f */
[----:B------:R-:W-:Y:S02]  /*2ea0*/  LEA R2, P2, R25, R2, 0x4 ;  /* 0x0000000219027211 */ /* 0x000fe400078420ff */
[C---:B------:R-:W-:Y:S02]  /*2eb0*/  ISETP.GE.AND P0, PT, R11.reuse, c[0x0][0x1b4], PT ;  /* 0x00006d000b007a0c */ /* 0x040fe40003f06270 */
[----:B------:R-:W-:Y:S01]  /*2ec0*/  ISETP.LT.AND P3, PT, R11, R12, PT ;  /* 0x0000000c0b00720c */ /* 0x000fe20003f61270 */
[----:B------:R-:W-:-:S12]  /*2ed0*/  IMAD.X R3, R3, 0x1, R19, P2 ;  /* 0x0000000103037824 */ /* 0x000fd800010e0613 */
[----:B------:R-:W-:Y:S05]  /*2ee0*/  @!P0 BRA P3, `(.L_x_3167) ;  /* 0xffffdc1000008947 */ /* 0x000fea000183ffff */
.L_x_3162:
        /* <DEDUP_REMOVED lines=17> */
.L_x_3171:
[----:B------:R-:W0:Y:S02]  /*3000*/  LDS R4, [R0] ;  /* 0x0000000000047984 */ /* 0x000e240000000800 */
[----:B0-----:R-:W-:-:S10]  /*3010*/  HFMA2.MMA R5, R4, 1, 1, R7 ;  /* 0x3c003c0004057835 */ /* 0x001fd40000000007 */
[----:B------:R-:W0:Y:S02]  /*3020*/  ATOMS.CAST.SPIN R5, [R0], R4, R5 ;  /* 0x000000040005738d */ /* 0x000e240001800005 */
[----:B0-----:R-:W-:-:S13]  /*3030*/  ISETP.EQ.U32.AND P0, PT, R5, 0x1, PT ;  /* 0x000000010500780c */ /* 0x001fda0003f02070 */
[----:B------:R-:W-:Y:S05]  /*3040*/  @!P0 BRA `(.L_x_3171) ;  /* 0xffffffb000008947 */ /* 0x000fea000383ffff */
[----:B------:R-:W-:Y:S05]  /*3050*/  BRA `(.L_x_3169) ;  /* 0x0000003000007947 */ /* 0x000fea0003800000 */
.L_x_3170:
[----:B------:R-:W2:Y:S02]  /*3060*/  LD.E R0, [R2.64] ;  /* 0x0000000602007980 */ /* 0x000ea4000c101900 */
[----:B--2---:R-:W-:-:S05]  /*3070*/  IMAD.IADD R5, R7, 0x1, R0 ;  /* 0x0000000107057824 */ /* 0x004fca00078e0200 */
[----:B------:R0:W-:Y:S02]  /*3080*/  ST.E [R2.64], R5 ;  /* 0x0000000502007985 */ /* 0x0001e4000c101906 */
.L_x_3169:
[----:B------:R-:W-:Y:S05]  /*3090*/  BSYNC B0 ;  /* 0x0000000000007941 */ /* 0x000fea0003800000 */
.L_x_3168:
[----:B------:R-:W2:Y:S02]  /*30a0*/  ATOM.E.ADD.F16x2.RN.STRONG.GPU P0, RZ, [R2.64+0x4], R13 ;  /* 0x0000040d02ff798a */ /* 0x000ea4000810e9c6 */
[----:B--2---:R-:W-:Y:S05]  /*30b0*/  @P0 EXIT ;  /* 0x000000000000094d */ /* 0x004fea0003800000 */
[----:B------:R-:W1:Y:S02]  /*30c0*/  QSPC.E.S P0, RZ, [R2+0x4] ;  /* 0x0000040002ff73aa */ /* 0x000e640000000500 */
[----:B-1----:R-:W-:Y:S05]  /*30d0*/  @!P0 BRA `(.L_x_3172) ;  /* 0x0000008000008947 */ /* 0x002fea0003800000 */
[----:B0-----:R-:W-:-:S04]  /*30e0*/  IADD3 R2, R2, 0x4, RZ ;  /* 0x0000000402027810 */ /* 0x001fc80007ffe0ff */
[----:B------:R-:W-:-:S05]  /*30f0*/  LOP3.LUT R2, R2, 0xffffff, RZ, 0xc0, !PT ;  /* 0x00ffffff02027812 */ /* 0x000fca00078ec0ff */
.L_x_3173:
[----:B------:R-:W0:Y:S02]  /*3100*/  LDS R4, [R2] ;  /* 0x0000000002047984 */ /* 0x000e240000000800 */
[----:B0-----:R-:W-:-:S06]  /*3110*/  HADD2 R5, R4, R13 ;  /* 0x0000000d04057230 */ /* 0x001fcc0000000000 */
[----:B------:R-:W0:Y:S02]  /*3120*/  ATOMS.CAST.SPIN R5, [R2], R4, R5 ;  /* 0x000000040205738d */ /* 0x000e240001800005 */
[----:B0-----:R-:W-:-:S13]  /*3130*/  ISETP.EQ.U32.AND P0, PT, R5, 0x1, PT ;  /* 0x000000010500780c */ /* 0x001fda0003f02070 */
[----:B------:R-:W-:Y:S05]  /*3140*/  @!P0 BRA `(.L_x_3173) ;  /* 0xffffffb000008947 */ /* 0x000fea000383ffff */
[----:B------:R-:W-:Y:S05]  /*3150*/  EXIT ;  /* 0x000000000000794d */ /* 0x000fea0003800000 */
.L_x_3172:
[----:B------:R-:W2:Y:S02]  /*3160*/  LD.E R0, [R2.64+0x4] ;  /* 0x0000040602007980 */ /* 0x000ea4000c101900 */
[----:B0-2---:R-:W-:-:S05]  /*3170*/  IMAD.IADD R5, R13, 0x1, R0 ;  /* 0x000000010d057824 */ /* 0x005fca00078e0200 */
[----:B------:R-:W-:Y:S01]  /*3180*/  ST.E [R2.64+0x4], R5 ;  /* 0x0000040502007985 */ /* 0x000fe2000c101906 */
[----:B------:R-:W-:Y:S05]  /*3190*/  EXIT ;  /* 0x000000000000794d */ /* 0x000fea0003800000 */
.L_x_3174:
        /* <DEDUP_REMOVED lines=14> */
.L_x_3334:


//--------------------- .text._Z23gemm_half_q_half_kernelILi1ELi12ELb1ELb1ELi32EEvPK6__halfPKjS4_S2_PS0_iiiiPKtS7_iiiiiibS2_i --------------------------
	.section	.text._Z23gemm_half_q_half_kernelILi1ELi12ELb1ELb1ELi32EEvPK6__halfPKjS4_S2_PS0_iiiiPKtS7_iiiiiibS2_i,"ax",@progbits
	.sectioninfo	@"SHI_REGISTERS=48"
	.align	128
        .global         _Z23gemm_half_q_half_kernelILi1ELi12ELb1ELb1ELi32EEvPK6__halfPKjS4_S2_PS0_iiiiPKtS7_iiiiiibS2_i
        .type           _Z23gemm_half_q_half_kernelILi1ELi12ELb1ELb1ELi32EEvPK6__halfPKjS4_S2_PS0_iiiiPKtS7_iiiiiibS2_i,@function
        .size           _Z23gemm_half_q_half_kernelILi1ELi12ELb1ELb1ELi32EEvPK6__halfPKjS4_S2_PS0_iiiiPKtS7_iiiiiibS2_i,(.L_x_3335 - _Z23gemm_half_q_half_kernelILi1ELi12ELb1ELb1ELi32EEvPK6__halfPKjS4_S2_PS0_iiiiPKtS7_iiiiiibS2_i)
        .other          _Z23gemm_half_q_half_kernelILi1ELi12ELb1ELb1ELi32EEvPK6__halfPKjS4_S2_PS0_iiiiPKtS7_iiiiiibS2_i,@"STO_CUDA_ENTRY STV_DEFAULT"
_Z23gemm_half_q_half_kernelILi1ELi12ELb1ELb1ELi32EEvPK6__halfPKjS4_S2_PS0_iiiiPKtS7_iiiiiibS2_i:
.text._Z23gemm_half_q_half_kernelILi1ELi12ELb1ELb1ELi32EEvPK6__halfPKjS4_S2_PS0_iiiiPKtS7_iiiiiibS2_i:
        /* <DEDUP_REMOVED lines=39> */
[----:B------:R-:W-:-:S03]  /*0270*/  @P1 LEA.HI.X R13, R13, c[0x0][0x164], R6, 0x1, P3 ;  /* 0x000059000d0d1a11 */ /* 0x000fc600018f0c06 */
[----:B------:R-:W2:Y:S04]  /*0280*/  @!P1 LDG.E.U16.CONSTANT R14, [R14.64] ;  /* 0x000000060e0e9981 */ /* 0x000ea8000c1e9500 */
[----:B------:R-:W3:Y:S01]  /*0290*/  @P1 LDG.E.U16.CONSTANT R12, [R12.64] ;  /* 0x000000060c0c1981 */ /* 0x000ee2000c1e9500 */
[----:B------:R-:W-:-:S05]  /*02a0*/  IMAD.SHL.U32 R3, R4, 0x2, RZ ;  /* 0x0000000204037824 */ /* 0x000fca00078e00ff */
[----:B---3--:R0:W-:Y:S04]  /*02b0*/  @P1 STS.U16 [R3], R12 ;  /* 0x0000000c03001388 */ /* 0x0081e80000000400 */
[----:B--2---:R0:W-:Y:S02]  /*02c0*/  @!P1 STS.U16 [R3], R14 ;  /* 0x0000000e03009388 */ /* 0x0041e40000000400 */
.L_x_3176:
[----:B------:R-:W-:Y:S05]  /*02d0*/  BSYNC B0 ;  /* 0x0000000000007941 */ /* 0x000fea0003800000 */
.L_x_3175:
[----:B------:R-:W-:Y:S05]  /*02e0*/  @P2 EXIT ;  /* 0x000000000000294d */ /* 0x000fea0003800000 */
[C---:B------:R-:W-:Y:S01]  /*02f0*/  ISETP.GT.AND P4, PT, R9.reuse, c[0x0][0x1a8], PT ;  /* 0x00006a0009007a0c */ /* 0x040fe20003f84270 */
[----:B------:R-:W1:Y:S01]  /*0300*/  LDC.S8 R17, c[0x0][0x1c0] ;  /* 0x00007000ff117b82 */ /* 0x000e620000000200 */
[C---:B------:R-:W-:Y:S02]  /*0310*/  ISETP.GT.AND P6, PT, R9.reuse, c[0x0][0x1ac], PT ;  /* 0x00006b0009007a0c */ /* 0x040fe40003fc4270 */
[C---:B------:R-:W-:Y:S02]  /*0320*/  ISETP.GT.AND P5, PT, R9.reuse, c[0x0][0x1b0], PT ;  /* 0x00006c0009007a0c */ /* 0x040fe40003fa4270 */
[----:B------:R-:W-:-:S02]  /*0330*/  IMNMX R6, R9, c[0x0][0x1a8], PT ;  /* 0x00006a0009067a17 */ /* 0x000fc40003800200 */
[C---:B------:R-:W-:Y:S02]  /*0340*/  ISETP.GT.AND P2, PT, R9.reuse, c[0x0][0x1b4], PT ;  /* 0x00006d0009007a0c */ /* 0x040fe40003f44270 */
[C---:B------:R-:W-:Y:S02]  /*0350*/  ISETP.GT.AND P3, PT, R9.reuse, c[0x0][0x1b8], PT ;  /* 0x00006e0009007a0c */ /* 0x040fe40003f64270 */
[----:B------:R-:W-:Y:S02]  /*0360*/  SHF.R.S32.HI R11, RZ, 0x1f, R6 ;  /* 0x0000001fff0b7819 */ /* 0x000fe40000011406 */
[C---:B0-----:R-:W-:Y:S02]  /*0370*/  @P4 IMNMX R3, R9.reuse, c[0x0][0x1ac], PT ;  /* 0x00006b0009034a17 */ /* 0x041fe40003800200 */
        /* <DEDUP_REMOVED lines=15> */
[----:B-1----:R-:W-:Y:S02]  /*0470*/  ISETP.NE.AND P1, PT, R17, RZ, PT ;  /* 0x000000ff1100720c */ /* 0x002fe40003f25270 */
[----:B------:R-:W-:Y:S02]  /*0480*/  @P2 SHF.R.S32.HI R13, RZ, 0x1f, R10 ;  /* 0x0000001fff0d2819 */ /* 0x000fe4000001140a */
[----:B------:R-:W-:Y:S02]  /*0490*/  @P3 SHF.R.S32.HI R15, RZ, 0x1f, R12 ;  /* 0x0000001fff0f3819 */ /* 0x000fe4000001140c */
[----:B------:R-:W-:Y:S01]  /*04a0*/  @P5 LEA.HI R11, R3, R4, RZ, 0x5 ;  /* 0x00000004030b5211 */ /* 0x000fe200078f28ff */
[----:B------:R-:W-:Y:S01]  /*04b0*/  IMAD.MOV.U32 R4, RZ, RZ, RZ ;  /* 0x000000ffff047224 */ /* 0x000fe200078e00ff */
[----:B------:R-:W-:Y:S01]  /*04c0*/  @P4 SHF.R.S32.HI R6, RZ, 0x5, R6 ;  /* 0x00000005ff064819 */ /* 0x000fe20000011406 */
[----:B------:R-:W-:Y:S01]  /*04d0*/  IMAD.MOV.U32 R3, RZ, RZ, RZ ;  /* 0x000000ffff037224 */ /* 0x000fe200078e00ff */
[----:B------:R-:W-:-:S02]  /*04e0*/  ISETP.NE.OR P1, PT, R5, RZ, !P1 ;  /* 0x000000ff0500720c */ /* 0x000fc40004f25670 */
[----:B------:R-:W-:Y:S01]  /*04f0*/  @P2 LEA.HI R13, R13, R10, RZ, 0x5 ;  /* 0x0000000a0d0d2211 */ /* 0x000fe200078f28ff */
[----:B------:R-:W-:Y:S01]  /*0500*/  @P4 IMAD R4, R6, 0x6, RZ ;  /* 0x0000000606044824 */ /* 0x000fe200078e02ff */
[----:B------:R-:W-:Y:S01]  /*0510*/  @P3 LEA.HI R15, R15, R12, RZ, 0x5 ;  /* 0x0000000c0f0f3211 */ /* 0x000fe200078f28ff */
[----:B------:R-:W-:Y:S01]  /*0520*/  IMAD.MOV.U32 R10, RZ, RZ, RZ ;  /* 0x000000ffff0a7224 */ /* 0x000fe200078e00ff */
[----:B------:R-:W-:Y:S01]  /*0530*/  @P6 SHF.R.S32.HI R8, RZ, 0x5, R8 ;  /* 0x00000005ff086819 */ /* 0x000fe20000011408 */
[----:B------:R-:W-:Y:S01]  /*0540*/  IMAD.MOV.U32 R6, RZ, RZ, RZ ;  /* 0x000000ffff067224 */ /* 0x000fe200078e00ff */
[----:B------:R-:W-:Y:S02]  /*0550*/  @P5 SHF.R.S32.HI R11, RZ, 0x5, R11 ;  /* 0x00000005ff0b5819 */ /* 0x000fe4000001140b */
[----:B------:R-:W-:Y:S01]  /*0560*/  SHF.R.S32.HI R17, RZ, 0x5, R14 ;  /* 0x00000005ff117819 */ /* 0x000fe2000001140e */
[----:B------:R-:W-:Y:S01]  /*0570*/  @P6 IMAD R3, R8, 0x5, RZ ;  /* 0x0000000508036824 */ /* 0x000fe200078e02ff */
[----:B------:R-:W-:Y:S01]  /*0580*/  ISETP.LT.OR P1, PT, R16, 0x1, P1 ;  /* 0x000000011000780c */ /* 0x000fe20000f21670 */
[----:B------:R-:W-:Y:S01]  /*0590*/  @P5 IMAD.SHL.U32 R10, R11, 0x4, RZ ;  /* 0x000000040b0a5824 */ /* 0x000fe200078e00ff */
[----:B------:R-:W-:Y:S01]  /*05a0*/  @P2 SHF.R.S32.HI R13, RZ, 0x5, R13 ;  /* 0x00000005ff0d2819 */ /* 0x000fe2000001140d */
[----:B------:R-:W-:Y:S01]  /*05b0*/  IMAD R4, R17, 0x8, R4 ;  /* 0x0000000811047824 */ /* 0x000fe200078e0204 */
[----:B------:R-:W-:Y:S01]  /*05c0*/  @P3 SHF.R.S32.HI R15, RZ, 0x5, R15 ;  /* 0x00000005ff0f3819 */ /* 0x000fe2000001140f */
[----:B------:R-:W-:Y:S01]  /*05d0*/  IMAD.MOV.U32 R11, RZ, RZ, RZ ;  /* 0x000000ffff0b7224 */ /* 0x000fe200078e00ff */
[----:B------:R-:W-:Y:S01]  /*05e0*/  ISETP.GE.AND P5, PT, R9, R20, PT ;  /* 0x000000140900720c */ /* 0x000fe20003fa6270 */
[----:B------:R-:W-:Y:S01]  /*05f0*/  @P2 IMAD R6, R13, 0x3, RZ ;  /* 0x000000030d062824 */ /* 0x000fe200078e02ff */
[----:B------:R-:W-:Y:S01]  /*0600*/  IADD3 R3, R10, R4, R3 ;  /* 0x000000040a037210 */ /* 0x000fe20007ffe003 */
[----:B------:R-:W-:Y:S01]  /*0610*/  @P3 IMAD.SHL.U32 R11, R15, 0x2, RZ ;  /* 0x000000020f0b3824 */ /* 0x000fe200078e00ff */
[----:B------:R-:W-:-:S02]  /*0620*/  SHF.R.S32.HI R13, RZ, 0x1f, R7 ;  /* 0x0000001fff0d7819 */ /* 0x000fc40000011407 */
[----:B------:R-:W-:Y:S01]  /*0630*/  ISETP.GE.OR P2, PT, R9, c[0x0][0x1b4], P5 ;  /* 0x00006d0009007a0c */ /* 0x000fe20002f46670 */
[----:B------:R-:W-:Y:S01]  /*0640*/  @!P1 IMAD R10, R2, c[0x0][0x18c], R7 ;  /* 0x00006300020a9a24 */ /* 0x000fe200078e0207 */
[----:B------:R-:W-:Y:S01]  /*0650*/  IADD3 R3, R11, R3, R6 ;  /* 0x000000030b037210 */ /* 0x000fe20007ffe006 */
[----:B------:R-:W-:-:S04]  /*0660*/  @!P1 IMAD.MOV.U32 R11, RZ, RZ, 0x2 ;  /* 0x00000002ff0b9424 */ /* 0x000fc800078e00ff */
        /* <DEDUP_REMOVED lines=14> */
[----:B------:R-:W-:Y:S01]  /*0750*/  IMAD.MOV.U32 R11, RZ, RZ, R9 ;  /* 0x000000ffff0b7224 */ /* 0x000fe200078e0009 */
[----:B------:R-:W-:Y:S01]  /*0760*/  LEA.HI R10, R10, R7, RZ, 0x3 ;  /* 0x000000070a0a7211 */ /* 0x000fe200078f18ff */
[----:B------:R-:W-:Y:S01]  /*0770*/  IMAD.MOV.U32 R7, RZ, RZ, RZ ;  /* 0x000000ffff077224 */ /* 0x000fe200078e00ff */
[----:B------:R-:W-:Y:S02]  /*0780*/  LOP3.LUT R8, R8, 0x10, RZ, 0xc0, !PT ;  /* 0x0000001008087812 */ /* 0x000fe400078ec0ff */
[----:B------:R-:W-:Y:S02]  /*0790*/  SHF.R.S32.HI R10, RZ, 0x3, R10 ;  /* 0x00000003ff0a7819 */ /* 0x000fe4000001140a */
.L_x_3178:
        /* <DEDUP_REMOVED lines=15> */
[--C-:B------:R-:W-:Y:S02]  /*0890*/  SHF.R.U32.HI R21, RZ, 0x4, R18.reuse ;  /* 0x00000004ff157819 */ /* 0x100fe40000011612 */
[----:B------:R-:W-:Y:S02]  /*08a0*/  LOP3.LUT R19, R18, 0xf, RZ, 0xc0, !PT ;  /* 0x0000000f12137812 */ /* 0x000fe400078ec0ff */
        /* <DEDUP_REMOVED lines=24> */
.L_x_3177:
[----:B0-----:R-:W-:Y:S01]  /*0a30*/  UMOV UR4, URZ ;  /* 0x0000003f00047c82 */ /* 0x001fe20008000000 */
[----:B------:R-:W-:Y:S02]  /*0a40*/  LEA.HI.X R3, R3, c[0x0][0x16c], R4, 0x2, P4 ;  /* 0x00005b0003037a11 */ /* 0x000fe400020f1404 */
[----:B------:R-:W-:Y:S02]  /*0a50*/  PRMT R26, RZ, 0x5410, RZ ;  /* 0x00005410ff1a7816 */ /* 0x000fe400000000ff */
[----:B------:R-:W-:Y:S01]  /*0a60*/  PRMT R25, RZ, 0x5410, RZ ;  /* 0x00005410ff197816 */ /* 0x000fe200000000ff */
[----:B------:R-:W-:Y:S05]  /*0a70*/  @P2 BRA `(.L_x_3179) ;  /* 0x0000249000002947 */ /* 0x000fea0003800000 */
[----:B------:R-:W-:Y:S01]  /*0a80*/  IMAD.MOV.U32 R17, RZ, RZ, c[0x0][0x18c] ;  /* 0x00006300ff117624 */ /* 0x000fe200078e00ff */
[----:B------:R-:W-:Y:S01]  /*0a90*/  HADD2.F32 R16, -RZ, R21.H0_H0 ;  /* 0x20000015ff107230 */ /* 0x000fe20000004100 */
[----:B------:R-:W-:Y:S01]  /*0aa0*/  PRMT R25, RZ, 0x5410, RZ ;  /* 0x00005410ff197816 */ /* 0x000fe200000000ff */
[----:B------:R-:W-:Y:S01]  /*0ab0*/  HADD2.F32 R18, -RZ, R22.H0_H0 ;  /* 0x20000016ff127230 */ /* 0x000fe20000004100 */
[----:B------:R-:W-:Y:S01]  /*0ac0*/  PRMT R26, RZ, 0x5410, RZ ;  /* 0x00005410ff1a7816 */ /* 0x000fe200000000ff */
[----:B------:R-:W-:Y:S01]  /*0ad0*/  HADD2.F32 R19, -RZ, R23.H0_H0 ;  /* 0x20000017ff137230 */ /* 0x000fe20000004100 */
[----:B------:R-:W-:Y:S01]  /*0ae0*/  SHF.R.S32.HI R4, RZ, 0x1f, R17 ;  /* 0x0000001fff047819 */ /* 0x000fe20000011411 */
[----:B------:R-:W-:Y:S01]  /*0af0*/  HADD2.F32 R27, -RZ, R24.H0_H0 ;  /* 0x20000018ff1b7230 */ /* 0x000fe20000004100 */
[----:B------:R-:W-:-:S02]  /*0b00*/  UMOV UR4, URZ ;  /* 0x0000003f00047c82 */ /* 0x000fc40008000000 */
[----:B------:R-:W-:Y:S02]  /*0b10*/  SHF.L.U64.HI R29, R17, 0x4, R4 ;  /* 0x00000004111d7819 */ /* 0x000fe40000010204 */
.L_x_3184:
[----:B------:R-:W-:Y:S05]  /*0b20*/  @!P0 BRA `(.L_x_3180) ;  /* 0x0000237000008947 */ /* 0x000fea0003800000 */
[----:B------:R-:W-:Y:S01]  /*0b30*/  PRMT R4, R0, 0x9910, RZ ;  /* 0x0000991000047816 */ /* 0x000fe200000000ff */
[----:B------:R-:W-:Y:S02]  /*0b40*/  IMAD.MOV.U32 R17, RZ, RZ, c[0x0][0x18c] ;  /* 0x00006300ff117624 */ /* 0x000fe400078e00ff */
        /* <DEDUP_REMOVED lines=29> */
[----:B------:R-:W0:Y:S01]  /*0d20*/  LDS.64 R4, [UR4+0x8] ;  /* 0x00000804ff047984 */ /* 0x000e220008000a00 */
[----:B------:R-:W-:Y:S01]  /*0d30*/  HADD2.F32 R43, -RZ, R37.H1_H1 ;  /* 0x30000025ff2b7230 */ /* 0x000fe20000004100 */
[----:B------:R-:W-:Y:S01]  /*0d40*/  LOP3.LUT R33, R33, 0x64006400, RZ, 0xfc, !PT ;  /* 0x6400640021217812 */ /* 0x000fe200078efcff */
[----:B------:R-:W-:Y:S01]  /*0d50*/  HADD2.F32 R37, -RZ, R40.H0_H0 ;  /* 0x20000028ff257230 */ /* 0x000fe20000004100 */
[----:B------:R-:W-:Y:S01]  /*0d60*/  LOP3.LUT R34, R7, 0xf000f0, RZ, 0xc0, !PT ;  /* 0x00f000f007227812 */ /* 0x000fe200078ec0ff */
[----:B------:R-:W-:Y:S01]  /*0d70*/  HADD2.F32 R44, -RZ, R36.H0_H0 ;  /* 0x20000024ff2c7230 */ /* 0x000fe20000004100 */
[----:B------:R-:W-:Y:S01]  /*0d80*/  FFMA.FTZ R42, R42, R41, RZ ;  /* 0x000000292a2a7223 */ /* 0x000fe200000100ff */
[----:B------:R-:W-:Y:S01]  /*0d90*/  HADD2.F32 R40, -RZ, R40.H1_H1 ;  /* 0x30000028ff287230 */ /* 0x000fe20000004100 */
[C---:B------:R-:W-:Y:S01]  /*0da0*/  FFMA.FTZ R37, R41.reuse, R37, RZ ;  /* 0x0000002529257223 */ /* 0x040fe200000100ff */
[--C-:B------:R-:W-:Y:S01]  /*0db0*/  HADD2.F32 R38, -RZ, R35.reuse.H0_H0 ;  /* 0x20000023ff267230 */ /* 0x100fe20000004100 */
[C---:B------:R-:W-:Y:S01]  /*0dc0*/  FFMA.FTZ R39, R41.reuse, R44, RZ ;  /* 0x0000002c29277223 */ /* 0x040fe200000100ff */
[----:B------:R-:W-:Y:S01]  /*0dd0*/  HADD2.F32 R36, -RZ, R36.H1_H1 ;  /* 0x30000024ff247230 */ /* 0x000fe20000004100 */
[----:B------:R-:W-:Y:S01]  /*0de0*/  LOP3.LUT R34, R34, 0x64006400, RZ, 0xfc, !PT ;  /* 0x6400640022227812 */ /* 0x000fe200078efcff */
[-C--:B------:R-:W-:Y:S01]  /*0df0*/  HFMA2 R45, R45, R8.reuse.H0_H0, -72, -72 ;  /* 0xd480d4802d2d7431 */ /* 0x080fe20000040008 */
[C---:B------:R-:W-:Y:S01]  /*0e00*/  FFMA.FTZ R37, R12.reuse, R40, R37 ;  /* 0x000000280c257223 */ /* 0x040fe20000010025 */
[-C--:B------:R-:W-:Y:S01]  /*0e10*/  HFMA2 R31, R31, R8.reuse.H0_H0, -72, -72 ;  /* 0xd480d4801f1f7431 */ /* 0x080fe20000040008 */
[----:B------:R-:W-:Y:S01]  /*0e20*/  FFMA.FTZ R41, R41, R38, RZ ;  /* 0x0000002629297223 */ /* 0x000fe200000100ff */
[-C--:B------:R-:W-:Y:S01]  /*0e30*/  HFMA2 R33, R33, R8.reuse.H0_H0, -72, -72 ;  /* 0xd480d48021217431 */ /* 0x080fe20000040008 */
[C---:B------:R-:W-:Y:S01]  /*0e40*/  FFMA.FTZ R39, R12.reuse, R36, R39 ;  /* 0x000000240c277223 */ /* 0x040fe20000010027 */
[----:B------:R-:W-:Y:S01]  /*0e50*/  HADD2.F32 R40, -RZ, R35.H1_H1 ;  /* 0x30000023ff287230 */ /* 0x000fe20000004100 */
[----:B------:R-:W-:Y:S01]  /*0e60*/  FFMA.FTZ R43, R43, R12, R42 ;  /* 0x0000000c2b2b7223 */ /* 0x000fe2000001002a */
[----:B------:R-:W-:Y:S01]  /*0e70*/  HADD2.F32 R38, -RZ, R13.H0_H0 ;  /* 0x2000000dff267230 */ /* 0x000fe20000004100 */
[----:B------:R-:W-:Y:S01]  /*0e80*/  SHF.R.U32.HI R7, RZ, 0x8, R7 ;  /* 0x00000008ff077819 */ /* 0x000fe20000011607 */
[----:B------:R-:W-:Y:S01]  /*0e90*/  HADD2.F32 R36, -RZ, R45.H0_H0 ;  /* 0x2000002dff247230 */ /* 0x000fe20000004100 */
[----:B------:R-:W-:Y:S01]  /*0ea0*/  FFMA.FTZ R41, R12, R40, R41 ;  /* 0x000000280c297223 */ /* 0x000fe20000010029 */
[----:B------:R-:W-:Y:S01]  /*0eb0*/  HADD2.F32 R35, -RZ, R31.H0_H0 ;  /* 0x2000001fff237230 */ /* 0x000fe20000004100 */
[----:B------:R-:W-:Y:S01]  /*0ec0*/  SHF.R.U32.HI R6, RZ, 0x8, R6 ;  /* 0x00000008ff067819 */ /* 0x000fe20000011606 */
[----:B------:R-:W-:Y:S01]  /*0ed0*/  HADD2.F32 R28, -RZ, R33.H0_H0 ;  /* 0x20000021ff1c7230 */ /* 0x000fe20000004100 */
[----:B------:R-:W-:Y:S01]  /*0ee0*/  FFMA.FTZ R12, R36, R38, R43 ;  /* 0x00000026240c7223 */ /* 0x000fe2000001002b */
[----:B------:R-:W-:Y:S01]  /*0ef0*/  HFMA2 R34, R34, R8.H0_H0, -72, -72 ;  /* 0xd480d48022227431 */ /* 0x000fe20000040008 */
[C---:B------:R-:W-:Y:S01]  /*0f00*/  FFMA.FTZ R36, R38.reuse, R35, R37 ;  /* 0x0000002326247223 */ /* 0x040fe20000010025 */
[----:B------:R-:W-:Y:S01]  /*0f10*/  HADD2.F32 R13, -RZ, R13.H1_H1 ;  /* 0x3000000dff0d7230 */ /* 0x000fe20000004100 */
[----:B------:R-:W-:Y:S01]  /*0f20*/  FFMA.FTZ R40, R38, R28, R39 ;  /* 0x0000001c26287223 */ /* 0x000fe20000010027 */
[----:B------:R-:W-:Y:S01]  /*0f30*/  HADD2.F32 R28, -RZ, R45.H1_H1 ;  /* 0x3000002dff1c7230 */ /* 0x000fe20000004100 */
[----:B------:R-:W-:Y:S01]  /*0f40*/  LOP3.LUT R39, R7, 0xf000f, RZ, 0xc0, !PT ;  /* 0x000f000f07277812 */ /* 0x000fe200078ec0ff */
[----:B------:R-:W-:-:S02]  /*0f50*/  HADD2.F32 R35, -RZ, R34.H0_H0 ;  /* 0x20000022ff237230 */ /* 0x000fc40000004100 */
        /* <DEDUP_REMOVED lines=24> */
[----:B------:R-:W-:-:S02]  /*10e0*/  HADD2.F32 R39, -RZ, R38.H0_H0 ;  /* 0x20000026ff277230 */ /* 0x000fc40000004100 */
[----:B------:R-:W-:Y:S01]  /*10f0*/  HADD2 R37, R37, -1032, -1032 ;  /* 0xe408e40825257430 */ /* 0x000fe20000000000 */
[----:B------:R-:W-:Y:S01]  /*1100*/  LOP3.LUT R43, R6, 0x64006400, RZ, 0xfc, !PT ;  /* 0x64006400062b7812 */ /* 0x000fe200078efcff */
[----:B------:R-:W-:Y:S01]  /*1110*/  HADD2.F32 R42, -RZ, R36.H0_H0 ;  /* 0x20000024ff2a7230 */ /* 0x000fe20000004100 */
        /* <DEDUP_REMOVED lines=13> */
[----:B------:R-:W-:Y:S01]  /*11f0*/  HFMA2 R28, R37, R8.H0_H0, -72, -72 ;  /* 0xd480d480251c7431 */ /* 0x000fe20000040008 */
[----:B------:R-:W-:Y:S01]  /*1200*/  LOP3.LUT R37, R30, 0x64006400, RZ, 0xfc, !PT ;  /* 0x640064001e257812 */ /* 0x000fe200078efcff */
[----:B------:R-:W-:-:S02]  /*1210*/  HADD2.F32 R36, -RZ, R36.H1_H1 ;  /* 0x30000024ff247230 */ /* 0x000fc40000004100 */
[-C--:B------:R-:W-:Y:S02]  /*1220*/  HFMA2 R7, R41, R8.reuse.H0_H0, -72, -72 ;  /* 0xd480d48029077431 */ /* 0x080fe40000040008 */
[----:B------:R-:W-:Y:S01]  /*1230*/  HADD2.F32 R34, -RZ, R13.H1_H1 ;  /* 0x3000000dff227230 */ /* 0x000fe20000004100 */
[C---:B------:R-:W-:Y:S01]  /*1240*/  FFMA.FTZ R39, R4.reuse, R36, R39 ;  /* 0x0000002404277223 */ /* 0x040fe20000010027 */
[----:B------:R-:W-:Y:S02]  /*1250*/  HADD2.F32 R13, -RZ, R28.H0_H0 ;  /* 0x2000001cff0d7230 */ /* 0x000fe40000004100 */
[-C--:B------:R-:W-:Y:S01]  /*1260*/  HFMA2 R6, R43, R8.reuse.H0_H0, -72, -72 ;  /* 0xd480d4802b067431 */ /* 0x080fe20000040008 */
[----:B------:R-:W-:Y:S01]  /*1270*/  FFMA.FTZ R35, R4, R34, R35 ;  /* 0x0000002204237223 */ /* 0x000fe20000010023 */
[----:B------:R-:W-:Y:S01]  /*1280*/  HFMA2 R37, R37, R8.H0_H0, -72, -72 ;  /* 0xd480d48025257431 */ /* 0x000fe20000040008 */
[----:B------:R-:W-:Y:S01]  /*1290*/  FFMA.FTZ R13, R13, R12, R31 ;  /* 0x0000000c0d0d7223 */ /* 0x000fe2000001001f */
[----:B------:R-:W-:-:S02]  /*12a0*/  HADD2.F32 R30, -RZ, R7.H0_H0 ;  /* 0x20000007ff1e7230 */ /* 0x000fc40000004100 */
[----:B------:R-:W-:Y:S02]  /*12b0*/  HADD2.F32 R32, -RZ, R6.H0_H0 ;  /* 0x20000006ff207230 */ /* 0x000fe40000004100 */
        /* <DEDUP_REMOVED lines=25> */
.L_x_3181:
        /* <DEDUP_REMOVED lines=26> */
[----:B------:R-:W-:Y:S01]  /*15f0*/  HADD2.F32 R42, -RZ, R39.H0_H0 ;  /* 0x20000027ff2a7230 */ /* 0x000fe20000004100 */
        /* <DEDUP_REMOVED lines=12> */
[----:B------:R-:W-:Y:S01]  /*16c0*/  FFMA.FTZ R36, R41, R12, R42 ;  /* 0x0000000c29247223 */ /* 0x000fe2000001002a */
[----:B------:R-:W-:Y:S01]  /*16d0*/  LOP3.LUT R41, R32, 0x64006400, RZ, 0xfc, !PT ;  /* 0x6400640020297812 */ /* 0x000fe200078efcff */
[C---:B------:R-:W-:Y:S01]  /*16e0*/  FFMA.FTZ R34, R12.reuse, R40, R37 ;  /* 0x000000280c227223 */ /* 0x040fe20000010025 */
[-C--:B------:R-:W-:Y:S01]  /*16f0*/  HFMA2 R37, R31, R8.reuse.H0_H0, -72, -72 ;  /* 0xd480d4801f257431 */ /* 0x080fe20000040008 */
[----:B------:R-:W-:Y:S01]  /*1700*/  FFMA.FTZ R32, R12, R38, R39 ;  /* 0x000000260c207223 */ /* 0x000fe20000010027 */
[----:B------:R-:W-:Y:S01]  /*1710*/  LOP3.LUT R39, R14, 0x64006400, RZ, 0xfc, !PT ;  /* 0x640064000e277812 */ /* 0x000fe200078efcff */
[-C--:B------:R-:W-:Y:S01]  /*1720*/  HFMA2 R38, R43, R8.reuse.H0_H0, -72, -72 ;  /* 0xd480d4802b267431 */ /* 0x080fe20000040008 */
[----:B------:R-:W-:Y:S01]  /*1730*/  SHF.R.U32.HI R6, RZ, 0x8, R6 ;  /* 0x00000008ff067819 */ /* 0x000fe20000011606 */
[----:B------:R-:W-:Y:S01]  /*1740*/  HFMA2 R31, R41, R8.H0_H0, -72, -72 ;  /* 0xd480d480291f7431 */ /* 0x000fe20000040008 */
[----:B------:R-:W-:Y:S01]  /*1750*/  SHF.R.U32.HI R7, RZ, 0x8, R7 ;  /* 0x00000008ff077819 */ /* 0x000fe20000011607 */
[----:B------:R-:W-:-:S02]  /*1760*/  HADD2.F32 R42, -RZ, R33.H1_H1 ;  /* 0x30000021ff2a7230 */ /* 0x000fc40000004100 */
[----:B------:R-:W-:Y:S02]  /*1770*/  HADD2.F32 R33, -RZ, R37.H0_H0 ;  /* 0x20000025ff217230 */ /* 0x000fe40000004100 */
[----:B------:R-:W-:Y:S01]  /*1780*/  HFMA2 R14, R39, R8.H0_H0, -72, -72 ;  /* 0xd480d480270e7431 */ /* 0x000fe20000040008 */
[----:B------:R-:W-:Y:S01]  /*1790*/  FFMA.FTZ R12, R12, R42, R35 ;  /* 0x0000002a0c0c7223 */ /* 0x000fe20000010023 */
[----:B------:R-:W-:Y:S01]  /*17a0*/  HADD2.F32 R41, -RZ, R38.H0_H0 ;  /* 0x20000026ff297230 */ /* 0x000fe20000004100 */
        /* <DEDUP_REMOVED lines=17> */
[----:B------:R-:W-:Y:S01]  /*18c0*/  FFMA.FTZ R14, R13, R38, R41 ;  /* 0x000000260d0e7223 */ /* 0x000fe20000010029 */
        /* <DEDUP_REMOVED lines=26> */
[----:B------:R-:W-:Y:S01]  /*1a70*/  HFMA2 R41, R41, R8.H0_H0, -72, -72 ;  /* 0xd480d48029297431 */ /* 0x000fe20000040008 */
[----:B------:R-:W-:Y:S01]  /*1a80*/  FFMA.FTZ R31, R39, R4, R34 ;  /* 0x00000004271f7223 */ /* 0x000fe20000010022 */
[----:B------:R-:W-:Y:S01]  /*1a90*/  LOP3.LUT R39, R30, 0x64006400, RZ, 0xfc, !PT ;  /* 0x640064001e277812 */ /* 0x000fe200078efcff */
[----:B------:R-:W-:Y:S01]  /*1aa0*/  FFMA.FTZ R37, R4, R33, R37 ;  /* 0x0000002104257223 */ /* 0x000fe20000010025 */
[----:B------:R-:W-:Y:S01]  /*1ab0*/  LOP3.LUT R33, R28, 0x64006400, RZ, 0xfc, !PT ;  /* 0x640064001c217812 */ /* 0x000fe200078efcff */
[----:B------:R-:W-:-:S02]  /*1ac0*/  HADD2.F32 R36, -RZ, R36.H1_H1 ;  /* 0x30000024ff247230 */ /* 0x000fc40000004100 */
[-C--:B------:R-:W-:Y:S02]  /*1ad0*/  HFMA2 R39, R39, R8.reuse.H0_H0, -72, -72 ;  /* 0xd480d48027277431 */ /* 0x080fe40000040008 */
[-C--:B------:R-:W-:Y:S01]  /*1ae0*/  HFMA2 R33, R33, R8.reuse.H0_H0, -72, -72 ;  /* 0xd480d48021217431 */ /* 0x080fe20000040008 */
[C---:B------:R-:W-:Y:S01]  /*1af0*/  FFMA.FTZ R35, R4.reuse, R36, R35 ;  /* 0x0000002404237223 */ /* 0x040fe20000010023 */
[----:B------:R-:W-:Y:S02]  /*1b00*/  HADD2.F32 R12, -RZ, R5.H0_H0 ;  /* 0x20000005ff0c7230 */ /* 0x000fe40000004100 */
[----:B------:R-:W-:Y:S02]  /*1b10*/  HADD2.F32 R28, -RZ, R13.H1_H1 ;  /* 0x3000000dff1c7230 */ /* 0x000fe40000004100 */
        /* <DEDUP_REMOVED lines=31> */
.L_x_3182:
        /* <DEDUP_REMOVED lines=31> */
[----:B------:R-:W-:Y:S01]  /*1f00*/  LOP3.LUT R31, R31, 0x64006400, RZ, 0xfc, !PT ;  /* 0x640064001f1f7812 */ /* 0x000fe200078efcff */
[----:B------:R-:W-:Y:S01]  /*1f10*/  HADD2.F32 R40, -RZ, R33.H0_H0 ;  /* 0x20000021ff287230 */ /* 0x000fe20000004100 */
[----:B------:R-:W-:Y:S01]  /*1f20*/  FFMA.FTZ R42, R42, R35, RZ ;  /* 0x000000232a2a7223 */ /* 0x000fe200000100ff */
[-C--:B------:R-:W-:Y:S01]  /*1f30*/  HFMA2 R30, R43, R8.reuse.H0_H0, -72, -72 ;  /* 0xd480d4802b1e7431 */ /* 0x080fe20000040008 */
[C---:B------:R-:W-:Y:S01]  /*1f40*/  FFMA.FTZ R39, R35.reuse, R39, RZ ;  /* 0x0000002723277223 */ /* 0x040fe200000100ff */
[----:B------:R-:W-:Y:S01]  /*1f50*/  HADD2.F32 R37, -RZ, R41.H1_H1 ;  /* 0x30000029ff257230 */ /* 0x000fe20000004100 */
[C---:B------:R-:W-:Y:S01]  /*1f60*/  FFMA.FTZ R41, R35.reuse, R44, RZ ;  /* 0x0000002c23297223 */ /* 0x040fe200000100ff */
[----:B------:R-:W-:Y:S01]  /*1f70*/  LOP3.LUT R34, R34, 0x64006400, RZ, 0xfc, !PT ;  /* 0x6400640022227812 */ /* 0x000fe200078efcff */
[----:B------:R-:W-:Y:S01]  /*1f80*/  FFMA.FTZ R35, R35, R40, RZ ;  /* 0x0000002823237223 */ /* 0x000fe200000100ff */
[----:B------:R-:W-:Y:S01]  /*1f90*/  HADD2.F32 R36, -RZ, R36.H1_H1 ;  /* 0x30000024ff247230 */ /* 0x000fe20000004100 */
[----:B------:R-:W-:Y:S01]  /*1fa0*/  FFMA.FTZ R37, R37, R12, R42 ;  /* 0x0000000c25257223 */ /* 0x000fe2000001002a */
[----:B------:R-:W-:Y:S01]  /*1fb0*/  HADD2.F32 R38, -RZ, R38.H1_H1 ;  /* 0x30000026ff267230 */ /* 0x000fe20000004100 */
[----:B------:R-:W-:Y:S01]  /*1fc0*/  SHF.R.U32.HI R6, RZ, 0x8, R6 ;  /* 0x00000008ff067819 */ /* 0x000fe20000011606 */
[----:B------:R-:W-:Y:S01]  /*1fd0*/  HADD2.F32 R40, -RZ, R33.H1_H1 ;  /* 0x30000021ff287230 */ /* 0x000fe20000004100 */
[C---:B------:R-:W-:Y:S01]  /*1fe0*/  FFMA.FTZ R41, R12.reuse, R36, R41 ;  /* 0x000000240c297223 */ /* 0x040fe20000010029 */
[----:B------:R-:W-:Y:S01]  /*1ff0*/  HADD2.F32 R33, -RZ, R30.H0_H0 ;  /* 0x2000001eff217230 */ /* 0x000fe20000004100 */
[C---:B------:R-:W-:Y:S01]  /*2000*/  FFMA.FTZ R39, R12.reuse, R38, R39 ;  /* 0x000000260c277223 */ /* 0x040fe20000010027 */
[-C--:B------:R-:W-:Y:S01]  /*2010*/  HFMA2 R31, R31, R8.reuse.H0_H0, -72, -72 ;  /* 0xd480d4801f1f7431 */ /* 0x080fe20000040008 */
[----:B------:R-:W-:Y:S01]  /*2020*/  FFMA.FTZ R35, R12, R40, R35 ;  /* 0x000000280c237223 */ /* 0x000fe20000010023 */
[-C--:B------:R-:W-:Y:S01]  /*2030*/  HFMA2 R34, R34, R8.reuse.H0_H0, -72, -72 ;  /* 0xd480d48022227431 */ /* 0x080fe20000040008 */
[----:B------:R-:W-:Y:S01]  /*2040*/  FFMA.FTZ R12, R33, R32, R37 ;  /* 0x00000020210c7223 */ /* 0x000fe20000010025 */
[----:B------:R-:W-:Y:S01]  /*2050*/  HFMA2 R28, R45, R8.H0_H0, -72, -72 ;  /* 0xd480d4802d1c7431 */ /* 0x000fe20000040008 */
[----:B------:R-:W-:Y:S01]  /*2060*/  SHF.R.U32.HI R7, RZ, 0x8, R7 ;  /* 0x00000008ff077819 */ /* 0x000fe20000011607 */
        /* <DEDUP_REMOVED lines=36> */
[----:B------:R-:W-:Y:S01]  /*22b0*/  HADD2 R13, R37, -1032, -1032 ;  /* 0xe408e408250d7430 */ /* 0x000fe20000000000 */
[----:B------:R-:W-:Y:S01]  /*22c0*/  FFMA.FTZ R35, R31, R38, R28 ;  /* 0x000000261f237223 */ /* 0x000fe2000001001c */
[----:B------:R-:W-:Y:S01]  /*22d0*/  LOP3.LUT R28, R15, 0xf000f0, RZ, 0xc0, !PT ;  /* 0x00f000f00f1c7812 */ /* 0x000fe200078ec0ff */
[----:B------:R-:W-:Y:S01]  /*22e0*/  HADD2.F32 R37, -RZ, R41.H1_H1 ;  /* 0x30000029ff257230 */ /* 0x000fe20000004100 */
[----:B------:R-:W-:Y:S01]  /*22f0*/  LOP3.LUT R41, R6, 0x64006400, RZ, 0xfc, !PT ;  /* 0x6400640006297812 */ /* 0x000fe200078efcff */
[----:B------:R-:W-:Y:S01]  /*2300*/  FFMA.FTZ R39, R4, R33, R39 ;  /* 0x0000002104277223 */ /* 0x000fe20000010027 */
[----:B------:R-:W-:Y:S01]  /*2310*/  LOP3.LUT R15, R14, 0x64006400, RZ, 0xfc, !PT ;  /* 0x640064000e0f7812 */ /* 0x000fe200078efcff */
[----:B------:R-:W-:Y:S01]  /*2320*/  HADD2.F32 R40, -RZ, R13.H0_H0 ;  /* 0x2000000dff287230 */ /* 0x000fe20000004100 */
[----:B------:R-:W-:Y:S01]  /*2330*/  LOP3.LUT R33, R28, 0x64006400, RZ, 0xfc, !PT ;  /* 0x640064001c217812 */ /* 0x000fe200078efcff */
[-C--:B------:R-:W-:Y:S01]  /*2340*/  HFMA2 R41, R41, R8.reuse.H0_H0, -72, -72 ;  /* 0xd480d48029297431 */ /* 0x080fe20000040008 */
[----:B------:R-:W-:Y:S01]  /*2350*/  LOP3.LUT R7, R7, 0x64006400, RZ, 0xfc, !PT ;  /* 0x6400640007077812 */ /* 0x000fe200078efcff */
[----:B------:R-:W-:Y:S01]  /*2360*/  HADD2.F32 R36, -RZ, R36.H1_H1 ;  /* 0x30000024ff247230 */ /* 0x000fe20000004100 */
[----:B------:R-:W-:Y:S01]  /*2370*/  FFMA.FTZ R31, R31, R40, R30 ;  /* 0x000000281f1f7223 */ /* 0x000fe2000001001e */
[-C--:B------:R-:W-:Y:S01]  /*2380*/  HFMA2 R28, R15, R8.reuse.H0_H0, -72, -72 ;  /* 0xd480d4800f1c7431 */ /* 0x080fe20000040008 */
[----:B------:R-:W-:Y:S01]  /*2390*/  FFMA.FTZ R37, R37, R4, R34 ;  /* 0x0000000425257223 */ /* 0x000fe20000010022 */
[----:B------:R-:W-:Y:S01]  /*23a0*/  HFMA2 R33, R33, R8.H0_H0, -72, -72 ;  /* 0xd480d48021217431 */ /* 0x000fe20000040008 */
[----:B------:R-:W-:Y:S01]  /*23b0*/  FFMA.FTZ R35, R4, R36, R35 ;  /* 0x0000002404237223 */ /* 0x000fe20000010023 */
[----:B------:R-:W-:-:S02]  /*23c0*/  HADD2.F32 R12, -RZ, R5.H0_H0 ;  /* 0x20000005ff0c7230 */ /* 0x000fc40000004100 */
[----:B------:R-:W-:Y:S02]  /*23d0*/  HADD2.F32 R15, -RZ, R13.H1_H1 ;  /* 0x3000000dff0f7230 */ /* 0x000fe40000004100 */
[----:B------:R-:W-:Y:S02]  /*23e0*/  HADD2.F32 R14, -RZ, R41.H0_H0 ;  /* 0x20000029ff0e7230 */ /* 0x000fe40000004100 */
[----:B------:R-:W-:Y:S01]  /*23f0*/  HFMA2 R30, R7, R8.H0_H0, -72, -72 ;  /* 0xd480d480071e7431 */ /* 0x000fe20000040008 */
[----:B------:R-:W-:Y:S01]  /*2400*/  FFMA.FTZ R15, R4, R15, R31 ;  /* 0x0000000f040f7223 */ /* 0x000fe2000001001f */
        /* <DEDUP_REMOVED lines=28> */
.L_x_3183:
[----:B------:R-:W-:Y:S05]  /*25d0*/  @!P1 BRA `(.L_x_3180) ;  /* 0x000008c000009947 */ /* 0x000fea0003800000 */
[----:B------:R-:W-:Y:S02]  /*25e0*/  IMAD.WIDE R4, R17, 0x4, R10 ;  /* 0x0000000411047825 */ /* 0x000fe400078e020a */
[----:B------:R-:W0:Y:S04]  /*25f0*/  LDS.64 R10, [UR4+0x30] ;  /* 0x00003004ff0a7984 */ /* 0x000e280008000a00 */
[----:B------:R-:W2:Y:S01]  /*2600*/  LDG.E.128.CONSTANT R4, [R4.64] ;  /* 0x0000000604047981 */ /* 0x000ea2000c1e9d00 */
[--C-:B0-----:R-:W-:Y:S02]  /*2610*/  HADD2.F32 R33, -RZ, R10.reuse.H0_H0 ;  /* 0x2000000aff217230 */ /* 0x101fe40000004100 */
[----:B------:R-:W-:Y:S01]  /*2620*/  HADD2.F32 R10, -RZ, R10.H1_H1 ;  /* 0x3000000aff0a7230 */ /* 0x000fe20000004100 */
[----:B--2---:R-:W-:-:S02]  /*2630*/  LOP3.LUT R34, R5, 0xf000f, RZ, 0xc0, !PT ;  /* 0x000f000f05227812 */ /* 0x004fc400078ec0ff */
[----:B------:R-:W-:Y:S02]  /*2640*/  LOP3.LUT R32, R4, 0xf000f, RZ, 0xc0, !PT ;  /* 0x000f000f04207812 */ /* 0x000fe400078ec0ff */
[----:B------:R-:W-:Y:S02]  /*2650*/  LOP3.LUT R34, R34, 0x64006400, RZ, 0xfc, !PT ;  /* 0x6400640022227812 */ /* 0x000fe400078efcff */
[----:B------:R-:W-:Y:S02]  /*2660*/  LOP3.LUT R35, R6, 0xf000f, RZ, 0xc0, !PT ;  /* 0x000f000f06237812 */ /* 0x000fe400078ec0ff */
[----:B------:R-:W-:Y:S01]  /*2670*/  LOP3.LUT R30, R4, 0xf000f0, RZ, 0xc0, !PT ;  /* 0x00f000f0041e7812 */ /* 0x000fe200078ec0ff */
[----:B------:R-:W-:Y:S01]  /*2680*/  HADD2 R39, R34, -1032, -1032 ;  /* 0xe408e40822277430 */ /* 0x000fe20000000000 */
[----:B------:R-:W-:Y:S02]  /*2690*/  SHF.R.U32.HI R13, RZ, 0x8, R4 ;  /* 0x00000008ff0d7819 */ /* 0x000fe40000011604 */
[----:B------:R-:W-:-:S02]  /*26a0*/  LOP3.LUT R32, R32, 0x64006400, RZ, 0xfc, !PT ;  /* 0x6400640020207812 */ /* 0x000fc400078efcff */
[----:B------:R-:W-:Y:S01]  /*26b0*/  LOP3.LUT R4, R7, 0xf000f, RZ, 0xc0, !PT ;  /* 0x000f000f07047812 */ /* 0x000fe200078ec0ff */
[--C-:B------:R-:W-:Y:S01]  /*26c0*/  HADD2.F32 R38, -RZ, R39.reuse.H0_H0 ;  /* 0x20000027ff267230 */ /* 0x100fe20000004100 */
[----:B------:R-:W-:Y:S01]  /*26d0*/  LOP3.LUT R35, R35, 0x64006400, RZ, 0xfc, !PT ;  /* 0x6400640023237812 */ /* 0x000fe200078efcff */
[----:B------:R-:W-:Y:S01]  /*26e0*/  HADD2 R36, R32, -1032, -1032 ;  /* 0xe408e40820247430 */ /* 0x000fe20000000000 */
[----:B------:R-:W-:Y:S01]  /*26f0*/  LOP3.LUT R4, R4, 0x64006400, RZ, 0xfc, !PT ;  /* 0x6400640004047812 */ /* 0x000fe200078efcff */
[----:B------:R-:W-:Y:S01]  /*2700*/  HADD2.F32 R41, -RZ, R39.H1_H1 ;  /* 0x30000027ff297230 */ /* 0x000fe20000004100 */
[----:B------:R-:W-:Y:S01]  /*2710*/  LOP3.LUT R28, R5, 0xf000f0, RZ, 0xc0, !PT ;  /* 0x00f000f0051c7812 */ /* 0x000fe200078ec0ff */
[----:B------:R-:W-:Y:S01]  /*2720*/  HADD2 R37, R35, -1032, -1032 ;  /* 0xe408e40823257430 */ /* 0x000fe20000000000 */
[----:B------:R-:W-:Y:S01]  /*2730*/  SHF.R.U32.HI R12, RZ, 0x8, R5 ;  /* 0x00000008ff0c7819 */ /* 0x000fe20000011605 */
[----:B------:R-:W-:Y:S01]  /*2740*/  HADD2 R34, R4, -1032, -1032 ;  /* 0xe408e40804227430 */ /* 0x000fe20000000000 */
[----:B------:R-:W-:Y:S01]  /*2750*/  FFMA.FTZ R38, R33, R38, RZ ;  /* 0x0000002621267223 */ /* 0x000fe200000100ff */
[--C-:B------:R-:W-:Y:S01]  /*2760*/  HADD2.F32 R32, -RZ, R36.reuse.H0_H0 ;  /* 0x20000024ff207230 */ /* 0x100fe20000004100 */
[----:B------:R-:W0:Y:S01]  /*2770*/  LDS.64 R4, [UR4+0x38] ;  /* 0x00003804ff047984 */ /* 0x000e220008000a00 */
[----:B------:R-:W-:Y:S01]  /*2780*/  LOP3.LUT R31, R6, 0xf000f0, RZ, 0xc0, !PT ;  /* 0x00f000f0061f7812 */ /* 0x000fe200078ec0ff */
[--C-:B------:R-:W-:Y:S01]  /*2790*/  HADD2.F32 R40, -RZ, R37.reuse.H0_H0 ;  /* 0x20000025ff287230 */ /* 0x100fe20000004100 */
[----:B------:R-:W-:Y:S01]  /*27a0*/  LOP3.LUT R15, R7, 0xf000f0, RZ, 0xc0, !PT ;  /* 0x00f000f0070f7812 */ /* 0x000fe200078ec0ff */
[----:B------:R-:W-:Y:S01]  /*27b0*/  FFMA.FTZ R39, R32, R33, RZ ;  /* 0x0000002120277223 */ /* 0x000fe200000100ff */
[----:B------:R-:W-:Y:S01]  /*27c0*/  LOP3.LUT R31, R31, 0x64006400, RZ, 0xfc, !PT ;  /* 0x640064001f1f7812 */ /* 0x000fe200078efcff */
[----:B------:R-:W-:Y:S01]  /*27d0*/  FFMA.FTZ R32, R10, R41, R38 ;  /* 0x000000290a207223 */ /* 0x000fe20000010026 */
[----:B------:R-:W-:Y:S01]  /*27e0*/  HADD2.F32 R38, -RZ, R37.H1_H1 ;  /* 0x30000025ff267230 */ /* 0x000fe20000004100 */
[----:B------:R-:W-:Y:S01]  /*27f0*/  FFMA.FTZ R35, R33, R40, RZ ;  /* 0x0000002821237223 */ /* 0x000fe200000100ff */
[----:B------:R-:W-:Y:S01]  /*2800*/  HADD2.F32 R36, -RZ, R36.H1_H1 ;  /* 0x30000024ff247230 */ /* 0x000fe20000004100 */
[----:B------:R-:W-:Y:S01]  /*2810*/  LOP3.LUT R37, R30, 0x64006400, RZ, 0xfc, !PT ;  /* 0x640064001e257812 */ /* 0x000fe200078efcff */
[--C-:B------:R-:W-:Y:S01]  /*2820*/  HADD2.F32 R42, -RZ, R34.reuse.H0_H0 ;  /* 0x20000022ff2a7230 */ /* 0x100fe20000004100 */
[----:B------:R-:W-:Y:S01]  /*2830*/  LOP3.LUT R41, R28, 0x64006400, RZ, 0xfc, !PT ;  /* 0x640064001c297812 */ /* 0x000fe200078efcff */
[----:B------:R-:W-:Y:S01]  /*2840*/  FFMA.FTZ R30, R10, R38, R35 ;  /* 0x000000260a1e7223 */ /* 0x000fe20000010023 */
[----:B------:R-:W-:Y:S01]  /*2850*/  LOP3.LUT R15, R15, 0x64006400, RZ, 0xfc, !PT ;  /* 0x640064000f0f7812 */ /* 0x000fe200078efcff */
[-C--:B------:R-:W-:Y:S01]  /*2860*/  HFMA2 R31, R31, R8.reuse.H0_H0, -72, -72 ;  /* 0xd480d4801f1f7431 */ /* 0x080fe20000040008 */
[----:B------:R-:W-:Y:S01]  /*2870*/  FFMA.FTZ R28, R36, R10, R39 ;  /* 0x0000000a241c7223 */ /* 0x000fe20000010027 */
[-C--:B------:R-:W-:Y:S01]  /*2880*/  HFMA2 R35, R37, R8.reuse.H0_H0, -72, -72 ;  /* 0xd480d48025237431 */ /* 0x080fe20000040008 */
[----:B------:R-:W-:Y:S01]  /*2890*/  SHF.R.U32.HI R14, RZ, 0x8, R6 ;  /* 0x00000008ff0e7819 */ /* 0x000fe20000011606 */
[-C--:B------:R-:W-:Y:S01]  /*28a0*/  HFMA2 R36, R41, R8.reuse.H0_H0, -72, -72 ;  /* 0xd480d48029247431 */ /* 0x080fe20000040008 */
[----:B------:R-:W-:Y:S01]  /*28b0*/  FFMA.FTZ R33, R33, R42, RZ ;  /* 0x0000002a21217223 */ /* 0x000fe200000100ff */
[----:B------:R-:W-:Y:S01]  /*28c0*/  HADD2.F32 R39, -RZ, R34.H1_H1 ;  /* 0x30000022ff277230 */ /* 0x000fe20000004100 */
[----:B------:R-:W-:Y:S01]  /*28d0*/  SHF.R.U32.HI R6, RZ, 0x8, R7 ;  /* 0x00000008ff067819 */ /* 0x000fe20000011607 */
[----:B------:R-:W-:-:S02]  /*28e0*/  HFMA2 R15, R15, R8.H0_H0, -72, -72 ;  /* 0xd480d4800f0f7431 */ /* 0x000fc40000040008 */
[----:B------:R-:W-:Y:S01]  /*28f0*/  HADD2.F32 R7, -RZ, R11.H0_H0 ;  /* 0x2000000bff077230 */ /* 0x000fe20000004100 */
[----:B------:R-:W-:Y:S01]  /*2900*/  FFMA.FTZ R40, R10, R39, R33 ;  /* 0x000000270a287223 */ /* 0x000fe20000010021 */
[----:B------:R-:W-:Y:S02]  /*2910*/  HADD2.F32 R38, -RZ, R31.H0_H0 ;  /* 0x2000001fff267230 */ /* 0x000fe40000004100 */
[----:B------:R-:W-:Y:S02]  /*2920*/  HADD2.F32 R34, -RZ, R35.H0_H0 ;  /* 0x20000023ff227230 */ /* 0x000fe40000004100 */
        /* <DEDUP_REMOVED lines=38> */
[----:B------:R-:W-:Y:S01]  /*2b90*/  HADD2.F32 R35, -RZ, R35.H1_H1 ;  /* 0x30000023ff237230 */ /* 0x000fe20000004100 */
[C---:B------:R-:W-:Y:S01]  /*2ba0*/  FFMA.FTZ R36, R30.reuse, R36, R15 ;  /* 0x000000241e247223 */ /* 0x040fe2000001000f */
[----:B------:R-:W-:Y:S01]  /*2bb0*/  HADD2.F32 R38, -RZ, R10.H0_H0 ;  /* 0x2000000aff267230 */ /* 0x000fe20000004100 */
[C---:B------:R-:W-:Y:S01]  /*2bc0*/  FFMA.FTZ R15, R30.reuse, R37, R28 ;  /* 0x000000251e0f7223 */ /* 0x040fe2000001001c */
[----:B------:R-:W-:Y:S01]  /*2bd0*/  HFMA2 R34, R13, R8.H0_H0, -72, -72 ;  /* 0xd480d4800d227431 */ /* 0x000fe20000040008 */
[----:B------:R-:W-:Y:S01]  /*2be0*/  FFMA.FTZ R28, R35, R4, R31 ;  /* 0x00000004231c7223 */ /* 0x000fe2000001001f */
[----:B------:R-:W-:Y:S01]  /*2bf0*/  HADD2.F32 R31, -RZ, R32.H1_H1 ;  /* 0x30000020ff1f7230 */ /* 0x000fe20000004100 */
[----:B------:R-:W-:Y:S01]  /*2c00*/  FFMA.FTZ R11, R30, R38, R11 ;  /* 0x000000261e0b7223 */ /* 0x000fe2000001000b */
[----:B------:R-:W-:Y:S01]  /*2c10*/  LOP3.LUT R30, R12, 0xf000f0, RZ, 0xc0, !PT ;  /* 0x00f000f00c1e7812 */ /* 0x000fe200078ec0ff */
[----:B------:R-:W-:Y:S01]  /*2c20*/  HADD2.F32 R32, -RZ, R33.H1_H1 ;  /* 0x30000021ff207230 */ /* 0x000fe20000004100 */
[----:B------:R-:W-:Y:S01]  /*2c30*/  LOP3.LUT R33, R14, 0x64006400, RZ, 0xfc, !PT ;  /* 0x640064000e217812 */ /* 0x000fe200078efcff */
[----:B------:R-:W-:Y:S01]  /*2c40*/  FFMA.FTZ R12, R4, R31, R36 ;  /* 0x0000001f040c7223 */ /* 0x000fe20000010024 */
[----:B------:R-:W-:Y:S01]  /*2c50*/  LOP3.LUT R31, R30, 0x64006400, RZ, 0xfc, !PT ;  /* 0x640064001e1f7812 */ /* 0x000fe200078efcff */
[----:B------:R-:W-:Y:S01]  /*2c60*/  HADD2.F32 R5, -RZ, R5.H1_H1 ;  /* 0x30000005ff057230 */ /* 0x000fe20000004100 */
[----:B------:R-:W-:Y:S01]  /*2c70*/  LOP3.LUT R13, R6, 0x64006400, RZ, 0xfc, !PT ;  /* 0x64006400060d7812 */ /* 0x000fe200078efcff */
[----:B------:R-:W-:Y:S01]  /*2c80*/  FFMA.FTZ R32, R4, R32, R15 ;  /* 0x0000002004207223 */ /* 0x000fe2000001000f */
[----:B------:R-:W-:-:S02]  /*2c90*/  HADD2.F32 R15, -RZ, R10.H1_H1 ;  /* 0x3000000aff0f7230 */ /* 0x000fc40000004100 */
[-C--:B------:R-:W-:Y:S02]  /*2ca0*/  HFMA2 R31, R31, R8.reuse.H0_H0, -72, -72 ;  /* 0xd480d4801f1f7431 */ /* 0x080fe40000040008 */
[-C--:B------:R-:W-:Y:S01]  /*2cb0*/  HFMA2 R33, R33, R8.reuse.H0_H0, -72, -72 ;  /* 0xd480d48021217431 */ /* 0x080fe20000040008 */
[----:B------:R-:W-:Y:S01]  /*2cc0*/  FFMA.FTZ R30, R4, R15, R11 ;  /* 0x0000000f041e7223 */ /* 0x000fe2000001000b */
[----:B------:R-:W-:Y:S02]  /*2cd0*/  HFMA2 R13, R13, R8.H0_H0, -72, -72 ;  /* 0xd480d4800d0d7431 */ /* 0x000fe40000040008 */
[--C-:B------:R-:W-:Y:S02]  /*2ce0*/  HADD2.F32 R6, -RZ, R34.reuse.H0_H0 ;  /* 0x20000022ff067230 */ /* 0x100fe40000004100 */
        /* <DEDUP_REMOVED lines=27> */
.L_x_3180:
[----:B------:R-:W-:Y:S01]  /*2ea0*/  IADD3 R9, R9, 0x20, RZ ;  /* 0x0000002009097810 */ /* 0x000fe20007ffe0ff */
[----:B------:R-:W-:Y:S01]  /*2eb0*/  UIADD3 UR4, UR4, 0x40, URZ ;  /* 0x0000004004047890 */ /* 0x000fe2000fffe03f */
[----:B------:R-:W-:Y:S02]  /*2ec0*/  LEA R2, P2, R17, R2, 0x4 ;  /* 0x0000000211027211 */ /* 0x000fe400078420ff */
[C---:B------:R-:W-:Y:S02]  /*2ed0*/  ISETP.GE.AND P1, PT, R9.reuse, c[0x0][0x1b4], PT ;  /* 0x00006d0009007a0c */ /* 0x040fe40003f26270 */
[----:B------:R-:W-:Y:S01]  /*2ee0*/  ISETP.LT.AND P3, PT, R9, R20, PT ;  /* 0x000000140900720c */ /* 0x000fe20003f61270 */
[----:B------:R-:W-:-:S12]  /*2ef0*/  IMAD.X R3, R3, 0x1, R29, P2 ;  /* 0x0000000103037824 */ /* 0x000fd800010e061d */
[----:B------:R-:W-:Y:S05]  /*2f00*/  @!P1 BRA P3, `(.L_x_3184) ;  /* 0xffffdc1000009947 */ /* 0x000fea000183ffff */
.L_x_3179:
[----:B------:R-:W-:-:S04]  /*2f10*/  ISETP.GE.AND P1, PT, R9, R20, PT ;  /* 0x000000140900720c */ /* 0x000fc80003f26270 */
[----:B------:R-:W-:-:S13]  /*2f20*/  ISETP.GE.OR P1, PT, R9, c[0x0][0x1b8], P1 ;  /* 0x00006e0009007a0c */ /* 0x000fda0000f26670 */
[----:B------:R-:W-:Y:S05]  /*2f30*/  @P1 BRA `(.L_x_3185) ;  /* 0x0000142000001947 */ /* 0x000fea0003800000 */
[----:B------:R-:W-:-:S04]  /*2f40*/  PRMT R4, R0, 0x9910, RZ ;  /* 0x0000991000047816 */ /* 0x000fc800000000ff */
[----:B------:R-:W-:Y:S02]  /*2f50*/  ISETP.EQ.OR P0, PT, R4, RZ, !P0 ;  /* 0x000000ff0400720c */ /* 0x000fe40004702670 */
.L_x_3187:
[----:B------:R-:W-:Y:S01]  /*2f60*/  IMAD.MOV.U32 R13, RZ, RZ, c[0x0][0x18c] ;  /* 0x00006300ff0d7624 */ /* 0x000fe200078e00ff */
[----:B-----5:R0:W5:Y:S03]  /*2f70*/  LDG.E.128.CONSTANT R16, [R2.64] ;  /* 0x0000000602107981 */ /* 0x020166000c1e9d00 */
[----:B-1----:R-:W-:-:S05]  /*2f80*/  IMAD.WIDE R10, R13, 0x4, R2 ;  /* 0x000000040d0a7825 */ /* 0x002fca00078e0202 */
[----:B------:R1:W5:Y:S01]  /*2f90*/  LDG.E.128.CONSTANT R4, [R10.64] ;  /* 0x000000060a047981 */ /* 0x000362000c1e9d00 */
[----:B------:R-:W-:Y:S01]  /*2fa0*/  IADD3 R29, R9, 0x20, RZ ;  /* 0x00000020091d7810 */ /* 0x000fe20007ffe0ff */
[----:B------:R-:W-:-:S03]  /*2fb0*/  IMAD.WIDE R8, R13, 0x4, R10 ;  /* 0x000000040d087825 */ /* 0x000fc600078e020a */
[----:B------:R-:W-:-:S03]  /*2fc0*/  ISETP.GE.AND P1, PT, R29, c[0x0][0x1b8], PT ;  /* 0x00006e001d007a0c */ /* 0x000fc60003f26270 */
[----:B0-----:R-:W-:Y:S01]  /*2fd0*/  IMAD.WIDE R2, R13, 0x4, R8 ;  /* 0x000000040d027825 */ /* 0x001fe200078e0208 */
[----:B------:R-:W-:Y:S05]  /*2fe0*/  @P0 BRA `(.L_x_3186) ;  /* 0x0000133000000947 */ /* 0x000fea0003800000 */
[----:B-1----:R-:W2:Y:S01]  /*2ff0*/  LDG.E.128.CONSTANT R8, [R8.64] ;  /* 0x0000000608087981 */ /* 0x002ea2000c1e9d00 */
[----:B-----5:R-:W-:Y:S01]  /*3000*/  SHF.R.U32.HI R12, RZ, 0xf, R17 ;  /* 0x0000000fff0c7819 */ /* 0x020fe20000011611 */
[----:B------:R-:W-:Y:S01]  /*3010*/  IMAD.MOV.U32 R13, RZ, RZ, 0x3000 ;  /* 0x00003000ff0d7424 */ /* 0x000fe200078e00ff */
[----:B------:R-:W-:Y:S01]  /*3020*/  SHF.R.U32.HI R28, RZ, 0xe, R5 ;  /* 0x0000000eff1c7819 */ /* 0x000fe20000011605 */
[----:B------:R-:W-:Y:S01]  /*3030*/  IMAD.MOV.U32 R30, RZ, RZ, 0x2400 ;  /* 0x00002400ff1e7424 */ /* 0x000fe200078e00ff */
[----:B------:R-:W-:Y:S02]  /*3040*/  LOP3.LUT R27, R12, 0x10001, RZ, 0xc0, !PT ;  /* 0x000100010c1b7812 */ /* 0x000fe400078ec0ff */
[----:B------:R-:W-:Y:S02]  /*3050*/  PRMT R22, R22, 0x5410, R13 ;  /* 0x0000541016167816 */ /* 0x000fe4000000000d */
[----:B------:R-:W0:Y:S01]  /*3060*/  LDS.128 R12, [UR4] ;  /* 0x00000004ff0c7984 */ /* 0x000e220008000c00 */
[----:B------:R-:W-:-:S02]  /*3070*/  LOP3.LUT R33, R27, 0x20002, R28, 0xf8, !PT ;  /* 0x000200021b217812 */ /* 0x000fc400078ef81c */
[----:B------:R-:W-:Y:S02]  /*3080*/  SHF.R.U32.HI R27, RZ, 0xf, R16 ;  /* 0x0000000fff1b7819 */ /* 0x000fe40000011610 */
[----:B------:R-:W-:Y:S02]  /*3090*/  SHF.R.U32.HI R32, RZ, 0xf, R19 ;  /* 0x0000000fff207819 */ /* 0x000fe40000011613 */
[----:B------:R-:W-:Y:S02]  /*30a0*/  PRMT R21, R21, 0x5410, R30 ;  /* 0x0000541015157816 */ /* 0x000fe4000000001e */
[----:B------:R-:W-:Y:S02]  /*30b0*/  SHF.R.U32.HI R30, RZ, 0xf, R18 ;  /* 0x0000000fff1e7819 */ /* 0x000fe40000011612 */
        /* <DEDUP_REMOVED lines=9> */
[----:B------:R-:W-:Y:S02]  /*3150*/  LOP3.LUT R28, R27, 0x20002, R28, 0xf8, !PT ;  /* 0x000200021b1c7812 */ /* 0x000fe400078ef81c */
[----:B------:R-:W-:Y:S02]  /*3160*/  LOP3.LUT R37, R37, 0x64006400, RZ, 0xfc, !PT ;  /* 0x6400640025257812 */ /* 0x000fe400078efcff */
[----:B------:R-:W-:Y:S02]  /*3170*/  LOP3.LUT R39, R39, 0x64006400, RZ, 0xfc, !PT ;  /* 0x6400640027277812 */ /* 0x000fe400078efcff */
[----:B------:R-:W-:Y:S02]  /*3180*/  LOP3.LUT R38, R38, 0x64006400, RZ, 0xfc, !PT ;  /* 0x6400640026267812 */ /* 0x000fe400078efcff */
[----:B------:R-:W-:-:S02]  /*3190*/  LOP3.LUT R31, R30, 0x20002, R31, 0xf8, !PT ;  /* 0x000200021e1f7812 */ /* 0x000fc400078ef81f */
[----:B------:R-:W-:Y:S02]  /*31a0*/  LOP3.LUT R36, R17, 0x380038, RZ, 0xc0, !PT ;  /* 0x0038003811247812 */ /* 0x000fe400078ec0ff */
[----:B------:R-:W-:Y:S02]  /*31b0*/  LOP3.LUT R30, R34, 0x20002, R35, 0xf8, !PT ;  /* 0x00020002221e7812 */ /* 0x000fe400078ef823 */
[----:B------:R-:W-:Y:S02]  /*31c0*/  SHF.R.U32.HI R34, RZ, 0x6, R18 ;  /* 0x00000006ff227819 */ /* 0x000fe40000011612 */
[----:B------:R-:W-:Y:S02]  /*31d0*/  SHF.R.U32.HI R35, RZ, 0x6, R19 ;  /* 0x00000006ff237819 */ /* 0x000fe40000011613 */
[----:B------:R-:W-:Y:S02]  /*31e0*/  PRMT R23, R23, 0x5410, R24 ;  /* 0x0000541017177816 */ /* 0x000fe40000000018 */
[----:B--2---:R-:W-:-:S02]  /*31f0*/  SHF.R.U32.HI R32, RZ, 0xd, R9 ;  /* 0x0000000dff207819 */ /* 0x004fc40000011609 */
[----:B------:R-:W-:Y:S02]  /*3200*/  SHF.R.U32.HI R41, RZ, 0xd, R8 ;  /* 0x0000000dff297819 */ /* 0x000fe40000011608 */
[----:B------:R-:W-:Y:S02]  /*3210*/  LOP3.LUT R27, R33, 0x40004, R32, 0xf8, !PT ;  /* 0x00040004211b7812 */ /* 0x000fe400078ef820 */
[----:B------:R-:W-:Y:S02]  /*3220*/  SHF.R.U32.HI R32, RZ, 0x6, R17 ;  /* 0x00000006ff207819 */ /* 0x000fe40000011611 */
[----:B------:R-:W-:Y:S02]  /*3230*/  LOP3.LUT R17, R16, 0x380038, RZ, 0xc0, !PT ;  /* 0x0038003810117812 */ /* 0x000fe400078ec0ff */
[----:B------:R-:W-:Y:S02]  /*3240*/  SHF.R.U32.HI R33, RZ, 0x6, R16 ;  /* 0x00000006ff217819 */ /* 0x000fe40000011610 */
[----:B------:R-:W-:Y:S01]  /*3250*/  LOP3.LUT R28, R28, 0x40004, R41, 0xf8, !PT ;  /* 0x000400041c1c7812 */ /* 0x000fe200078ef829 */
[----:B------:R-:W-:Y:S01]  /*3260*/  HADD2 R41, R37, -1028, -1028 ;  /* 0xe404e40425297430 */ /* 0x000fe20000000000 */
[----:B------:R-:W-:Y:S01]  /*3270*/  LOP3.LUT R16, R18, 0x380038, RZ, 0xc0, !PT ;  /* 0x0038003812107812 */ /* 0x000fe200078ec0ff */
[----:B------:R-:W-:Y:S01]  /*3280*/  HADD2 R37, R39, -1028, -1028 ;  /* 0xe404e40427257430 */ /* 0x000fe20000000000 */
[C---:B------:R-:W-:Y:S01]  /*3290*/  LOP3.LUT R18, R19.reuse, 0x380038, RZ, 0xc0, !PT ;  /* 0x0038003813127812 */ /* 0x040fe200078ec0ff */
[----:B------:R-:W-:Y:S01]  /*32a0*/  HADD2 R39, R38, -1028, -1028 ;  /* 0xe404e40426277430 */ /* 0x000fe20000000000 */
[----:B------:R-:W-:Y:S01]  /*32b0*/  LOP3.LUT R19, R19, 0x70007, RZ, 0xc0, !PT ;  /* 0x0007000713137812 */ /* 0x000fe200078ec0ff */
[----:B0-----:R-:W-:Y:S01]  /*32c0*/  HFMA2.MMA R38, R41, R12, RZ ;  /* 0x0000000c29267235 */ /* 0x001fe200000000ff */
[----:B------:R-:W-:Y:S01]  /*32d0*/  HFMA2 R37, R37, R12, RZ.H0_H0 ;  /* 0x0000000c25257231 */ /* 0x000fe200000400ff */
[----:B------:R-:W-:-:S02]  /*32e0*/  SHF.R.U32.HI R42, RZ, 0xd, R10 ;  /* 0x0000000dff2a7819 */ /* 0x000fc4000001160a */
[----:B------:R-:W-:Y:S02]  /*32f0*/  LOP3.LUT R40, R19, 0x64006400, RZ, 0xfc, !PT ;  /* 0x6400640013287812 */ /* 0x000fe400078efcff */
[----:B------:R-:W-:Y:S01]  /*3300*/  LOP3.LUT R19, R36, 0x64006400, RZ, 0xfc, !PT ;  /* 0x6400640024137812 */ /* 0x000fe200078efcff */
[----:B------:R-:W-:Y:S01]  /*3310*/  HFMA2.MMA R36, R39, R12, RZ ;  /* 0x0000000c27247235 */ /* 0x000fe200000000ff */
[----:B------:R-:W-:Y:S01]  /*3320*/  LOP3.LUT R39, R17, 0x64006400, RZ, 0xfc, !PT ;  /* 0x6400640011277812 */ /* 0x000fe200078efcff */
[----:B------:R-:W-:Y:S01]  /*3330*/  HADD2 R43, R40, -1028, -1028 ;  /* 0xe404e404282b7430 */ /* 0x000fe20000000000 */
[----:B------:R-:W-:Y:S01]  /*3340*/  LOP3.LUT R17, R16, 0x64006400, RZ, 0xfc, !PT ;  /* 0x6400640010117812 */ /* 0x000fe200078efcff */
[----:B------:R-:W-:Y:S01]  /*3350*/  HFMA2 R41, R19, R22.H1_H1, -132, -132 ;  /* 0xd820d82013297431 */ /* 0x000fe20000060016 */
[----:B------:R-:W-:Y:S01]  /*3360*/  LOP3.LUT R16, R32, 0x70007, RZ, 0xc0, !PT ;  /* 0x0007000720107812 */ /* 0x000fe200078ec0ff */
[----:B------:R-:W-:Y:S01]  /*3370*/  HFMA2 R12, R43, R12, RZ.H0_H0 ;  /* 0x0000000c2b0c7231 */ /* 0x000fe200000400ff */
[----:B------:R-:W-:Y:S01]  /*3380*/  LOP3.LUT R19, R18, 0x64006400, RZ, 0xfc, !PT ;  /* 0x6400640012137812 */ /* 0x000fe200078efcff */
[-C--:B------:R-:W-:Y:S01]  /*3390*/  HFMA2 R18, R39, R22.reuse.H1_H1, -132, -132 ;  /* 0xd820d82027127431 */ /* 0x080fe20000060016 */
[----:B------:R-:W-:Y:S01]  /*33a0*/  LOP3.LUT R16, R16, 0x64006400, RZ, 0xfc, !PT ;  /* 0x6400640010107812 */ /* 0x000fe200078efcff */
[-C--:B------:R-:W-:Y:S01]  /*33b0*/  HFMA2 R17, R17, R22.reuse.H1_H1, -132, -132 ;  /* 0xd820d82011117431 */ /* 0x080fe20000060016 */
[-C--:B------:R-:W-:Y:S01]  /*33c0*/  HFMA2.MMA R38, R41, R13.reuse, R38 ;  /* 0x0000000d29267235 */ /* 0x080fe20000000026 */
[----:B------:R-:W-:Y:S01]  /*33d0*/  HFMA2 R41, R19, R22.H1_H1, -132, -132 ;  /* 0xd820d82013297431 */ /* 0x000fe20000060016 */
[----:B------:R-:W-:Y:S01]  /*33e0*/  LOP3.LUT R40, R34, 0x70007, RZ, 0xc0, !PT ;  /* 0x0007000722287812 */ /* 0x000fe200078ec0ff */
[----:B------:R-:W-:Y:S01]  /*33f0*/  HADD2 R39, R16, -1028, -1028 ;  /* 0xe404e40410277430 */ /* 0x000fe20000000000 */
[-C--:B------:R-:W-:Y:S01]  /*3400*/  HFMA2.MMA R37, R18, R13.reuse, R37 ;  /* 0x0000000d12257235 */ /* 0x080fe20000000025 */
[----:B------:R-:W-:Y:S01]  /*3410*/  HFMA2 R12, R41, R13, R12 ;  /* 0x0000000d290c7231 */ /* 0x000fe2000000000c */
[----:B------:R-:W-:Y:S01]  /*3420*/  HFMA2.MMA R36, R17, R13, R36 ;  /* 0x0000000d11247235 */ /* 0x000fe20000000024 */
[----:B------:R-:W-:Y:S01]  /*3430*/  LOP3.LUT R41, R40, 0x64006400, RZ, 0xfc, !PT ;  /* 0x6400640028297812 */ /* 0x000fe200078efcff */
[----:B------:R-:W0:Y:S01]  /*3440*/  LDS.128 R16, [UR4+0x10] ;  /* 0x00001004ff107984 */ /* 0x000e220008000c00 */
[----:B------:R-:W-:Y:S01]  /*3450*/  HFMA2.MMA R13, R39, R14, R38 ;  /* 0x0000000e270d7235 */ /* 0x000fe20000000026 */
[----:B------:R-:W-:-:S02]  /*3460*/  LOP3.LUT R39, R33, 0x70007, RZ, 0xc0, !PT ;  /* 0x0007000721277812 */ /* 0x000fc400078ec0ff */
[----:B------:R-:W-:Y:S02]  /*3470*/  LOP3.LUT R38, R35, 0x70007, RZ, 0xc0, !PT ;  /* 0x0007000723267812 */ /* 0x000fe400078ec0ff */
[----:B------:R-:W-:Y:S02]  /*3480*/  LOP3.LUT R39, R39, 0x64006400, RZ, 0xfc, !PT ;  /* 0x6400640027277812 */ /* 0x000fe400078efcff */
[----:B------:R-:W-:Y:S02]  /*3490*/  LOP3.LUT R38, R38, 0x64006400, RZ, 0xfc, !PT ;  /* 0x6400640026267812 */ /* 0x000fe400078efcff */
[----:B------:R-:W-:Y:S01]  /*34a0*/  SHF.R.U32.HI R43, RZ, 0xd, R11 ;  /* 0x0000000dff2b7819 */ /* 0x000fe2000001160b */
[----:B------:R-:W-:Y:S01]  /*34b0*/  HADD2 R40, R39, -1028, -1028 ;  /* 0xe404e40427287430 */ /* 0x000fe20000000000 */
[----:B------:R-:W-:Y:S01]  /*34c0*/  LOP3.LUT R31, R31, 0x40004, R42, 0xf8, !PT ;  /* 0x000400041f1f7812 */ /* 0x000fe200078ef82a */
[----:B------:R-:W-:Y:S01]  /*34d0*/  HADD2 R39, R41, -1028, -1028 ;  /* 0xe404e40429277430 */ /* 0x000fe20000000000 */
[----:B------:R-:W-:Y:S01]  /*34e0*/  LOP3.LUT R30, R30, 0x40004, R43, 0xf8, !PT ;  /* 0x000400041e1e7812 */ /* 0x000fe200078ef82b */
[----:B------:R-:W-:Y:S01]  /*34f0*/  HADD2 R41, R38, -1028, -1028 ;  /* 0xe404e40426297430 */ /* 0x000fe20000000000 */
[----:B------:R-:W-:Y:S01]  /*3500*/  LOP3.LUT R38, R32, 0x380038, RZ, 0xc0, !PT ;  /* 0x0038003820267812 */ /* 0x000fe200078ec0ff */
[-C--:B------:R-:W-:Y:S01]  /*3510*/  HFMA2 R37, R40, R14.reuse, R37 ;  /* 0x0000000e28257231 */ /* 0x080fe20000000025 */
[----:B------:R-:W-:Y:S01]  /*3520*/  LOP3.LUT R40, R34, 0x380038, RZ, 0xc0, !PT ;  /* 0x0038003822287812 */ /* 0x000fe200078ec0ff */
[----:B------:R-:W-:Y:S01]  /*3530*/  HFMA2.MMA R36, R39, R14, R36 ;  /* 0x0000000e27247235 */ /* 0x000fe20000000024 */
        /* <DEDUP_REMOVED lines=14> */
[-C--:B------:R-:W-:Y:S01]  /*3620*/  HFMA2.MMA R13, R40, R15.reuse, R13 ;  /* 0x0000000f280d7235 */ /* 0x080fe2000000000d */
[----:B------:R-:W-:Y:S01]  /*3630*/  HFMA2 R14, R14, R21.H1_H1, -20, -20 ;  /* 0xcd00cd000e0e7431 */ /* 0x000fe20000060015 */
[-C--:B------:R-:W-:Y:S01]  /*3640*/  HFMA2.MMA R33, R38, R15.reuse, R37 ;  /* 0x0000000f26217235 */ /* 0x080fe20000000025 */
[----:B------:R-:W-:Y:S01]  /*3650*/  LOP3.LUT R32, R32, 0x64006400, RZ, 0xfc, !PT ;  /* 0x6400640020207812 */ /* 0x000fe200078efcff */
[----:B------:R-:W-:Y:S01]  /*3660*/  HFMA2.MMA R36, R39, R15, R36 ;  /* 0x0000000f27247235 */ /* 0x000fe20000000024 */
[----:B------:R-:W-:Y:S01]  /*3670*/  LOP3.LUT R34, R34, 0x1c001c0, RZ, 0xc0, !PT ;  /* 0x01c001c022227812 */ /* 0x000fe200078ec0ff */
[----:B------:R-:W-:Y:S01]  /*3680*/  HFMA2 R12, R41, R15, R12 ;  /* 0x0000000f290c7231 */ /* 0x000fe2000000000c */
[----:B------:R-:W-:Y:S01]  /*3690*/  LOP3.LUT R35, R35, 0x1c001c0, RZ, 0xc0, !PT ;  /* 0x01c001c023237812 */ /* 0x000fe200078ec0ff */
[----:B0-----:R-:W-:Y:S01]  /*36a0*/  HFMA2.MMA R33, R14, R16, R33 ;  /* 0x000000100e217235 */ /* 0x001fe20000000021 */
[----:B------:R-:W-:Y:S01]  /*36b0*/  HFMA2 R38, R32, R21.H1_H1, -20, -20 ;  /* 0xcd00cd0020267431 */ /* 0x000fe20000060015 */
[----:B------:R-:W-:-:S02]  /*36c0*/  LOP3.LUT R14, R4, 0x70007, RZ, 0xc0, !PT ;  /* 0x00070007040e7812 */ /* 0x000fc400078ec0ff */
[----:B------:R-:W-:Y:S02]  /*36d0*/  LOP3.LUT R15, R5, 0x70007, RZ, 0xc0, !PT ;  /* 0x00070007050f7812 */ /* 0x000fe400078ec0ff */
[----:B------:R-:W-:Y:S01]  /*36e0*/  LOP3.LUT R34, R34, 0x64006400, RZ, 0xfc, !PT ;  /* 0x6400640022227812 */ /* 0x000fe200078efcff */
[-C--:B------:R-:W-:Y:S01]  /*36f0*/  HFMA2.MMA R13, R38, R16.reuse, R13 ;  /* 0x00000010260d7235 */ /* 0x080fe2000000000d */
[----:B------:R-:W-:Y:S02]  /*3700*/  LOP3.LUT R14, R14, 0x64006400, RZ, 0xfc, !PT ;  /* 0x640064000e0e7812 */ /* 0x000fe400078efcff */
[----:B------:R-:W-:Y:S01]  /*3710*/  LOP3.LUT R32, R35, 0x64006400, RZ, 0xfc, !PT ;  /* 0x6400640023207812 */ /* 0x000fe200078efcff */
[-C--:B------:R-:W-:Y:S01]  /*3720*/  HFMA2 R35, R34, R21.reuse.H1_H1, -20, -20 ;  /* 0xcd00cd0022237431 */ /* 0x080fe20000060015 */
[----:B------:R-:W-:Y:S01]  /*3730*/  LOP3.LUT R15, R15, 0x64006400, RZ, 0xfc, !PT ;  /* 0x640064000f0f7812 */ /* 0x000fe200078efcff */
[----:B------:R-:W-:Y:S01]  /*3740*/  HADD2 R14, R14, -1028, -1028 ;  /* 0xe404e4040e0e7430 */ /* 0x000fe20000000000 */
[----:B------:R-:W-:Y:S01]  /*3750*/  LOP3.LUT R28, R28, 0x64006400, RZ, 0xfc, !PT ;  /* 0x640064001c1c7812 */ /* 0x000fe200078efcff */
[----:B------:R-:W-:Y:S01]  /*3760*/  HFMA2 R37, R32, R21.H1_H1, -20, -20 ;  /* 0xcd00cd0020257431 */ /* 0x000fe20000060015 */
[----:B------:R-:W-:Y:S01]  /*3770*/  LOP3.LUT R31, R31, 0x64006400, RZ, 0xfc, !PT ;  /* 0x640064001f1f7812 */ /* 0x000fe200078efcff */
[----:B------:R-:W-:Y:S01]  /*3780*/  HADD2 R38, R15, -1028, -1028 ;  /* 0xe404e4040f267430 */ /* 0x000fe20000000000 */
[----:B------:R-:W-:Y:S01]  /*3790*/  HFMA2.MMA R32, R35, R16, R36 ;  /* 0x0000001023207235 */ /* 0x000fe20000000024 */
[----:B------:R-:W-:Y:S01]  /*37a0*/  HFMA2 R34, R37, R16, R12 ;  /* 0x0000001025227231 */ /* 0x000fe2000000000c */
[----:B------:R-:W-:Y:S01]  /*37b0*/  HFMA2.MMA R33, R14, R17, R33 ;  /* 0x000000110e217235 */ /* 0x000fe20000000021 */
[----:B------:R-:W-:Y:S01]  /*37c0*/  HFMA2 R16, R38, R17, R13 ;  /* 0x0000001126107231 */ /* 0x000fe2000000000d */
        /* <DEDUP_REMOVED lines=8> */
[----:B------:R-:W0:Y:S01]  /*3850*/  LDS.128 R12, [UR4+0x20] ;  /* 0x00002004ff0c7984 */ /* 0x000e220008000c00 */
[----:B------:R-:W-:Y:S01]  /*3860*/  LOP3.LUT R35, R5, 0x380038, RZ, 0xc0, !PT ;  /* 0x0038003805237812 */ /* 0x000fe200078ec0ff */
[----:B------:R-:W-:Y:S01]  /*3870*/  HADD2 R43, R40, -1028, -1028 ;  /* 0xe404e404282b7430 */ /* 0x000fe20000000000 */
[----:B------:R-:W-:Y:S01]  /*3880*/  SHF.R.U32.HI R4, RZ, 0x6, R4 ;  /* 0x00000006ff047819 */ /* 0x000fe20000011604 */
[-C--:B------:R-:W-:Y:S01]  /*3890*/  HFMA2 R38, R39, R22.reuse.H1_H1, -132, -132 ;  /* 0xd820d82027267431 */ /* 0x080fe20000060016 */
[----:B------:R-:W-:Y:S01]  /*38a0*/  LOP3.LUT R35, R35, 0x64006400, RZ, 0xfc, !PT ;  /* 0x6400640023237812 */ /* 0x000fe200078efcff */
[----:B------:R-:W-:Y:S01]  /*38b0*/  HFMA2.MMA R32, R41, R17, R32 ;  /* 0x0000001129207235 */ /* 0x000fe20000000020 */
[----:B------:R-:W-:Y:S01]  /*38c0*/  LOP3.LUT R36, R6, 0x380038, RZ, 0xc0, !PT ;  /* 0x0038003806247812 */ /* 0x000fe200078ec0ff */
[----:B------:R-:W-:Y:S01]  /*38d0*/  HFMA2 R34, R43, R17, R34 ;  /* 0x000000112b227231 */ /* 0x000fe20000000022 */
[----:B------:R-:W-:Y:S01]  /*38e0*/  SHF.R.U32.HI R5, RZ, 0x6, R5 ;  /* 0x00000006ff057819 */ /* 0x000fe20000011605 */
[----:B------:R-:W-:Y:S01]  /*38f0*/  HFMA2 R35, R35, R22.H1_H1, -132, -132 ;  /* 0xd820d82023237431 */ /* 0x000fe20000060016 */
[----:B------:R-:W-:Y:S01]  /*3900*/  LOP3.LUT R17, R4, 0x70007, RZ, 0xc0, !PT ;  /* 0x0007000704117812 */ /* 0x000fe200078ec0ff */
[----:B------:R-:W-:Y:S01]  /*3910*/  HFMA2.MMA R33, R38, R18, R33 ;  /* 0x0000001226217235 */ /* 0x000fe20000000021 */
[----:B------:R-:W-:-:S02]  /*3920*/  LOP3.LUT R37, R7, 0x380038, RZ, 0xc0, !PT ;  /* 0x0038003807257812 */ /* 0x000fc400078ec0ff */
[----:B------:R-:W-:Y:S01]  /*3930*/  LOP3.LUT R39, R36, 0x64006400, RZ, 0xfc, !PT ;  /* 0x6400640024277812 */ /* 0x000fe200078efcff */
[-C--:B------:R-:W-:Y:S01]  /*3940*/  HFMA2.MMA R16, R35, R18.reuse, R16 ;  /* 0x0000001223107235 */ /* 0x080fe20000000010 */
[----:B------:R-:W-:Y:S02]  /*3950*/  LOP3.LUT R36, R5, 0x70007, RZ, 0xc0, !PT ;  /* 0x0007000705247812 */ /* 0x000fe400078ec0ff */
[----:B------:R-:W-:Y:S01]  /*3960*/  LOP3.LUT R17, R17, 0x64006400, RZ, 0xfc, !PT ;  /* 0x6400640011117812 */ /* 0x000fe200078efcff */
[-C--:B------:R-:W-:Y:S01]  /*3970*/  HFMA2 R39, R39, R22.reuse.H1_H1, -132, -132 ;  /* 0xd820d82027277431 */ /* 0x080fe20000060016 */
[----:B------:R-:W-:Y:S02]  /*3980*/  LOP3.LUT R37, R37, 0x64006400, RZ, 0xfc, !PT ;  /* 0x6400640025257812 */ /* 0x000fe400078efcff */
[----:B------:R-:W-:Y:S01]  /*3990*/  SHF.R.U32.HI R6, RZ, 0x6, R6 ;  /* 0x00000006ff067819 */ /* 0x000fe20000011606 */
[----:B------:R-:W-:Y:S01]  /*39a0*/  HADD2 R38, R17, -1028, -1028 ;  /* 0xe404e40411267430 */ /* 0x000fe20000000000 */
[----:B------:R-:W-:Y:S01]  /*39b0*/  LOP3.LUT R36, R36, 0x64006400, RZ, 0xfc, !PT ;  /* 0x6400640024247812 */ /* 0x000fe200078efcff */
[----:B------:R-:W-:Y:S01]  /*39c0*/  HFMA2 R37, R37, R22.H1_H1, -132, -132 ;  /* 0xd820d82025257431 */ /* 0x000fe20000060016 */
[----:B------:R-:W-:Y:S01]  /*39d0*/  LOP3.LUT R17, R6, 0x70007, RZ, 0xc0, !PT ;  /* 0x0007000706117812 */ /* 0x000fe200078ec0ff */
[----:B------:R-:W-:Y:S01]  /*39e0*/  HFMA2.MMA R32, R39, R18, R32 ;  /* 0x0000001227207235 */ /* 0x000fe20000000020 */
[----:B------:R-:W-:Y:S01]  /*39f0*/  SHF.R.U32.HI R7, RZ, 0x6, R7 ;  /* 0x00000006ff077819 */ /* 0x000fe20000011607 */
[----:B------:R-:W-:Y:S01]  /*3a00*/  HADD2 R35, R36, -1028, -1028 ;  /* 0xe404e40424237430 */ /* 0x000fe20000000000 */
[----:B------:R-:W-:Y:S01]  /*3a10*/  LOP3.LUT R17, R17, 0x64006400, RZ, 0xfc, !PT ;  /* 0x6400640011117812 */ /* 0x000fe200078efcff */
[----:B------:R-:W-:Y:S01]  /*3a20*/  HFMA2 R34, R37, R18, R34 ;  /* 0x0000001225227231 */ /* 0x000fe20000000022 */
[----:B------:R-:W-:Y:S01]  /*3a30*/  HFMA2.MMA R33, R38, R19, R33 ;  /* 0x0000001326217235 */ /* 0x000fe20000000021 */
[----:B------:R-:W-:Y:S01]  /*3a40*/  HFMA2 R18, R35, R19, R16 ;  /* 0x0000001323127231 */ /* 0x000fe20000000010 */
[----:B------:R-:W-:Y:S01]  /*3a50*/  LOP3.LUT R16, R4, 0x380038, RZ, 0xc0, !PT ;  /* 0x0038003804107812 */ /* 0x000fe200078ec0ff */
[----:B------:R-:W-:Y:S01]  /*3a60*/  HADD2 R39, R17, -1028, -1028 ;  /* 0xe404e40411277430 */ /* 0x000fe20000000000 */
[----:B------:R-:W-:-:S02]  /*3a70*/  LOP3.LUT R37, R7, 0x70007, RZ, 0xc0, !PT ;  /* 0x0007000707257812 */ /* 0x000fc400078ec0ff */
[----:B------:R-:W-:Y:S02]  /*3a80*/  LOP3.LUT R35, R5, 0x380038, RZ, 0xc0, !PT ;  /* 0x0038003805237812 */ /* 0x000fe400078ec0ff */
[----:B------:R-:W-:Y:S01]  /*3a90*/  LOP3.LUT R36, R6, 0x380038, RZ, 0xc0, !PT ;  /* 0x0038003806247812 */ /* 0x000fe200078ec0ff */
[----:B------:R-:W-:Y:S01]  /*3aa0*/  HFMA2.MMA R32, R39, R19, R32 ;  /* 0x0000001327207235 */ /* 0x000fe20000000020 */
[----:B------:R-:W-:Y:S02]  /*3ab0*/  LOP3.LUT R17, R16, 0x64006400, RZ, 0xfc, !PT ;  /* 0x6400640010117812 */ /* 0x000fe400078efcff */
[----:B------:R-:W-:Y:S02]  /*3ac0*/  LOP3.LUT R38, R37, 0x64006400, RZ, 0xfc, !PT ;  /* 0x6400640025267812 */ /* 0x000fe400078efcff */
[----:B------:R-:W-:Y:S02]  /*3ad0*/  LOP3.LUT R35, R35, 0x64006400, RZ, 0xfc, !PT ;  /* 0x6400640023237812 */ /* 0x000fe400078efcff */
[----:B------:R-:W-:Y:S01]  /*3ae0*/  LOP3.LUT R37, R36, 0x64006400, RZ, 0xfc, !PT ;  /* 0x6400640024257812 */ /* 0x000fe200078efcff */
[-C--:B------:R-:W-:Y:S01]  /*3af0*/  HFMA2 R36, R17, R22.reuse.H1_H1, -132, -132 ;  /* 0xd820d82011247431 */ /* 0x080fe20000060016 */
[----:B------:R-:W-:Y:S01]  /*3b00*/  LOP3.LUT R4, R4, 0x1c001c0, RZ, 0xc0, !PT ;  /* 0x01c001c004047812 */ /* 0x000fe200078ec0ff */
[----:B------:R-:W-:Y:S01]  /*3b10*/  HFMA2 R35, R35, R22.H1_H1, -132, -132 ;  /* 0xd820d82023237431 */ /* 0x000fe20000060016 */
[----:B------:R-:W-:Y:S01]  /*3b20*/  LOP3.LUT R5, R5, 0x1c001c0, RZ, 0xc0, !PT ;  /* 0x01c001c005057812 */ /* 0x000fe200078ec0ff */
[----:B0-----:R-:W-:Y:S01]  /*3b30*/  HFMA2 R36, R36, R12, R33 ;  /* 0x0000000c24247231 */ /* 0x001fe20000000021 */
[----:B------:R-:W-:Y:S01]  /*3b40*/  LOP3.LUT R33, R7, 0x380038, RZ, 0xc0, !PT ;  /* 0x0038003807217812 */ /* 0x000fe200078ec0ff */
[----:B------:R-:W-:Y:S01]  /*3b50*/  HADD2 R39, R38, -1028, -1028 ;  /* 0xe404e40426277430 */ /* 0x000fe20000000000 */
[----:B------:R-:W-:Y:S01]  /*3b60*/  LOP3.LUT R42, R6, 0x1c001c0, RZ, 0xc0, !PT ;  /* 0x01c001c0062a7812 */ /* 0x000fe200078ec0ff */
[----:B------:R-:W-:Y:S01]  /*3b70*/  HFMA2 R37, R37, R22.H1_H1, -132, -132 ;  /* 0xd820d82025257431 */ /* 0x000fe20000060016 */
[----:B------:R-:W-:Y:S01]  /*3b80*/  LOP3.LUT R41, R33, 0x64006400, RZ, 0xfc, !PT ;  /* 0x6400640021297812 */ /* 0x000fe200078efcff */
[----:B------:R-:W-:Y:S01]  /*3b90*/  HFMA2.MMA R18, R35, R12, R18 ;  /* 0x0000000c23127235 */ /* 0x000fe20000000012 */
[----:B------:R-:W-:Y:S01]  /*3ba0*/  LOP3.LUT R4, R4, 0x64006400, RZ, 0xfc, !PT ;  /* 0x6400640004047812 */ /* 0x000fe200078efcff */
[----:B------:R-:W-:Y:S01]  /*3bb0*/  HFMA2 R35, R37, R12, R32 ;  /* 0x0000000c25237231 */ /* 0x000fe20000000020 */
[----:B------:R-:W-:Y:S01]  /*3bc0*/  LOP3.LUT R6, R5, 0x64006400, RZ, 0xfc, !PT ;  /* 0x6400640005067812 */ /* 0x000fe200078efcff */
[----:B------:R-:W-:Y:S01]  /*3bd0*/  HFMA2.MMA R40, R39, R19, R34 ;  /* 0x0000001327287235 */ /* 0x000fe20000000022 */
[C---:B------:R-:W-:Y:S01]  /*3be0*/  LOP3.LUT R17, R8.reuse, 0x380038, RZ, 0xc0, !PT ;  /* 0x0038003808117812 */ /* 0x040fe200078ec0ff */
[----:B------:R-:W-:Y:S01]  /*3bf0*/  HFMA2 R41, R41, R22.H1_H1, -132, -132 ;  /* 0xd820d82029297431 */ /* 0x000fe20000060016 */
[----:B------:R-:W-:Y:S01]  /*3c00*/  SHF.R.U32.HI R16, RZ, 0x6, R8 ;  /* 0x00000006ff107819 */ /* 0x000fe20000011608 */
[----:B------:R-:W-:Y:S01]  /*3c10*/  HFMA2 R5, R4, R21.H1_H1, -20, -20 ;  /* 0xcd00cd0004057431 */ /* 0x000fe20000060015 */
[----:B------:R-:W-:-:S02]  /*3c20*/  LOP3.LUT R37, R8, 0x70007, RZ, 0xc0, !PT ;  /* 0x0007000708257812 */ /* 0x000fc400078ec0ff */
[C---:B------:R-:W-:Y:S01]  /*3c30*/  LOP3.LUT R19, R9.reuse, 0x380038, RZ, 0xc0, !PT ;  /* 0x0038003809137812 */ /* 0x040fe200078ec0ff */
[----:B------:R-:W-:Y:S01]  /*3c40*/  HFMA2.MMA R40, R41, R12, R40 ;  /* 0x0000000c29287235 */ /* 0x000fe20000000028 */
[----:B------:R-:W-:Y:S01]  /*3c50*/  SHF.R.U32.HI R8, RZ, 0x6, R9 ;  /* 0x00000006ff087819 */ /* 0x000fe20000011609 */
[----:B------:R-:W-:Y:S01]  /*3c60*/  HFMA2.MMA R12, R5, R13, R36 ;  /* 0x0000000d050c7235 */ /* 0x000fe20000000024 */
[----:B------:R-:W-:Y:S02]  /*3c70*/  LOP3.LUT R38, R9, 0x70007, RZ, 0xc0, !PT ;  /* 0x0007000709267812 */ /* 0x000fe400078ec0ff */
[C---:B------:R-:W-:Y:S02]  /*3c80*/  LOP3.LUT R32, R10.reuse, 0x380038, RZ, 0xc0, !PT ;  /* 0x003800380a207812 */ /* 0x040fe400078ec0ff */
[----:B------:R-:W-:Y:S02]  /*3c90*/  SHF.R.U32.HI R9, RZ, 0x6, R10 ;  /* 0x00000006ff097819 */ /* 0x000fe4000001160a */
[----:B------:R-:W-:-:S02]  /*3ca0*/  LOP3.LUT R39, R10, 0x70007, RZ, 0xc0, !PT ;  /* 0x000700070a277812 */ /* 0x000fc400078ec0ff */
[C---:B------:R-:W-:Y:S02]  /*3cb0*/  LOP3.LUT R33, R11.reuse, 0x380038, RZ, 0xc0, !PT ;  /* 0x003800380b217812 */ /* 0x040fe400078ec0ff */
[----:B------:R-:W-:Y:S02]  /*3cc0*/  SHF.R.U32.HI R10, RZ, 0x6, R11 ;  /* 0x00000006ff0a7819 */ /* 0x000fe4000001160b */
[----:B------:R-:W-:Y:S01]  /*3cd0*/  LOP3.LUT R34, R11, 0x70007, RZ, 0xc0, !PT ;  /* 0x000700070b227812 */ /* 0x000fe200078ec0ff */
[----:B------:R-:W-:Y:S01]  /*3ce0*/  HFMA2 R11, R6, R21.H1_H1, -20, -20 ;  /* 0xcd00cd00060b7431 */ /* 0x000fe20000060015 */
[----:B------:R-:W-:Y:S02]  /*3cf0*/  LOP3.LUT R7, R7, 0x1c001c0, RZ, 0xc0, !PT ;  /* 0x01c001c007077812 */ /* 0x000fe400078ec0ff */
[----:B------:R-:W-:Y:S01]  /*3d00*/  LOP3.LUT R42, R42, 0x64006400, RZ, 0xfc, !PT ;  /* 0x640064002a2a7812 */ /* 0x000fe200078efcff */
[----:B------:R-:W-:Y:S01]  /*3d10*/  HFMA2 R11, R11, R13, R18 ;  /* 0x0000000d0b0b7231 */ /* 0x000fe20000000012 */
[----:B------:R-:W-:-:S02]  /*3d20*/  LOP3.LUT R18, R7, 0x64006400, RZ, 0xfc, !PT ;  /* 0x6400640007127812 */ /* 0x000fc400078efcff */
[----:B------:R-:W0:Y:S01]  /*3d30*/  LDS.128 R4, [UR4+0x30] ;  /* 0x00003004ff047984 */ /* 0x000e220008000c00 */
[-C--:B------:R-:W-:Y:S01]  /*3d40*/  HFMA2 R42, R42, R21.reuse.H1_H1, -20, -20 ;  /* 0xcd00cd002a2a7431 */ /* 0x080fe20000060015 */
[----:B------:R-:W-:Y:S01]  /*3d50*/  LOP3.LUT R37, R37, 0x64006400, RZ, 0xfc, !PT ;  /* 0x6400640025257812 */ /* 0x000fe200078efcff */
[----:B------:R-:W-:Y:S01]  /*3d60*/  HFMA2 R41, R18, R21.H1_H1, -20, -20 ;  /* 0xcd00cd0012297431 */ /* 0x000fe20000060015 */
[----:B------:R-:W-:Y:S02]  /*3d70*/  LOP3.LUT R38, R38, 0x64006400, RZ, 0xfc, !PT ;  /* 0x6400640026267812 */ /* 0x000fe400078efcff */
[----:B------:R-:W-:Y:S01]  /*3d80*/  LOP3.LUT R39, R39, 0x64006400, RZ, 0xfc, !PT ;  /* 0x6400640027277812 */ /* 0x000fe200078efcff */
[-C--:B------:R-:W-:Y:S01]  /*3d90*/  HFMA2.MMA R35, R42, R13.reuse, R35 ;  /* 0x0000000d2a237235 */ /* 0x080fe20000000023 */
[----:B------:R-:W-:Y:S01]  /*3da0*/  HADD2 R37, R37, -1028, -1028 ;  /* 0xe404e40425257430 */ /* 0x000fe20000000000 */
[----:B------:R-:W-:Y:S01]  /*3db0*/  HFMA2.MMA R18, R41, R13, R40 ;  /* 0x0000000d29127235 */ /* 0x000fe20000000028 */
        /* <DEDUP_REMOVED lines=8> */
[----:B------:R-:W-:-:S02]  /*3e40*/  LOP3.LUT R35, R17, 0x64006400, RZ, 0xfc, !PT ;  /* 0x6400640011237812 */ /* 0x000fc400078efcff */
[----:B------:R-:W-:Y:S02]  /*3e50*/  LOP3.LUT R17, R16, 0x70007, RZ, 0xc0, !PT ;  /* 0x0007000710117812 */ /* 0x000fe400078ec0ff */
[----:B------:R-:W-:Y:S01]  /*3e60*/  LOP3.LUT R38, R8, 0x380038, RZ, 0xc0, !PT ;  /* 0x0038003808267812 */ /* 0x000fe200078ec0ff */
[-C--:B------:R-:W-:Y:S01]  /*3e70*/  HFMA2 R33, R35, R22.reuse.H1_H1, -132, -132 ;  /* 0xd820d82023217431 */ /* 0x080fe20000060016 */
[----:B------:R-:W-:Y:S01]  /*3e80*/  LOP3.LUT R39, R32, 0x64006400, RZ, 0xfc, !PT ;  /* 0x6400640020277812 */ /* 0x000fe200078efcff */
[-C--:B------:R-:W-:Y:S01]  /*3e90*/  HFMA2 R32, R37, R22.reuse.H1_H1, -132, -132 ;  /* 0xd820d82025207431 */ /* 0x080fe20000060016 */
[----:B------:R-:W-:Y:S01]  /*3ea0*/  LOP3.LUT R19, R8, 0x70007, RZ, 0xc0, !PT ;  /* 0x0007000708137812 */ /* 0x000fe200078ec0ff */
[-C--:B------:R-:W-:Y:S01]  /*3eb0*/  HFMA2 R12, R33, R15.reuse, R12 ;  /* 0x0000000f210c7231 */ /* 0x080fe2000000000c */
[----:B------:R-:W-:Y:S01]  /*3ec0*/  LOP3.LUT R37, R38, 0x64006400, RZ, 0xfc, !PT ;  /* 0x6400640026257812 */ /* 0x000fe200078efcff */
[----:B------:R-:W-:Y:S01]  /*3ed0*/  HFMA2 R38, R43, R22.H1_H1, -132, -132 ;  /* 0xd820d8202b267431 */ /* 0x000fe20000060016 */
[----:B------:R-:W-:Y:S01]  /*3ee0*/  LOP3.LUT R17, R17, 0x64006400, RZ, 0xfc, !PT ;  /* 0x6400640011117812 */ /* 0x000fe200078efcff */
[----:B------:R-:W-:Y:S01]  /*3ef0*/  HADD2 R43, R34, -1028, -1028 ;  /* 0xe404e404222b7430 */ /* 0x000fe20000000000 */
[----:B------:R-:W-:Y:S01]  /*3f00*/  LOP3.LUT R19, R19, 0x64006400, RZ, 0xfc, !PT ;  /* 0x6400640013137812 */ /* 0x000fe200078efcff */
[----:B------:R-:W-:Y:S01]  /*3f10*/  HFMA2.MMA R11, R32, R15, R11 ;  /* 0x0000000f200b7235 */ /* 0x000fe2000000000b */
[----:B------:R-:W-:Y:S01]  /*3f20*/  LOP3.LUT R36, R16, 0x380038, RZ, 0xc0, !PT ;  /* 0x0038003810247812 */ /* 0x000fe200078ec0ff */
[----:B------:R-:W-:Y:S01]  /*3f30*/  HADD2 R17, R17, -1028, -1028 ;  /* 0xe404e40411117430 */ /* 0x000fe20000000000 */
[C---:B------:R-:W-:Y:S01]  /*3f40*/  LOP3.LUT R40, R9.reuse, 0x380038, RZ, 0xc0, !PT ;  /* 0x0038003809287812 */ /* 0x040fe200078ec0ff */
[----:B------:R-:W-:Y:S01]  /*3f50*/  HFMA2.MMA R18, R43, R14, R18 ;  /* 0x0000000e2b127235 */ /* 0x000fe20000000012 */
[----:B------:R-:W-:Y:S01]  /*3f60*/  HADD2 R14, R19, -1028, -1028 ;  /* 0xe404e404130e7430 */ /* 0x000fe20000000000 */
[----:B------:R-:W-:Y:S01]  /*3f70*/  LOP3.LUT R35, R36, 0x64006400, RZ, 0xfc, !PT ;  /* 0x6400640024237812 */ /* 0x000fe200078efcff */
[----:B0-----:R-:W-:Y:S01]  /*3f80*/  HFMA2 R17, R17, R4, R12 ;  /* 0x0000000411117231 */ /* 0x001fe2000000000c */
[C---:B------:R-:W-:Y:S01]  /*3f90*/  LOP3.LUT R12, R9.reuse, 0x1c001c0, RZ, 0xc0, !PT ;  /* 0x01c001c0090c7812 */ /* 0x040fe200078ec0ff */
[-C--:B------:R-:W-:Y:S01]  /*3fa0*/  HFMA2 R36, R39, R22.reuse.H1_H1, -132, -132 ;  /* 0xd820d82027247431 */ /* 0x080fe20000060016 */
[----:B------:R-:W-:Y:S01]  /*3fb0*/  LOP3.LUT R9, R9, 0x70007, RZ, 0xc0, !PT ;  /* 0x0007000709097812 */ /* 0x000fe200078ec0ff */
[----:B------:R-:W-:Y:S01]  /*3fc0*/  HFMA2.MMA R11, R14, R4, R11 ;  /* 0x000000040e0b7235 */ /* 0x000fe2000000000b */
[C---:B------:R-:W-:Y:S01]  /*3fd0*/  LOP3.LUT R41, R10.reuse, 0x380038, RZ, 0xc0, !PT ;  /* 0x003800380a297812 */ /* 0x040fe200078ec0ff */
[----:B------:R-:W-:Y:S01]  /*3fe0*/  HFMA2 R13, R36, R15, R13 ;  /* 0x0000000f240d7231 */ /* 0x000fe2000000000d */
[----:B------:R-:W-:Y:S01]  /*3ff0*/  LOP3.LUT R9, R9, 0x64006400, RZ, 0xfc, !PT ;  /* 0x6400640009097812 */ /* 0x000fe200078efcff */
[----:B------:R-:W-:Y:S01]  /*4000*/  HFMA2.MMA R15, R38, R15, R18 ;  /* 0x0000000f260f7235 */ /* 0x000fe20000000012 */
[C---:B------:R-:W-:Y:S01]  /*4010*/  LOP3.LUT R14, R10.reuse, 0x1c001c0, RZ, 0xc0, !PT ;  /* 0x01c001c00a0e7812 */ /* 0x040fe200078ec0ff */
[-C--:B------:R-:W-:Y:S01]  /*4020*/  HFMA2 R34, R35, R22.reuse.H1_H1, -132, -132 ;  /* 0xd820d82023227431 */ /* 0x080fe20000060016 */
[----:B------:R-:W-:Y:S01]  /*4030*/  LOP3.LUT R10, R10, 0x70007, RZ, 0xc0, !PT ;  /* 0x000700070a0a7812 */ /* 0x000fe200078ec0ff */
[----:B------:R-:W-:Y:S01]  /*4040*/  HADD2 R18, R9, -1028, -1028 ;  /* 0xe404e40409127430 */ /* 0x000fe20000000000 */
[----:B------:R-:W-:Y:S01]  /*4050*/  LOP3.LUT R39, R40, 0x64006400, RZ, 0xfc, !PT ;  /* 0x6400640028277812 */ /* 0x000fe200078efcff */
[-C--:B------:R-:W-:Y:S01]  /*4060*/  HFMA2 R40, R37, R22.reuse.H1_H1, -132, -132 ;  /* 0xd820d82025287431 */ /* 0x080fe20000060016 */
[----:B------:R-:W-:Y:S01]  /*4070*/  LOP3.LUT R16, R16, 0x1c001c0, RZ, 0xc0, !PT ;  /* 0x01c001c010107812 */ /* 0x000fe200078ec0ff */
[----:B------:R-:W-:Y:S01]  /*4080*/  HFMA2.MMA R17, R34, R5, R17 ;  /* 0x0000000522117235 */ /* 0x000fe20000000011 */
[----:B------:R-:W-:Y:S01]  /*4090*/  LOP3.LUT R10, R10, 0x64006400, RZ, 0xfc, !PT ;  /* 0x640064000a0a7812 */ /* 0x000fe200078efcff */
[-C--:B------:R-:W-:Y:S01]  /*40a0*/  HFMA2 R42, R39, R22.reuse.H1_H1, -132, -132 ;  /* 0xd820d820272a7431 */ /* 0x080fe20000060016 */
[----:B------:R-:W-:Y:S01]  /*40b0*/  LOP3.LUT R41, R41, 0x64006400, RZ, 0xfc, !PT ;  /* 0x6400640029297812 */ /* 0x000fe200078efcff */
[----:B------:R-:W-:Y:S01]  /*40c0*/  HFMA2.MMA R13, R18, R4, R13 ;  /* 0x00000004120d7235 */ /* 0x000fe2000000000d */
[----:B------:R-:W-:Y:S01]  /*40d0*/  LOP3.LUT R8, R8, 0x1c001c0, RZ, 0xc0, !PT ;  /* 0x01c001c008087812 */ /* 0x000fe200078ec0ff */
[----:B------:R-:W-:Y:S01]  /*40e0*/  HADD2 R10, R10, -1028, -1028 ;  /* 0xe404e4040a0a7430 */ /* 0x000fe20000000000 */
[----:B------:R-:W-:Y:S01]  /*40f0*/  LOP3.LUT R16, R16, 0x64006400, RZ, 0xfc, !PT ;  /* 0x6400640010107812 */ /* 0x000fe200078efcff */
[----:B------:R-:W-:Y:S01]  /*4100*/  HFMA2 R44, R41, R22.H1_H1, -132, -132 ;  /* 0xd820d820292c7431 */ /* 0x000fe20000060016 */
[----:B------:R-:W-:Y:S01]  /*4110*/  LOP3.LUT R12, R12, 0x64006400, RZ, 0xfc, !PT ;  /* 0x640064000c0c7812 */ /* 0x000fe200078efcff */
[----:B------:R-:W-:Y:S01]  /*4120*/  HFMA2 R15, R10, R4, R15 ;  /* 0x000000040a0f7231 */ /* 0x000fe2000000000f */
[----:B------:R-:W-:Y:S01]  /*4130*/  LOP3.LUT R8, R8, 0x64006400, RZ, 0xfc, !PT ;  /* 0x6400640008087812 */ /* 0x000fe200078efcff */
[-C--:B------:R-:W-:Y:S01]  /*4140*/  HFMA2 R16, R16, R21.reuse.H1_H1, -20, -20 ;  /* 0xcd00cd0010107431 */ /* 0x080fe20000060015 */
[----:B------:R-:W-:Y:S01]  /*4150*/  LOP3.LUT R14, R14, 0x64006400, RZ, 0xfc, !PT ;  /* 0x640064000e0e7812 */ /* 0x000fe200078efcff */
[-C--:B------:R-:W-:Y:S01]  /*4160*/  HFMA2 R12, R12, R21.reuse.H1_H1, -20, -20 ;  /* 0xcd00cd000c0c7431 */ /* 0x080fe20000060015 */
[----:B------:R-:W-:Y:S01]  /*4170*/  HFMA2.MMA R13, R42, R5, R13 ;  /* 0x000000052a0d7235 */ /* 0x000fe2000000000d */
[-C--:B------:R-:W-:Y:S01]  /*4180*/  HFMA2 R8, R8, R21.reuse.H1_H1, -20, -20 ;  /* 0xcd00cd0008087431 */ /* 0x080fe20000060015 */
[----:B------:R-:W-:Y:S01]  /*4190*/  LOP3.LUT R27, R27, 0x64006400, RZ, 0xfc, !PT ;  /* 0x640064001b1b7812 */ /* 0x000fe200078efcff */
[----:B------:R-:W-:Y:S01]  /*41a0*/  HFMA2 R9, R14, R21.H1_H1, -20, -20 ;  /* 0xcd00cd000e097431 */ /* 0x000fe20000060015 */
[-C--:B------:R-:W-:Y:S01]  /*41b0*/  HFMA2.MMA R17, R16, R6.reuse, R17 ;  /* 0x0000000610117235 */ /* 0x080fe20000000011 */
[-C--:B------:R-:W-:Y:S01]  /*41c0*/  HFMA2 R11, R40, R5.reuse, R11 ;  /* 0x00000005280b7231 */ /* 0x080fe2000000000b */
[----:B------:R-:W-:Y:S01]  /*41d0*/  HFMA2.MMA R13, R12, R6, R13 ;  /* 0x000000060c0d7235 */ /* 0x000fe2000000000d */
[----:B------:R-:W-:Y:S01]  /*41e0*/  HFMA2 R15, R44, R5, R15 ;  /* 0x000000052c0f7231 */ /* 0x000fe2000000000f */
[----:B------:R-:W-:Y:S01]  /*41f0*/  LOP3.LUT R30, R30, 0x64006400, RZ, 0xfc, !PT ;  /* 0x640064001e1e7812 */ /* 0x000fe200078efcff */
[-C--:B------:R-:W-:Y:S01]  /*4200*/  HFMA2 R11, R8, R6.reuse, R11 ;  /* 0x00000006080b7231 */ /* 0x080fe2000000000b */
[----:B------:R-:W-:Y:S01]  /*4210*/  HFMA2.MMA R17, R28, R7, R17 ;  /* 0x000000071c117235 */ /* 0x000fe20000000011 */
[----:B------:R-:W-:Y:S01]  /*4220*/  HFMA2 R15, R9, R6, R15 ;  /* 0x00000006090f7231 */ /* 0x000fe2000000000f */
[----:B------:R-:W-:Y:S01]  /*4230*/  PRMT R21, R21, 0x5410, R22 ;  /* 0x0000541015157816 */ /* 0x000fe20000000016 */
[----:B------:R-:W-:-:S02]  /*4240*/  HADD2 R6, R31, -1028, -1028 ;  /* 0xe404e4041f067430 */ /* 0x000fc40000000000 */
[----:B------:R-:W-:Y:S02]  /*4250*/  HADD2 R4, R27, -1028, -1028 ;  /* 0xe404e4041b047430 */ /* 0x000fe40000000000 */
[----:B------:R-:W-:Y:S02]  /*4260*/  HADD2 R30, R30, -1028, -1028 ;  /* 0xe404e4041e1e7430 */ /* 0x000fe40000000000 */
[----:B------:R-:W-:Y:S01]  /*4270*/  HFMA2.MMA R13, R6, R7, R13 ;  /* 0x00000007060d7235 */ /* 0x000fe2000000000d */
        /* <DEDUP_REMOVED lines=10> */
.L_x_3186:
[----:B------:R-:W-:Y:S01]  /*4320*/  ISETP.LT.AND P2, PT, R29, R20, PT ;  /* 0x000000141d00720c */ /* 0x000fe20003f41270 */
[----:B------:R-:W-:Y:S01]  /*4330*/  UIADD3 UR4, UR4, 0x40, URZ ;  /* 0x0000004004047890 */ /* 0x000fe2000fffe03f */
[----:B------:R-:W-:-:S11]  /*4340*/  IMAD.MOV.U32 R9, RZ, RZ, R29 ;  /* 0x000000ffff097224 */ /* 0x000fd600078e001d */
[----:B------:R-:W-:Y:S05]  /*4350*/  @!P1 BRA P2, `(.L_x_3187) ;  /* 0xffffec0000009947 */ /* 0x000fea000103ffff */
.L_x_3185:
[----:B------:R-:W0:Y:S02]  /*4360*/  S2R R2, SR_CTAID.Y ;  /* 0x0000000000027919 */ /* 0x000e240000002600 */
[----:B0-----:R-:W-:-:S04]  /*4370*/  IADD3 R3, -R2, c[0x0][0x188], RZ ;  /* 0x0000620002037a10 */ /* 0x001fc80007ffe1ff */
[----:B------:R-:W-:-:S13]  /*4380*/  ISETP.GE.AND P0, PT, R3, 0x1, PT ;  /* 0x000000010300780c */ /* 0x000fda0003f06270 */
[----:B------:R-:W-:Y:S05]  /*4390*/  @!P0 EXIT ;  /* 0x000000000000894d */ /* 0x000fea0003800000 */
        /* <DEDUP_REMOVED lines=15> */
.L_x_3191:
[----:B------:R-:W0:Y:S02]  /*4490*/  LDS R4, [R0] ;  /* 0x0000000000047984 */ /* 0x000e240000000800 */
[----:B0-----:R-:W-:-:S06]  /*44a0*/  HADD2 R5, R4, R7 ;  /* 0x0000000704057230 */ /* 0x001fcc0000000000 */
[----:B------:R-:W0:Y:S02]  /*44b0*/  ATOMS.CAST.SPIN R5, [R0], R4, R5 ;  /* 0x000000040005738d */ /* 0x000e240001800005 */
[----:B0-----:R-:W-:-:S13]  /*44c0*/  ISETP.EQ.U32.AND P0, PT, R5, 0x1, PT ;  /* 0x000000010500780c */ /* 0x001fda0003f02070 */
[----:B------:R-:W-:Y:S05]  /*44d0*/  @!P0 BRA `(.L_x_3191) ;  /* 0xffffffb000008947 */ /* 0x000fea000383ffff */
[----:B------:R-:W-:Y:S05]  /*44e0*/  BRA `(.L_x_3189) ;  /* 0x0000003000007947 */ /* 0x000fea0003800000 */
.L_x_3190:
[----:B------:R-:W2:Y:S02]  /*44f0*/  LD.E R0, [R2.64] ;  /* 0x0000000602007980 */ /* 0x000ea4000c101900 */
[----:B--2---:R-:W-:-:S05]  /*4500*/  IMAD.IADD R5, R7, 0x1, R0 ;  /* 0x0000000107057824 */ /* 0x004fca00078e0200 */
[----:B------:R0:W-:Y:S02]  /*4510*/  ST.E [R2.64], R5 ;  /* 0x0000000502007985 */ /* 0x0001e4000c101906 */
.L_x_3189:
[----:B------:R-:W-:Y:S05]  /*4520*/  BSYNC B0 ;  /* 0x0000000000007941 */ /* 0x000fea0003800000 */
.L_x_3188:
[----:B------:R-:W2:Y:S02]  /*4530*/  ATOM.E.ADD.F16x2.RN.STRONG.GPU P0, RZ, [R2.64+0x4], R25 ;  /* 0x0000041902ff798a */ /* 0x000ea4000810e9c6 */
[----:B--2---:R-:W-:Y:S05]  /*4540*/  @P0 EXIT ;  /* 0x000000000000094d */ /* 0x004fea0003800000 */
[----:B------:R-:W2:Y:S02]  /*4550*/  QSPC.E.S P0, RZ, [R2+0x4] ;  /* 0x0000040002ff73aa */ /* 0x000ea40000000500 */
[----:B--2---:R-:W-:Y:S05]  /*4560*/  @!P0 BRA `(.L_x_3192) ;  /* 0x0000008000008947 */ /* 0x004fea0003800000 */
[----:B0-----:R-:W-:-:S04]  /*4570*/  IADD3 R2, R2, 0x4, RZ ;  /* 0x0000000402027810 */ /* 0x001fc80007ffe0ff */
[----:B------:R-:W-:-:S05]  /*4580*/  LOP3.LUT R2, R2, 0xffffff, RZ, 0xc0, !PT ;  /* 0x00ffffff02027812 */ /* 0x000fca00078ec0ff */
.L_x_3193:
[----:B------:R-:W0:Y:S02]  /*4590*/  LDS R4, [R2] ;  /* 0x0000000002047984 */ /* 0x000e240000000800 */
[----:B0-----:R-:W-:-:S10]  /*45a0*/  HFMA2.MMA R5, R4, 1, 1, R25 ;  /* 0x3c003c0004057835 */ /* 0x001fd40000000019 */
[----:B------:R-:W0:Y:S02]  /*45b0*/  ATOMS.CAST.SPIN R5, [R2], R4, R5 ;  /* 0x000000040205738d */ /* 0x000e240001800005 */
[----:B0-----:R-:W-:-:S13]  /*45c0*/  ISETP.EQ.U32.AND P0, PT, R5, 0x1, PT ;  /* 0x000000010500780c */ /* 0x001fda0003f02070 */
[----:B------:R-:W-:Y:S05]  /*45d0*/  @!P0 BRA `(.L_x_3193) ;  /* 0xffffffb000008947 */ /* 0x000fea000383ffff */
[----:B------:R-:W-:Y:S05]  /*45e0*/  EXIT ;  /* 0x000000000000794d */ /* 0x000fea0003800000 */
.L_x_3192:
[----:B------:R-:W2:Y:S02]  /*45f0*/  LD.E R0, [R2.64+0x4] ;  /* 0x0000040602007980 */ /* 0x000ea4000c101900 */
[----:B0-2---:R-:W-:-:S05]  /*4600*/  IMAD.IADD R5, R25, 0x1, R0 ;  /* 0x0000000119057824 */ /* 0x005fca00078e0200 */
[----:B------:R-:W-:Y:S01]  /*4610*/  ST.E [R2.64+0x4], R5 ;  /* 0x0000040502007985 */ /* 0x000fe2000c101906 */
[----:B------:R-:W-:Y:S05]  /*4620*/  EXIT ;  /* 0x000000000000794d */ /* 0x000fea0003800000 */
.L_x_3194:
        /* <DEDUP_REMOVED lines=13> */
.L_x_3335:


//--------------------- .text._Z23gemm_half_q_half_kernelILi1ELi14ELb1ELb1ELi32EEvPK6__halfPKjS4_S2_PS0_iiiiPKtS7_iiiiiibS2_i --------------------------
	.section	.text._Z23gemm_half_q_half_kernelILi1ELi14ELb1ELb1ELi32EEvPK6__halfPKjS4_S2_PS0_iiiiPKtS7_iiiiiibS2_i,"ax",@progbits
	.sectioninfo	@"SHI_REGISTERS=52"
	.align	128
        .global         _Z23gemm_half_q_half_kernelILi1ELi14ELb1ELb1ELi32EEvPK6__halfPKjS4_S2_PS0_iiiiPKtS7_iiiiiibS2_i
        .type           _Z23gemm_half_q_half_kernelILi1ELi14ELb1ELb1ELi32EEvPK6__halfPKjS4_S2_PS0_iiiiPKtS7_iiiiiibS2_i,@function
        .size           _Z23gemm_half_q_half_kernelILi1ELi14ELb1ELb1ELi32EEvPK6__halfPKjS4_S2_PS0_iiiiPKtS7_iiiiiibS2_i,(.L_x_3336 - _Z23gemm_half_q_half_kernelILi1ELi14ELb1ELb1ELi32EEvPK6__halfPKjS4_S2_PS0_iiiiPKtS7_iiiiiibS2_i)
        .other          _Z23gemm_half_q_half_kernelILi1ELi14ELb1ELb1ELi32EEvPK6__halfPKjS4_S2_PS0_iiiiPKtS7_iiiiiibS2_i,@"STO_CUDA_ENTRY STV_DEFAULT"
_Z23gemm_half_q_half_kernelILi1ELi14ELb1ELb1ELi32EEvPK6__halfPKjS4_S2_PS0_iiiiPKtS7_iiiiiibS2_i:
.text._Z23gemm_half_q_half_kernelILi1ELi14ELb1ELb1ELi32EEvPK6__halfPKjS4_S2_PS0_iiiiPKtS7_iiiiiibS2_i:
        /* <DEDUP_REMOVED lines=46> */
.L_x_3196:
[----:B------:R-:W-:Y:S05]  /*02e0*/  BSYNC B0 ;  /* 0x0000000000007941 */ /* 0x000fea0003800000 */
.L_x_3195:
        /* <DEDUP_REMOVED lines=14> */
[----:B------:R-:W-:Y:S02]  /*03d0*/  @P4 LEA.HI R7, R7, R4, RZ, 0x5 ;  /* 0x0000000407074211 */ /* 0x000fe400078f28ff */
[----:B------:R-:W-:Y:S02]  /*03e0*/  LEA.HI R16, R9, R8, RZ, 0x5 ;  /* 0x0000000809107211 */ /* 0x000fe400078f28ff */
        /* <DEDUP_REMOVED lines=10> */
[----:B------:R-:W-:-:S02]  /*0490*/  @P6 SHF.R.S32.HI R9, RZ, 0x5, R9 ;  /* 0x00000005ff096819 */ /* 0x000fc40000011409 */
[----:B------:R-:W-:Y:S01]  /*04a0*/  ISETP.NE.AND P0, PT, R6, RZ, PT ;  /* 0x000000ff0600720c */ /* 0x000fe20003f05270 */
[----:B------:R-:W-:Y:S01]  /*04b0*/  IMAD.MOV.U32 R6, RZ, RZ, RZ ;  /* 0x000000ffff067224 */ /* 0x000fe200078e00ff */
        /* <DEDUP_REMOVED lines=10> */
[----:B------:R-:W-:Y:S01]  /*0560*/  @P3 LEA.HI R15, R15, R12, RZ, 0x5 ;  /* 0x0000000c0f0f3211 */ /* 0x000fe200078f28ff */
[----:B------:R-:W-:Y:S01]  /*0570*/  IMAD.MOV.U32 R7, RZ, RZ, RZ ;  /* 0x000000ffff077224 */ /* 0x000fe200078e00ff */
[----:B------:R-:W-:-:S02]  /*0580*/  @P5 SHF.R.S32.HI R8, RZ, 0x5, R8 ;  /* 0x00000005ff085819 */ /* 0x000fc40000011408 */
[----:B------:R-:W-:Y:S02]  /*0590*/  SHF.R.S32.HI R9, RZ, 0x5, R16 ;  /* 0x00000005ff097819 */ /* 0x000fe40000011410 */
        /* <DEDUP_REMOVED lines=10> */
[----:B------:R-:W-:-:S03]  /*0640*/  ISETP.GE.OR P2, PT, R17, c[0x0][0x1b4], P5 ;  /* 0x00006d0011007a0c */ /* 0x000fc60002f46670 */
[----:B------:R-:W-:Y:S01]  /*0650*/  @!P0 IMAD.MOV.U32 R6, RZ, RZ, 0x2 ;  /* 0x00000002ff068424 */ /* 0x000fe200078e00ff */
[----:B------:R-:W-:Y:S01]  /*0660*/  IADD3 R4, R8, R4, R7 ;  /* 0x0000000408047210 */ /* 0x000fe20007ffe007 */
[----:B------:R-:W-:-:S04]  /*0670*/  @!P0 IMAD R5, R5, c[0x0][0x18c], R2 ;  /* 0x0000630005058a24 */ /* 0x000fc800078e0202 */
[----:B------:R-:W-:Y:S02]  /*0680*/  IMAD R7, R4, c[0x0][0x18c], RZ ;  /* 0x0000630004077a24 */ /* 0x000fe400078e02ff */
[----:B------:R-:W-:Y:S01]  /*0690*/  @!P0 IMAD.WIDE R4, R5, R6, c[0x0][0x180] ;  /* 0x0000600005048625 */ /* 0x000fe200078e0206 */
[----:B------:R-:W-:Y:S02]  /*06a0*/  SHF.R.S32.HI R6, RZ, 0x1f, R2 ;  /* 0x0000001fff067819 */ /* 0x000fe40000011402 */
[----:B------:R-:W-:Y:S02]  /*06b0*/  IADD3 R21, P3, R2, R7, RZ ;  /* 0x0000000702157210 */ /* 0x000fe40007f7e0ff */
[----:B------:R0:W-:Y:S04]  /*06c0*/  @!P0 STG.E.64 [R4.64], RZ ;  /* 0x000000ff04008986 */ /* 0x0001e8000c101b06 */
[----:B------:R-:W-:Y:S01]  /*06d0*/  BAR.SYNC.DEFER_BLOCKING 0x0 ;  /* 0x0000000000007b1d */ /* 0x000fe20000010000 */
[----:B------:R-:W-:-:S02]  /*06e0*/  LEA R20, P4, R21, c[0x0][0x168], 0x2 ;  /* 0x00005a0015147a11 */ /* 0x000fc400078810ff */
        /* <DEDUP_REMOVED lines=13> */
.L_x_3198:
        /* <DEDUP_REMOVED lines=41> */
.L_x_3197:
        /* <DEDUP_REMOVED lines=14> */
.L_x_3201:
[----:B------:R-:W-:Y:S01]  /*0b30*/  IADD3 R23, R17, 0x20, RZ ;  /* 0x0000002011177810 */ /* 0x000fe20007ffe0ff */
[----:B------:R-:W-:Y:S05]  /*0b40*/  @!P1 BRA `(.L_x_3200) ;  /* 0x0000235000009947 */ /* 0x000fea0003800000 */
[----:B------:R-:W2:Y:S01]  /*0b50*/  LDG.E.128.CONSTANT R16, [R20.64] ;  /* 0x0000000614107981 */ /* 0x000ea2000c1e9d00 */
[----:B------:R-:W-:-:S03]  /*0b60*/  IMAD.MOV.U32 R33, RZ, RZ, c[0x0][0x18c] ;  /* 0x00006300ff217624 */ /* 0x000fc600078e00ff */
[----:B------:R-:W0:Y:S02]  /*0b70*/  LDS.64 R28, [UR4] ;  /* 0x00000004ff1c7984 */ /* 0x000e240008000a00 */
[----:B------:R-:W-:-:S04]  /*0b80*/  LEA R46, P0, R33, R20, 0x2 ;  /* 0x00000014212e7211 */ /* 0x000fc800078010ff */
[----:B------:R-:W-:-:S05]  /*0b90*/  LEA.HI.X R47, R33, R21, R22, 0x2, P0 ;  /* 0x00000015212f7211 */ /* 0x000fca00000f1416 */
[----:B------:R1:W3:Y:S01]  /*0ba0*/  LDG.E.128.CONSTANT R12, [R46.64] ;  /* 0x000000062e0c7981 */ /* 0x0002e2000c1e9d00 */
[----:B------:R-:W-:-:S05]  /*0bb0*/  IMAD.MOV.U32 R27, RZ, RZ, 0x2c00 ;  /* 0x00002c00ff1b7424 */ /* 0x000fca00078e00ff */
[----:B------:R-:W-:Y:S01]  /*0bc0*/  PRMT R2, R2, 0x5410, R27 ;  /* 0x0000541002027816 */ /* 0x000fe2000000001b */
[----:B-1----:R-:W-:Y:S01]  /*0bd0*/  IMAD.WIDE R46, R33, 0x4, R46 ;  /* 0x00000004212e7825 */ /* 0x002fe200078e022e */
[----:B0-----:R-:W-:Y:S01]  /*0be0*/  HADD2.F32 R39, -RZ, R29.H0_H0 ;  /* 0x2000001dff277230 */ /* 0x001fe20000004100 */
[----:B--2---:R-:W-:Y:S02]  /*0bf0*/  LOP3.LUT R8, R16, 0xf000f, RZ, 0xc0, !PT ;  /* 0x000f000f10087812 */ /* 0x004fe400078ec0ff */
        /* <DEDUP_REMOVED lines=8> */
[----:B------:R-:W-:Y:S02]  /*0c80*/  HADD2 R8, R9, -1032, -1032 ;  /* 0xe408e40809087430 */ /* 0x000fe40000000000 */
[----:B------:R-:W-:Y:S02]  /*0c90*/  HADD2 R9, R10, -1032, -1032 ;  /* 0xe408e4080a097430 */ /* 0x000fe40000000000 */
[----:B------:R-:W-:Y:S02]  /*0ca0*/  HADD2 R10, R11, -1032, -1032 ;  /* 0xe408e4080b0a7430 */ /* 0x000fe40000000000 */
[----:B------:R-:W-:-:S02]  /*0cb0*/  HADD2.F32 R11, -RZ, R26.H0_H0 ;  /* 0x2000001aff0b7230 */ /* 0x000fc40000004100 */
[----:B------:R-:W-:Y:S02]  /*0cc0*/  HADD2.F32 R37, -RZ, R26.H1_H1 ;  /* 0x3000001aff257230 */ /* 0x000fe40000004100 */
[----:B------:R-:W-:Y:S02]  /*0cd0*/  HADD2.F32 R26, -RZ, R28.H0_H0 ;  /* 0x2000001cff1a7230 */ /* 0x000fe40000004100 */
[----:B------:R-:W-:Y:S02]  /*0ce0*/  HADD2.F32 R35, -RZ, R8.H0_H0 ;  /* 0x20000008ff237230 */ /* 0x000fe40000004100 */
[--C-:B------:R-:W-:Y:S01]  /*0cf0*/  HADD2.F32 R41, -RZ, R9.reuse.H0_H0 ;  /* 0x20000009ff297230 */ /* 0x100fe20000004100 */
        /* <DEDUP_REMOVED lines=10> */
[----:B------:R-:W-:-:S03]  /*0da0*/  HADD2.F32 R36, -RZ, R10.H1_H1 ;  /* 0x3000000aff247230 */ /* 0x000fc60000004100 */
[----:B------:R-:W-:Y:S01]  /*0db0*/  LOP3.LUT R37, R11, 0x64006400, RZ, 0xfc, !PT ;  /* 0x640064000b257812 */ /* 0x000fe200078efcff */
[C---:B------:R-:W-:Y:S01]  /*0dc0*/  FFMA.FTZ R44, R28.reuse, R44, R35 ;  /* 0x0000002c1c2c7223 */ /* 0x040fe20000010023 */
[----:B------:R0:W2:Y:S01]  /*0dd0*/  LDG.E.128.CONSTANT R8, [R46.64] ;  /* 0x000000062e087981 */ /* 0x0000a2000c1e9d00 */
[----:B------:R-:W-:Y:S01]  /*0de0*/  FFMA.FTZ R41, R28, R34, R41 ;  /* 0x000000221c297223 */ /* 0x000fe20000010029 */
[----:B------:R-:W-:Y:S01]  /*0df0*/  LOP3.LUT R45, R18, 0xf000f0, RZ, 0xc0, !PT ;  /* 0x00f000f0122d7812 */ /* 0x000fe200078ec0ff */
[----:B------:R-:W-:Y:S01]  /*0e00*/  FFMA.FTZ R34, R28, R36, R27 ;  /* 0x000000241c227223 */ /* 0x000fe2000001001b */
[-C--:B------:R-:W-:Y:S01]  /*0e10*/  HFMA2 R35, R37, R2.reuse.H1_H1, -72, -72 ;  /* 0xd480d48025237431 */ /* 0x080fe20000060002 */
[----:B------:R-:W-:Y:S02]  /*0e20*/  LOP3.LUT R27, R19, 0xf000f0, RZ, 0xc0, !PT ;  /* 0x00f000f0131b7812 */ /* 0x000fe400078ec0ff */
[----:B------:R-:W-:Y:S02]  /*0e30*/  LOP3.LUT R45, R45, 0x64006400, RZ, 0xfc, !PT ;  /* 0x640064002d2d7812 */ /* 0x000fe400078efcff */
[--C-:B------:R-:W-:Y:S01]  /*0e40*/  HADD2.F32 R37, -RZ, R35.reuse.H0_H0 ;  /* 0x20000023ff257230 */ /* 0x100fe20000004100 */
[----:B------:R-:W-:Y:S01]  /*0e50*/  LOP3.LUT R27, R27, 0x64006400, RZ, 0xfc, !PT ;  /* 0x640064001b1b7812 */ /* 0x000fe200078efcff */
[----:B------:R-:W-:Y:S01]  /*0e60*/  HADD2.F32 R35, -RZ, R35.H1_H1 ;  /* 0x30000023ff237230 */ /* 0x000fe20000004100 */
[----:B------:R-:W-:Y:S01]  /*0e70*/  LOP3.LUT R43, R17, 0xf000f0, RZ, 0xc0, !PT ;  /* 0x00f000f0112b7812 */ /* 0x000fe200078ec0ff */
[-C--:B------:R-:W-:Y:S01]  /*0e80*/  HFMA2 R28, R45, R2.reuse.H1_H1, -72, -72 ;  /* 0xd480d4802d1c7431 */ /* 0x080fe20000060002 */
[----:B------:R-:W-:Y:S01]  /*0e90*/  FFMA.FTZ R37, R37, R39, R26 ;  /* 0x0000002725257223 */ /* 0x000fe2000001001a */
[-C--:B------:R-:W-:Y:S01]  /*0ea0*/  HFMA2 R36, R27, R2.reuse.H1_H1, -72, -72 ;  /* 0xd480d4801b247431 */ /* 0x080fe20000060002 */
[----:B------:R-:W-:Y:S01]  /*0eb0*/  LOP3.LUT R43, R43, 0x64006400, RZ, 0xfc, !PT ;  /* 0x640064002b2b7812 */ /* 0x000fe200078efcff */
[----:B------:R-:W1:Y:S01]  /*0ec0*/  LDS.64 R26, [UR4+0x8] ;  /* 0x00000804ff1a7984 */ /* 0x000e620008000a00 */
[----:B------:R-:W-:Y:S01]  /*0ed0*/  HADD2.F32 R42, -RZ, R28.H0_H0 ;  /* 0x2000001cff2a7230 */ /* 0x000fe20000004100 */
[----:B------:R-:W-:Y:S01]  /*0ee0*/  SHF.R.U32.HI R16, RZ, 0x8, R16 ;  /* 0x00000008ff107819 */ /* 0x000fe20000011610 */
[----:B------:R-:W-:Y:S01]  /*0ef0*/  HADD2.F32 R40, -RZ, R36.H0_H0 ;  /* 0x20000024ff287230 */ /* 0x000fe20000004100 */
[----:B------:R-:W-:Y:S01]  /*0f00*/  SHF.R.U32.HI R19, RZ, 0x8, R19 ;  /* 0x00000008ff137819 */ /* 0x000fe20000011613 */
[----:B------:R-:W-:Y:S01]  /*0f10*/  HFMA2 R38, R43, R2.H1_H1, -72, -72 ;  /* 0xd480d4802b267431 */ /* 0x000fe20000060002 */
[C---:B------:R-:W-:Y:S01]  /*0f20*/  FFMA.FTZ R41, R39.reuse, R42, R41 ;  /* 0x0000002a27297223 */ /* 0x040fe20000010029 */
[----:B------:R-:W-:Y:S01]  /*0f30*/  HADD2.F32 R28, -RZ, R28.H1_H1 ;  /* 0x3000001cff1c7230 */ /* 0x000fe20000004100 */
[----:B------:R-:W-:Y:S01]  /*0f40*/  FFMA.FTZ R34, R39, R40, R34 ;  /* 0x0000002827227223 */ /* 0x000fe20000010022 */
[----:B------:R-:W-:Y:S01]  /*0f50*/  HADD2.F32 R40, -RZ, R29.H1_H1 ;  /* 0x3000001dff287230 */ /* 0x000fe20000004100 */
[----:B------:R-:W-:Y:S01]  /*0f60*/  SHF.R.U32.HI R17, RZ, 0x8, R17 ;  /* 0x00000008ff117819 */ /* 0x000fe20000011611 */
[----:B------:R-:W-:Y:S01]  /*0f70*/  HADD2.F32 R29, -RZ, R36.H1_H1 ;  /* 0x30000024ff1d7230 */ /* 0x000fe20000004100 */
[----:B------:R-:W-:Y:S01]  /*0f80*/  LOP3.LUT R36, R19, 0xf000f, RZ, 0xc0, !PT ;  /* 0x000f000f13247812 */ /* 0x000fe200078ec0ff */
[--C-:B------:R-:W-:Y:S01]  /*0f90*/  HADD2.F32 R43, -RZ, R38.reuse.H0_H0 ;  /* 0x20000026ff2b7230 */ /* 0x100fe20000004100 */
[----:B------:R-:W-:Y:S01]  /*0fa0*/  FFMA.FTZ R41, R40, R28, R41 ;  /* 0x0000001c28297223 */ /* 0x000fe20000010029 */
[----:B------:R-:W-:Y:S01]  /*0fb0*/  LOP3.LUT R28, R16, 0xf000f, RZ, 0xc0, !PT ;  /* 0x000f000f101c7812 */ /* 0x000fe200078ec0ff */
[----:B------:R-:W-:Y:S01]  /*0fc0*/  FFMA.FTZ R34, R40, R29, R34 ;  /* 0x0000001d28227223 */ /* 0x000fe20000010022 */
[----:B------:R-:W-:Y:S01]  /*0fd0*/  SHF.R.U32.HI R18, RZ, 0x8, R18 ;  /* 0x00000008ff127819 */ /* 0x000fe20000011612 */
[----:B------:R-:W-:Y:S01]  /*0fe0*/  FFMA.FTZ R43, R39, R43, R44 ;  /* 0x0000002b272b7223 */ /* 0x000fe2000001002c */
[----:B------:R-:W-:Y:S01]  /*0ff0*/  LOP3.LUT R29, R17, 0xf000f, RZ, 0xc0, !PT ;  /* 0x000f000f111d7812 */ /* 0x000fe200078ec0ff */
[----:B------:R-:W-:Y:S01]  /*1000*/  HADD2.F32 R38, -RZ, R38.H1_H1 ;  /* 0x30000026ff267230 */ /* 0x000fe20000004100 */
[----:B------:R-:W-:Y:S01]  /*1010*/  LOP3.LUT R28, R28, 0x64006400, RZ, 0xfc, !PT ;  /* 0x640064001c1c7812 */ /* 0x000fe200078efcff */
[----:B------:R-:W-:Y:S01]  /*1020*/  FFMA.FTZ R37, R35, R40, R37 ;  /* 0x0000002823257223 */ /* 0x000fe20000010025 */
[----:B------:R-:W-:Y:S01]  /*1030*/  LOP3.LUT R39, R36, 0x64006400, RZ, 0xfc, !PT ;  /* 0x6400640024277812 */ /* 0x000fe200078efcff */
[----:B0-----:R-:W-:Y:S01]  /*1040*/  IMAD.WIDE R46, R33, 0x4, R46 ;  /* 0x00000004212e7825 */ /* 0x001fe200078e022e */
[----:B------:R-:W-:Y:S01]  /*1050*/  LOP3.LUT R35, R18, 0xf000f, RZ, 0xc0, !PT ;  /* 0x000f000f12237812 */ /* 0x000fe200078ec0ff */
[----:B------:R-:W-:Y:S01]  /*1060*/  HADD2 R36, R28, -1032, -1032 ;  /* 0xe408e4081c247430 */ /* 0x000fe20000000000 */
[----:B------:R-:W-:Y:S01]  /*1070*/  LOP3.LUT R29, R29, 0x64006400, RZ, 0xfc, !PT ;  /* 0x640064001d1d7812 */ /* 0x000fe200078efcff */
[----:B------:R-:W-:Y:S01]  /*1080*/  FFMA.FTZ R43, R40, R38, R43 ;  /* 0x00000026282b7223 */ /* 0x000fe2000001002b */
[----:B------:R-:W-:Y:S01]  /*1090*/  HADD2 R28, R39, -1032, -1032 ;  /* 0xe408e408271c7430 */ /* 0x000fe20000000000 */
[----:B------:R-:W-:Y:S01]  /*10a0*/  LOP3.LUT R38, R35, 0x64006400, RZ, 0xfc, !PT ;  /* 0x6400640023267812 */ /* 0x000fe200078efcff */
[----:B------:R-:W-:Y:S01]  /*10b0*/  HADD2.F32 R44, -RZ, R36.H0_H0 ;  /* 0x20000024ff2c7230 */ /* 0x000fe20000004100 */
[----:B------:R-:W-:Y:S01]  /*10c0*/  LOP3.LUT R18, R18, 0xf000f0, RZ, 0xc0, !PT ;  /* 0x00f000f012127812 */ /* 0x000fe200078ec0ff */
[----:B------:R-:W-:Y:S01]  /*10d0*/  HADD2 R35, R29, -1032, -1032 ;  /* 0xe408e4081d237430 */ /* 0x000fe20000000000 */
[----:B------:R-:W-:Y:S01]  /*10e0*/  LOP3.LUT R16, R16, 0xf000f0, RZ, 0xc0, !PT ;  /* 0x00f000f010107812 */ /* 0x000fe200078ec0ff */
[----:B------:R-:W-:Y:S01]  /*10f0*/  HADD2.F32 R39, -RZ, R28.H0_H0 ;  /* 0x2000001cff277230 */ /* 0x000fe20000004100 */
[----:B------:R-:W-:Y:S01]  /*1100*/  LOP3.LUT R33, R17, 0xf000f0, RZ, 0xc0, !PT ;  /* 0x00f000f011217812 */ /* 0x000fe200078ec0ff */
[----:B------:R-:W-:Y:S01]  /*1110*/  HADD2 R29, R38, -1032, -1032 ;  /* 0xe408e408261d7430 */ /* 0x000fe20000000000 */
[----:B------:R-:W-:Y:S01]  /*1120*/  LOP3.LUT R19, R19, 0xf000f0, RZ, 0xc0, !PT ;  /* 0x00f000f013137812 */ /* 0x000fe200078ec0ff */
[--C-:B------:R-:W-:Y:S01]  /*1130*/  HADD2.F32 R38, -RZ, R35.reuse.H0_H0 ;  /* 0x20000023ff267230 */ /* 0x100fe20000004100 */
[----:B------:R-:W-:Y:S01]  /*1140*/  LOP3.LUT R17, R16, 0x64006400, RZ, 0xfc, !PT ;  /* 0x6400640010117812 */ /* 0x000fe200078efcff */
[----:B-1----:R-:W-:Y:S01]  /*1150*/  HADD2.F32 R42, -RZ, R26.H0_H0 ;  /* 0x2000001aff2a7230 */ /* 0x002fe20000004100 */
[----:B------:R-:W-:Y:S01]  /*1160*/  LOP3.LUT R33, R33, 0x64006400, RZ, 0xfc, !PT ;  /* 0x6400640021217812 */ /* 0x000fe200078efcff */
[----:B------:R-:W-:-:S02]  /*1170*/  HADD2.F32 R35, -RZ, R35.H1_H1 ;  /* 0x30000023ff237230 */ /* 0x000fc40000004100 */
        /* <DEDUP_REMOVED lines=10> */
[-C--:B------:R-:W-:Y:S01]  /*1220*/  HFMA2 R16, R17, R2.reuse.H1_H1, -72, -72 ;  /* 0xd480d48011107431 */ /* 0x080fe20000060002 */
[C---:B------:R-:W-:Y:S01]  /*1230*/  FFMA.FTZ R34, R39.reuse, R26, R34 ;  /* 0x0000001a27227223 */ /* 0x040fe20000010022 */
[----:B------:R-:W-:Y:S01]  /*1240*/  HFMA2 R17, R33, R2.H1_H1, -72, -72 ;  /* 0xd480d48021117431 */ /* 0x000fe20000060002 */
[----:B------:R-:W-:Y:S01]  /*1250*/  FFMA.FTZ R40, R39, R35, R40 ;  /* 0x0000002327287223 */ /* 0x000fe20000010028 */
[----:B------:R-:W-:Y:S01]  /*1260*/  LOP3.LUT R35, R18, 0x64006400, RZ, 0xfc, !PT ;  /* 0x6400640012237812 */ /* 0x000fe200078efcff */
[----:B------:R-:W-:Y:S01]  /*1270*/  FFMA.FTZ R37, R36, R39, R37 ;  /* 0x0000002724257223 */ /* 0x000fe20000010025 */
[----:B------:R-:W-:Y:S01]  /*1280*/  HADD2.F32 R36, -RZ, R16.H0_H0 ;  /* 0x20000010ff247230 */ /* 0x000fe20000004100 */
[----:B------:R-:W0:Y:S01]  /*1290*/  LDS.64 R28, [UR4+0x10] ;  /* 0x00001004ff1c7984 */ /* 0x000e220008000a00 */
[----:B------:R-:W-:-:S02]  /*12a0*/  HADD2.F32 R39, -RZ, R17.H0_H0 ;  /* 0x20000011ff277230 */ /* 0x000fc40000004100 */
[-C--:B------:R-:W-:Y:S01]  /*12b0*/  HFMA2 R18, R35, R2.reuse.H1_H1, -72, -72 ;  /* 0xd480d48023127431 */ /* 0x080fe20000060002 */
[----:B------:R-:W-:Y:S01]  /*12c0*/  LOP3.LUT R35, R19, 0x64006400, RZ, 0xfc, !PT ;  /* 0x6400640013237812 */ /* 0x000fe200078efcff */
[--C-:B------:R-:W-:Y:S02]  /*12d0*/  HADD2.F32 R19, -RZ, R27.reuse.H0_H0 ;  /* 0x2000001bff137230 */ /* 0x100fe40000004100 */
[----:B------:R-:W-:Y:S02]  /*12e0*/  HADD2.F32 R27, -RZ, R27.H1_H1 ;  /* 0x3000001bff1b7230 */ /* 0x000fe40000004100 */
[----:B------:R-:W-:Y:S01]  /*12f0*/  HADD2.F32 R33, -RZ, R18.H0_H0 ;  /* 0x20000012ff217230 */ /* 0x000fe20000004100 */
[----:B------:R-:W-:Y:S01]  /*1300*/  FFMA.FTZ R36, R36, R19, R37 ;  /* 0x0000001324247223 */ /* 0x000fe20000010025 */
[----:B------:R-:W-:Y:S01]  /*1310*/  HFMA2 R26, R35, R2.H1_H1, -72, -72 ;  /* 0xd480d480231a7431 */ /* 0x000fe20000060002 */
[C---:B------:R-:W-:Y:S01]  /*1320*/  FFMA.FTZ R38, R19.reuse, R39, R38 ;  /* 0x0000002713267223 */ /* 0x040fe20000010026 */
[----:B------:R-:W-:Y:S01]  /*1330*/  HADD2.F32 R16, -RZ, R16.H1_H1 ;  /* 0x30000010ff107230 */ /* 0x000fe20000004100 */
[----:B------:R-:W-:Y:S01]  /*1340*/  FFMA.FTZ R40, R19, R33, R40 ;  /* 0x0000002113287223 */ /* 0x000fe20000010028 */
[----:B------:R-:W-:-:S02]  /*1350*/  HADD2.F32 R17, -RZ, R17.H1_H1 ;  /* 0x30000011ff117230 */ /* 0x000fc40000004100 */
[----:B------:R-:W-:Y:S02]  /*1360*/  HADD2.F32 R33, -RZ, R26.H0_H0 ;  /* 0x2000001aff217230 */ /* 0x000fe40000004100 */
[----:B------:R-:W-:Y:S01]  /*1370*/  HADD2.F32 R18, -RZ, R18.H1_H1 ;  /* 0x30000012ff127230 */ /* 0x000fe20000004100 */
[----:B------:R-:W-:Y:S01]  /*1380*/  FFMA.FTZ R35, R27, R17, R38 ;  /* 0x000000111b237223 */ /* 0x000fe20000010026 */
[----:B---3--:R-:W-:Y:S01]  /*1390*/  LOP3.LUT R17, R13, 0xf000f, RZ, 0xc0, !PT ;  /* 0x000f000f0d117812 */ /* 0x008fe200078ec0ff */
        /* <DEDUP_REMOVED lines=9> */
[----:B------:R-:W-:Y:S01]  /*1430*/  LOP3.LUT R18, R18, 0x64006400, RZ, 0xfc, !PT ;  /* 0x6400640012127812 */ /* 0x000fe200078efcff */
[----:B------:R-:W-:Y:S01]  /*1440*/  FFMA.FTZ R33, R27, R26, R33 ;  /* 0x0000001a1b217223 */ /* 0x000fe20000010021 */
[----:B------:R-:W-:Y:S01]  /*1450*/  LOP3.LUT R19, R19, 0x64006400, RZ, 0xfc, !PT ;  /* 0x6400640013137812 */ /* 0x000fe200078efcff */
[----:B------:R-:W-:Y:S02]  /*1460*/  HADD2 R27, R16, -1032, -1032 ;  /* 0xe408e408101b7430 */ /* 0x000fe40000000000 */
[----:B------:R-:W-:Y:S02]  /*1470*/  HADD2 R38, R17, -1032, -1032 ;  /* 0xe408e40811267430 */ /* 0x000fe40000000000 */
[----:B------:R-:W-:Y:S02]  /*1480*/  HADD2 R37, R18, -1032, -1032 ;  /* 0xe408e40812257430 */ /* 0x000fe40000000000 */
[----:B------:R-:W-:-:S02]  /*1490*/  HADD2 R26, R19, -1032, -1032 ;  /* 0xe408e408131a7430 */ /* 0x000fc40000000000 */
[----:B------:R1:W3:Y:S01]  /*14a0*/  LDG.E.128.CONSTANT R16, [R46.64] ;  /* 0x000000062e107981 */ /* 0x0002e2000c1e9d00 */
[--C-:B0-----:R-:W-:Y:S02]  /*14b0*/  HADD2.F32 R40, -RZ, R28.reuse.H0_H0 ;  /* 0x2000001cff287230 */ /* 0x101fe40000004100 */
[----:B------:R-:W-:Y:S02]  /*14c0*/  HADD2.F32 R39, -RZ, R37.H0_H0 ;  /* 0x20000025ff277230 */ /* 0x000fe40000004100 */
[----:B------:R-:W-:Y:S02]  /*14d0*/  HADD2.F32 R42, -RZ, R28.H1_H1 ;  /* 0x3000001cff2a7230 */ /* 0x000fe40000004100 */
[----:B------:R-:W-:Y:S01]  /*14e0*/  HADD2.F32 R41, -RZ, R27.H0_H0 ;  /* 0x2000001bff297230 */ /* 0x000fe20000004100 */
[----:B------:R-:W-:Y:S01]  /*14f0*/  FFMA.FTZ R39, R40, R39, RZ ;  /* 0x0000002728277223 */ /* 0x000fe200000100ff */
[----:B------:R-:W-:Y:S01]  /*1500*/  HADD2.F32 R28, -RZ, R37.H1_H1 ;  /* 0x30000025ff1c7230 */ /* 0x000fe20000004100 */
[----:B------:R-:W-:Y:S01]  /*1510*/  LOP3.LUT R37, R12, 0xf000f0, RZ, 0xc0, !PT ;  /* 0x00f000f00c257812 */ /* 0x000fe200078ec0ff */
[----:B------:R-:W-:Y:S01]  /*1520*/  HADD2.F32 R45, -RZ, R38.H0_H0 ;  /* 0x20000026ff2d7230 */ /* 0x000fe20000004100 */
[----:B------:R-:W-:Y:S01]  /*1530*/  FFMA.FTZ R41, R41, R40, RZ ;  /* 0x0000002829297223 */ /* 0x000fe200000100ff */
[----:B------:R-:W-:Y:S01]  /*1540*/  HADD2.F32 R43, -RZ, R26.H0_H0 ;  /* 0x2000001aff2b7230 */ /* 0x000fe20000004100 */
[----:B------:R-:W-:Y:S01]  /*1550*/  FFMA.FTZ R28, R42, R28, R39 ;  /* 0x0000001c2a1c7223 */ /* 0x000fe20000010027 */
[----:B------:R-:W-:Y:S01]  /*1560*/  HADD2.F32 R27, -RZ, R27.H1_H1 ;  /* 0x3000001bff1b7230 */ /* 0x000fe20000004100 */
[----:B------:R-:W-:Y:S01]  /*1570*/  LOP3.LUT R39, R37, 0x64006400, RZ, 0xfc, !PT ;  /* 0x6400640025277812 */ /* 0x000fe200078efcff */
[----:B------:R-:W-:-:S02]  /*1580*/  FFMA.FTZ R44, R40, R45, RZ ;  /* 0x0000002d282c7223 */ /* 0x000fc400000100ff */
[----:B------:R-:W-:Y:S01]  /*1590*/  FFMA.FTZ R40, R40, R43, RZ ;  /* 0x0000002b28287223 */ /* 0x000fe200000100ff */
[----:B------:R-:W-:Y:S01]  /*15a0*/  HADD2.F32 R43, -RZ, R38.H1_H1 ;  /* 0x30000026ff2b7230 */ /* 0x000fe20000004100 */
[----:B------:R-:W-:Y:S01]  /*15b0*/  FFMA.FTZ R27, R27, R42, R41 ;  /* 0x0000002a1b1b7223 */ /* 0x000fe20000010029 */
[----:B------:R-:W-:Y:S02]  /*15c0*/  HADD2.F32 R41, -RZ, R26.H1_H1 ;  /* 0x3000001aff297230 */ /* 0x000fe40000004100 */
[----:B------:R-:W-:Y:S01]  /*15d0*/  HFMA2 R38, R39, R2.H1_H1, -72, -72 ;  /* 0xd480d48027267431 */ /* 0x000fe20000060002 */
[----:B------:R-:W-:Y:S01]  /*15e0*/  LOP3.LUT R26, R13, 0xf000f0, RZ, 0xc0, !PT ;  /* 0x00f000f00d1a7812 */ /* 0x000fe200078ec0ff */
[----:B-1----:R-:W-:Y:S01]  /*15f0*/  HADD2.F32 R46, -RZ, R29.H0_H0 ;  /* 0x2000001dff2e7230 */ /* 0x002fe20000004100 */
[C---:B------:R-:W-:Y:S02]  /*1600*/  FFMA.FTZ R37, R42.reuse, R41, R40 ;  /* 0x000000292a257223 */ /* 0x040fe40000010028 */
[----:B------:R-:W-:Y:S01]  /*1610*/  HADD2.F32 R40, -RZ, R38.H0_H0 ;  /* 0x20000026ff287230 */ /* 0x000fe20000004100 */
[----:B------:R-:W-:Y:S01]  /*1620*/  FFMA.FTZ R44, R42, R43, R44 ;  /* 0x0000002b2a2c7223 */ /* 0x000fe2000001002c */
[----:B------:R-:W-:-:S02]  /*1630*/  LOP3.LUT R39, R26, 0x64006400, RZ, 0xfc, !PT ;  /* 0x640064001a277812 */ /* 0x000fc400078efcff */
[----:B------:R-:W-:Y:S01]  /*1640*/  LOP3.LUT R43, R15, 0xf000f0, RZ, 0xc0, !PT ;  /* 0x00f000f00f2b7812 */ /* 0x000fe200078ec0ff */
[----:B------:R-:W-:Y:S02]  /*1650*/  FFMA.FTZ R40, R40, R46, R27 ;  /* 0x0000002e28287223 */ /* 0x000fe4000001001b */
[----:B------:R-:W0:Y:S01]  /*1660*/  LDS.64 R26, [UR4+0x18] ;  /* 0x00001804ff1a7984 */ /* 0x000e220008000a00 */
[----:B------:R-:W-:Y:S01]  /*1670*/  LOP3.LUT R43, R43, 0x64006400, RZ, 0xfc, !PT ;  /* 0x640064002b2b7812 */ /* 0x000fe200078efcff */
[----:B------:R-:W-:Y:S01]  /*1680*/  HFMA2 R39, R39, R2.H1_H1, -72, -72 ;  /* 0xd480d48027277431 */ /* 0x000fe20000060002 */
[----:B------:R-:W-:-:S03]  /*1690*/  LOP3.LUT R41, R14, 0xf000f0, RZ, 0xc0, !PT ;  /* 0x00f000f00e297812 */ /* 0x000fc600078ec0ff */
[----:B------:R-:W-:Y:S02]  /*16a0*/  HFMA2 R42, R43, R2.H1_H1, -72, -72 ;  /* 0xd480d4802b2a7431 */ /* 0x000fe40000060002 */
[----:B------:R-:W-:Y:S01]  /*16b0*/  HADD2.F32 R43, -RZ, R39.H0_H0 ;  /* 0x20000027ff2b7230 */ /* 0x000fe20000004100 */
[----:B------:R-:W-:-:S04]  /*16c0*/  LOP3.LUT R41, R41, 0x64006400, RZ, 0xfc, !PT ;  /* 0x6400640029297812 */ /* 0x000fc800078efcff */
[----:B------:R-:W-:Y:S01]  /*16d0*/  FFMA.FTZ R43, R46, R43, R44 ;  /* 0x0000002b2e2b7223 */ /* 0x000fe2000001002c */
[----:B------:R-:W-:Y:S02]  /*16e0*/  HADD2.F32 R44, -RZ, R42.H0_H0 ;  /* 0x2000002aff2c7230 */ /* 0x000fe40000004100 */
[----:B------:R-:W-:-:S03]  /*16f0*/  HFMA2 R41, R41, R2.H1_H1, -72, -72 ;  /* 0xd480d48029297431 */ /* 0x000fc60000060002 */
[C---:B------:R-:W-:Y:S01]  /*1700*/  FFMA.FTZ R37, R46.reuse, R44, R37 ;  /* 0x0000002c2e257223 */ /* 0x040fe20000010025 */
[----:B------:R-:W-:Y:S02]  /*1710*/  HADD2.F32 R44, -RZ, R38.H1_H1 ;  /* 0x30000026ff2c7230 */ /* 0x000fe40000004100 */
[----:B------:R-:W-:Y:S02]  /*1720*/  HADD2.F32 R29, -RZ, R29.H1_H1 ;  /* 0x3000001dff1d7230 */ /* 0x000fe40000004100 */
[----:B------:R-:W-:Y:S01]  /*1730*/  HADD2.F32 R38, -RZ, R39.H1_H1 ;  /* 0x30000027ff267230 */ /* 0x000fe20000004100 */
[----:B------:R-:W-:Y:S01]  /*1740*/  SHF.R.U32.HI R12, RZ, 0x8, R12 ;  /* 0x00000008ff0c7819 */ /* 0x000fe2000001160c */
[--C-:B------:R-:W-:Y:S01]  /*1750*/  HADD2.F32 R45, -RZ, R41.reuse.H0_H0 ;  /* 0x20000029ff2d7230 */ /* 0x100fe20000004100 */
[----:B------:R-:W-:Y:S01]  /*1760*/  SHF.R.U32.HI R13, RZ, 0x8, R13 ;  /* 0x00000008ff0d7819 */ /* 0x000fe2000001160d */
[----:B------:R-:W-:Y:S01]  /*1770*/  HADD2.F32 R41, -RZ, R41.H1_H1 ;  /* 0x30000029ff297230 */ /* 0x000fe20000004100 */
[----:B------:R-:W-:Y:S01]  /*1780*/  FFMA.FTZ R43, R29, R38, R43 ;  /* 0x000000261d2b7223 */ /* 0x000fe2000001002b */
[----:B------:R-:W-:Y:S01]  /*1790*/  HADD2.F32 R42, -RZ, R42.H1_H1 ;  /* 0x3000002aff2a7230 */ /* 0x000fe20000004100 */
[----:B------:R-:W-:Y:S01]  /*17a0*/  FFMA.FTZ R28, R46, R45, R28 ;  /* 0x0000002d2e1c7223 */ /* 0x000fe2000001001c */
[----:B------:R-:W-:-:S02]  /*17b0*/  LOP3.LUT R38, R12, 0xf000f, RZ, 0xc0, !PT ;  /* 0x000f000f0c267812 */ /* 0x000fc400078ec0ff */
[----:B------:R-:W-:Y:S02]  /*17c0*/  LOP3.LUT R39, R13, 0xf000f, RZ, 0xc0, !PT ;  /* 0x000f000f0d277812 */ /* 0x000fe400078ec0ff */
[----:B------:R-:W-:Y:S01]  /*17d0*/  SHF.R.U32.HI R14, RZ, 0x8, R14 ;  /* 0x00000008ff0e7819 */ /* 0x000fe2000001160e */
[----:B------:R-:W-:Y:S01]  /*17e0*/  FFMA.FTZ R40, R44, R29, R40 ;  /* 0x0000001d2c287223 */ /* 0x000fe20000010028 */
[----:B------:R-:W-:Y:S01]  /*17f0*/  LOP3.LUT R38, R38, 0x64006400, RZ, 0xfc, !PT ;  /* 0x6400640026267812 */ /* 0x000fe200078efcff */
[----:B------:R-:W-:Y:S01]  /*1800*/  FFMA.FTZ R28, R29, R41, R28 ;  /* 0x000000291d1c7223 */ /* 0x000fe2000001001c */
[----:B------:R-:W-:Y:S01]  /*1810*/  LOP3.LUT R39, R39, 0x64006400, RZ, 0xfc, !PT ;  /* 0x6400640027277812 */ /* 0x000fe200078efcff */
[----:B------:R-:W-:Y:S01]  /*1820*/  FFMA.FTZ R37, R29, R42, R37 ;  /* 0x0000002a1d257223 */ /* 0x000fe20000010025 */
[----:B------:R-:W-:Y:S02]  /*1830*/  SHF.R.U32.HI R29, RZ, 0x8, R15 ;  /* 0x00000008ff1d7819 */ /* 0x000fe4000001160f */
[----:B------:R-:W-:Y:S01]  /*1840*/  LOP3.LUT R15, R14, 0xf000f, RZ, 0xc0, !PT ;  /* 0x000f000f0e0f7812 */ /* 0x000fe200078ec0ff */
[----:B------:R-:W-:-:S02]  /*1850*/  HADD2 R38, R38, -1032, -1032 ;  /* 0xe408e40826267430 */ /* 0x000fc40000000000 */
[----:B------:R-:W-:Y:S01]  /*1860*/  HADD2 R39, R39, -1032, -1032 ;  /* 0xe408e40827277430 */ /* 0x000fe20000000000 */
[----:B------:R-:W-:Y:S01]  /*1870*/  LOP3.LUT R15, R15, 0x64006400, RZ, 0xfc, !PT ;  /* 0x640064000f0f7812 */ /* 0x000fe200078efcff */
[----:B0-----:R-:W-:Y:S02]  /*1880*/  HADD2.F32 R42, -RZ, R26.H0_H0 ;  /* 0x2000001aff2a7230 */ /* 0x001fe40000004100 */
[----:B------:R-:W-:Y:S02]  /*1890*/  HADD2.F32 R45, -RZ, R38.H0_H0 ;  /* 0x20000026ff2d7230 */ /* 0x000fe40000004100 */
[--C-:B------:R-:W-:Y:S02]  /*18a0*/  HADD2.F32 R44, -RZ, R39.reuse.H0_H0 ;  /* 0x20000027ff2c7230 */ /* 0x100fe40000004100 */
[----:B------:R-:W-:Y:S01]  /*18b0*/  HADD2 R15, R15, -1032, -1032 ;  /* 0xe408e4080f0f7430 */ /* 0x000fe20000000000 */
[----:B------:R-:W-:Y:S01]  /*18c0*/  LOP3.LUT R41, R29, 0xf000f, RZ, 0xc0, !PT ;  /* 0x000f000f1d297812 */ /* 0x000fe200078ec0ff */
[----:B------:R-:W-:Y:S01]  /*18d0*/  HADD2.F32 R26, -RZ, R26.H1_H1 ;  /* 0x3000001aff1a7230 */ /* 0x000fe20000004100 */
[----:B------:R-:W-:Y:S01]  /*18e0*/  FFMA.FTZ R46, R45, R42, R40 ;  /* 0x0000002a2d2e7223 */ /* 0x000fe20000010028 */
[----:B------:R-:W-:Y:S01]  /*18f0*/  HADD2.F32 R39, -RZ, R39.H1_H1 ;  /* 0x30000027ff277230 */ /* 0x000fe20000004100 */
[----:B------:R-:W-:Y:S01]  /*1900*/  FFMA.FTZ R43, R42, R44, R43 ;  /* 0x0000002c2a2b7223 */ /* 0x000fe2000001002b */
[----:B------:R-:W-:Y:S01]  /*1910*/  HADD2.F32 R45, -RZ, R15.H0_H0 ;  /* 0x2000000fff2d7230 */ /* 0x000fe20000004100 */
[----:B------:R-:W-:-:S02]  /*1920*/  LOP3.LUT R41, R41, 0x64006400, RZ, 0xfc, !PT ;  /* 0x6400640029297812 */ /* 0x000fc400078efcff */
[----:B------:R-:W-:Y:S01]  /*1930*/  FFMA.FTZ R43, R26, R39, R43 ;  /* 0x000000271a2b7223 */ /* 0x000fe2000001002b */
[----:B------:R-:W-:Y:S01]  /*1940*/  HADD2.F32 R39, -RZ, R15.H1_H1 ;  /* 0x3000000fff277230 */ /* 0x000fe20000004100 */
[----:B------:R-:W-:Y:S01]  /*1950*/  FFMA.FTZ R28, R42, R45, R28 ;  /* 0x0000002d2a1c7223 */ /* 0x000fe2000001001c */
[----:B------:R-:W-:Y:S01]  /*1960*/  LOP3.LUT R12, R12, 0xf000f0, RZ, 0xc0, !PT ;  /* 0x00f000f00c0c7812 */ /* 0x000fe200078ec0ff */
[----:B------:R-:W-:Y:S01]  /*1970*/  HADD2 R41, R41, -1032, -1032 ;  /* 0xe408e40829297430 */ /* 0x000fe20000000000 */
[----:B------:R-:W-:Y:S02]  /*1980*/  LOP3.LUT R15, R13, 0xf000f0, RZ, 0xc0, !PT ;  /* 0x00f000f00d0f7812 */ /* 0x000fe400078ec0ff */
[----:B------:R-:W-:Y:S01]  /*1990*/  LOP3.LUT R14, R14, 0xf000f0, RZ, 0xc0, !PT ;  /* 0x00f000f00e0e7812 */ /* 0x000fe200078ec0ff */
[----:B------:R-:W-:Y:S01]  /*19a0*/  FFMA.FTZ R28, R26, R39, R28 ;  /* 0x000000271a1c7223 */ /* 0x000fe2000001001c */
[----:B------:R-:W-:Y:S01]  /*19b0*/  LOP3.LUT R13, R12, 0x64006400, RZ, 0xfc, !PT ;  /* 0x640064000c0d7812 */ /* 0x000fe200078efcff */
[----:B------:R-:W-:Y:S01]  /*19c0*/  HADD2.F32 R40, -RZ, R41.H0_H0 ;  /* 0x20000029ff287230 */ /* 0x000fe20000004100 */
[----:B------:R-:W-:-:S02]  /*19d0*/  LOP3.LUT R15, R15, 0x64006400, RZ, 0xfc, !PT ;  /* 0x640064000f0f7812 */ /* 0x000fc400078efcff */
[----:B------:R-:W-:Y:S02]  /*19e0*/  LOP3.LUT R39, R14, 0x64006400, RZ, 0xfc, !PT ;  /* 0x640064000e277812 */ /* 0x000fe400078efcff */
[----:B------:R-:W-:Y:S01]  /*19f0*/  LOP3.LUT R29, R29, 0xf000f0, RZ, 0xc0, !PT ;  /* 0x00f000f01d1d7812 */ /* 0x000fe200078ec0ff */
[-C--:B------:R-:W-:Y:S01]  /*1a00*/  HFMA2 R12, R13, R2.reuse.H1_H1, -72, -72 ;  /* 0xd480d4800d0c7431 */ /* 0x080fe20000060002 */
[----:B------:R-:W-:Y:S01]  /*1a10*/  FFMA.FTZ R37, R42, R40, R37 ;  /* 0x000000282a257223 */ /* 0x000fe20000010025 */
[----:B------:R-:W-:Y:S02]  /*1a20*/  HADD2.F32 R45, -RZ, R38.H1_H1 ;  /* 0x30000026ff2d7230 */ /* 0x000fe40000004100 */
[----:B------:R-:W-:Y:S02]  /*1a30*/  HADD2.F32 R41, -RZ, R41.H1_H1 ;  /* 0x30000029ff297230 */ /* 0x000fe40000004100 */
[-C--:B------:R-:W-:Y:S02]  /*1a40*/  HFMA2 R13, R15, R2.reuse.H1_H1, -72, -72 ;  /* 0xd480d4800f0d7431 */ /* 0x080fe40000060002 */
[----:B------:R-:W-:Y:S01]  /*1a50*/  HFMA2 R14, R39, R2.H1_H1, -72, -72 ;  /* 0xd480d480270e7431 */ /* 0x000fe20000060002 */
[----:B------:R-:W-:Y:S01]  /*1a60*/  LOP3.LUT R39, R29, 0x64006400, RZ, 0xfc, !PT ;  /* 0x640064001d277812 */ /* 0x000fe200078efcff */
[----:B------:R-:W-:Y:S01]  /*1a70*/  HADD2.F32 R15, -RZ, R27.H0_H0 ;  /* 0x2000001bff0f7230 */ /* 0x000fe20000004100 */
[----:B------:R-:W-:Y:S01]  /*1a80*/  FFMA.FTZ R46, R45, R26, R46 ;  /* 0x0000001a2d2e7223 */ /* 0x000fe2000001002e */
[----:B------:R-:W-:Y:S01]  /*1a90*/  HADD2.F32 R38, -RZ, R12.H0_H0 ;  /* 0x2000000cff267230 */ /* 0x000fe20000004100 */
[----:B------:R-:W-:Y:S01]  /*1aa0*/  FFMA.FTZ R37, R26, R41, R37 ;  /* 0x000000291a257223 */ /* 0x000fe20000010025 */
[----:B------:R-:W-:-:S02]  /*1ab0*/  HADD2.F32 R40, -RZ, R13.H0_H0 ;  /* 0x2000000dff287230 */ /* 0x000fc40000004100 */
[----:B------:R-:W-:Y:S01]  /*1ac0*/  HFMA2 R26, R39, R2.H1_H1, -72, -72 ;  /* 0xd480d480271a7431 */ /* 0x000fe20000060002 */
[----:B------:R-:W-:Y:S01]  /*1ad0*/  FFMA.FTZ R46, R38, R15, R46 ;  /* 0x0000000f262e7223 */ /* 0x000fe2000001002e */
[----:B------:R-:W-:Y:S01]  /*1ae0*/  HADD2.F32 R29, -RZ, R14.H0_H0 ;  /* 0x2000000eff1d7230 */ /* 0x000fe20000004100 */
[C---:B------:R-:W-:Y:S02]  /*1af0*/  FFMA.FTZ R38, R15.reuse, R40, R43 ;  /* 0x000000280f267223 */ /* 0x040fe4000001002b */
[----:B------:R-:W-:Y:S02]  /*1b00*/  HADD2.F32 R40, -RZ, R26.H0_H0 ;  /* 0x2000001aff287230 */ /* 0x000fe40000004100 */
[----:B------:R-:W-:Y:S01]  /*1b10*/  HADD2.F32 R27, -RZ, R27.H1_H1 ;  /* 0x3000001bff1b7230 */ /* 0x000fe20000004100 */
[----:B------:R-:W-:Y:S01]  /*1b20*/  FFMA.FTZ R28, R15, R29, R28 ;  /* 0x0000001d0f1c7223 */ /* 0x000fe2000001001c */
[----:B------:R-:W-:Y:S02]  /*1b30*/  HADD2.F32 R12, -RZ, R12.H1_H1 ;  /* 0x3000000cff0c7230 */ /* 0x000fe40000004100 */
[----:B------:R-:W-:-:S02]  /*1b40*/  HADD2.F32 R13, -RZ, R13.H1_H1 ;  /* 0x3000000dff0d7230 */ /* 0x000fc40000004100 */
[----:B------:R-:W-:Y:S01]  /*1b50*/  HADD2.F32 R14, -RZ, R14.H1_H1 ;  /* 0x3000000eff0e7230 */ /* 0x000fe20000004100 */
[----:B------:R-:W-:Y:S01]  /*1b60*/  FFMA.FTZ R37, R15, R40, R37 ;  /* 0x000000280f257223 */ /* 0x000fe20000010025 */
[----:B------:R-:W-:Y:S01]  /*1b70*/  HADD2.F32 R26, -RZ, R26.H1_H1 ;  /* 0x3000001aff1a7230 */ /* 0x000fe20000004100 */
[----:B------:R-:W-:Y:S02]  /*1b80*/  FFMA.FTZ R12, R12, R27, R46 ;  /* 0x0000001b0c0c7223 */ /* 0x000fe4000001002e */
[C---:B------:R-:W-:Y:S02]  /*1b90*/  FFMA.FTZ R13, R27.reuse, R13, R38 ;  /* 0x0000000d1b0d7223 */ /* 0x040fe40000010026 */
[----:B------:R-:W-:Y:S02]  /*1ba0*/  FFMA.FTZ R14, R27, R14, R28 ;  /* 0x0000000e1b0e7223 */ /* 0x000fe4000001001c */
[----:B------:R-:W-:Y:S02]  /*1bb0*/  FMUL.FTZ R34, R25, R34 ;  /* 0x0000002219227220 */ /* 0x000fe40000410000 */
[----:B------:R-:W-:-:S02]  /*1bc0*/  FMUL.FTZ R35, R30, R35 ;  /* 0x000000231e237220 */ /* 0x000fc40000410000 */
[----:B------:R-:W-:Y:S02]  /*1bd0*/  FFMA.FTZ R27, R27, R26, R37 ;  /* 0x0000001a1b1b7223 */ /* 0x000fe40000010025 */
[----:B------:R-:W-:Y:S02]  /*1be0*/  IMAD.MOV.U32 R15, RZ, RZ, R7 ;  /* 0x000000ffff0f7224 */ /* 0x000fe400078e0007 */
[----:B------:R-:W-:Y:S02]  /*1bf0*/  IMAD.MOV.U32 R26, RZ, RZ, R6 ;  /* 0x000000ffff1a7224 */ /* 0x000fe400078e0006 */
[----:B------:R-:W0:Y:S01]  /*1c00*/  LDS.64 R6, [UR4+0x20] ;  /* 0x00002004ff067984 */ /* 0x000e220008000a00 */
[----:B------:R-:W-:Y:S01]  /*1c10*/  FMUL.FTZ R28, R31, R36 ;  /* 0x000000241f1c7220 */ /* 0x000fe20000410000 */
[----:B------:R-:W-:Y:S01]  /*1c20*/  F2FP.PACK_AB R34, RZ, R34 ;  /* 0x00000022ff22723e */ /* 0x000fe200000000ff */
[----:B------:R-:W-:Y:S01]  /*1c30*/  FMUL.FTZ R29, R32, R33 ;  /* 0x00000021201d7220 */ /* 0x000fe20000410000 */
[----:B------:R-:W-:Y:S01]  /*1c40*/  F2FP.PACK_AB R35, RZ, R35 ;  /* 0x00000023ff23723e */ /* 0x000fe200000000ff */
[----:B------:R-:W-:-:S02]  /*1c50*/  FMUL.FTZ R12, R25, R12 ;  /* 0x0000000c190c7220 */ /* 0x000fc40000410000 */
[----:B------:R-:W-:Y:S01]  /*1c60*/  FMUL.FTZ R33, R30, R13 ;  /* 0x0000000d1e217220 */ /* 0x000fe20000410000 */
[----:B------:R-:W-:Y:S01]  /*1c70*/  F2FP.PACK_AB R28, RZ, R28 ;  /* 0x0000001cff1c723e */ /* 0x000fe200000000ff */
[----:B------:R-:W-:Y:S01]  /*1c80*/  FMUL.FTZ R14, R31, R14 ;  /* 0x0000000e1f0e7220 */ /* 0x000fe20000410000 */
[----:B------:R-:W-:Y:S01]  /*1c90*/  F2FP.PACK_AB R29, RZ, R29 ;  /* 0x0000001dff1d723e */ /* 0x000fe200000000ff */
[----:B------:R-:W-:Y:S01]  /*1ca0*/  FMUL.FTZ R27, R32, R27 ;  /* 0x0000001b201b7220 */ /* 0x000fe20000410000 */
[----:B------:R-:W-:Y:S02]  /*1cb0*/  PRMT R34, R34, 0x5410, R35 ;  /* 0x0000541022227816 */ /* 0x000fe40000000023 */
[----:B------:R-:W-:Y:S02]  /*1cc0*/  F2FP.PACK_AB R12, RZ, R12 ;  /* 0x0000000cff0c723e */ /* 0x000fe400000000ff */
[----:B------:R-:W-:Y:S02]  /*1cd0*/  F2FP.PACK_AB R33, RZ, R33 ;  /* 0x00000021ff21723e */ /* 0x000fe400000000ff */
[----:B------:R-:W-:-:S02]  /*1ce0*/  F2FP.PACK_AB R14, RZ, R14 ;  /* 0x0000000eff0e723e */ /* 0x000fc400000000ff */
[----:B------:R-:W-:Y:S02]  /*1cf0*/  F2FP.PACK_AB R27, RZ, R27 ;  /* 0x0000001bff1b723e */ /* 0x000fe400000000ff */
[----:B------:R-:W-:Y:S01]  /*1d00*/  PRMT R28, R28, 0x5410, R29 ;  /* 0x000054101c1c7816 */ /* 0x000fe2000000001d */
[----:B------:R-:W-:Y:S01]  /*1d10*/  HFMA2.MMA R13, R34, 1, 1, R15 ;  /* 0x3c003c00220d7835 */ /* 0x000fe2000000000f */
[----:B------:R-:W-:Y:S02]  /*1d20*/  PRMT R15, R12, 0x5410, R33 ;  /* 0x000054100c0f7816 */ /* 0x000fe40000000021 */
[----:B------:R-:W-:Y:S01]  /*1d30*/  PRMT R14, R14, 0x5410, R27 ;  /* 0x000054100e0e7816 */ /* 0x000fe2000000001b */
[----:B------:R-:W-:Y:S01]  /*1d40*/  HADD2 R12, R28, R26 ;  /* 0x0000001a1c0c7230 */ /* 0x000fe20000000000 */
[C---:B--2---:R-:W-:Y:S02]  /*1d50*/  LOP3.LUT R28, R8.reuse, 0xf000f, RZ, 0xc0, !PT ;  /* 0x000f000f081c7812 */ /* 0x044fe400078ec0ff */
[----:B------:R-:W-:Y:S01]  /*1d60*/  HFMA2.MMA R13, R15, 1, 1, R13 ;  /* 0x3c003c000f0d7835 */ /* 0x000fe2000000000d */
[----:B------:R-:W-:Y:S01]  /*1d70*/  HADD2 R12, R14, R12 ;  /* 0x0000000c0e0c7230 */ /* 0x000fe20000000000 */
[----:B------:R-:W-:-:S02]  /*1d80*/  LOP3.LUT R14, R8, 0xf000f0, RZ, 0xc0, !PT ;  /* 0x00f000f0080e7812 */ /* 0x000fc400078ec0ff */
[----:B------:R-:W-:Y:S02]  /*1d90*/  SHF.R.U32.HI R15, RZ, 0x8, R8 ;  /* 0x00000008ff0f7819 */ /* 0x000fe40000011608 */
[C---:B------:R-:W-:Y:S02]  /*1da0*/  LOP3.LUT R33, R9.reuse, 0xf000f, RZ, 0xc0, !PT ;  /* 0x000f000f09217812 */ /* 0x040fe400078ec0ff */
[----:B------:R-:W-:Y:S02]  /*1db0*/  LOP3.LUT R26, R9, 0xf000f0, RZ, 0xc0, !PT ;  /* 0x00f000f0091a7812 */ /* 0x000fe400078ec0ff */
[----:B------:R-:W-:Y:S02]  /*1dc0*/  SHF.R.U32.HI R27, RZ, 0x8, R9 ;  /* 0x00000008ff1b7819 */ /* 0x000fe40000011609 */
[----:B------:R-:W-:Y:S02]  /*1dd0*/  LOP3.LUT R8, R28, 0x64006400, RZ, 0xfc, !PT ;  /* 0x640064001c087812 */ /* 0x000fe400078efcff */
[----:B------:R-:W-:-:S02]  /*1de0*/  LOP3.LUT R9, R10, 0xf000f, RZ, 0xc0, !PT ;  /* 0x000f000f0a097812 */ /* 0x000fc400078ec0ff */
[----:B------:R-:W-:Y:S01]  /*1df0*/  LOP3.LUT R34, R11, 0xf000f, RZ, 0xc0, !PT ;  /* 0x000f000f0b227812 */ /* 0x000fe200078ec0ff */
[----:B------:R-:W-:Y:S01]  /*1e00*/  HADD2 R8, R8, -1032, -1032 ;  /* 0xe408e40808087430 */ /* 0x000fe20000000000 */
[----:B------:R-:W-:Y:S02]  /*1e10*/  LOP3.LUT R9, R9, 0x64006400, RZ, 0xfc, !PT ;  /* 0x6400640009097812 */ /* 0x000fe400078efcff */
[----:B------:R-:W-:Y:S02]  /*1e20*/  LOP3.LUT R33, R33, 0x64006400, RZ, 0xfc, !PT ;  /* 0x6400640021217812 */ /* 0x000fe400078efcff */
[----:B------:R-:W-:Y:S01]  /*1e30*/  LOP3.LUT R35, R34, 0x64006400, RZ, 0xfc, !PT ;  /* 0x6400640022237812 */ /* 0x000fe200078efcff */
[--C-:B------:R-:W-:Y:S02]  /*1e40*/  HADD2.F32 R38, -RZ, R8.reuse.H0_H0 ;  /* 0x20000008ff267230 */ /* 0x100fe40000004100 */
[----:B------:R-:W-:Y:S02]  /*1e50*/  HADD2.F32 R37, -RZ, R8.H1_H1 ;  /* 0x30000008ff257230 */ /* 0x000fe40000004100 */
[----:B------:R-:W-:-:S02]  /*1e60*/  HADD2 R36, R9, -1032, -1032 ;  /* 0xe408e40809247430 */ /* 0x000fc40000000000 */
[----:B------:R-:W1:Y:S01]  /*1e70*/  LDS.64 R8, [UR4+0x28] ;  /* 0x00002804ff087984 */ /* 0x000e620008000a00 */
[----:B------:R-:W-:Y:S02]  /*1e80*/  HADD2 R34, R33, -1032, -1032 ;  /* 0xe408e40821227430 */ /* 0x000fe40000000000 */
[----:B------:R-:W-:Y:S02]  /*1e90*/  HADD2 R33, R35, -1032, -1032 ;  /* 0xe408e40823217430 */ /* 0x000fe40000000000 */
[----:B0-----:R-:W-:Y:S02]  /*1ea0*/  HADD2.F32 R35, -RZ, R6.H0_H0 ;  /* 0x20000006ff237230 */ /* 0x001fe40000004100 */
[----:B------:R-:W-:Y:S02]  /*1eb0*/  HADD2.F32 R42, -RZ, R34.H0_H0 ;  /* 0x20000022ff2a7230 */ /* 0x000fe40000004100 */
[----:B------:R-:W-:Y:S02]  /*1ec0*/  HADD2.F32 R44, -RZ, R36.H0_H0 ;  /* 0x20000024ff2c7230 */ /* 0x000fe40000004100 */
[----:B------:R-:W-:Y:S01]  /*1ed0*/  HADD2.F32 R40, -RZ, R33.H0_H0 ;  /* 0x20000021ff287230 */ /* 0x000fe20000004100 */
[----:B------:R-:W-:Y:S01]  /*1ee0*/  LOP3.LUT R43, R14, 0x64006400, RZ, 0xfc, !PT ;  /* 0x640064000e2b7812 */ /* 0x000fe200078efcff */
[----:B------:R-:W-:Y:S01]  /*1ef0*/  FFMA.FTZ R38, R38, R35, RZ ;  /* 0x0000002326267223 */ /* 0x000fe200000100ff */
[----:B------:R-:W-:Y:S01]  /*1f00*/  LOP3.LUT R28, R10, 0xf000f0, RZ, 0xc0, !PT ;  /* 0x00f000f00a1c7812 */ /* 0x000fe200078ec0ff */
[----:B------:R-:W-:Y:S01]  /*1f10*/  FFMA.FTZ R41, R35, R42, RZ ;  /* 0x0000002a23297223 */ /* 0x000fe200000100ff */
[----:B------:R-:W-:Y:S01]  /*1f20*/  LOP3.LUT R29, R11, 0xf000f0, RZ, 0xc0, !PT ;  /* 0x00f000f00b1d7812 */ /* 0x000fe200078ec0ff */
[C---:B------:R-:W-:Y:S01]  /*1f30*/  FFMA.FTZ R39, R35.reuse, R44, RZ ;  /* 0x0000002c23277223 */ /* 0x040fe200000100ff */
[----:B------:R-:W-:Y:S01]  /*1f40*/  HADD2.F32 R6, -RZ, R6.H1_H1 ;  /* 0x30000006ff067230 */ /* 0x000fe20000004100 */
[----:B------:R-:W-:Y:S01]  /*1f50*/  FFMA.FTZ R35, R35, R40, RZ ;  /* 0x0000002823237223 */ /* 0x000fe200000100ff */
[----:B------:R-:W-:-:S02]  /*1f60*/  HADD2.F32 R40, -RZ, R34.H1_H1 ;  /* 0x30000022ff287230 */ /* 0x000fc40000004100 */
[----:B------:R-:W-:Y:S01]  /*1f70*/  HADD2.F32 R36, -RZ, R36.H1_H1 ;  /* 0x30000024ff247230 */ /* 0x000fe20000004100 */
[----:B------:R-:W-:Y:S01]  /*1f80*/  LOP3.LUT R45, R26, 0x64006400, RZ, 0xfc, !PT ;  /* 0x640064001a2d7812 */ /* 0x000fe200078efcff */
[----:B------:R-:W-:Y:S01]  /*1f90*/  HFMA2 R14, R43, R2.H1_H1, -72, -72 ;  /* 0xd480d4802b0e7431 */ /* 0x000fe20000060002 */
[----:B------:R-:W-:Y:S02]  /*1fa0*/  LOP3.LUT R47, R28, 0x64006400, RZ, 0xfc, !PT ;  /* 0x640064001c2f7812 */ /* 0x000fe400078efcff */
[----:B------:R-:W-:Y:S01]  /*1fb0*/  LOP3.LUT R29, R29, 0x64006400, RZ, 0xfc, !PT ;  /* 0x640064001d1d7812 */ /* 0x000fe200078efcff */
[C---:B------:R-:W-:Y:S01]  /*1fc0*/  FFMA.FTZ R41, R6.reuse, R40, R41 ;  /* 0x0000002806297223 */ /* 0x040fe20000010029 */
[----:B------:R-:W-:Y:S01]  /*1fd0*/  HADD2.F32 R40, -RZ, R33.H1_H1 ;  /* 0x30000021ff287230 */ /* 0x000fe20000004100 */
[----:B------:R-:W-:Y:S01]  /*1fe0*/  FFMA.FTZ R39, R6, R36, R39 ;  /* 0x0000002406277223 */ /* 0x000fe20000010027 */
[----:B------:R-:W-:Y:S01]  /*1ff0*/  HADD2.F32 R34, -RZ, R7.H0_H0 ;  /* 0x20000007ff227230 */ /* 0x000fe20000004100 */
[----:B------:R-:W-:Y:S01]  /*2000*/  FFMA.FTZ R37, R37, R6, R38 ;  /* 0x0000000625257223 */ /* 0x000fe20000010026 */
[----:B------:R-:W-:-:S02]  /*2010*/  HADD2.F32 R36, -RZ, R14.H0_H0 ;  /* 0x2000000eff247230 */ /* 0x000fc40000004100 */
[-C--:B------:R-:W-:Y:S02]  /*2020*/  HFMA2 R26, R45, R2.reuse.H1_H1, -72, -72 ;  /* 0xd480d4802d1a7431 */ /* 0x080fe40000060002 */
[-C--:B------:R-:W-:Y:S02]  /*2030*/  HFMA2 R28, R47, R2.reuse.H1_H1, -72, -72 ;  /* 0xd480d4802f1c7431 */ /* 0x080fe40000060002 */
[----:B------:R-:W-:Y:S01]  /*2040*/  HFMA2 R29, R29, R2.H1_H1, -72, -72 ;  /* 0xd480d4801d1d7431 */ /* 0x000fe20000060002 */
[----:B------:R-:W-:Y:S01]  /*2050*/  FFMA.FTZ R35, R6, R40, R35 ;  /* 0x0000002806237223 */ /* 0x000fe20000010023 */
[----:B------:R-:W-:Y:S01]  /*2060*/  HADD2.F32 R38, -RZ, R26.H0_H0 ;  /* 0x2000001aff267230 */ /* 0x000fe20000004100 */
[----:B------:R-:W-:Y:S01]  /*2070*/  FFMA.FTZ R6, R36, R34, R37 ;  /* 0x0000002224067223 */ /* 0x000fe20000010025 */
[----:B------:R-:W-:Y:S02]  /*2080*/  HADD2.F32 R33, -RZ, R28.H0_H0 ;  /* 0x2000001cff217230 */ /* 0x000fe40000004100 */
[----:B------:R-:W-:-:S02]  /*2090*/  HADD2.F32 R37, -RZ, R29.H0_H0 ;  /* 0x2000001dff257230 */ /* 0x000fc40000004100 */
[----:B------:R-:W-:Y:S02]  /*20a0*/  HADD2.F32 R7, -RZ, R7.H1_H1 ;  /* 0x30000007ff077230 */ /* 0x000fe40000004100 */
        /* <DEDUP_REMOVED lines=10> */
[----:B------:R-:W-:Y:S01]  /*2150*/  SHF.R.U32.HI R10, RZ, 0x8, R10 ;  /* 0x00000008ff0a7819 */ /* 0x000fe2000001160a */
[C---:B------:R-:W-:Y:S01]  /*2160*/  FFMA.FTZ R33, R7.reuse, R28, R36 ;  /* 0x0000001c07217223 */ /* 0x040fe20000010024 */
[----:B------:R-:W-:Y:S01]  /*2170*/  SHF.R.U32.HI R11, RZ, 0x8, R11 ;  /* 0x00000008ff0b7819 */ /* 0x000fe2000001160b */
[----:B------:R-:W-:Y:S01]  /*2180*/  FFMA.FTZ R7, R7, R34, R35 ;  /* 0x0000002207077223 */ /* 0x000fe20000010023 */
[--C-:B-1----:R-:W-:Y:S01]  /*2190*/  HADD2.F32 R34, -RZ, R8.reuse.H0_H0 ;  /* 0x20000008ff227230 */ /* 0x102fe20000004100 */
[----:B------:R-:W-:Y:S01]  /*21a0*/  LOP3.LUT R14, R14, 0x64006400, RZ, 0xfc, !PT ;  /* 0x640064000e0e7812 */ /* 0x000fe200078efcff */
[----:B------:R-:W-:Y:S01]  /*21b0*/  HADD2.F32 R28, -RZ, R8.H1_H1 ;  /* 0x30000008ff1c7230 */ /* 0x000fe20000004100 */
[----:B------:R-:W-:-:S02]  /*21c0*/  LOP3.LUT R8, R27, 0xf000f, RZ, 0xc0, !PT ;  /* 0x000f000f1b087812 */ /* 0x000fc400078ec0ff */
[----:B------:R-:W-:Y:S02]  /*21d0*/  LOP3.LUT R26, R10, 0xf000f, RZ, 0xc0, !PT ;  /* 0x000f000f0a1a7812 */ /* 0x000fe400078ec0ff */
[----:B------:R-:W-:Y:S01]  /*21e0*/  LOP3.LUT R37, R11, 0xf000f, RZ, 0xc0, !PT ;  /* 0x000f000f0b257812 */ /* 0x000fe200078ec0ff */
[----:B------:R-:W-:Y:S01]  /*21f0*/  HADD2 R35, R14, -1032, -1032 ;  /* 0xe408e4080e237430 */ /* 0x000fe20000000000 */
[----:B------:R-:W-:Y:S02]  /*2200*/  LOP3.LUT R8, R8, 0x64006400, RZ, 0xfc, !PT ;  /* 0x6400640008087812 */ /* 0x000fe400078efcff */
[----:B------:R-:W-:Y:S02]  /*2210*/  LOP3.LUT R36, R26, 0x64006400, RZ, 0xfc, !PT ;  /* 0x640064001a247812 */ /* 0x000fe400078efcff */
[----:B------:R-:W-:Y:S01]  /*2220*/  LOP3.LUT R14, R37, 0x64006400, RZ, 0xfc, !PT ;  /* 0x64006400250e7812 */ /* 0x000fe200078efcff */
[----:B------:R-:W-:Y:S02]  /*2230*/  HADD2.F32 R39, -RZ, R35.H0_H0 ;  /* 0x20000023ff277230 */ /* 0x000fe40000004100 */
[----:B------:R-:W-:-:S02]  /*2240*/  HADD2 R37, R8, -1032, -1032 ;  /* 0xe408e40808257430 */ /* 0x000fc40000000000 */
[----:B------:R-:W-:Y:S02]  /*2250*/  HADD2 R36, R36, -1032, -1032 ;  /* 0xe408e40824247430 */ /* 0x000fe40000000000 */
[----:B------:R-:W-:Y:S01]  /*2260*/  HADD2 R8, R14, -1032, -1032 ;  /* 0xe408e4080e087430 */ /* 0x000fe20000000000 */
[----:B------:R-:W-:Y:S01]  /*2270*/  FFMA.FTZ R6, R39, R34, R6 ;  /* 0x0000002227067223 */ /* 0x000fe20000010006 */
[--C-:B------:R-:W-:Y:S02]  /*2280*/  HADD2.F32 R26, -RZ, R9.reuse.H0_H0 ;  /* 0x20000009ff1a7230 */ /* 0x100fe40000004100 */
[----:B------:R-:W-:Y:S02]  /*2290*/  HADD2.F32 R14, -RZ, R9.H1_H1 ;  /* 0x30000009ff0e7230 */ /* 0x000fe40000004100 */
[----:B------:R-:W-:Y:S02]  /*22a0*/  HADD2.F32 R9, -RZ, R37.H0_H0 ;  /* 0x20000025ff097230 */ /* 0x000fe40000004100 */
[----:B------:R-:W-:-:S02]  /*22b0*/  HADD2.F32 R38, -RZ, R36.H0_H0 ;  /* 0x20000024ff267230 */ /* 0x000fc40000004100 */
[----:B------:R-:W-:Y:S02]  /*22c0*/  HADD2.F32 R40, -RZ, R8.H0_H0 ;  /* 0x20000008ff287230 */ /* 0x000fe40000004100 */
[----:B------:R-:W-:Y:S01]  /*22d0*/  HADD2.F32 R39, -RZ, R35.H1_H1 ;  /* 0x30000023ff277230 */ /* 0x000fe20000004100 */
[C---:B------:R-:W-:Y:S02]  /*22e0*/  FFMA.FTZ R29, R34.reuse, R9, R29 ;  /* 0x00000009221d7223 */ /* 0x040fe4000001001d */
[C---:B------:R-:W-:Y:S01]  /*22f0*/  FFMA.FTZ R35, R34.reuse, R38, R33 ;  /* 0x0000002622237223 */ /* 0x040fe20000010021 */
[----:B------:R-:W-:Y:S01]  /*2300*/  HADD2.F32 R37, -RZ, R37.H1_H1 ;  /* 0x30000025ff257230 */ /* 0x000fe20000004100 */
[----:B------:R-:W-:Y:S01]  /*2310*/  FFMA.FTZ R9, R34, R40, R7 ;  /* 0x0000002822097223 */ /* 0x000fe20000010007 */
[----:B------:R-:W-:Y:S01]  /*2320*/  LOP3.LUT R27, R27, 0xf000f0, RZ, 0xc0, !PT ;  /* 0x00f000f01b1b7812 */ /* 0x000fe200078ec0ff */
[----:B------:R-:W-:Y:S02]  /*2330*/  FFMA.FTZ R33, R39, R28, R6 ;  /* 0x0000001c27217223 */ /* 0x000fe40000010006 */
[----:B------:R-:W0:Y:S01]  /*2340*/  LDS.64 R6, [UR4+0x30] ;  /* 0x00003004ff067984 */ /* 0x000e220008000a00 */
[----:B------:R-:W-:Y:S01]  /*2350*/  LOP3.LUT R10, R10, 0xf000f0, RZ, 0xc0, !PT ;  /* 0x00f000f00a0a7812 */ /* 0x000fe200078ec0ff */
[----:B------:R-:W-:Y:S01]  /*2360*/  FFMA.FTZ R29, R28, R37, R29 ;  /* 0x000000251c1d7223 */ /* 0x000fe2000001001d */
        /* <DEDUP_REMOVED lines=8> */
[----:B------:R-:W-:Y:S02]  /*23f0*/  HADD2.F32 R36, -RZ, R36.H1_H1 ;  /* 0x30000024ff247230 */ /* 0x000fe40000004100 */
[----:B------:R-:W-:-:S02]  /*2400*/  HADD2.F32 R38, -RZ, R8.H1_H1 ;  /* 0x30000008ff267230 */ /* 0x000fc40000004100 */
[-C--:B------:R-:W-:Y:S02]  /*2410*/  HFMA2 R15, R15, R2.reuse.H1_H1, -72, -72 ;  /* 0xd480d4800f0f7431 */ /* 0x080fe40000060002 */
[----:B------:R-:W-:Y:S01]  /*2420*/  HFMA2 R8, R27, R2.H1_H1, -72, -72 ;  /* 0xd480d4801b087431 */ /* 0x000fe20000060002 */
[C---:B------:R-:W-:Y:S01]  /*2430*/  FFMA.FTZ R35, R28.reuse, R36, R35 ;  /* 0x000000241c237223 */ /* 0x040fe20000010023 */
[----:B------:R-:W-:Y:S01]  /*2440*/  HADD2.F32 R37, -RZ, R10.H0_H0 ;  /* 0x2000000aff257230 */ /* 0x000fe20000004100 */
[----:B------:R-:W-:Y:S01]  /*2450*/  FFMA.FTZ R27, R28, R38, R9 ;  /* 0x000000261c1b7223 */ /* 0x000fe20000010009 */
[----:B------:R-:W-:Y:S02]  /*2460*/  HADD2.F32 R34, -RZ, R15.H0_H0 ;  /* 0x2000000fff227230 */ /* 0x000fe40000004100 */
[--C-:B------:R-:W-:Y:S02]  /*2470*/  HADD2.F32 R36, -RZ, R11.reuse.H0_H0 ;  /* 0x2000000bff247230 */ /* 0x100fe40000004100 */
        /* <DEDUP_REMOVED lines=8> */
[----:B------:R-:W-:Y:S01]  /*2500*/  FFMA.FTZ R8, R14, R11, R35 ;  /* 0x0000000b0e087223 */ /* 0x000fe20000010023 */
[----:B---3--:R-:W-:Y:S01]  /*2510*/  LOP3.LUT R35, R18, 0xf000f, RZ, 0xc0, !PT ;  /* 0x000f000f12237812 */ /* 0x008fe200078ec0ff */
[----:B------:R-:W-:Y:S01]  /*2520*/  FFMA.FTZ R10, R15, R14, R33 ;  /* 0x0000000e0f0a7223 */ /* 0x000fe20000010021 */
[----:B------:R-:W-:Y:S01]  /*2530*/  LOP3.LUT R28, R16, 0xf000f, RZ, 0xc0, !PT ;  /* 0x000f000f101c7812 */ /* 0x000fe200078ec0ff */
[----:B------:R-:W-:Y:S01]  /*2540*/  FFMA.FTZ R15, R14, R37, R27 ;  /* 0x000000250e0f7223 */ /* 0x000fe2000001001b */
        /* <DEDUP_REMOVED lines=8> */
[----:B------:R-:W-:Y:S01]  /*25d0*/  HADD2 R35, R34, -1032, -1032 ;  /* 0xe408e40822237430 */ /* 0x000fe20000000000 */
[----:B------:R-:W-:Y:S01]  /*25e0*/  FFMA.FTZ R29, R26, R36, R29 ;  /* 0x000000241a1d7223 */ /* 0x000fe2000001001d */
[----:B------:R-:W-:Y:S02]  /*25f0*/  HADD2 R34, R39, -1032, -1032 ;  /* 0xe408e40827227430 */ /* 0x000fe40000000000 */
[----:B0-----:R-:W-:Y:S02]  /*2600*/  HADD2.F32 R36, -RZ, R6.H0_H0 ;  /* 0x20000006ff247230 */ /* 0x001fe40000004100 */
[----:B------:R-:W-:Y:S01]  /*2610*/  HADD2.F32 R41, -RZ, R37.H0_H0 ;  /* 0x20000025ff297230 */ /* 0x000fe20000004100 */
[----:B------:R-:W-:Y:S01]  /*2620*/  LOP3.LUT R26, R18, 0xf000f0, RZ, 0xc0, !PT ;  /* 0x00f000f0121a7812 */ /* 0x000fe200078ec0ff */
[----:B------:R-:W-:Y:S02]  /*2630*/  HADD2.F32 R43, -RZ, R38.H0_H0 ;  /* 0x20000026ff2b7230 */ /* 0x000fe40000004100 */
[----:B------:R-:W-:-:S02]  /*2640*/  HADD2.F32 R45, -RZ, R35.H0_H0 ;  /* 0x20000023ff2d7230 */ /* 0x000fc40000004100 */
[----:B------:R-:W-:Y:S01]  /*2650*/  HADD2.F32 R39, -RZ, R34.H0_H0 ;  /* 0x20000022ff277230 */ /* 0x000fe20000004100 */
[----:B------:R-:W-:Y:S01]  /*2660*/  FFMA.FTZ R9, R14, R9, R29 ;  /* 0x000000090e097223 */ /* 0x000fe2000001001d */
[----:B------:R-:W-:Y:S01]  /*2670*/  LOP3.LUT R11, R16, 0xf000f0, RZ, 0xc0, !PT ;  /* 0x00f000f0100b7812 */ /* 0x000fe200078ec0ff */
[C---:B------:R-:W-:Y:S01]  /*2680*/  FFMA.FTZ R42, R36.reuse, R41, RZ ;  /* 0x00000029242a7223 */ /* 0x040fe200000100ff */
[----:B------:R-:W-:Y:S01]  /*2690*/  LOP3.LUT R14, R17, 0xf000f0, RZ, 0xc0, !PT ;  /* 0x00f000f0110e7812 */ /* 0x000fe200078ec0ff */
[----:B------:R-:W-:Y:S01]  /*26a0*/  HADD2.F32 R29, -RZ, R6.H1_H1 ;  /* 0x30000006ff1d7230 */ /* 0x000fe20000004100 */
[----:B------:R-:W-:Y:S01]  /*26b0*/  FFMA.FTZ R43, R43, R36, RZ ;  /* 0x000000242b2b7223 */ /* 0x000fe200000100ff */
[--C-:B------:R-:W-:Y:S01]  /*26c0*/  HADD2.F32 R33, -RZ, R7.reuse.H0_H0 ;  /* 0x20000007ff217230 */ /* 0x100fe20000004100 */
[----:B------:R-:W-:Y:S01]  /*26d0*/  FFMA.FTZ R40, R36, R45, RZ ;  /* 0x0000002d24287223 */ /* 0x000fe200000100ff */
[----:B------:R-:W-:Y:S02]  /*26e0*/  HADD2.F32 R28, -RZ, R7.H1_H1 ;  /* 0x30000007ff1c7230 */ /* 0x000fe40000004100 */
[----:B------:R-:W-:Y:S01]  /*26f0*/  HADD2.F32 R41, -RZ, R37.H1_H1 ;  /* 0x30000025ff297230 */ /* 0x000fe20000004100 */
[----:B------:R-:W0:Y:S01]  /*2700*/  LDS.64 R6, [UR4+0x38] ;  /* 0x00003804ff067984 */ /* 0x000e220008000a00 */
[----:B------:R-:W-:Y:S01]  /*2710*/  LOP3.LUT R37, R26, 0x64006400, RZ, 0xfc, !PT ;  /* 0x640064001a257812 */ /* 0x000fe200078efcff */
[----:B------:R-:W-:Y:S01]  /*2720*/  FFMA.FTZ R36, R36, R39, RZ ;  /* 0x0000002724247223 */ /* 0x000fe200000100ff */
[----:B------:R-:W-:Y:S01]  /*2730*/  LOP3.LUT R27, R19, 0xf000f0, RZ, 0xc0, !PT ;  /* 0x00f000f0131b7812 */ /* 0x000fe200078ec0ff */
[----:B------:R-:W-:Y:S01]  /*2740*/  HADD2.F32 R39, -RZ, R35.H1_H1 ;  /* 0x30000023ff277230 */ /* 0x000fe20000004100 */
[----:B------:R-:W-:-:S02]  /*2750*/  LOP3.LUT R11, R11, 0x64006400, RZ, 0xfc, !PT ;  /* 0x640064000b0b7812 */ /* 0x000fc400078efcff */
[----:B------:R-:W-:Y:S01]  /*2760*/  LOP3.LUT R35, R14, 0x64006400, RZ, 0xfc, !PT ;  /* 0x640064000e237812 */ /* 0x000fe200078efcff */
[-C--:B------:R-:W-:Y:S01]  /*2770*/  HFMA2 R26, R37, R2.reuse.H1_H1, -72, -72 ;  /* 0xd480d480251a7431 */ /* 0x080fe20000060002 */
[----:B------:R-:W-:Y:S01]  /*2780*/  LOP3.LUT R27, R27, 0x64006400, RZ, 0xfc, !PT ;  /* 0x640064001b1b7812 */ /* 0x000fe200078efcff */
[-C--:B------:R-:W-:Y:S01]  /*2790*/  HFMA2 R11, R11, R2.reuse.H1_H1, -72, -72 ;  /* 0xd480d4800b0b7431 */ /* 0x080fe20000060002 */
[C---:B------:R-:W-:Y:S01]  /*27a0*/  FFMA.FTZ R40, R29.reuse, R39, R40 ;  /* 0x000000271d287223 */ /* 0x040fe20000010028 */
[----:B------:R-:W-:Y:S02]  /*27b0*/  HADD2.F32 R38, -RZ, R38.H1_H1 ;  /* 0x30000026ff267230 */ /* 0x000fe40000004100 */
[----:B------:R-:W-:Y:S02]  /*27c0*/  HFMA2 R14, R35, R2.H1_H1, -72, -72 ;  /* 0xd480d480230e7431 */ /* 0x000fe40000060002 */
[----:B------:R-:W-:Y:S01]  /*27d0*/  HADD2.F32 R39, -RZ, R34.H1_H1 ;  /* 0x30000022ff277230 */ /* 0x000fe20000004100 */
[----:B------:R-:W-:Y:S01]  /*27e0*/  FFMA.FTZ R42, R29, R41, R42 ;  /* 0x000000291d2a7223 */ /* 0x000fe2000001002a */
[----:B------:R-:W-:-:S02]  /*27f0*/  HADD2.F32 R34, -RZ, R26.H0_H0 ;  /* 0x2000001aff227230 */ /* 0x000fc40000004100 */
[----:B------:R-:W-:Y:S01]  /*2800*/  HFMA2 R27, R27, R2.H1_H1, -72, -72 ;  /* 0xd480d4801b1b7431 */ /* 0x000fe20000060002 */
[----:B------:R-:W-:Y:S01]  /*2810*/  FFMA.FTZ R38, R38, R29, R43 ;  /* 0x0000001d26267223 */ /* 0x000fe2000001002b */
[----:B------:R-:W-:Y:S02]  /*2820*/  HADD2.F32 R35, -RZ, R11.H0_H0 ;  /* 0x2000000bff237230 */ /* 0x000fe40000004100 */
[--C-:B------:R-:W-:Y:S01]  /*2830*/  HADD2.F32 R37, -RZ, R14.reuse.H0_H0 ;  /* 0x2000000eff257230 */ /* 0x100fe20000004100 */
[----:B------:R-:W-:Y:S01]  /*2840*/  FFMA.FTZ R42, R33, R34, R42 ;  /* 0x00000022212a7223 */ /* 0x000fe2000001002a */
[----:B------:R-:W-:Y:S01]  /*2850*/  HADD2.F32 R34, -RZ, R27.H0_H0 ;  /* 0x2000001bff227230 */ /* 0x000fe20000004100 */
[----:B------:R-:W-:Y:S02]  /*2860*/  FFMA.FTZ R36, R29, R39, R36 ;  /* 0x000000271d247223 */ /* 0x000fe40000010024 */
[----:B------:R-:W-:Y:S01]  /*2870*/  FFMA.FTZ R29, R35, R33, R38 ;  /* 0x00000021231d7223 */ /* 0x000fe20000010026 */
[----:B------:R-:W-:Y:S01]  /*2880*/  HADD2.F32 R11, -RZ, R11.H1_H1 ;  /* 0x3000000bff0b7230 */ /* 0x000fe20000004100 */
[----:B------:R-:W-:Y:S01]  /*2890*/  FFMA.FTZ R35, R33, R37, R40 ;  /* 0x0000002521237223 */ /* 0x000fe20000010028 */
[----:B------:R-:W-:-:S02]  /*28a0*/  HADD2.F32 R14, -RZ, R14.H1_H1 ;  /* 0x3000000eff0e7230 */ /* 0x000fc40000004100 */
[----:B------:R-:W-:Y:S01]  /*28b0*/  HADD2.F32 R37, -RZ, R26.H1_H1 ;  /* 0x3000001aff257230 */ /* 0x000fe20000004100 */
[----:B------:R-:W-:Y:S01]  /*28c0*/  SHF.R.U32.HI R17, RZ, 0x8, R17 ;  /* 0x00000008ff117819 */ /* 0x000fe20000011611 */
[----:B------:R-:W-:Y:S01]  /*28d0*/  HADD2.F32 R27, -RZ, R27.H1_H1 ;  /* 0x3000001bff1b7230 */ /* 0x000fe20000004100 */
[----:B------:R-:W-:Y:S01]  /*28e0*/  FFMA.FTZ R33, R33, R34, R36 ;  /* 0x0000002221217223 */ /* 0x000fe20000010024 */
[----:B------:R-:W-:Y:S02]  /*28f0*/  SHF.R.U32.HI R16, RZ, 0x8, R16 ;  /* 0x00000008ff107819 */ /* 0x000fe40000011610 */
[----:B------:R-:W-:Y:S02]  /*2900*/  SHF.R.U32.HI R18, RZ, 0x8, R18 ;  /* 0x00000008ff127819 */ /* 0x000fe40000011612 */
[----:B------:R-:W-:Y:S01]  /*2910*/  SHF.R.U32.HI R19, RZ, 0x8, R19 ;  /* 0x00000008ff137819 */ /* 0x000fe20000011613 */
[----:B------:R-:W-:Y:S02]  /*2920*/  FFMA.FTZ R34, R11, R28, R29 ;  /* 0x0000001c0b227223 */ /* 0x000fe4000001001d */
[C---:B------:R-:W-:Y:S01]  /*2930*/  FFMA.FTZ R36, R28.reuse, R14, R35 ;  /* 0x0000000e1c247223 */ /* 0x040fe20000010023 */
[----:B------:R-:W-:Y:S01]  /*2940*/  LOP3.LUT R14, R17, 0xf000f, RZ, 0xc0, !PT ;  /* 0x000f000f110e7812 */ /* 0x000fe200078ec0ff */
        /* <DEDUP_REMOVED lines=13> */
[----:B0-----:R-:W-:Y:S02]  /*2a20*/  HADD2.F32 R27, -RZ, R6.H0_H0 ;  /* 0x20000006ff1b7230 */ /* 0x001fe40000004100 */
[----:B------:R-:W-:Y:S02]  /*2a30*/  HADD2.F32 R37, -RZ, R29.H0_H0 ;  /* 0x2000001dff257230 */ /* 0x000fe40000004100 */
[----:B------:R-:W-:Y:S02]  /*2a40*/  HADD2.F32 R38, -RZ, R33.H0_H0 ;  /* 0x20000021ff267230 */ /* 0x000fe40000004100 */
[----:B------:R-:W-:-:S02]  /*2a50*/  HADD2.F32 R39, -RZ, R35.H0_H0 ;  /* 0x20000023ff277230 */ /* 0x000fc40000004100 */
[----:B------:R-:W-:Y:S01]  /*2a60*/  HADD2.F32 R40, -RZ, R14.H0_H0 ;  /* 0x2000000eff287230 */ /* 0x000fe20000004100 */
[----:B------:R-:W-:Y:S01]  /*2a70*/  FFMA.FTZ R34, R37, R27, R34 ;  /* 0x0000001b25227223 */ /* 0x000fe20000010022 */
[----:B------:R-:W-:Y:S01]  /*2a80*/  HADD2.F32 R11, -RZ, R6.H1_H1 ;  /* 0x30000006ff0b7230 */ /* 0x000fe20000004100 */
[C---:B------:R-:W-:Y:S02]  /*2a90*/  FFMA.FTZ R36, R27.reuse, R38, R36 ;  /* 0x000000261b247223 */ /* 0x040fe40000010024 */
[C---:B------:R-:W-:Y:S02]  /*2aa0*/  FFMA.FTZ R26, R27.reuse, R39, R26 ;  /* 0x000000271b1a7223 */ /* 0x040fe4000001001a */
[----:B------:R-:W-:Y:S01]  /*2ab0*/  FFMA.FTZ R28, R27, R40, R28 ;  /* 0x000000281b1c7223 */ /* 0x000fe2000001001c */
[----:B------:R-:W-:Y:S01]  /*2ac0*/  HADD2.F32 R27, -RZ, R29.H1_H1 ;  /* 0x3000001dff1b7230 */ /* 0x000fe20000004100 */
[----:B------:R-:W-:Y:S01]  /*2ad0*/  LOP3.LUT R29, R17, 0xf000f0, RZ, 0xc0, !PT ;  /* 0x00f000f0111d7812 */ /* 0x000fe200078ec0ff */
[----:B------:R-:W-:Y:S01]  /*2ae0*/  HADD2.F32 R33, -RZ, R33.H1_H1 ;  /* 0x30000021ff217230 */ /* 0x000fe20000004100 */
[----:B------:R-:W-:Y:S01]  /*2af0*/  LOP3.LUT R16, R16, 0xf000f0, RZ, 0xc0, !PT ;  /* 0x00f000f010107812 */ /* 0x000fe200078ec0ff */
[----:B------:R-:W-:Y:S01]  /*2b00*/  HADD2.F32 R37, -RZ, R35.H1_H1 ;  /* 0x30000023ff257230 */ /* 0x000fe20000004100 */
[----:B------:R-:W-:Y:S01]  /*2b10*/  FFMA.FTZ R17, R27, R11, R34 ;  /* 0x0000000b1b117223 */ /* 0x000fe20000010022 */
[----:B------:R-:W-:Y:S01]  /*2b20*/  LOP3.LUT R35, R29, 0x64006400, RZ, 0xfc, !PT ;  /* 0x640064001d237812 */ /* 0x000fe200078efcff */
[C---:B------:R-:W-:Y:S01]  /*2b30*/  FFMA.FTZ R27, R11.reuse, R33, R36 ;  /* 0x000000210b1b7223 */ /* 0x040fe20000010024 */
[----:B------:R-:W-:Y:S01]  /*2b40*/  LOP3.LUT R33, R16, 0x64006400, RZ, 0xfc, !PT ;  /* 0x6400640010217812 */ /* 0x000fe200078efcff */
[----:B------:R-:W-:Y:S01]  /*2b50*/  FFMA.FTZ R29, R11, R37, R26 ;  /* 0x000000250b1d7223 */ /* 0x000fe2000001001a */
[----:B------:R-:W-:-:S02]  /*2b60*/  LOP3.LUT R26, R18, 0xf000f0, RZ, 0xc0, !PT ;  /* 0x00f000f0121a7812 */ /* 0x000fc400078ec0ff */
[----:B------:R-:W-:Y:S01]  /*2b70*/  LOP3.LUT R34, R19, 0xf000f0, RZ, 0xc0, !PT ;  /* 0x00f000f013227812 */ /* 0x000fe200078ec0ff */
[-C--:B------:R-:W-:Y:S01]  /*2b80*/  HFMA2 R18, R33, R2.reuse.H1_H1, -72, -72 ;  /* 0xd480d48021127431 */ /* 0x080fe20000060002 */
[----:B------:R-:W-:Y:S02]  /*2b90*/  LOP3.LUT R19, R26, 0x64006400, RZ, 0xfc, !PT ;  /* 0x640064001a137812 */ /* 0x000fe400078efcff */
[----:B------:R-:W-:Y:S01]  /*2ba0*/  LOP3.LUT R33, R34, 0x64006400, RZ, 0xfc, !PT ;  /* 0x6400640022217812 */ /* 0x000fe200078efcff */
[-C--:B------:R-:W-:Y:S02]  /*2bb0*/  HFMA2 R16, R35, R2.reuse.H1_H1, -72, -72 ;  /* 0xd480d48023107431 */ /* 0x080fe40000060002 */
[----:B------:R-:W-:Y:S02]  /*2bc0*/  HADD2.F32 R35, -RZ, R14.H1_H1 ;  /* 0x3000000eff237230 */ /* 0x000fe40000004100 */
[-C--:B------:R-:W-:Y:S02]  /*2bd0*/  HFMA2 R19, R19, R2.reuse.H1_H1, -72, -72 ;  /* 0xd480d48013137431 */ /* 0x080fe40000060002 */
[----:B------:R-:W-:Y:S01]  /*2be0*/  HFMA2 R14, R33, R2.H1_H1, -72, -72 ;  /* 0xd480d480210e7431 */ /* 0x000fe20000060002 */
[----:B------:R-:W-:Y:S01]  /*2bf0*/  FFMA.FTZ R35, R11, R35, R28 ;  /* 0x000000230b237223 */ /* 0x000fe2000001001c */
[----:B------:R-:W-:-:S02]  /*2c00*/  HADD2.F32 R6, -RZ, R7.H0_H0 ;  /* 0x20000007ff067230 */ /* 0x000fc40000004100 */
[----:B------:R-:W-:Y:S02]  /*2c10*/  HADD2.F32 R26, -RZ, R18.H0_H0 ;  /* 0x20000012ff1a7230 */ /* 0x000fe40000004100 */
[----:B------:R-:W-:Y:S02]  /*2c20*/  HADD2.F32 R34, -RZ, R16.H0_H0 ;  /* 0x20000010ff227230 */ /* 0x000fe40000004100 */
[----:B------:R-:W-:Y:S02]  /*2c30*/  HADD2.F32 R11, -RZ, R19.H0_H0 ;  /* 0x20000013ff0b7230 */ /* 0x000fe40000004100 */
[----:B------:R-:W-:Y:S01]  /*2c40*/  HADD2.F32 R28, -RZ, R14.H0_H0 ;  /* 0x2000000eff1c7230 */ /* 0x000fe20000004100 */
[----:B------:R-:W-:Y:S01]  /*2c50*/  FFMA.FTZ R17, R26, R6, R17 ;  /* 0x000000061a117223 */ /* 0x000fe20000010011 */
[----:B------:R-:W-:Y:S01]  /*2c60*/  HADD2.F32 R7, -RZ, R7.H1_H1 ;  /* 0x30000007ff077230 */ /* 0x000fe20000004100 */
[----:B------:R-:W-:Y:S01]  /*2c70*/  FFMA.FTZ R27, R6, R34, R27 ;  /* 0x00000022061b7223 */ /* 0x000fe2000001001b */
[----:B------:R-:W-:-:S02]  /*2c80*/  HADD2.F32 R18, -RZ, R18.H1_H1 ;  /* 0x30000012ff127230 */ /* 0x000fc40000004100 */
[----:B------:R-:W-:Y:S01]  /*2c90*/  HADD2.F32 R16, -RZ, R16.H1_H1 ;  /* 0x30000010ff107230 */ /* 0x000fe20000004100 */
[----:B------:R-:W-:Y:S01]  /*2ca0*/  FFMA.FTZ R11, R6, R11, R29 ;  /* 0x0000000b060b7223 */ /* 0x000fe2000001001d */
[----:B------:R-:W-:Y:S01]  /*2cb0*/  HADD2.F32 R26, -RZ, R19.H1_H1 ;  /* 0x30000013ff1a7230 */ /* 0x000fe20000004100 */
[----:B------:R-:W-:Y:S01]  /*2cc0*/  FMUL.FTZ R10, R25, R10 ;  /* 0x0000000a190a7220 */ /* 0x000fe20000410000 */
[----:B------:R-:W-:Y:S01]  /*2cd0*/  HADD2.F32 R14, -RZ, R14.H1_H1 ;  /* 0x3000000eff0e7230 */ /* 0x000fe20000004100 */
[----:B------:R-:W-:Y:S02]  /*2ce0*/  FMUL.FTZ R9, R30, R9 ;  /* 0x000000091e097220 */ /* 0x000fe40000410000 */
[----:B------:R-:W-:Y:S02]  /*2cf0*/  FFMA.FTZ R28, R6, R28, R35 ;  /* 0x0000001c061c7223 */ /* 0x000fe40000010023 */
[----:B------:R-:W-:Y:S02]  /*2d00*/  FFMA.FTZ R18, R18, R7, R17 ;  /* 0x0000000712127223 */ /* 0x000fe40000010011 */
[C---:B------:R-:W-:Y:S01]  /*2d10*/  FFMA.FTZ R27, R7.reuse, R16, R27 ;  /* 0x00000010071b7223 */ /* 0x040fe2000001001b */
[----:B------:R-:W-:Y:S01]  /*2d20*/  F2FP.PACK_AB R10, RZ, R10 ;  /* 0x0000000aff0a723e */ /* 0x000fe200000000ff */
[----:B------:R-:W-:Y:S01]  /*2d30*/  FFMA.FTZ R26, R7, R26, R11 ;  /* 0x0000001a071a7223 */ /* 0x000fe2000001000b */
[----:B------:R-:W-:Y:S01]  /*2d40*/  F2FP.PACK_AB R9, RZ, R9 ;  /* 0x00000009ff09723e */ /* 0x000fe200000000ff */
[----:B------:R-:W-:-:S02]  /*2d50*/  FMUL.FTZ R8, R31, R8 ;  /* 0x000000081f087220 */ /* 0x000fc40000410000 */
[----:B------:R-:W-:Y:S02]  /*2d60*/  FMUL.FTZ R15, R32, R15 ;  /* 0x0000000f200f7220 */ /* 0x000fe40000410000 */
[----:B------:R-:W-:Y:S02]  /*2d70*/  FFMA.FTZ R7, R7, R14, R28 ;  /* 0x0000000e07077223 */ /* 0x000fe4000001001c */
[----:B------:R-:W-:Y:S02]  /*2d80*/  FMUL.FTZ R18, R25, R18 ;  /* 0x0000001219127220 */ /* 0x000fe40000410000 */
[----:B------:R-:W-:Y:S01]  /*2d90*/  FMUL.FTZ R27, R30, R27 ;  /* 0x0000001b1e1b7220 */ /* 0x000fe20000410000 */
[----:B------:R-:W-:Y:S01]  /*2da0*/  PRMT R10, R10, 0x5410, R9 ;  /* 0x000054100a0a7816 */ /* 0x000fe20000000009 */
[----:B------:R-:W-:Y:S01]  /*2db0*/  FMUL.FTZ R26, R31, R26 ;  /* 0x0000001a1f1a7220 */ /* 0x000fe20000410000 */
[----:B------:R-:W-:Y:S01]  /*2dc0*/  F2FP.PACK_AB R8, RZ, R8 ;  /* 0x00000008ff08723e */ /* 0x000fe200000000ff */
[----:B------:R-:W-:Y:S01]  /*2dd0*/  FMUL.FTZ R7, R32, R7 ;  /* 0x0000000720077220 */ /* 0x000fe20000410000 */
[----:B------:R-:W-:-:S02]  /*2de0*/  F2FP.PACK_AB R15, RZ, R15 ;  /* 0x0000000fff0f723e */ /* 0x000fc400000000ff */
[----:B------:R-:W-:Y:S02]  /*2df0*/  F2FP.PACK_AB R18, RZ, R18 ;  /* 0x00000012ff12723e */ /* 0x000fe400000000ff */
[----:B------:R-:W-:Y:S01]  /*2e00*/  F2FP.PACK_AB R27, RZ, R27 ;  /* 0x0000001bff1b723e */ /* 0x000fe200000000ff */
[----:B------:R-:W-:Y:S01]  /*2e10*/  HFMA2.MMA R13, R10, 1, 1, R13 ;  /* 0x3c003c000a0d7835 */ /* 0x000fe2000000000d */
[----:B------:R-:W-:Y:S02]  /*2e20*/  F2FP.PACK_AB R26, RZ, R26 ;  /* 0x0000001aff1a723e */ /* 0x000fe400000000ff */
[----:B------:R-:W-:Y:S02]  /*2e30*/  F2FP.PACK_AB R7, RZ, R7 ;  /* 0x00000007ff07723e */ /* 0x000fe400000000ff */
[----:B------:R-:W-:Y:S02]  /*2e40*/  PRMT R8, R8, 0x5410, R15 ;  /* 0x0000541008087816 */ /* 0x000fe4000000000f */
[----:B------:R-:W-:-:S02]  /*2e50*/  PRMT R18, R18, 0x5410, R27 ;  /* 0x0000541012127816 */ /* 0x000fc4000000001b */
[----:B------:R-:W-:Y:S01]  /*2e60*/  PRMT R26, R26, 0x5410, R7 ;  /* 0x000054101a1a7816 */ /* 0x000fe20000000007 */
[----:B------:R-:W-:-:S03]  /*2e70*/  HADD2 R12, R8, R12 ;  /* 0x0000000c080c7230 */ /* 0x000fc60000000000 */
[----:B------:R-:W-:Y:S01]  /*2e80*/  HFMA2.MMA R7, R18, 1, 1, R13 ;  /* 0x3c003c0012077835 */ /* 0x000fe2000000000d */
[----:B------:R-:W-:Y:S02]  /*2e90*/  HADD2 R6, R26, R12 ;  /* 0x0000000c1a067230 */ /* 0x000fe40000000000 */
.L_x_3200:
        /* <DEDUP_REMOVED lines=8> */
.L_x_3199:
[----:B------:R-:W-:-:S04]  /*2f20*/  ISETP.GE.AND P0, PT, R17, R24, PT ;  /* 0x000000181100720c */ /* 0x000fc80003f06270 */
[----:B------:R-:W-:-:S13]  /*2f30*/  ISETP.GE.OR P0, PT, R17, c[0x0][0x1b8], P0 ;  /* 0x00006e0011007a0c */ /* 0x000fda0000706670 */
[----:B------:R-:W-:Y:S05]  /*2f40*/  @P0 BRA `(.L_x_3202) ;  /* 0x0000142000000947 */ /* 0x000fea0003800000 */
.L_x_3204:
[----:B------:R-:W-:-:S04]  /*2f50*/  IMAD.MOV.U32 R27, RZ, RZ, c[0x0][0x18c] ;  /* 0x00006300ff1b7624 */ /* 0x000fc800078e00ff */
[C---:B0-----:R-:W-:Y:S02]  /*2f60*/  IMAD.WIDE R12, R27.reuse, 0x4, R20 ;  /* 0x000000041b0c7825 */ /* 0x041fe400078e0214 */
[----:B------:R-:W5:Y:S04]  /*2f70*/  LDG.E.128.CONSTANT R20, [R20.64] ;  /* 0x0000000614147981 */ /* 0x000f68000c1e9d00 */
[----:B------:R0:W5:Y:S01]  /*2f80*/  LDG.E.128.CONSTANT R8, [R12.64] ;  /* 0x000000060c087981 */ /* 0x000162000c1e9d00 */
[----:B------:R-:W-:Y:S01]  /*2f90*/  IMAD.WIDE R14, R27, 0x4, R12 ;  /* 0x000000041b0e7825 */ /* 0x000fe200078e020c */
[----:B------:R-:W-:-:S04]  /*2fa0*/  IADD3 R25, R17, 0x20, RZ ;  /* 0x0000002011197810 */ /* 0x000fc80007ffe0ff */
[----:B------:R-:W-:Y:S01]  /*2fb0*/  ISETP.GE.AND P0, PT, R25, c[0x0][0x1b8], PT ;  /* 0x00006e0019007a0c */ /* 0x000fe20003f06270 */
[----:B------:R-:W-:Y:S01]  /*2fc0*/  IMAD.WIDE R26, R27, 0x4, R14 ;  /* 0x000000041b1a7825 */ /* 0x000fe200078e020e */
[----:B------:R-:W-:Y:S05]  /*2fd0*/  @!P1 BRA `(.L_x_3203) ;  /* 0x0000133000009947 */ /* 0x000fea0003800000 */
[----:B0-----:R-:W2:Y:S01]  /*2fe0*/  LDG.E.128.CONSTANT R12, [R14.64] ;  /* 0x000000060e0c7981 */ /* 0x001ea2000c1e9d00 */
        /* <DEDUP_REMOVED lines=15> */
[----:B------:R-:W-:Y:S02]  /*30e0*/  SHF.R.U32.HI R31, RZ, 0xe, R10 ;  /* 0x0000000eff1f7819 */ /* 0x000fe4000001160a */
[----:B------:R-:W-:Y:S02]  /*30f0*/  LOP3.LUT R30, R30, 0x10001, RZ, 0xc0, !PT ;  /* 0x000100011e1e7812 */ /* 0x000fe400078ec0ff */
[----:B------:R-:W-:Y:S02]  /*3100*/  SHF.R.U32.HI R35, RZ, 0xe, R11 ;  /* 0x0000000eff237819 */ /* 0x000fe4000001160b */
[----:B------:R-:W-:Y:S02]  /*3110*/  LOP3.LUT R29, R28, 0x20002, R29, 0xf8, !PT ;  /* 0x000200021c1d7812 */ /* 0x000fe400078ef81d */
[----:B------:R-:W-:-:S02]  /*3120*/  LOP3.LUT R37, R21, 0x70007, RZ, 0xc0, !PT ;  /* 0x0007000715257812 */ /* 0x000fc400078ec0ff */
[----:B------:R-:W-:Y:S02]  /*3130*/  LOP3.LUT R31, R30, 0x20002, R31, 0xf8, !PT ;  /* 0x000200021e1f7812 */ /* 0x000fe400078ef81f */
[----:B------:R-:W-:Y:S02]  /*3140*/  LOP3.LUT R36, R21, 0x380038, RZ, 0xc0, !PT ;  /* 0x0038003815247812 */ /* 0x000fe400078ec0ff */
[----:B------:R-:W-:Y:S02]  /*3150*/  LOP3.LUT R30, R34, 0x20002, R35, 0xf8, !PT ;  /* 0x00020002221e7812 */ /* 0x000fe400078ef823 */
[----:B------:R-:W-:Y:S02]  /*3160*/  LOP3.LUT R39, R20, 0x70007, RZ, 0xc0, !PT ;  /* 0x0007000714277812 */ /* 0x000fe400078ec0ff */
[----:B------:R-:W-:Y:S02]  /*3170*/  SHF.R.U32.HI R34, RZ, 0x6, R22 ;  /* 0x00000006ff227819 */ /* 0x000fe40000011616 */
[----:B------:R-:W-:-:S02]  /*3180*/  LOP3.LUT R38, R22, 0x70007, RZ, 0xc0, !PT ;  /* 0x0007000716267812 */ /* 0x000fc400078ec0ff */
[----:B------:R-:W-:Y:S02]  /*3190*/  SHF.R.U32.HI R35, RZ, 0x6, R23 ;  /* 0x00000006ff237819 */ /* 0x000fe40000011617 */
[----:B------:R-:W-:Y:S02]  /*31a0*/  LOP3.LUT R37, R37, 0x64006400, RZ, 0xfc, !PT ;  /* 0x6400640025257812 */ /* 0x000fe400078efcff */
[----:B------:R-:W-:Y:S02]  /*31b0*/  LOP3.LUT R39, R39, 0x64006400, RZ, 0xfc, !PT ;  /* 0x6400640027277812 */ /* 0x000fe400078efcff */
[----:B------:R-:W-:Y:S01]  /*31c0*/  PRMT R4, R4, 0x5410, R5 ;  /* 0x0000541004047816 */ /* 0x000fe20000000005 */
[----:B------:R-:W-:Y:S02]  /*31d0*/  HADD2 R41, R37, -1028, -1028 ;  /* 0xe404e40425297430 */ /* 0x000fe40000000000 */
[----:B------:R-:W-:-:S04]  /*31e0*/  HADD2 R37, R39, -1028, -1028 ;  /* 0xe404e40427257430 */ /* 0x000fc80000000000 */
[----:B0-----:R-:W-:Y:S01]  /*31f0*/  HFMA2 R37, R37, R16, RZ.H0_H0 ;  /* 0x0000001025257231 */ /* 0x001fe200000400ff */
[----:B--2---:R-:W-:Y:S02]  /*3200*/  SHF.R.U32.HI R32, RZ, 0xd, R13 ;  /* 0x0000000dff207819 */ /* 0x004fe4000001160d */
[----:B------:R-:W-:Y:S02]  /*3210*/  SHF.R.U32.HI R40, RZ, 0xd, R12 ;  /* 0x0000000dff287819 */ /* 0x000fe4000001160c */
[----:B------:R-:W-:Y:S02]  /*3220*/  LOP3.LUT R28, R33, 0x40004, R32, 0xf8, !PT ;  /* 0x00040004211c7812 */ /* 0x000fe400078ef820 */
[----:B------:R-:W-:Y:S02]  /*3230*/  SHF.R.U32.HI R32, RZ, 0x6, R21 ;  /* 0x00000006ff207819 */ /* 0x000fe40000011615 */
[----:B------:R-:W-:Y:S02]  /*3240*/  LOP3.LUT R21, R20, 0x380038, RZ, 0xc0, !PT ;  /* 0x0038003814157812 */ /* 0x000fe400078ec0ff */
[----:B------:R-:W-:-:S02]  /*3250*/  SHF.R.U32.HI R33, RZ, 0x6, R20 ;  /* 0x00000006ff217819 */ /* 0x000fc40000011614 */
[----:B------:R-:W-:Y:S02]  /*3260*/  LOP3.LUT R20, R22, 0x380038, RZ, 0xc0, !PT ;  /* 0x0038003816147812 */ /* 0x000fe400078ec0ff */
[C---:B------:R-:W-:Y:S02]  /*3270*/  LOP3.LUT R22, R23.reuse, 0x380038, RZ, 0xc0, !PT ;  /* 0x0038003817167812 */ /* 0x040fe400078ec0ff */
[----:B------:R-:W-:Y:S02]  /*3280*/  LOP3.LUT R23, R23, 0x70007, RZ, 0xc0, !PT ;  /* 0x0007000717177812 */ /* 0x000fe400078ec0ff */
[----:B------:R-:W-:Y:S02]  /*3290*/  LOP3.LUT R29, R29, 0x40004, R40, 0xf8, !PT ;  /* 0x000400041d1d7812 */ /* 0x000fe400078ef828 */
[----:B------:R-:W-:Y:S02]  /*32a0*/  LOP3.LUT R40, R38, 0x64006400, RZ, 0xfc, !PT ;  /* 0x6400640026287812 */ /* 0x000fe400078efcff */
[----:B------:R-:W-:-:S02]  /*32b0*/  LOP3.LUT R23, R23, 0x64006400, RZ, 0xfc, !PT ;  /* 0x6400640017177812 */ /* 0x000fc400078efcff */
[----:B------:R-:W-:Y:S01]  /*32c0*/  LOP3.LUT R38, R36, 0x64006400, RZ, 0xfc, !PT ;  /* 0x6400640024267812 */ /* 0x000fe200078efcff */
[----:B------:R-:W-:Y:S01]  /*32d0*/  HADD2 R39, R40, -1028, -1028 ;  /* 0xe404e40428277430 */ /* 0x000fe20000000000 */
[----:B------:R-:W-:Y:S01]  /*32e0*/  LOP3.LUT R40, R21, 0x64006400, RZ, 0xfc, !PT ;  /* 0x6400640015287812 */ /* 0x000fe200078efcff */
[----:B------:R-:W-:Y:S01]  /*32f0*/  HADD2 R43, R23, -1028, -1028 ;  /* 0xe404e404172b7430 */ /* 0x000fe20000000000 */
[----:B------:R-:W-:Y:S01]  /*3300*/  LOP3.LUT R21, R32, 0x70007, RZ, 0xc0, !PT ;  /* 0x0007000720157812 */ /* 0x000fe200078ec0ff */
[-C--:B------:R-:W-:Y:S01]  /*3310*/  HFMA2.MMA R23, R41, R16.reuse, RZ ;  /* 0x0000001029177235 */ /* 0x080fe200000000ff */
[-C--:B------:R-:W-:Y:S01]  /*3320*/  HFMA2 R38, R38, R3.reuse.H1_H1, -132, -132 ;  /* 0xd820d82026267431 */ /* 0x080fe20000060003 */
[----:B------:R-:W-:Y:S01]  /*3330*/  LOP3.LUT R20, R20, 0x64006400, RZ, 0xfc, !PT ;  /* 0x6400640014147812 */ /* 0x000fe200078efcff */
[----:B------:R-:W-:Y:S01]  /*3340*/  HFMA2.MMA R36, R39, R16, RZ ;  /* 0x0000001027247235 */ /* 0x000fe200000000ff */
[----:B------:R-:W-:Y:S01]  /*3350*/  LOP3.LUT R21, R21, 0x64006400, RZ, 0xfc, !PT ;  /* 0x6400640015157812 */ /* 0x000fe200078efcff */
[-C--:B------:R-:W-:Y:S01]  /*3360*/  HFMA2 R40, R40, R3.reuse.H1_H1, -132, -132 ;  /* 0xd820d82028287431 */ /* 0x080fe20000060003 */
[----:B------:R-:W-:Y:S01]  /*3370*/  LOP3.LUT R22, R22, 0x64006400, RZ, 0xfc, !PT ;  /* 0x6400640016167812 */ /* 0x000fe200078efcff */
[-C--:B------:R-:W-:Y:S01]  /*3380*/  HFMA2.MMA R38, R38, R17.reuse, R23 ;  /* 0x0000001126267235 */ /* 0x080fe20000000017 */
[-C--:B------:R-:W-:Y:S01]  /*3390*/  HFMA2 R23, R20, R3.reuse.H1_H1, -132, -132 ;  /* 0xd820d82014177431 */ /* 0x080fe20000060003 */
[----:B------:R-:W-:Y:S01]  /*33a0*/  SHF.R.U32.HI R42, RZ, 0xd, R14 ;  /* 0x0000000dff2a7819 */ /* 0x000fe2000001160e */
[----:B------:R-:W-:Y:S01]  /*33b0*/  HADD2 R39, R21, -1028, -1028 ;  /* 0xe404e40415277430 */ /* 0x000fe20000000000 */
[-C--:B------:R-:W-:Y:S01]  /*33c0*/  HFMA2.MMA R37, R40, R17.reuse, R37 ;  /* 0x0000001128257235 */ /* 0x080fe20000000025 */
[----:B------:R-:W-:Y:S01]  /*33d0*/  HFMA2 R16, R43, R16, RZ.H0_H0 ;  /* 0x000000102b107231 */ /* 0x000fe200000400ff */
[----:B------:R-:W-:Y:S01]  /*33e0*/  LOP3.LUT R40, R34, 0x70007, RZ, 0xc0, !PT ;  /* 0x0007000722287812 */ /* 0x000fe200078ec0ff */
[----:B------:R-:W-:Y:S01]  /*33f0*/  HFMA2 R41, R22, R3.H1_H1, -132, -132 ;  /* 0xd820d82016297431 */ /* 0x000fe20000060003 */
[----:B------:R-:W-:Y:S01]  /*3400*/  HFMA2.MMA R36, R23, R17, R36 ;  /* 0x0000001117247235 */ /* 0x000fe20000000024 */
[----:B------:R-:W-:Y:S01]  /*3410*/  LOP3.LUT R31, R31, 0x40004, R42, 0xf8, !PT ;  /* 0x000400041f1f7812 */ /* 0x000fe200078ef82a */
[----:B------:R-:W0:Y:S01]  /*3420*/  LDS.128 R20, [UR4+0x10] ;  /* 0x00001004ff147984 */ /* 0x000e220008000c00 */
[----:B------:R-:W-:Y:S01]  /*3430*/  HFMA2 R16, R41, R17, R16 ;  /* 0x0000001129107231 */ /* 0x000fe20000000010 */
[----:B------:R-:W-:Y:S01]  /*3440*/  HFMA2.MMA R17, R39, R18, R38 ;  /* 0x0000001227117235 */ /* 0x000fe20000000026 */
[----:B------:R-:W-:-:S02]  /*3450*/  LOP3.LUT R39, R33, 0x70007, RZ, 0xc0, !PT ;  /* 0x0007000721277812 */ /* 0x000fc400078ec0ff */
[----:B------:R-:W-:Y:S02]  /*3460*/  LOP3.LUT R41, R40, 0x64006400, RZ, 0xfc, !PT ;  /* 0x6400640028297812 */ /* 0x000fe400078efcff */
[----:B------:R-:W-:Y:S02]  /*3470*/  LOP3.LUT R39, R39, 0x64006400, RZ, 0xfc, !PT ;  /* 0x6400640027277812 */ /* 0x000fe400078efcff */
[----:B------:R-:W-:Y:S02]  /*3480*/  LOP3.LUT R38, R35, 0x70007, RZ, 0xc0, !PT ;  /* 0x0007000723267812 */ /* 0x000fe400078ec0ff */
[----:B------:R-:W-:Y:S01]  /*3490*/  SHF.R.U32.HI R43, RZ, 0xd, R15 ;  /* 0x0000000dff2b7819 */ /* 0x000fe2000001160f */
[----:B------:R-:W-:Y:S01]  /*34a0*/  HADD2 R40, R39, -1028, -1028 ;  /* 0xe404e40427287430 */ /* 0x000fe20000000000 */
[----:B------:R-:W-:Y:S01]  /*34b0*/  LOP3.LUT R38, R38, 0x64006400, RZ, 0xfc, !PT ;  /* 0x6400640026267812 */ /* 0x000fe200078efcff */
[----:B------:R-:W-:Y:S01]  /*34c0*/  HADD2 R39, R41, -1028, -1028 ;  /* 0xe404e40429277430 */ /* 0x000fe20000000000 */
[----:B------:R-:W-:Y:S01]  /*34d0*/  LOP3.LUT R30, R30, 0x40004, R43, 0xf8, !PT ;  /* 0x000400041e1e7812 */ /* 0x000fe200078ef82b */
[-C--:B------:R-:W-:Y:S01]  /*34e0*/  HFMA2 R37, R40, R18.reuse, R37 ;  /* 0x0000001228257231 */ /* 0x080fe20000000025 */
[----:B------:R-:W-:Y:S01]  /*34f0*/  LOP3.LUT R29, R29, 0x64006400, RZ, 0xfc, !PT ;  /* 0x640064001d1d7812 */ /* 0x000fe200078efcff */
[----:B------:R-:W-:Y:S01]  /*3500*/  HADD2 R41, R38, -1028, -1028 ;  /* 0xe404e40426297430 */ /* 0x000fe20000000000 */
[----:B------:R-:W-:Y:S01]  /*3510*/  LOP3.LUT R38, R33, 0x380038, RZ, 0xc0, !PT ;  /* 0x0038003821267812 */ /* 0x000fe200078ec0ff */
[----:B------:R-:W-:Y:S01]  /*3520*/  HFMA2.MMA R36, R39, R18, R36 ;  /* 0x0000001227247235 */ /* 0x000fe20000000024 */
[----:B------:R-:W-:Y:S01]  /*3530*/  LOP3.LUT R39, R32, 0x380038, RZ, 0xc0, !PT ;  /* 0x0038003820277812 */ /* 0x000fe200078ec0ff */
[----:B------:R-:W-:Y:S01]  /*3540*/  HFMA2 R16, R41, R18, R16 ;  /* 0x0000001229107231 */ /* 0x000fe20000000010 */
[----:B------:R-:W-:-:S02]  /*3550*/  LOP3.LUT R18, R34, 0x380038, RZ, 0xc0, !PT ;  /* 0x0038003822127812 */ /* 0x000fc400078ec0ff */
[----:B------:R-:W-:Y:S02]  /*3560*/  LOP3.LUT R40, R39, 0x64006400, RZ, 0xfc, !PT ;  /* 0x6400640027287812 */ /* 0x000fe400078efcff */
[----:B------:R-:W-:Y:S02]  /*3570*/  LOP3.LUT R38, R38, 0x64006400, RZ, 0xfc, !PT ;  /* 0x6400640026267812 */ /* 0x000fe400078efcff */
[----:B------:R-:W-:Y:S01]  /*3580*/  LOP3.LUT R39, R35, 0x380038, RZ, 0xc0, !PT ;  /* 0x0038003823277812 */ /* 0x000fe200078ec0ff */
[-C--:B------:R-:W-:Y:S01]  /*3590*/  HFMA2 R42, R40, R3.reuse.H1_H1, -132, -132 ;  /* 0xd820d820282a7431 */ /* 0x080fe20000060003 */
[----:B------:R-:W-:Y:S01]  /*35a0*/  LOP3.LUT R33, R33, 0x1c001c0, RZ, 0xc0, !PT ;  /* 0x01c001c021217812 */ /* 0x000fe200078ec0ff */
[-C--:B------:R-:W-:Y:S01]  /*35b0*/  HFMA2 R38, R38, R3.reuse.H1_H1, -132, -132 ;  /* 0xd820d82026267431 */ /* 0x080fe20000060003 */
[----:B------:R-:W-:Y:S02]  /*35c0*/  LOP3.LUT R18, R18, 0x64006400, RZ, 0xfc, !PT ;  /* 0x6400640012127812 */ /* 0x000fe400078efcff */
[----:B------:R-:W-:Y:S01]  /*35d0*/  LOP3.LUT R40, R39, 0x64006400, RZ, 0xfc, !PT ;  /* 0x6400640027287812 */ /* 0x000fe200078efcff */
[-C--:B------:R-:W-:Y:S01]  /*35e0*/  HFMA2.MMA R17, R42, R19.reuse, R17 ;  /* 0x000000132a117235 */ /* 0x080fe20000000011 */
[----:B------:R-:W-:Y:S01]  /*35f0*/  LOP3.LUT R33, R33, 0x64006400, RZ, 0xfc, !PT ;  /* 0x6400640021217812 */ /* 0x000fe200078efcff */
[-C--:B------:R-:W-:Y:S01]  /*3600*/  HFMA2 R39, R18, R3.reuse.H1_H1, -132, -132 ;  /* 0xd820d82012277431 */ /* 0x080fe20000060003 */
[-C--:B------:R-:W-:Y:S01]  /*3610*/  HFMA2.MMA R37, R38, R19.reuse, R37 ;  /* 0x0000001326257235 */ /* 0x080fe20000000025 */
[----:B------:R-:W-:Y:S01]  /*3620*/  HFMA2 R41, R40, R3.H1_H1, -132, -132 ;  /* 0xd820d82028297431 */ /* 0x000fe20000060003 */
[----:B------:R-:W-:Y:S01]  /*3630*/  LOP3.LUT R32, R32, 0x1c001c0, RZ, 0xc0, !PT ;  /* 0x01c001c020207812 */ /* 0x000fe200078ec0ff */
[----:B------:R-:W-:Y:S01]  /*3640*/  HFMA2 R18, R33, R2.H1_H1, -20, -20 ;  /* 0xcd00cd0021127431 */ /* 0x000fe20000060002 */
[----:B------:R-:W-:Y:S01]  /*3650*/  LOP3.LUT R34, R34, 0x1c001c0, RZ, 0xc0, !PT ;  /* 0x01c001c022227812 */ /* 0x000fe200078ec0ff */
[----:B------:R-:W-:Y:S01]  /*3660*/  HFMA2.MMA R36, R39, R19, R36 ;  /* 0x0000001327247235 */ /* 0x000fe20000000024 */
[----:B------:R-:W-:Y:S01]  /*3670*/  HFMA2 R16, R41, R19, R16 ;  /* 0x0000001329107231 */ /* 0x000fe20000000010 */
[----:B------:R-:W-:-:S02]  /*3680*/  LOP3.LUT R19, R32, 0x64006400, RZ, 0xfc, !PT ;  /* 0x6400640020137812 */ /* 0x000fc400078efcff */
[-C--:B0-----:R-:W-:Y:S01]  /*3690*/  HFMA2.MMA R33, R18, R20.reuse, R37 ;  /* 0x0000001412217235 */ /* 0x081fe20000000025 */
[----:B------:R-:W-:Y:S02]  /*36a0*/  LOP3.LUT R37, R35, 0x1c001c0, RZ, 0xc0, !PT ;  /* 0x01c001c023257812 */ /* 0x000fe400078ec0ff */
[----:B------:R-:W-:Y:S01]  /*36b0*/  LOP3.LUT R35, R34, 0x64006400, RZ, 0xfc, !PT ;  /* 0x6400640022237812 */ /* 0x000fe200078efcff */
[-C--:B------:R-:W-:Y:S01]  /*36c0*/  HFMA2 R34, R19, R2.reuse.H1_H1, -20, -20 ;  /* 0xcd00cd0013227431 */ /* 0x080fe20000060002 */
[----:B------:R-:W-:Y:S02]  /*36d0*/  LOP3.LUT R32, R9, 0x70007, RZ, 0xc0, !PT ;  /* 0x0007000709207812 */ /* 0x000fe400078ec0ff */
[----:B------:R-:W-:Y:S01]  /*36e0*/  LOP3.LUT R37, R37, 0x64006400, RZ, 0xfc, !PT ;  /* 0x6400640025257812 */ /* 0x000fe200078efcff */
[-C--:B------:R-:W-:Y:S01]  /*36f0*/  HFMA2 R35, R35, R2.reuse.H1_H1, -20, -20 ;  /* 0xcd00cd0023237431 */ /* 0x080fe20000060002 */
[----:B------:R-:W-:Y:S01]  /*3700*/  LOP3.LUT R18, R8, 0x70007, RZ, 0xc0, !PT ;  /* 0x0007000708127812 */ /* 0x000fe200078ec0ff */
[----:B------:R-:W-:Y:S01]  /*3710*/  HFMA2.MMA R17, R34, R20, R17 ;  /* 0x0000001422117235 */ /* 0x000fe20000000011 */
[----:B------:R-:W-:Y:S01]  /*3720*/  LOP3.LUT R32, R32, 0x64006400, RZ, 0xfc, !PT ;  /* 0x6400640020207812 */ /* 0x000fe200078efcff */
[----:B------:R-:W-:Y:S01]  /*3730*/  HFMA2 R37, R37, R2.H1_H1, -20, -20 ;  /* 0xcd00cd0025257431 */ /* 0x000fe20000060002 */
[----:B------:R-:W-:-:S02]  /*3740*/  LOP3.LUT R18, R18, 0x64006400, RZ, 0xfc, !PT ;  /* 0x6400640012127812 */ /* 0x000fc400078efcff */
[----:B------:R-:W-:Y:S01]  /*3750*/  LOP3.LUT R31, R31, 0x64006400, RZ, 0xfc, !PT ;  /* 0x640064001f1f7812 */ /* 0x000fe200078efcff */
[----:B------:R-:W-:Y:S01]  /*3760*/  HADD2 R38, R32, -1028, -1028 ;  /* 0xe404e40420267430 */ /* 0x000fe20000000000 */
[----:B------:R-:W-:Y:S01]  /*3770*/  HFMA2.MMA R32, R35, R20, R36 ;  /* 0x0000001423207235 */ /* 0x000fe20000000024 */
[----:B------:R-:W-:Y:S01]  /*3780*/  HFMA2 R34, R37, R20, R16 ;  /* 0x0000001425227231 */ /* 0x000fe20000000010 */
[----:B------:R-:W-:Y:S01]  /*3790*/  LOP3.LUT R16, R8, 0x380038, RZ, 0xc0, !PT ;  /* 0x0038003808107812 */ /* 0x000fe200078ec0ff */
[----:B------:R-:W-:Y:S01]  /*37a0*/  HADD2 R18, R18, -1028, -1028 ;  /* 0xe404e40412127430 */ /* 0x000fe20000000000 */
[----:B------:R-:W-:Y:S01]  /*37b0*/  LOP3.LUT R35, R9, 0x380038, RZ, 0xc0, !PT ;  /* 0x0038003809237812 */ /* 0x000fe200078ec0ff */
[----:B------:R-:W-:Y:S01]  /*37c0*/  HFMA2 R20, R38, R21, R17 ;  /* 0x0000001526147231 */ /* 0x000fe20000000011 */
[----:B------:R-:W-:Y:S02]  /*37d0*/  LOP3.LUT R38, R16, 0x64006400, RZ, 0xfc, !PT ;  /* 0x6400640010267812 */ /* 0x000fe400078efcff */
[----:B------:R-:W-:Y:S01]  /*37e0*/  LOP3.LUT R17, R10, 0x70007, RZ, 0xc0, !PT ;  /* 0x000700070a117812 */ /* 0x000fe200078ec0ff */
[----:B------:R-:W-:Y:S01]  /*37f0*/  HFMA2.MMA R33, R18, R21, R33 ;  /* 0x0000001512217235 */ /* 0x000fe20000000021 */
[----:B------:R-:W-:Y:S01]  /*3800*/  LOP3.LUT R18, R11, 0x70007, RZ, 0xc0, !PT ;  /* 0x000700070b127812 */ /* 0x000fe200078ec0ff */
[----:B------:R-:W-:Y:S01]  /*3810*/  HFMA2 R38, R38, R3.H1_H1, -132, -132 ;  /* 0xd820d82026267431 */ /* 0x000fe20000060003 */
[----:B------:R-:W-:-:S02]  /*3820*/  LOP3.LUT R39, R17, 0x64006400, RZ, 0xfc, !PT ;  /* 0x6400640011277812 */ /* 0x000fc400078efcff */
[----:B------:R-:W-:Y:S02]  /*3830*/  LOP3.LUT R40, R18, 0x64006400, RZ, 0xfc, !PT ;  /* 0x6400640012287812 */ /* 0x000fe400078efcff */
[----:B------:R-:W-:Y:S01]  /*3840*/  LOP3.LUT R37, R11, 0x380038, RZ, 0xc0, !PT ;  /* 0x003800380b257812 */ /* 0x000fe200078ec0ff */
[----:B------:R-:W-:Y:S01]  /*3850*/  HFMA2.MMA R33, R38, R22, R33 ;  /* 0x0000001626217235 */ /* 0x000fe20000000021 */
[----:B------:R-:W-:Y:S01]  /*3860*/  LOP3.LUT R38, R35, 0x64006400, RZ, 0xfc, !PT ;  /* 0x6400640023267812 */ /* 0x000fe200078efcff */
[----:B------:R-:W-:Y:S01]  /*3870*/  HADD2 R39, R39, -1028, -1028 ;  /* 0xe404e40427277430 */ /* 0x000fe20000000000 */
[----:B------:R-:W0:Y:S01]  /*3880*/  LDS.128 R16, [UR4+0x20] ;  /* 0x00002004ff107984 */ /* 0x000e220008000c00 */
[----:B------:R-:W-:Y:S01]  /*3890*/  HADD2 R41, R40, -1028, -1028 ;  /* 0xe404e40428297430 */ /* 0x000fe20000000000 */
[----:B------:R-:W-:Y:S02]  /*38a0*/  SHF.R.U32.HI R8, RZ, 0x6, R8 ;  /* 0x00000006ff087819 */ /* 0x000fe40000011608 */
[----:B------:R-:W-:Y:S01]  /*38b0*/  SHF.R.U32.HI R9, RZ, 0x6, R9 ;  /* 0x00000006ff097819 */ /* 0x000fe20000011609 */
[----:B------:R-:W-:Y:S01]  /*38c0*/  HFMA2.MMA R32, R39, R21, R32 ;  /* 0x0000001527207235 */ /* 0x000fe20000000020 */
[----:B------:R-:W-:Y:S01]  /*38d0*/  LOP3.LUT R40, R37, 0x64006400, RZ, 0xfc, !PT ;  /* 0x6400640025287812 */ /* 0x000fe200078efcff */
[----:B------:R-:W-:Y:S01]  /*38e0*/  HFMA2 R37, R38, R3.H1_H1, -132, -132 ;  /* 0xd820d82026257431 */ /* 0x000fe20000060003 */
[----:B------:R-:W-:Y:S01]  /*38f0*/  LOP3.LUT R36, R10, 0x380038, RZ, 0xc0, !PT ;  /* 0x003800380a247812 */ /* 0x000fe200078ec0ff */
[----:B------:R-:W-:Y:S01]  /*3900*/  HFMA2 R34, R41, R21, R34 ;  /* 0x0000001529227231 */ /* 0x000fe20000000022 */
[----:B------:R-:W-:-:S02]  /*3910*/  LOP3.LUT R21, R8, 0x70007, RZ, 0xc0, !PT ;  /* 0x0007000708157812 */ /* 0x000fc400078ec0ff */
[----:B------:R-:W-:Y:S01]  /*3920*/  LOP3.LUT R35, R9, 0x70007, RZ, 0xc0, !PT ;  /* 0x0007000709237812 */ /* 0x000fe200078ec0ff */
[-C--:B------:R-:W-:Y:S01]  /*3930*/  HFMA2.MMA R20, R37, R22.reuse, R20 ;  /* 0x0000001625147235 */ /* 0x080fe20000000014 */
[----:B------:R-:W-:Y:S01]  /*3940*/  LOP3.LUT R36, R36, 0x64006400, RZ, 0xfc, !PT ;  /* 0x6400640024247812 */ /* 0x000fe200078efcff */
[-C--:B------:R-:W-:Y:S01]  /*3950*/  HFMA2 R37, R40, R3.reuse.H1_H1, -132, -132 ;  /* 0xd820d82028257431 */ /* 0x080fe20000060003 */
[----:B------:R-:W-:Y:S02]  /*3960*/  LOP3.LUT R21, R21, 0x64006400, RZ, 0xfc, !PT ;  /* 0x6400640015157812 */ /* 0x000fe400078efcff */
[----:B------:R-:W-:Y:S01]  /*3970*/  LOP3.LUT R35, R35, 0x64006400, RZ, 0xfc, !PT ;  /* 0x6400640023237812 */ /* 0x000fe200078efcff */
[----:B------:R-:W-:Y:S01]  /*3980*/  HFMA2 R39, R36, R3.H1_H1, -132, -132 ;  /* 0xd820d82024277431 */ /* 0x000fe20000060003 */
[----:B------:R-:W-:Y:S01]  /*3990*/  SHF.R.U32.HI R10, RZ, 0x6, R10 ;  /* 0x00000006ff0a7819 */ /* 0x000fe2000001160a */
[----:B------:R-:W-:Y:S01]  /*39a0*/  HADD2 R36, R21, -1028, -1028 ;  /* 0xe404e40415247430 */ /* 0x000fe20000000000 */
[----:B------:R-:W-:Y:S01]  /*39b0*/  SHF.R.U32.HI R11, RZ, 0x6, R11 ;  /* 0x00000006ff0b7819 */ /* 0x000fe2000001160b */
[----:B------:R-:W-:Y:S01]  /*39c0*/  HADD2 R35, R35, -1028, -1028 ;  /* 0xe404e40423237430 */ /* 0x000fe20000000000 */
[----:B------:R-:W-:Y:S01]  /*39d0*/  LOP3.LUT R21, R10, 0x70007, RZ, 0xc0, !PT ;  /* 0x000700070a157812 */ /* 0x000fe200078ec0ff */
[----:B------:R-:W-:Y:S01]  /*39e0*/  HFMA2.MMA R32, R39, R22, R32 ;  /* 0x0000001627207235 */ /* 0x000fe20000000020 */
[----:B------:R-:W-:Y:S01]  /*39f0*/  HFMA2 R34, R37, R22, R34 ;  /* 0x0000001625227231 */ /* 0x000fe20000000022 */
[----:B------:R-:W-:Y:S01]  /*3a00*/  HFMA2.MMA R33, R36, R23, R33 ;  /* 0x0000001724217235 */ /* 0x000fe20000000021 */
[----:B------:R-:W-:Y:S01]  /*3a10*/  HFMA2 R22, R35, R23, R20 ;  /* 0x0000001723167231 */ /* 0x000fe20000000014 */
[----:B------:R-:W-:-:S02]  /*3a20*/  LOP3.LUT R35, R21, 0x64006400, RZ, 0xfc, !PT ;  /* 0x6400640015237812 */ /* 0x000fc400078efcff */
[----:B------:R-:W-:Y:S02]  /*3a30*/  LOP3.LUT R36, R11, 0x70007, RZ, 0xc0, !PT ;  /* 0x000700070b247812 */ /* 0x000fe400078ec0ff */
        /* <DEDUP_REMOVED lines=8> */
[----:B------:R-:W-:-:S02]  /*3ac0*/  LOP3.LUT R38, R37, 0x64006400, RZ, 0xfc, !PT ;  /* 0x6400640025267812 */ /* 0x000fc400078efcff */
[----:B------:R-:W-:Y:S01]  /*3ad0*/  LOP3.LUT R36, R21, 0x64006400, RZ, 0xfc, !PT ;  /* 0x6400640015247812 */ /* 0x000fe200078efcff */
[-C--:B------:R-:W-:Y:S01]  /*3ae0*/  HFMA2 R20, R20, R3.reuse.H1_H1, -132, -132 ;  /* 0xd820d82014147431 */ /* 0x080fe20000060003 */
[----:B------:R-:W-:Y:S01]  /*3af0*/  LOP3.LUT R37, R12, 0x70007, RZ, 0xc0, !PT ;  /* 0x000700070c257812 */ /* 0x000fe200078ec0ff */
[-C--:B------:R-:W-:Y:S01]  /*3b00*/  HFMA2 R35, R38, R3.reuse.H1_H1, -132, -132 ;  /* 0xd820d82026237431 */ /* 0x080fe20000060003 */
[----:B------:R-:W-:Y:S01]  /*3b10*/  HFMA2.MMA R40, R39, R23, R34 ;  /* 0x0000001727287235 */ /* 0x000fe20000000022 */
[----:B------:R-:W-:Y:S01]  /*3b20*/  HFMA2 R21, R36, R3.H1_H1, -132, -132 ;  /* 0xd820d82024157431 */ /* 0x000fe20000060003 */
[----:B------:R-:W-:Y:S01]  /*3b30*/  LOP3.LUT R23, R13, 0x380038, RZ, 0xc0, !PT ;  /* 0x003800380d177812 */ /* 0x000fe200078ec0ff */
[-C--:B0-----:R-:W-:Y:S01]  /*3b40*/  HFMA2 R36, R20, R16.reuse, R33 ;  /* 0x0000001014247231 */ /* 0x081fe20000000021 */
[----:B------:R-:W-:Y:S01]  /*3b50*/  LOP3.LUT R33, R11, 0x380038, RZ, 0xc0, !PT ;  /* 0x003800380b217812 */ /* 0x000fe200078ec0ff */
[----:B------:R-:W-:Y:S01]  /*3b60*/  HFMA2 R34, R35, R16, R32 ;  /* 0x0000001023227231 */ /* 0x000fe20000000020 */
[----:B------:R-:W-:Y:S01]  /*3b70*/  LOP3.LUT R35, R8, 0x1c001c0, RZ, 0xc0, !PT ;  /* 0x01c001c008237812 */ /* 0x000fe200078ec0ff */
[----:B------:R-:W-:Y:S01]  /*3b80*/  HFMA2.MMA R22, R21, R16, R22 ;  /* 0x0000001015167235 */ /* 0x000fe20000000016 */
[----:B------:R-:W-:-:S02]  /*3b90*/  LOP3.LUT R8, R9, 0x1c001c0, RZ, 0xc0, !PT ;  /* 0x01c001c009087812 */ /* 0x000fc400078ec0ff */
[----:B------:R-:W-:Y:S02]  /*3ba0*/  LOP3.LUT R42, R33, 0x64006400, RZ, 0xfc, !PT ;  /* 0x64006400212a7812 */ /* 0x000fe400078efcff */
[----:B------:R-:W-:Y:S02]  /*3bb0*/  LOP3.LUT R9, R35, 0x64006400, RZ, 0xfc, !PT ;  /* 0x6400640023097812 */ /* 0x000fe400078efcff */
[----:B------:R-:W-:Y:S01]  /*3bc0*/  LOP3.LUT R41, R8, 0x64006400, RZ, 0xfc, !PT ;  /* 0x6400640008297812 */ /* 0x000fe200078efcff */
[----:B------:R-:W-:Y:S01]  /*3bd0*/  HFMA2 R45, R42, R3.H1_H1, -132, -132 ;  /* 0xd820d8202a2d7431 */ /* 0x000fe20000060003 */
[----:B------:R-:W-:Y:S01]  /*3be0*/  LOP3.LUT R21, R12, 0x380038, RZ, 0xc0, !PT ;  /* 0x003800380c157812 */ /* 0x000fe200078ec0ff */
[----:B------:R-:W-:Y:S01]  /*3bf0*/  HFMA2 R9, R9, R2.H1_H1, -20, -20 ;  /* 0xcd00cd0009097431 */ /* 0x000fe20000060002 */
[----:B------:R-:W-:Y:S02]  /*3c00*/  SHF.R.U32.HI R20, RZ, 0x6, R12 ;  /* 0x00000006ff147819 */ /* 0x000fe4000001160c */
[----:B------:R-:W-:Y:S01]  /*3c10*/  LOP3.LUT R11, R11, 0x1c001c0, RZ, 0xc0, !PT ;  /* 0x01c001c00b0b7812 */ /* 0x000fe200078ec0ff */
[----:B------:R-:W-:Y:S01]  /*3c20*/  HFMA2.MMA R40, R45, R16, R40 ;  /* 0x000000102d287235 */ /* 0x000fe20000000028 */
[----:B------:R-:W-:Y:S01]  /*3c30*/  SHF.R.U32.HI R12, RZ, 0x6, R13 ;  /* 0x00000006ff0c7819 */ /* 0x000fe2000001160d */
[----:B------:R-:W-:Y:S01]  /*3c40*/  HFMA2.MMA R16, R9, R17, R36 ;  /* 0x0000001109107235 */ /* 0x000fe20000000024 */
[----:B------:R-:W-:-:S02]  /*3c50*/  LOP3.LUT R38, R13, 0x70007, RZ, 0xc0, !PT ;  /* 0x000700070d267812 */ /* 0x000fc400078ec0ff */
[C---:B------:R-:W-:Y:S02]  /*3c60*/  LOP3.LUT R32, R14.reuse, 0x380038, RZ, 0xc0, !PT ;  /* 0x003800380e207812 */ /* 0x040fe400078ec0ff */
[----:B------:R-:W-:Y:S02]  /*3c70*/  SHF.R.U32.HI R13, RZ, 0x6, R14 ;  /* 0x00000006ff0d7819 */ /* 0x000fe4000001160e */
[----:B------:R-:W-:Y:S02]  /*3c80*/  LOP3.LUT R39, R14, 0x70007, RZ, 0xc0, !PT ;  /* 0x000700070e277812 */ /* 0x000fe400078ec0ff */
[C---:B------:R-:W-:Y:S02]  /*3c90*/  LOP3.LUT R33, R15.reuse, 0x380038, RZ, 0xc0, !PT ;  /* 0x003800380f217812 */ /* 0x040fe400078ec0ff */
[----:B------:R-:W-:Y:S02]  /*3ca0*/  SHF.R.U32.HI R14, RZ, 0x6, R15 ;  /* 0x00000006ff0e7819 */ /* 0x000fe4000001160f */
[----:B------:R-:W-:Y:S01]  /*3cb0*/  LOP3.LUT R35, R15, 0x70007, RZ, 0xc0, !PT ;  /* 0x000700070f237812 */ /* 0x000fe200078ec0ff */
[----:B------:R-:W-:Y:S01]  /*3cc0*/  HFMA2 R15, R41, R2.H1_H1, -20, -20 ;  /* 0xcd00cd00290f7431 */ /* 0x000fe20000060002 */
[----:B------:R-:W-:-:S02]  /*3cd0*/  LOP3.LUT R43, R10, 0x1c001c0, RZ, 0xc0, !PT ;  /* 0x01c001c00a2b7812 */ /* 0x000fc400078ec0ff */
[----:B------:R-:W-:Y:S01]  /*3ce0*/  LOP3.LUT R41, R11, 0x64006400, RZ, 0xfc, !PT ;  /* 0x640064000b297812 */ /* 0x000fe200078efcff */
[----:B------:R-:W-:Y:S01]  /*3cf0*/  HFMA2 R15, R15, R17, R22 ;  /* 0x000000110f0f7231 */ /* 0x000fe20000000016 */
[----:B------:R-:W0:Y:S01]  /*3d00*/  LDS.128 R8, [UR4+0x30] ;  /* 0x00003004ff087984 */ /* 0x000e220008000c00 */
[----:B------:R-:W-:Y:S02]  /*3d10*/  LOP3.LUT R43, R43, 0x64006400, RZ, 0xfc, !PT ;  /* 0x640064002b2b7812 */ /* 0x000fe400078efcff */
        /* <DEDUP_REMOVED lines=8> */
[-C--:B------:R-:W-:Y:S01]  /*3da0*/  HFMA2.MMA R22, R41, R17.reuse, R40 ;  /* 0x0000001129167235 */ /* 0x080fe20000000028 */
[----:B------:R-:W-:Y:S01]  /*3db0*/  LOP3.LUT R36, R23, 0x64006400, RZ, 0xfc, !PT ;  /* 0x6400640017247812 */ /* 0x000fe200078efcff */
[----:B------:R-:W-:Y:S01]  /*3dc0*/  HFMA2.MMA R34, R43, R17, R34 ;  /* 0x000000112b227235 */ /* 0x000fe20000000022 */
[----:B------:R-:W-:Y:S01]  /*3dd0*/  HADD2 R37, R37, -1028, -1028 ;  /* 0xe404e40425257430 */ /* 0x000fe20000000000 */
[-C--:B------:R-:W-:Y:S01]  /*3de0*/  HFMA2.MMA R15, R38, R18.reuse, R15 ;  /* 0x00000012260f7235 */ /* 0x080fe2000000000f */
[----:B------:R-:W-:Y:S01]  /*3df0*/  LOP3.LUT R38, R32, 0x64006400, RZ, 0xfc, !PT ;  /* 0x6400640020267812 */ /* 0x000fe200078efcff */
[----:B------:R-:W-:Y:S01]  /*3e00*/  HADD2 R35, R35, -1028, -1028 ;  /* 0xe404e40423237430 */ /* 0x000fe20000000000 */
[----:B------:R-:W-:Y:S01]  /*3e10*/  LOP3.LUT R40, R33, 0x64006400, RZ, 0xfc, !PT ;  /* 0x6400640021287812 */ /* 0x000fe200078efcff */
[-C--:B------:R-:W-:Y:S01]  /*3e20*/  HFMA2 R32, R36, R3.reuse.H1_H1, -132, -132 ;  /* 0xd820d82024207431 */ /* 0x080fe20000060003 */
[----:B------:R-:W-:Y:S01]  /*3e30*/  LOP3.LUT R23, R12, 0x70007, RZ, 0xc0, !PT ;  /* 0x000700070c177812 */ /* 0x000fe200078ec0ff */
[-C--:B------:R-:W-:Y:S01]  /*3e40*/  HFMA2 R16, R37, R18.reuse, R16 ;  /* 0x0000001225107231 */ /* 0x080fe20000000010 */
[C---:B------:R-:W-:Y:S01]  /*3e50*/  LOP3.LUT R37, R20.reuse, 0x380038, RZ, 0xc0, !PT ;  /* 0x0038003814257812 */ /* 0x040fe200078ec0ff */
[----:B------:R-:W-:Y:S01]  /*3e60*/  HFMA2 R17, R39, R18, R34 ;  /* 0x0000001227117231 */ /* 0x000fe20000000022 */
[----:B------:R-:W-:Y:S01]  /*3e70*/  LOP3.LUT R34, R21, 0x64006400, RZ, 0xfc, !PT ;  /* 0x6400640015227812 */ /* 0x000fe200078efcff */
[----:B------:R-:W-:Y:S01]  /*3e80*/  HFMA2.MMA R22, R35, R18, R22 ;  /* 0x0000001223167235 */ /* 0x000fe20000000016 */
[----:B------:R-:W-:Y:S01]  /*3e90*/  LOP3.LUT R21, R20, 0x70007, RZ, 0xc0, !PT ;  /* 0x0007000714157812 */ /* 0x000fe200078ec0ff */
[-C--:B------:R-:W-:Y:S01]  /*3ea0*/  HFMA2.MMA R18, R32, R19.reuse, R15 ;  /* 0x0000001320127235 */ /* 0x080fe2000000000f */
[----:B------:R-:W-:Y:S01]  /*3eb0*/  LOP3.LUT R23, R23, 0x64006400, RZ, 0xfc, !PT ;  /* 0x6400640017177812 */ /* 0x000fe200078efcff */
[-C--:B------:R-:W-:Y:S01]  /*3ec0*/  HFMA2 R33, R34, R3.reuse.H1_H1, -132, -132 ;  /* 0xd820d82022217431 */ /* 0x080fe20000060003 */
[----:B------:R-:W-:Y:S01]  /*3ed0*/  LOP3.LUT R21, R21, 0x64006400, RZ, 0xfc, !PT ;  /* 0x6400640015157812 */ /* 0x000fe200078efcff */
[----:B------:R-:W-:Y:S01]  /*3ee0*/  HFMA2 R40, R40, R3.H1_H1, -132, -132 ;  /* 0xd820d82028287431 */ /* 0x000fe20000060003 */
[----:B------:R-:W-:Y:S01]  /*3ef0*/  LOP3.LUT R39, R12, 0x380038, RZ, 0xc0, !PT ;  /* 0x003800380c277812 */ /* 0x000fe200078ec0ff */
[----:B------:R-:W-:Y:S01]  /*3f00*/  HFMA2 R16, R33, R19, R16 ;  /* 0x0000001321107231 */ /* 0x000fe20000000010 */
[----:B------:R-:W-:Y:S01]  /*3f10*/  LOP3.LUT R44, R14, 0x380038, RZ, 0xc0, !PT ;  /* 0x003800380e2c7812 */ /* 0x000fe200078ec0ff */
[----:B------:R-:W-:Y:S01]  /*3f20*/  HADD2 R15, R21, -1028, -1028 ;  /* 0xe404e404150f7430 */ /* 0x000fe20000000000 */
[----:B------:R-:W-:Y:S01]  /*3f30*/  LOP3.LUT R12, R12, 0x1c001c0, RZ, 0xc0, !PT ;  /* 0x01c001c00c0c7812 */ /* 0x000fe200078ec0ff */
[----:B------:R-:W-:Y:S01]  /*3f40*/  HFMA2 R38, R38, R3.H1_H1, -132, -132 ;  /* 0xd820d82026267431 */ /* 0x000fe20000060003 */
[C---:B------:R-:W-:Y:S01]  /*3f50*/  LOP3.LUT R32, R14.reuse, 0x1c001c0, RZ, 0xc0, !PT ;  /* 0x01c001c00e207812 */ /* 0x040fe200078ec0ff */
[----:B------:R-:W-:Y:S01]  /*3f60*/  HADD2 R23, R23, -1028, -1028 ;  /* 0xe404e40417177430 */ /* 0x000fe20000000000 */
[C---:B------:R-:W-:Y:S01]  /*3f70*/  LOP3.LUT R42, R13.reuse, 0x380038, RZ, 0xc0, !PT ;  /* 0x003800380d2a7812 */ /* 0x040fe200078ec0ff */
[----:B0-----:R-:W-:Y:S01]  /*3f80*/  HFMA2 R15, R15, R8, R16 ;  /* 0x000000080f0f7231 */ /* 0x001fe20000000010 */
[----:B------:R-:W-:Y:S01]  /*3f90*/  LOP3.LUT R16, R13, 0x70007, RZ, 0xc0, !PT ;  /* 0x000700070d107812 */ /* 0x000fe200078ec0ff */
[----:B------:R-:W-:Y:S01]  /*3fa0*/  HFMA2 R17, R38, R19, R17 ;  /* 0x0000001326117231 */ /* 0x000fe20000000011 */
[----:B------:R-:W-:Y:S01]  /*3fb0*/  LOP3.LUT R14, R14, 0x70007, RZ, 0xc0, !PT ;  /* 0x000700070e0e7812 */ /* 0x000fe200078ec0ff */
[----:B------:R-:W-:Y:S01]  /*3fc0*/  HFMA2.MMA R19, R40, R19, R22 ;  /* 0x0000001328137235 */ /* 0x000fe20000000016 */
[----:B------:R-:W-:Y:S01]  /*3fd0*/  LOP3.LUT R16, R16, 0x64006400, RZ, 0xfc, !PT ;  /* 0x6400640010107812 */ /* 0x000fe200078efcff */
[----:B------:R-:W-:Y:S01]  /*3fe0*/  HFMA2.MMA R18, R23, R8, R18 ;  /* 0x0000000817127235 */ /* 0x000fe20000000012 */
[----:B------:R-:W-:-:S02]  /*3ff0*/  LOP3.LUT R34, R37, 0x64006400, RZ, 0xfc, !PT ;  /* 0x6400640025227812 */ /* 0x000fc400078efcff */
[----:B------:R-:W-:Y:S01]  /*4000*/  LOP3.LUT R21, R12, 0x64006400, RZ, 0xfc, !PT ;  /* 0x640064000c157812 */ /* 0x000fe200078efcff */
[----:B------:R-:W-:Y:S01]  /*4010*/  HADD2 R16, R16, -1028, -1028 ;  /* 0xe404e40410107430 */ /* 0x000fe20000000000 */
[----:B------:R-:W-:Y:S01]  /*4020*/  LOP3.LUT R42, R42, 0x64006400, RZ, 0xfc, !PT ;  /* 0x640064002a2a7812 */ /* 0x000fe200078efcff */
[-C--:B------:R-:W-:Y:S01]  /*4030*/  HFMA2 R34, R34, R3.reuse.H1_H1, -132, -132 ;  /* 0xd820d82022227431 */ /* 0x080fe20000060003 */
[----:B------:R-:W-:Y:S01]  /*4040*/  LOP3.LUT R20, R20, 0x1c001c0, RZ, 0xc0, !PT ;  /* 0x01c001c014147812 */ /* 0x000fe200078ec0ff */
[----:B------:R-:W-:Y:S01]  /*4050*/  HFMA2 R35, R21, R2.H1_H1, -20, -20 ;  /* 0xcd00cd0015237431 */ /* 0x000fe20000060002 */
[----:B------:R-:W-:Y:S01]  /*4060*/  LOP3.LUT R22, R13, 0x1c001c0, RZ, 0xc0, !PT ;  /* 0x01c001c00d167812 */ /* 0x000fe200078ec0ff */
[----:B------:R-:W-:Y:S01]  /*4070*/  HFMA2 R42, R42, R3.H1_H1, -132, -132 ;  /* 0xd820d8202a2a7431 */ /* 0x000fe20000060003 */
[----:B------:R-:W-:Y:S01]  /*4080*/  LOP3.LUT R14, R14, 0x64006400, RZ, 0xfc, !PT ;  /* 0x640064000e0e7812 */ /* 0x000fe200078efcff */
[----:B------:R-:W-:Y:S01]  /*4090*/  HFMA2.MMA R21, R16, R8, R17 ;  /* 0x0000000810157235 */ /* 0x000fe20000000011 */
[----:B------:R-:W-:Y:S01]  /*40a0*/  LOP3.LUT R36, R39, 0x64006400, RZ, 0xfc, !PT ;  /* 0x6400640027247812 */ /* 0x000fe200078efcff */
[----:B------:R-:W-:Y:S01]  /*40b0*/  HFMA2.MMA R15, R34, R9, R15 ;  /* 0x00000009220f7235 */ /* 0x000fe2000000000f */
[----:B------:R-:W-:-:S02]  /*40c0*/  LOP3.LUT R44, R44, 0x64006400, RZ, 0xfc, !PT ;  /* 0x640064002c2c7812 */ /* 0x000fc400078efcff */
[----:B------:R-:W-:Y:S01]  /*40d0*/  LOP3.LUT R13, R20, 0x64006400, RZ, 0xfc, !PT ;  /* 0x64006400140d7812 */ /* 0x000fe200078efcff */
[-C--:B------:R-:W-:Y:S01]  /*40e0*/  HFMA2 R36, R36, R3.reuse.H1_H1, -132, -132 ;  /* 0xd820d82024247431 */ /* 0x080fe20000060003 */
[----:B------:R-:W-:Y:S01]  /*40f0*/  LOP3.LUT R23, R22, 0x64006400, RZ, 0xfc, !PT ;  /* 0x6400640016177812 */ /* 0x000fe200078efcff */
[----:B------:R-:W-:Y:S01]  /*4100*/  HADD2 R22, R14, -1028, -1028 ;  /* 0xe404e4040e167430 */ /* 0x000fe20000000000 */
[----:B------:R-:W-:Y:S01]  /*4110*/  LOP3.LUT R33, R32, 0x64006400, RZ, 0xfc, !PT ;  /* 0x6400640020217812 */ /* 0x000fe200078efcff */
[----:B------:R-:W-:Y:S01]  /*4120*/  HFMA2 R44, R44, R3.H1_H1, -132, -132 ;  /* 0xd820d8202c2c7431 */ /* 0x000fe20000060003 */
[----:B------:R-:W-:Y:S01]  /*4130*/  HFMA2.MMA R21, R42, R9, R21 ;  /* 0x000000092a157235 */ /* 0x000fe20000000015 */
[----:B------:R-:W-:Y:S01]  /*4140*/  HFMA2 R12, R13, R2.H1_H1, -20, -20 ;  /* 0xcd00cd000d0c7431 */ /* 0x000fe20000060002 */
[----:B------:R-:W-:Y:S01]  /*4150*/  LOP3.LUT R28, R28, 0x64006400, RZ, 0xfc, !PT ;  /* 0x640064001c1c7812 */ /* 0x000fe200078efcff */
[----:B------:R-:W-:Y:S01]  /*4160*/  HFMA2 R22, R22, R8, R19 ;  /* 0x0000000816167231 */ /* 0x000fe20000000013 */
[----:B------:R-:W-:Y:S01]  /*4170*/  LOP3.LUT R30, R30, 0x64006400, RZ, 0xfc, !PT ;  /* 0x640064001e1e7812 */ /* 0x000fe200078efcff */
[----:B------:R-:W-:-:S02]  /*4180*/  HFMA2 R14, R23, R2.H1_H1, -20, -20 ;  /* 0xcd00cd00170e7431 */ /* 0x000fc40000060002 */
[----:B------:R-:W-:Y:S01]  /*4190*/  HFMA2 R13, R33, R2.H1_H1, -20, -20 ;  /* 0xcd00cd00210d7431 */ /* 0x000fe20000060002 */
[-C--:B------:R-:W-:Y:S01]  /*41a0*/  HFMA2.MMA R15, R12, R10.reuse, R15 ;  /* 0x0000000a0c0f7235 */ /* 0x080fe2000000000f */
[-C--:B------:R-:W-:Y:S01]  /*41b0*/  HFMA2 R18, R36, R9.reuse, R18 ;  /* 0x0000000924127231 */ /* 0x080fe20000000012 */
[----:B------:R-:W-:Y:S01]  /*41c0*/  PRMT R2, R2, 0x5410, R3 ;  /* 0x0000541002027816 */ /* 0x000fe20000000003 */
[----:B------:R-:W-:Y:S01]  /*41d0*/  HFMA2 R22, R44, R9, R22 ;  /* 0x000000092c167231 */ /* 0x000fe20000000016 */
[----:B------:R-:W-:Y:S01]  /*41e0*/  HFMA2.MMA R21, R14, R10, R21 ;  /* 0x0000000a0e157235 */ /* 0x000fe20000000015 */
[----:B------:R-:W-:Y:S02]  /*41f0*/  HADD2 R8, R29, -1028, -1028 ;  /* 0xe404e4041d087430 */ /* 0x000fe40000000000 */
[-C--:B------:R-:W-:Y:S02]  /*4200*/  HFMA2 R18, R35, R10.reuse, R18 ;  /* 0x0000000a23127231 */ /* 0x080fe40000000012 */
[----:B------:R-:W-:-:S02]  /*4210*/  HFMA2 R22, R13, R10, R22 ;  /* 0x0000000a0d167231 */ /* 0x000fc40000000016 */
[----:B------:R-:W-:Y:S01]  /*4220*/  HADD2 R10, R31, -1028, -1028 ;  /* 0xe404e4041f0a7430 */ /* 0x000fe20000000000 */
[-C--:B------:R-:W-:Y:S01]  /*4230*/  HFMA2.MMA R15, R8, R11.reuse, R15 ;  /* 0x0000000b080f7235 */ /* 0x080fe2000000000f */
[----:B------:R-:W-:Y:S02]  /*4240*/  HADD2 R9, R28, -1028, -1028 ;  /* 0xe404e4041c097430 */ /* 0x000fe40000000000 */
[----:B------:R-:W-:Y:S02]  /*4250*/  HADD2 R13, R30, -1028, -1028 ;  /* 0xe404e4041e0d7430 */ /* 0x000fe40000000000 */
[----:B------:R-:W-:Y:S01]  /*4260*/  HFMA2.MMA R21, R10, R11, R21 ;  /* 0x0000000b0a157235 */ /* 0x000fe20000000015 */
        /* <DEDUP_REMOVED lines=10> */
.L_x_3203:
[----:B------:R-:W-:Y:S01]  /*4310*/  ISETP.LT.AND P2, PT, R25, R24, PT ;  /* 0x000000181900720c */ /* 0x000fe20003f41270 */
[----:B------:R-:W-:Y:S01]  /*4320*/  UIADD3 UR4, UR4, 0x40, URZ ;  /* 0x0000004004047890 */ /* 0x000fe2000fffe03f */
[----:B-----5:R-:W-:Y:S02]  /*4330*/  IMAD.MOV.U32 R20, RZ, RZ, R26 ;  /* 0x000000ffff147224 */ /* 0x020fe400078e001a */
[----:B------:R-:W-:Y:S02]  /*4340*/  IMAD.MOV.U32 R21, RZ, RZ, R27 ;  /* 0x000000ffff157224 */ /* 0x000fe400078e001b */
[----:B------:R-:W-:-:S07]  /*4350*/  IMAD.MOV.U32 R17, RZ, RZ, R25 ;  /* 0x000000ffff117224 */ /* 0x000fce00078e0019 */
[----:B------:R-:W-:Y:S05]  /*4360*/  @!P0 BRA P2, `(.L_x_3204) ;  /* 0xffffebe000008947 */ /* 0x000fea000103ffff */
.L_x_3202:
[----:B------:R-:W-:-:S04]  /*4370*/  ISETP.GE.AND P0, PT, R17, R24, PT ;  /* 0x000000181100720c */ /* 0x000fc80003f06270 */
[----:B------:R-:W-:-:S13]  /*4380*/  ISETP.GE.OR P0, PT, R17, c[0x0][0x1bc], P0 ;  /* 0x00006f0011007a0c */ /* 0x000fda0000706670 */
[----:B------:R-:W-:Y:S05]  /*4390*/  @P0 BRA `(.L_x_3205) ;  /* 0x00000a1000000947 */ /* 0x000fea0003800000 */
[----:B------:R-:W-:-:S05]  /*43a0*/  IMAD.MOV.U32 R19, RZ, RZ, c[0x0][0x18c] ;  /* 0x00006300ff137624 */ /* 0x000fca00078e00ff */
[----:B------:R-:W-:-:S04]  /*43b0*/  SHF.R.S32.HI R18, RZ, 0x1f, R19 ;  /* 0x0000001fff127819 */ /* 0x000fc80000011413 */
[----:B------:R-:W-:Y:S02]  /*43c0*/  SHF.L.U64.HI R18, R19, 0x2, R18 ;  /* 0x0000000213127819 */ /* 0x000fe40000010212 */
.L_x_3207:
[----:B------:R-:W-:-:S04]  /*43d0*/  IADD3 R17, R17, 0x10, RZ ;  /* 0x0000001011117810 */ /* 0x000fc80007ffe0ff */
[C---:B------:R-:W-:Y:S02]  /*43e0*/  ISETP.GE.AND P0, PT, R17.reuse, c[0x0][0x1bc], PT ;  /* 0x00006f0011007a0c */ /* 0x040fe40003f06270 */
[----:B------:R-:W-:Y:S01]  /*43f0*/  ISETP.LT.AND P3, PT, R17, R24, PT ;  /* 0x000000181100720c */ /* 0x000fe20003f61270 */
[----:B0-----:R-:W-:Y:S06]  /*4400*/  @!P1 BRA `(.L_x_3206) ;  /* 0x0000096000009947 */ /* 0x001fec0003800000 */
[----:B0-----:R-:W2:Y:S01]  /*4410*/  LDG.E.128.CONSTANT R12, [R20.64] ;  /* 0x00000006140c7981 */ /* 0x001ea2000c1e9d00 */
[----:B------:R-:W-:Y:S01]  /*4420*/  IMAD.MOV.U32 R8, RZ, RZ, 0x2c00 ;  /* 0x00002c00ff087424 */ /* 0x000fe200078e00ff */
[----:B------:R-:W-:Y:S01]  /*4430*/  PRMT R4, R4, 0x5410, R5 ;  /* 0x0000541004047816 */ /* 0x000fe20000000005 */
[----:B------:R-:W-:Y:S02]  /*4440*/  IMAD.MOV.U32 R9, RZ, RZ, 0x2400 ;  /* 0x00002400ff097424 */ /* 0x000fe400078e00ff */
[----:B------:R-:W-:Y:S01]  /*4450*/  IMAD.MOV.U32 R26, RZ, RZ, 0x3400 ;  /* 0x00003400ff1a7424 */ /* 0x000fe200078e00ff */
[----:B------:R-:W-:Y:S02]  /*4460*/  PRMT R3, R3, 0x5410, R8 ;  /* 0x0000541003037816 */ /* 0x000fe40000000008 */
[----:B------:R-:W-:-:S02]  /*4470*/  PRMT R2, R2, 0x5410, R9 ;  /* 0x0000541002027816 */ /* 0x000fc40000000009 */
[----:B------:R-:W0:Y:S01]  /*4480*/  LDS.128 R8, [UR4] ;  /* 0x00000004ff087984 */ /* 0x000e220008000c00 */
[----:B--2---:R-:W-:Y:S02]  /*4490*/  LOP3.LUT R33, R12, 0x30003, RZ, 0xc0, !PT ;  /* 0x000300030c217812 */ /* 0x004fe400078ec0ff */
[C---:B------:R-:W-:Y:S02]  /*44a0*/  LOP3.LUT R41, R14.reuse, 0xc000c, RZ, 0xc0, !PT ;  /* 0x000c000c0e297812 */ /* 0x040fe400078ec0ff */
[----:B------:R-:W-:Y:S02]  /*44b0*/  LOP3.LUT R27, R14, 0x30003, RZ, 0xc0, !PT ;  /* 0x000300030e1b7812 */ /* 0x000fe400078ec0ff */
[----:B------:R-:W-:Y:S02]  /*44c0*/  LOP3.LUT R29, R13, 0x30003, RZ, 0xc0, !PT ;  /* 0x000300030d1d7812 */ /* 0x000fe400078ec0ff */
[----:B------:R-:W-:Y:S02]  /*44d0*/  SHF.R.U32.HI R16, RZ, 0x8, R14 ;  /* 0x00000008ff107819 */ /* 0x000fe4000001160e */
[----:B------:R-:W-:-:S02]  /*44e0*/  LOP3.LUT R31, R15, 0x30003, RZ, 0xc0, !PT ;  /* 0x000300030f1f7812 */ /* 0x000fc400078ec0ff */
[----:B------:R-:W-:Y:S02]  /*44f0*/  LOP3.LUT R33, R33, 0x64006400, RZ, 0xfc, !PT ;  /* 0x6400640021217812 */ /* 0x000fe400078efcff */
[----:B------:R-:W-:Y:S02]  /*4500*/  LOP3.LUT R41, R41, 0x64006400, RZ, 0xfc, !PT ;  /* 0x6400640029297812 */ /* 0x000fe400078efcff */
[----:B------:R-:W-:Y:S01]  /*4510*/  LOP3.LUT R27, R27, 0x64006400, RZ, 0xfc, !PT ;  /* 0x640064001b1b7812 */ /* 0x000fe200078efcff */
[----:B------:R-:W-:Y:S01]  /*4520*/  HADD2 R33, R33, -1026, -1026 ;  /* 0xe402e40221217430 */ /* 0x000fe20000000000 */
[----:B------:R-:W-:Y:S01]  /*4530*/  LOP3.LUT R35, R15, 0xc000c, RZ, 0xc0, !PT ;  /* 0x000c000c0f237812 */ /* 0x000fe200078ec0ff */
[----:B------:R-:W-:Y:S01]  /*4540*/  HFMA2 R40, R41, R26.H0_H0, -258, -258 ;  /* 0xdc08dc0829287431 */ /* 0x000fe2000004001a */
[----:B------:R-:W-:Y:S01]  /*4550*/  SHF.R.U32.HI R25, RZ, 0x8, R15 ;  /* 0x00000008ff197819 */ /* 0x000fe2000001160f */
        /* <DEDUP_REMOVED lines=8> */
[-C--:B0-----:R-:W-:Y:S01]  /*45e0*/  HFMA2 R36, R29, R8.reuse, RZ.H0_H0 ;  /* 0x000000081d247231 */ /* 0x081fe200000400ff */
[----:B------:R-:W-:Y:S01]  /*45f0*/  LOP3.LUT R28, R25, 0xc000c, RZ, 0xc0, !PT ;  /* 0x000c000c191c7812 */ /* 0x000fe200078ec0ff */
[----:B------:R-:W-:Y:S01]  /*4600*/  HFMA2 R42, R31, R8, RZ.H0_H0 ;  /* 0x000000081f2a7231 */ /* 0x000fe200000400ff */
[----:B------:R-:W-:Y:S01]  /*4610*/  LOP3.LUT R41, R34, 0x64006400, RZ, 0xfc, !PT ;  /* 0x6400640022297812 */ /* 0x000fe200078efcff */
[-C--:B------:R-:W-:Y:S01]  /*4620*/  HFMA2 R38, R35, R26.reuse.H0_H0, -258, -258 ;  /* 0xdc08dc0823267431 */ /* 0x080fe2000004001a */
[----:B------:R-:W-:Y:S01]  /*4630*/  LOP3.LUT R37, R37, 0x64006400, RZ, 0xfc, !PT ;  /* 0x6400640025257812 */ /* 0x000fe200078efcff */
[-C--:B------:R-:W-:Y:S01]  /*4640*/  HFMA2.MMA R34, R33, R8.reuse, RZ ;  /* 0x0000000821227235 */ /* 0x080fe200000000ff */
[----:B------:R-:W-:Y:S01]  /*4650*/  LOP3.LUT R47, R28, 0x64006400, RZ, 0xfc, !PT ;  /* 0x640064001c2f7812 */ /* 0x000fe200078efcff */
[-C--:B------:R-:W-:Y:S01]  /*4660*/  HFMA2 R28, R41, R26.reuse.H0_H0, -258, -258 ;  /* 0xdc08dc08291c7431 */ /* 0x080fe2000004001a */
[----:B------:R-:W-:Y:S01]  /*4670*/  HFMA2.MMA R35, R27, R8, RZ ;  /* 0x000000081b237235 */ /* 0x000fe200000000ff */
[----:B------:R-:W-:Y:S01]  /*4680*/  SHF.R.U32.HI R22, RZ, 0x8, R12 ;  /* 0x00000008ff167819 */ /* 0x000fe2000001160c */
[----:B------:R-:W-:Y:S01]  /*4690*/  HFMA2 R37, R37, R26.H0_H0, -258, -258 ;  /* 0xdc08dc0825257431 */ /* 0x000fe2000004001a */
[C---:B------:R-:W-:Y:S01]  /*46a0*/  LOP3.LUT R41, R12.reuse, 0x300030, RZ, 0xc0, !PT ;  /* 0x003000300c297812 */ /* 0x040fe200078ec0ff */
[-C--:B------:R-:W-:Y:S01]  /*46b0*/  HFMA2.MMA R42, R38, R9.reuse, R42 ;  /* 0x00000009262a7235 */ /* 0x080fe2000000002a */
[----:B------:R-:W-:Y:S01]  /*46c0*/  LOP3.LUT R8, R12, 0xc000c0, RZ, 0xc0, !PT ;  /* 0x00c000c00c087812 */ /* 0x000fe200078ec0ff */
[-C--:B------:R-:W-:Y:S01]  /*46d0*/  HFMA2.MMA R40, R40, R9.reuse, R35 ;  /* 0x0000000928287235 */ /* 0x080fe20000000023 */
[----:B------:R-:W-:Y:S01]  /*46e0*/  LOP3.LUT R39, R13, 0xc000c, RZ, 0xc0, !PT ;  /* 0x000c000c0d277812 */ /* 0x000fe200078ec0ff */
[----:B------:R-:W-:Y:S01]  /*46f0*/  HFMA2.MMA R34, R37, R9, R34 ;  /* 0x0000000925227235 */ /* 0x000fe20000000022 */
[----:B------:R-:W-:-:S02]  /*4700*/  SHF.R.U32.HI R23, RZ, 0x8, R13 ;  /* 0x00000008ff177819 */ /* 0x000fc4000001160d */
[C---:B------:R-:W-:Y:S02]  /*4710*/  LOP3.LUT R12, R13.reuse, 0x300030, RZ, 0xc0, !PT ;  /* 0x003000300d0c7812 */ /* 0x040fe400078ec0ff */
[----:B------:R-:W-:Y:S02]  /*4720*/  LOP3.LUT R27, R13, 0xc000c0, RZ, 0xc0, !PT ;  /* 0x00c000c00d1b7812 */ /* 0x000fe400078ec0ff */
[C---:B------:R-:W-:Y:S02]  /*4730*/  LOP3.LUT R13, R14.reuse, 0x300030, RZ, 0xc0, !PT ;  /* 0x003000300e0d7812 */ /* 0x040fe400078ec0ff */
[----:B------:R-:W-:Y:S02]  /*4740*/  LOP3.LUT R29, R14, 0xc000c0, RZ, 0xc0, !PT ;  /* 0x00c000c00e1d7812 */ /* 0x000fe400078ec0ff */
[----:B------:R-:W-:Y:S02]  /*4750*/  LOP3.LUT R39, R39, 0x64006400, RZ, 0xfc, !PT ;  /* 0x6400640027277812 */ /* 0x000fe400078efcff */
[----:B------:R-:W-:-:S02]  /*4760*/  LOP3.LUT R14, R41, 0x64006400, RZ, 0xfc, !PT ;  /* 0x64006400290e7812 */ /* 0x000fc400078efcff */
[----:B------:R-:W-:Y:S01]  /*4770*/  LOP3.LUT R44, R13, 0x64006400, RZ, 0xfc, !PT ;  /* 0x640064000d2c7812 */ /* 0x000fe200078efcff */
[----:B------:R-:W-:Y:S01]  /*4780*/  HFMA2 R39, R39, R26.H0_H0, -258, -258 ;  /* 0xdc08dc0827277431 */ /* 0x000fe2000004001a */
[C---:B------:R-:W-:Y:S01]  /*4790*/  LOP3.LUT R33, R15.reuse, 0x300030, RZ, 0xc0, !PT ;  /* 0x003000300f217812 */ /* 0x040fe200078ec0ff */
[-C--:B------:R-:W-:Y:S01]  /*47a0*/  HFMA2 R13, R14, R3.reuse.H1_H1, -66, -66 ;  /* 0xd420d4200e0d7431 */ /* 0x080fe20000060003 */
[----:B------:R-:W-:Y:S01]  /*47b0*/  LOP3.LUT R31, R15, 0xc000c0, RZ, 0xc0, !PT ;  /* 0x00c000c00f1f7812 */ /* 0x000fe200078ec0ff */
[----:B------:R-:W-:Y:S01]  /*47c0*/  HFMA2 R15, R44, R3.H1_H1, -66, -66 ;  /* 0xd420d4202c0f7431 */ /* 0x000fe20000060003 */
[----:B------:R-:W-:Y:S01]  /*47d0*/  LOP3.LUT R12, R12, 0x64006400, RZ, 0xfc, !PT ;  /* 0x640064000c0c7812 */ /* 0x000fe200078efcff */
[----:B------:R-:W-:Y:S01]  /*47e0*/  HFMA2 R36, R39, R9, R36 ;  /* 0x0000000927247231 */ /* 0x000fe20000000024 */
[----:B------:R-:W-:Y:S01]  /*47f0*/  LOP3.LUT R30, R22, 0xc000c, RZ, 0xc0, !PT ;  /* 0x000c000c161e7812 */ /* 0x000fe200078ec0ff */
[-C--:B------:R-:W-:Y:S01]  /*4800*/  HFMA2 R34, R13, R10.reuse, R34 ;  /* 0x0000000a0d227231 */ /* 0x080fe20000000022 */
[----:B------:R-:W-:Y:S01]  /*4810*/  LOP3.LUT R32, R23, 0xc000c, RZ, 0xc0, !PT ;  /* 0x000c000c17207812 */ /* 0x000fe200078ec0ff */
[-C--:B------:R-:W-:Y:S01]  /*4820*/  HFMA2 R35, R12, R3.reuse.H1_H1, -66, -66 ;  /* 0xd420d4200c237431 */ /* 0x080fe20000060003 */
[----:B------:R-:W-:Y:S01]  /*4830*/  LOP3.LUT R43, R30, 0x64006400, RZ, 0xfc, !PT ;  /* 0x640064001e2b7812 */ /* 0x000fe200078efcff */
[----:B------:R-:W-:Y:S01]  /*4840*/  HFMA2 R9, R15, R10, R40 ;  /* 0x0000000a0f097231 */ /* 0x000fe20000000028 */
[----:B------:R-:W-:Y:S01]  /*4850*/  LOP3.LUT R38, R33, 0x64006400, RZ, 0xfc, !PT ;  /* 0x6400640021267812 */ /* 0x000fe200078efcff */
[----:B------:R-:W0:Y:S01]  /*4860*/  LDS.128 R12, [UR4+0x10] ;  /* 0x00001004ff0c7984 */ /* 0x000e220008000c00 */
[----:B------:R-:W-:Y:S01]  /*4870*/  LOP3.LUT R45, R32, 0x64006400, RZ, 0xfc, !PT ;  /* 0x64006400202d7812 */ /* 0x000fe200078efcff */
[-C--:B------:R-:W-:Y:S01]  /*4880*/  HFMA2 R32, R43, R26.reuse.H0_H0, -258, -258 ;  /* 0xdc08dc082b207431 */ /* 0x080fe2000004001a */
[-C--:B------:R-:W-:Y:S01]  /*4890*/  HFMA2.MMA R35, R35, R10.reuse, R36 ;  /* 0x0000000a23237235 */ /* 0x080fe20000000024 */
[----:B------:R-:W-:Y:S01]  /*48a0*/  HFMA2 R43, R38, R3.H1_H1, -66, -66 ;  /* 0xd420d420262b7431 */ /* 0x000fe20000060003 */
[----:B------:R-:W-:Y:S01]  /*48b0*/  LOP3.LUT R36, R25, 0x300030, RZ, 0xc0, !PT ;  /* 0x0030003019247812 */ /* 0x000fe200078ec0ff */
[-C--:B------:R-:W-:Y:S01]  /*48c0*/  HFMA2 R30, R45, R26.reuse.H0_H0, -258, -258 ;  /* 0xdc08dc082d1e7431 */ /* 0x080fe2000004001a */
[----:B------:R-:W-:Y:S01]  /*48d0*/  LOP3.LUT R45, R29, 0x64006400, RZ, 0xfc, !PT ;  /* 0x640064001d2d7812 */ /* 0x000fe200078efcff */
[----:B------:R-:W-:Y:S01]  /*48e0*/  HFMA2 R26, R47, R26.H0_H0, -258, -258 ;  /* 0xdc08dc082f1a7431 */ /* 0x000fe2000004001a */
[----:B------:R-:W-:Y:S01]  /*48f0*/  LOP3.LUT R36, R36, 0x64006400, RZ, 0xfc, !PT ;  /* 0x6400640024247812 */ /* 0x000fe200078efcff */
[----:B------:R-:W-:Y:S01]  /*4900*/  HFMA2.MMA R10, R43, R10, R42 ;  /* 0x0000000a2b0a7235 */ /* 0x000fe2000000002a */
[----:B------:R-:W-:-:S02]  /*4910*/  LOP3.LUT R43, R8, 0x64006400, RZ, 0xfc, !PT ;  /* 0x64006400082b7812 */ /* 0x000fc400078efcff */
[----:B------:R-:W-:Y:S01]  /*4920*/  LOP3.LUT R8, R23, 0xc000c0, RZ, 0xc0, !PT ;  /* 0x00c000c017087812 */ /* 0x000fe200078ec0ff */
[----:B------:R-:W-:Y:S01]  /*4930*/  HFMA2 R41, R36, R3.H1_H1, -66, -66 ;  /* 0xd420d42024297431 */ /* 0x000fe20000060003 */
[----:B------:R-:W-:Y:S01]  /*4940*/  LOP3.LUT R49, R27, 0x64006400, RZ, 0xfc, !PT ;  /* 0x640064001b317812 */ /* 0x000fe200078efcff */
[-C--:B------:R-:W-:Y:S01]  /*4950*/  HFMA2 R29, R43, R2.reuse.H1_H1, -18, -18 ;  /* 0xcc80cc802b1d7431 */ /* 0x080fe20000060002 */
[C---:B------:R-:W-:Y:S01]  /*4960*/  LOP3.LUT R40, R22.reuse, 0x300030, RZ, 0xc0, !PT ;  /* 0x0030003016287812 */ /* 0x040fe200078ec0ff */
[-C--:B------:R-:W-:Y:S01]  /*4970*/  HFMA2 R36, R45, R2.reuse.H1_H1, -18, -18 ;  /* 0xcc80cc802d247431 */ /* 0x080fe20000060002 */
[----:B------:R-:W-:Y:S01]  /*4980*/  LOP3.LUT R27, R31, 0x64006400, RZ, 0xfc, !PT ;  /* 0x640064001f1b7812 */ /* 0x000fe200078efcff */
[-C--:B------:R-:W-:Y:S01]  /*4990*/  HFMA2 R38, R49, R2.reuse.H1_H1, -18, -18 ;  /* 0xcc80cc8031267431 */ /* 0x080fe20000060002 */
[C---:B------:R-:W-:Y:S01]  /*49a0*/  LOP3.LUT R47, R22.reuse, 0xc000c0, RZ, 0xc0, !PT ;  /* 0x00c000c0162f7812 */ /* 0x040fe200078ec0ff */
[-C--:B------:R-:W-:Y:S01]  /*49b0*/  HFMA2.MMA R34, R29, R11.reuse, R34 ;  /* 0x0000000b1d227235 */ /* 0x080fe20000000022 */
[----:B------:R-:W-:Y:S01]  /*49c0*/  LOP3.LUT R22, R22, 0x30003, RZ, 0xc0, !PT ;  /* 0x0003000316167812 */ /* 0x000fe200078ec0ff */
[----:B------:R-:W-:Y:S01]  /*49d0*/  HFMA2 R27, R27, R2.H1_H1, -18, -18 ;  /* 0xcc80cc801b1b7431 */ /* 0x000fe20000060002 */
[----:B------:R-:W-:Y:S01]  /*49e0*/  LOP3.LUT R43, R8, 0x64006400, RZ, 0xfc, !PT ;  /* 0x64006400082b7812 */ /* 0x000fe200078efcff */
[-C--:B------:R-:W-:Y:S01]  /*49f0*/  HFMA2 R35, R38, R11.reuse, R35 ;  /* 0x0000000b26237231 */ /* 0x080fe20000000023 */
[C---:B------:R-:W-:Y:S01]  /*4a00*/  LOP3.LUT R46, R16.reuse, 0x300030, RZ, 0xc0, !PT ;  /* 0x00300030102e7812 */ /* 0x040fe200078ec0ff */
[----:B------:R-:W-:Y:S01]  /*4a10*/  HFMA2.MMA R9, R36, R11, R9 ;  /* 0x0000000b24097235 */ /* 0x000fe20000000009 */
[C---:B------:R-:W-:Y:S01]  /*4a20*/  LOP3.LUT R8, R16.reuse, 0xc000c0, RZ, 0xc0, !PT ;  /* 0x00c000c010087812 */ /* 0x040fe200078ec0ff */
[----:B------:R-:W-:Y:S01]  /*4a30*/  HFMA2 R10, R27, R11, R10 ;  /* 0x0000000b1b0a7231 */ /* 0x000fe2000000000a */
[----:B------:R-:W-:-:S02]  /*4a40*/  LOP3.LUT R16, R16, 0x30003, RZ, 0xc0, !PT ;  /* 0x0003000310107812 */ /* 0x000fc400078ec0ff */
[----:B------:R-:W-:Y:S02]  /*4a50*/  LOP3.LUT R22, R22, 0x64006400, RZ, 0xfc, !PT ;  /* 0x6400640016167812 */ /* 0x000fe400078efcff */
[----:B------:R-:W-:Y:S02]  /*4a60*/  LOP3.LUT R16, R16, 0x64006400, RZ, 0xfc, !PT ;  /* 0x6400640010107812 */ /* 0x000fe400078efcff */
[C---:B------:R-:W-:Y:S01]  /*4a70*/  LOP3.LUT R44, R23.reuse, 0x300030, RZ, 0xc0, !PT ;  /* 0x00300030172c7812 */ /* 0x040fe200078ec0ff */
[----:B------:R-:W-:Y:S01]  /*4a80*/  HADD2 R11, R22, -1026, -1026 ;  /* 0xe402e402160b7430 */ /* 0x000fe20000000000 */
[----:B------:R-:W-:Y:S01]  /*4a90*/  LOP3.LUT R23, R23, 0x30003, RZ, 0xc0, !PT ;  /* 0x0003000317177812 */ /* 0x000fe200078ec0ff */
[----:B------:R-:W-:Y:S01]  /*4aa0*/  HADD2 R36, R16, -1026, -1026 ;  /* 0xe402e40210247430 */ /* 0x000fe20000000000 */
[----:B------:R-:W-:Y:S02]  /*4ab0*/  LOP3.LUT R40, R40, 0x64006400, RZ, 0xfc, !PT ;  /* 0x6400640028287812 */ /* 0x000fe400078efcff */
[C---:B------:R-:W-:Y:S01]  /*4ac0*/  LOP3.LUT R31, R25.reuse, 0xc000c0, RZ, 0xc0, !PT ;  /* 0x00c000c0191f7812 */ /* 0x040fe200078ec0ff */
[-C--:B0-----:R-:W-:Y:S01]  /*4ad0*/  HFMA2.MMA R16, R11, R12.reuse, R34 ;  /* 0x0000000c0b107235 */ /* 0x081fe20000000022 */
[----:B------:R-:W-:Y:S01]  /*4ae0*/  LOP3.LUT R25, R25, 0x30003, RZ, 0xc0, !PT ;  /* 0x0003000319197812 */ /* 0x000fe200078ec0ff */
[----:B------:R-:W-:Y:S01]  /*4af0*/  HFMA2.MMA R9, R36, R12, R9 ;  /* 0x0000000c24097235 */ /* 0x000fe20000000009 */
[----:B------:R-:W-:Y:S01]  /*4b00*/  LOP3.LUT R23, R23, 0x64006400, RZ, 0xfc, !PT ;  /* 0x6400640017177812 */ /* 0x000fe200078efcff */
[-C--:B------:R-:W-:Y:S01]  /*4b10*/  HFMA2 R39, R40, R3.reuse.H1_H1, -66, -66 ;  /* 0xd420d42028277431 */ /* 0x080fe20000060003 */
[----:B------:R-:W-:Y:S01]  /*4b20*/  LOP3.LUT R46, R46, 0x64006400, RZ, 0xfc, !PT ;  /* 0x640064002e2e7812 */ /* 0x000fe200078efcff */
[-C--:B------:R-:W-:Y:S01]  /*4b30*/  HFMA2.MMA R16, R32, R13.reuse, R16 ;  /* 0x0000000d20107235 */ /* 0x080fe20000000010 */
[----:B------:R-:W-:Y:S01]  /*4b40*/  LOP3.LUT R25, R25, 0x64006400, RZ, 0xfc, !PT ;  /* 0x6400640019197812 */ /* 0x000fe200078efcff */
[----:B------:R-:W-:Y:S01]  /*4b50*/  HADD2 R22, R23, -1026, -1026 ;  /* 0xe402e40217167430 */ /* 0x000fe20000000000 */
[----:B------:R-:W-:Y:S01]  /*4b60*/  LOP3.LUT R47, R47, 0x64006400, RZ, 0xfc, !PT ;  /* 0x640064002f2f7812 */ /* 0x000fe200078efcff */
[-C--:B------:R-:W-:Y:S01]  /*4b70*/  HFMA2 R33, R46, R3.reuse.H1_H1, -66, -66 ;  /* 0xd420d4202e217431 */ /* 0x080fe20000060003 */
[----:B------:R-:W-:Y:S01]  /*4b80*/  HFMA2.MMA R9, R28, R13, R9 ;  /* 0x0000000d1c097235 */ /* 0x000fe20000000009 */
[----:B------:R-:W-:Y:S01]  /*4b90*/  LOP3.LUT R45, R8, 0x64006400, RZ, 0xfc, !PT ;  /* 0x64006400082d7812 */ /* 0x000fe200078efcff */
[----:B------:R-:W-:Y:S01]  /*4ba0*/  HADD2 R25, R25, -1026, -1026 ;  /* 0xe402e40219197430 */ /* 0x000fe20000000000 */
[----:B------:R-:W-:Y:S01]  /*4bb0*/  LOP3.LUT R44, R44, 0x64006400, RZ, 0xfc, !PT ;  /* 0x640064002c2c7812 */ /* 0x000fe200078efcff */
[----:B------:R-:W-:Y:S01]  /*4bc0*/  HFMA2 R8, R47, R2.H1_H1, -18, -18 ;  /* 0xcc80cc802f087431 */ /* 0x000fe20000060002 */
[-C--:B------:R-:W-:Y:S01]  /*4bd0*/  HFMA2.MMA R16, R39, R14.reuse, R16 ;  /* 0x0000000e27107235 */ /* 0x080fe20000000010 */
[----:B------:R-:W-:Y:S01]  /*4be0*/  HFMA2 R35, R22, R12, R35 ;  /* 0x0000000c16237231 */ /* 0x000fe20000000023 */
[----:B------:R-:W-:Y:S01]  /*4bf0*/  HFMA2.MMA R9, R33, R14, R9 ;  /* 0x0000000e21097235 */ /* 0x000fe20000000009 */
[----:B------:R-:W-:Y:S01]  /*4c00*/  HFMA2 R42, R45, R2.H1_H1, -18, -18 ;  /* 0xcc80cc802d2a7431 */ /* 0x000fe20000060002 */
[----:B------:R-:W-:Y:S01]  /*4c10*/  LOP3.LUT R31, R31, 0x64006400, RZ, 0xfc, !PT ;  /* 0x640064001f1f7812 */ /* 0x000fe200078efcff */
[----:B------:R-:W-:Y:S01]  /*4c20*/  HFMA2 R10, R25, R12, R10 ;  /* 0x0000000c190a7231 */ /* 0x000fe2000000000a */
[----:B------:R-:W-:Y:S01]  /*4c30*/  HFMA2.MMA R16, R8, R15, R16 ;  /* 0x0000000f08107235 */ /* 0x000fe20000000010 */
[----:B------:R-:W-:-:S02]  /*4c40*/  HFMA2 R37, R44, R3.H1_H1, -66, -66 ;  /* 0xd420d4202c257431 */ /* 0x000fc40000060003 */
[-C--:B------:R-:W-:Y:S01]  /*4c50*/  HFMA2 R35, R30, R13.reuse, R35 ;  /* 0x0000000d1e237231 */ /* 0x080fe20000000023 */
[----:B------:R-:W-:Y:S01]  /*4c60*/  HFMA2.MMA R9, R42, R15, R9 ;  /* 0x0000000f2a097235 */ /* 0x000fe20000000009 */
[----:B------:R-:W-:Y:S02]  /*4c70*/  HFMA2 R10, R26, R13, R10 ;  /* 0x0000000d1a0a7231 */ /* 0x000fe4000000000a */
[----:B------:R-:W-:Y:S02]  /*4c80*/  HFMA2 R40, R43, R2.H1_H1, -18, -18 ;  /* 0xcc80cc802b287431 */ /* 0x000fe40000060002 */
[----:B------:R-:W-:Y:S02]  /*4c90*/  HFMA2 R35, R37, R14, R35 ;  /* 0x0000000e25237231 */ /* 0x000fe40000000023 */
[----:B------:R-:W-:Y:S01]  /*4ca0*/  HFMA2 R44, R31, R2.H1_H1, -18, -18 ;  /* 0xcc80cc801f2c7431 */ /* 0x000fe20000060002 */
[----:B------:R-:W-:Y:S01]  /*4cb0*/  PRMT R2, R2, 0x5410, R3 ;  /* 0x0000541002027816 */ /* 0x000fe20000000003 */
[----:B------:R-:W-:-:S02]  /*4cc0*/  HFMA2 R22, R41, R14, R10 ;  /* 0x0000000e29167231 */ /* 0x000fc4000000000a */
        /* <DEDUP_REMOVED lines=10> */
.L_x_3206:
[----:B------:R-:W-:Y:S01]  /*4d70*/  LEA R20, P2, R19, R20, 0x2 ;  /* 0x0000001413147211 */ /* 0x000fe200078410ff */
[----:B------:R-:W-:-:S04]  /*4d80*/  UIADD3 UR4, UR4, 0x20, URZ ;  /* 0x0000002004047890 */ /* 0x000fc8000fffe03f */
[----:B------:R-:W-:Y:S01]  /*4d90*/  IMAD.X R21, R21, 0x1, R18, P2 ;  /* 0x0000000115157824 */ /* 0x000fe200010e0612 */
[----:B------:R-:W-:Y:S05]  /*4da0*/  @!P0 BRA P3, `(.L_x_3207) ;  /* 0xfffff62000008947 */ /* 0x000fea000183ffff */
.L_x_3205:
[----:B------:R-:W-:Y:S05]  /*4db0*/  @!P1 EXIT ;  /* 0x000000000000994d */ /* 0x000fea0003800000 */
[----:B------:R-:W1:Y:S01]  /*4dc0*/  S2R R2, SR_CTAID.X ;  /* 0x0000000000027919 */ /* 0x000e620000002500 */
[----:B------:R-:W-:-:S03]  /*4dd0*/  HMUL2 R7, R7, R0.H0_H0 ;  /* 0x2000000007077232 */ /* 0x000fc60000000000 */
[----:B------:R-:W1:Y:S04]  /*4de0*/  S2R R3, SR_TID.X ;  /* 0x0000000000037919 */ /* 0x000e680000002100 */
[----:B------:R-:W2:Y:S01]  /*4df0*/  S2R R5, SR_CTAID.Y ;  /* 0x0000000000057919 */ /* 0x000ea20000002600 */
[----:B-1----:R-:W-:Y:S02]  /*4e00*/  IMAD R2, R2, 0x20, R3 ;  /* 0x0000002002027824 */ /* 0x002fe400078e0203 */
        /* <DEDUP_REMOVED lines=11> */
.L_x_3211:
[----:B------:R-:W1:Y:S02]  /*4ec0*/  LDS R4, [R0] ;  /* 0x0000000000047984 */ /* 0x000e640000000800 */
[----:B-1----:R-:W-:-:S06]  /*4ed0*/  HADD2 R5, R4, R7 ;  /* 0x0000000704057230 */ /* 0x002fcc0000000000 */
[----:B------:R-:W1:Y:S02]  /*4ee0*/  ATOMS.CAST.SPIN R5, [R0], R4, R5 ;  /* 0x000000040005738d */ /* 0x000e640001800005 */
[----:B-1----:R-:W-:-:S13]  /*4ef0*/  ISETP.EQ.U32.AND P0, PT, R5, 0x1, PT ;  /* 0x000000010500780c */ /* 0x002fda0003f02070 */
[----:B------:R-:W-:Y:S05]  /*4f00*/  @!P0 BRA `(.L_x_3211) ;  /* 0xffffffb000008947 */ /* 0x000fea000383ffff */
[----:B------:R-:W-:Y:S05]  /*4f10*/  BRA `(.L_x_3209) ;  /* 0x0000003000007947 */ /* 0x000fea0003800000 */
.L_x_3210:
[----:B------:R-:W2:Y:S02]  /*4f20*/  LD.E R0, [R2.64] ;  /* 0x0000000602007980 */ /* 0x000ea4000c101900 */
[----:B--2---:R-:W-:-:S05]  /*4f30*/  IMAD.IADD R5, R7, 0x1, R0 ;  /* 0x0000000107057824 */ /* 0x004fca00078e0200 */
[----:B------:R1:W-:Y:S02]  /*4f40*/  ST.E [R2.64], R5 ;  /* 0x0000000502007985 */ /* 0x0003e4000c101906 */
.L_x_3209:
[----:B------:R-:W-:Y:S05]  /*4f50*/  BSYNC B0 ;  /* 0x0000000000007941 */ /* 0x000fea0003800000 */
.L_x_3208:
[----:B------:R-:W2:Y:S02]  /*4f60*/  ATOM.E.ADD.F16x2.RN.STRONG.GPU P0, RZ, [R2.64+0x4], R9 ;  /* 0x0000040902ff798a */ /* 0x000ea4000810e9c6 */
[----:B--2---:R-:W-:Y:S05]  /*4f70*/  @P0 EXIT ;  /* 0x000000000000094d */ /* 0x004fea0003800000 */
[----:B------:R-:W2:Y:S02]  /*4f80*/  QSPC.E.S P0, RZ, [R2+0x4] ;  /* 0x0000040002ff73aa */ /* 0x000ea40000000500 */
[----:B--2---:R-:W-:Y:S05]  /*4f90*/  @!P0 BRA `(.L_x_3212) ;  /* 0x0000008000008947 */ /* 0x004fea0003800000 */
[----:B-1----:R-:W-:-:S04]  /*4fa0*/  IADD3 R2, R2, 0x4, RZ ;  /* 0x0000000402027810 */ /* 0x002fc80007ffe0ff */
[----:B------:R-:W-:-:S05]  /*4fb0*/  LOP3.LUT R2, R2, 0xffffff, RZ, 0xc0, !PT ;  /* 0x00ffffff02027812 */ /* 0x000fca00078ec0ff */
.L_x_3213:
[----:B------:R-:W1:Y:S02]  /*4fc0*/  LDS R4, [R2] ;  /* 0x0000000002047984 */ /* 0x000e640000000800 */
[----:B-1----:R-:W-:-:S10]  /*4fd0*/  HFMA2.MMA R5, R4, 1, 1, R9 ;  /* 0x3c003c0004057835 */ /* 0x002fd40000000009 */
[----:B------:R-:W1:Y:S02]  /*4fe0*/  ATOMS.CAST.SPIN R5, [R2], R4, R5 ;  /* 0x000000040205738d */ /* 0x000e640001800005 */
[----:B-1----:R-:W-:-:S13]  /*4ff0*/  ISETP.EQ.U32.AND P0, PT, R5, 0x1, PT ;  /* 0x000000010500780c */ /* 0x002fda0003f02070 */
[----:B------:R-:W-:Y:S05]  /*5000*/  @!P0 BRA `(.L_x_3213) ;  /* 0xffffffb000008947 */ /* 0x000fea000383ffff */
[----:B------:R-:W-:Y:S05]  /*5010*/  EXIT ;  /* 0x000000000000794d */ /* 0x000fea0003800000 */
.L_x_3212:
[----:B------:R-:W2:Y:S02]  /*5020*/  LD.E R0, [R2.64+0x4] ;  /* 0x0000040602007980 */ /* 0x000ea4000c101900 */
[----:B-12---:R-:W-:-:S05]  /*5030*/  IMAD.IADD R5, R9, 0x1, R0 ;  /* 0x0000000109057824 */ /* 0x006fca00078e0200 */
[----:B------:R-:W-:Y:S01]  /*5040*/  ST.E [R2.64+0x4], R5 ;  /* 0x0000040502007985 */ /* 0x000fe2000c101906 */
[----:B------:R-:W-:Y:S05]  /*5050*/  EXIT ;  /* 0x000000000000794d */ /* 0x000fea0003800000 */
.L_x_3214:
        /* <DEDUP_REMOVED lines=10> */
.L_x_3336:


//--------------------- .text._Z23gemm_half_q_half_kernelILi1ELi4ELb1ELb1ELi32EEvPK6__halfPKjS4_S2_PS0_iiiiPKtS7_iiiiiibS2_i --------------------------
	.section	.text._Z23gemm_half_q_half_kernelILi1ELi4ELb1ELb1ELi32EEvPK6__halfPKjS4_S2_PS0_iiiiPKtS7_iiiiiibS2_i,"ax",@progbits
	.sectioninfo	@"SHI_REGISTERS=56"
	.align	128
        .global         _Z23gemm_half_q_half_kernelILi1ELi4ELb1ELb1ELi32EEvPK6__halfPKjS4_S2_PS0_iiiiPKtS7_iiiiiibS2_i
        .type           _Z23gemm_half_q_half_kernelILi1ELi4ELb1ELb1ELi32EEvPK6__halfPKjS4_S2_PS0_iiiiPKtS7_iiiiiibS2_i,@function
        .size           _Z23gemm_half_q_half_kernelILi1ELi4ELb1ELb1ELi32EEvPK6__halfPKjS4_S2_PS0_iiiiPKtS7_iiiiiibS2_i,(.L_x_3337 - _Z23gemm_half_q_half_kernelILi1ELi4ELb1ELb1ELi32EEvPK6__halfPKjS4_S2_PS0_iiiiPKtS7_iiiiiibS2_i)
        .other          _Z23gemm_half_q_half_kernelILi1ELi4ELb1ELb1ELi32EEvPK6__halfPKjS4_S2_PS0_iiiiPKtS7_iiiiiibS2_i,@"STO_CUDA_ENTRY STV_DEFAULT"
_Z23gemm_half_q_half_kernelILi1ELi4ELb1ELb1ELi32EEvPK6__halfPKjS4_S2_PS0_iiiiPKtS7_iiiiiibS2_i:
.text._Z23gemm_half_q_half_kernelILi1ELi4ELb1ELb1ELi32EEvPK6__halfPKjS4_S2_PS0_iiiiPKtS7_iiiiiibS2_i:
        /* <DEDUP_REMOVED lines=45> */
.L_x_3216:
[----:B------:R-:W-:Y:S05]  /*02d0*/  BSYNC B0 ;  /* 0x0000000000007941 */ /* 0x000fea0003800000 */
.L_x_3215:
        /* <DEDUP_REMOVED lines=71> */
.L_x_3218:
        /* <DEDUP_REMOVED lines=41> */
.L_x_3217:
        /* <DEDUP_REMOVED lines=15> */
.L_x_3221:
[----:B------:R-:W-:-:S04]  /*0ad0*/  IMAD.MOV.U32 R3, RZ, RZ, 0x4 ;  /* 0x00000004ff037424 */ /* 0x000fc800078e00ff */
[C---:B0-----:R-:W-:Y:S02]  /*0ae0*/  IMAD.WIDE R4, R3.reuse, c[0x0][0x18c], R16 ;  /* 0x0000630003047a25 */ /* 0x041fe400078e0210 */
        /* <DEDUP_REMOVED lines=8> */
[----:B------:R-:W-:Y:S01]  /*0b70*/  IMAD.MOV.U32 R30, RZ, RZ, 0x3000 ;  /* 0x00003000ff1e7424 */ /* 0x000fe200078e00ff */
[----:B-----5:R-:W-:Y:S01]  /*0b80*/  SHF.R.U32.HI R29, RZ, 0xf, R17 ;  /* 0x0000000fff1d7819 */ /* 0x020fe20000011611 */
[----:B------:R-:W-:Y:S01]  /*0b90*/  IMAD.MOV.U32 R31, RZ, RZ, 0x2400 ;  /* 0x00002400ff1f7424 */ /* 0x000fe200078e00ff */
[----:B------:R-:W0:Y:S01]  /*0ba0*/  LDS.128 R12, [UR4] ;  /* 0x00000004ff0c7984 */ /* 0x000e220008000c00 */
[----:B------:R-:W-:Y:S02]  /*0bb0*/  LOP3.LUT R39, R17, 0x380038, RZ, 0xc0, !PT ;  /* 0x0038003811277812 */ /* 0x000fe400078ec0ff */
[----:B------:R-:W-:Y:S02]  /*0bc0*/  SHF.R.U32.HI R42, RZ, 0xf, R19 ;  /* 0x0000000fff2a7819 */ /* 0x000fe40000011613 */
[----:B------:R-:W-:-:S02]  /*0bd0*/  SHF.R.U32.HI R33, RZ, 0x6, R17 ;  /* 0x00000006ff217819 */ /* 0x000fc40000011611 */
[----:B------:R-:W-:Y:S02]  /*0be0*/  LOP3.LUT R38, R17, 0x70007, RZ, 0xc0, !PT ;  /* 0x0007000711267812 */ /* 0x000fe400078ec0ff */
[----:B------:R-:W-:Y:S02]  /*0bf0*/  LOP3.LUT R37, R16, 0x380038, RZ, 0xc0, !PT ;  /* 0x0038003810257812 */ /* 0x000fe400078ec0ff */
[--C-:B------:R-:W-:Y:S02]  /*0c00*/  SHF.R.U32.HI R40, RZ, 0xf, R18.reuse ;  /* 0x0000000fff287819 */ /* 0x100fe40000011612 */
[----:B------:R-:W-:Y:S02]  /*0c10*/  LOP3.LUT R17, R18, 0x380038, RZ, 0xc0, !PT ;  /* 0x0038003812117812 */ /* 0x000fe400078ec0ff */
[----:B------:R-:W-:Y:S02]  /*0c20*/  SHF.R.U32.HI R35, RZ, 0x6, R18 ;  /* 0x00000006ff237819 */ /* 0x000fe40000011612 */
[----:B------:R-:W-:-:S02]  /*0c30*/  PRMT R22, R22, 0x5410, R30 ;  /* 0x0000541016167816 */ /* 0x000fc4000000001e */
[----:B------:R-:W-:Y:S02]  /*0c40*/  LOP3.LUT R18, R18, 0x70007, RZ, 0xc0, !PT ;  /* 0x0007000712127812 */ /* 0x000fe400078ec0ff */
[----:B------:R-:W-:Y:S02]  /*0c50*/  SHF.R.U32.HI R30, RZ, 0xe, R9 ;  /* 0x0000000eff1e7819 */ /* 0x000fe40000011609 */
[----:B------:R-:W-:Y:S02]  /*0c60*/  LOP3.LUT R29, R29, 0x10001, RZ, 0xc0, !PT ;  /* 0x000100011d1d7812 */ /* 0x000fe400078ec0ff */
[--C-:B------:R-:W-:Y:S02]  /*0c70*/  SHF.R.U32.HI R28, RZ, 0xf, R16.reuse ;  /* 0x0000000fff1c7819 */ /* 0x100fe40000011610 */
[----:B------:R-:W-:Y:S02]  /*0c80*/  SHF.R.U32.HI R34, RZ, 0x6, R16 ;  /* 0x00000006ff227819 */ /* 0x000fe40000011610 */
        /* <DEDUP_REMOVED lines=8> */
[----:B------:R-:W-:Y:S02]  /*0d10*/  LOP3.LUT R37, R37, 0x64006400, RZ, 0xfc, !PT ;  /* 0x6400640025257812 */ /* 0x000fe400078efcff */
[----:B------:R-:W-:Y:S02]  /*0d20*/  PRMT R21, R21, 0x5410, R31 ;  /* 0x0000541015157816 */ /* 0x000fe4000000001f */
[----:B------:R-:W-:Y:S02]  /*0d30*/  LOP3.LUT R30, R29, 0x20002, R30, 0xf8, !PT ;  /* 0x000200021d1e7812 */ /* 0x000fe400078ef81e */
[----:B------:R-:W-:Y:S02]  /*0d40*/  LOP3.LUT R18, R18, 0x64006400, RZ, 0xfc, !PT ;  /* 0x6400640012127812 */ /* 0x000fe400078efcff */
[----:B------:R-:W-:-:S02]  /*0d50*/  SHF.R.U32.HI R31, RZ, 0xe, R8 ;  /* 0x0000000eff1f7819 */ /* 0x000fc40000011608 */
[----:B------:R-:W-:Y:S02]  /*0d60*/  LOP3.LUT R28, R28, 0x10001, RZ, 0xc0, !PT ;  /* 0x000100011c1c7812 */ /* 0x000fe400078ec0ff */
[----:B------:R-:W-:Y:S01]  /*0d70*/  LOP3.LUT R29, R42, 0x20002, R43, 0xf8, !PT ;  /* 0x000200022a1d7812 */ /* 0x000fe200078ef82b */
[-C--:B------:R-:W-:Y:S01]  /*0d80*/  HFMA2 R43, R39, R22.reuse.H1_H1, -132, -132 ;  /* 0xd820d820272b7431 */ /* 0x080fe20000060016 */
[----:B------:R-:W-:Y:S01]  /*0d90*/  SHF.R.U32.HI R41, RZ, 0xe, R10 ;  /* 0x0000000eff297819 */ /* 0x000fe2000001160a */
[----:B------:R-:W-:Y:S01]  /*0da0*/  HADD2 R39, R38, -1028, -1028 ;  /* 0xe404e40426277430 */ /* 0x000fe20000000000 */
[----:B------:R-:W-:Y:S01]  /*0db0*/  LOP3.LUT R40, R40, 0x10001, RZ, 0xc0, !PT ;  /* 0x0001000128287812 */ /* 0x000fe200078ec0ff */
[----:B------:R-:W-:Y:S01]  /*0dc0*/  HFMA2 R38, R37, R22.H1_H1, -132, -132 ;  /* 0xd820d82025267431 */ /* 0x000fe20000060016 */
[----:B------:R-:W-:Y:S01]  /*0dd0*/  LOP3.LUT R32, R32, 0x64006400, RZ, 0xfc, !PT ;  /* 0x6400640020207812 */ /* 0x000fe200078efcff */
[----:B------:R-:W-:Y:S01]  /*0de0*/  HADD2 R37, R18, -1028, -1028 ;  /* 0xe404e40412257430 */ /* 0x000fe20000000000 */
[----:B------:R-:W-:Y:S01]  /*0df0*/  LOP3.LUT R19, R19, 0x64006400, RZ, 0xfc, !PT ;  /* 0x6400640013137812 */ /* 0x000fe200078efcff */
[----:B0-----:R-:W-:Y:S01]  /*0e00*/  HFMA2.MMA R18, R39, R12, RZ ;  /* 0x0000000c27127235 */ /* 0x001fe200000000ff */
[----:B------:R-:W-:-:S02]  /*0e10*/  LOP3.LUT R31, R28, 0x20002, R31, 0xf8, !PT ;  /* 0x000200021c1f7812 */ /* 0x000fc400078ef81f */
[----:B------:R-:W-:Y:S01]  /*0e20*/  LOP3.LUT R28, R40, 0x20002, R41, 0xf8, !PT ;  /* 0x00020002281c7812 */ /* 0x000fe200078ef829 */
[----:B------:R-:W-:Y:S01]  /*0e30*/  HADD2 R41, R32, -1028, -1028 ;  /* 0xe404e40420297430 */ /* 0x000fe20000000000 */
[----:B------:R-:W-:Y:S01]  /*0e40*/  LOP3.LUT R17, R17, 0x64006400, RZ, 0xfc, !PT ;  /* 0x6400640011117812 */ /* 0x000fe200078efcff */
[----:B------:R-:W-:Y:S01]  /*0e50*/  HADD2 R19, R19, -1028, -1028 ;  /* 0xe404e40413137430 */ /* 0x000fe20000000000 */
[----:B------:R-:W-:Y:S01]  /*0e60*/  HFMA2.MMA R40, R37, R12, RZ ;  /* 0x0000000c25287235 */ /* 0x000fe200000000ff */
[-C--:B------:R-:W-:Y:S01]  /*0e70*/  HFMA2 R41, R41, R12.reuse, RZ.H0_H0 ;  /* 0x0000000c29297231 */ /* 0x080fe200000400ff */
[----:B------:R-:W-:Y:S01]  /*0e80*/  HFMA2.MMA R39, R43, R13, R18 ;  /* 0x0000000d2b277235 */ /* 0x000fe20000000012 */
[----:B------:R-:W-:Y:S01]  /*0e90*/  HFMA2 R12, R19, R12, RZ.H0_H0 ;  /* 0x0000000c130c7231 */ /* 0x000fe200000400ff */
[----:B------:R-:W-:Y:S01]  /*0ea0*/  LOP3.LUT R18, R35, 0x70007, RZ, 0xc0, !PT ;  /* 0x0007000723127812 */ /* 0x000fe200078ec0ff */
[----:B------:R-:W-:Y:S01]  /*0eb0*/  HFMA2 R19, R17, R22.H1_H1, -132, -132 ;  /* 0xd820d82011137431 */ /* 0x000fe20000060016 */
[----:B------:R-:W-:Y:S01]  /*0ec0*/  LOP3.LUT R17, R33, 0x70007, RZ, 0xc0, !PT ;  /* 0x0007000721117812 */ /* 0x000fe200078ec0ff */
[----:B------:R-:W-:Y:S01]  /*0ed0*/  HFMA2 R41, R38, R13, R41 ;  /* 0x0000000d26297231 */ /* 0x000fe20000000029 */
[----:B------:R-:W-:-:S02]  /*0ee0*/  LOP3.LUT R18, R18, 0x64006400, RZ, 0xfc, !PT ;  /* 0x6400640012127812 */ /* 0x000fc400078efcff */
[----:B------:R-:W-:Y:S01]  /*0ef0*/  LOP3.LUT R17, R17, 0x64006400, RZ, 0xfc, !PT ;  /* 0x6400640011117812 */ /* 0x000fe200078efcff */
[----:B------:R-:W-:Y:S01]  /*0f00*/  HFMA2.MMA R40, R19, R13, R40 ;  /* 0x0000000d13287235 */ /* 0x000fe20000000028 */
[----:B------:R-:W-:Y:S02]  /*0f10*/  LOP3.LUT R19, R16, 0x64006400, RZ, 0xfc, !PT ;  /* 0x6400640010137812 */ /* 0x000fe400078efcff */
[----:B------:R-:W-:Y:S01]  /*0f20*/  LOP3.LUT R16, R34, 0x70007, RZ, 0xc0, !PT ;  /* 0x0007000722107812 */ /* 0x000fe200078ec0ff */
[----:B------:R-:W-:Y:S01]  /*0f30*/  HADD2 R38, R17, -1028, -1028 ;  /* 0xe404e40411267430 */ /* 0x000fe20000000000 */
[----:B------:R-:W-:Y:S01]  /*0f40*/  LOP3.LUT R32, R36, 0x70007, RZ, 0xc0, !PT ;  /* 0x0007000724207812 */ /* 0x000fe200078ec0ff */
[----:B------:R-:W-:Y:S01]  /*0f50*/  HFMA2 R19, R19, R22.H1_H1, -132, -132 ;  /* 0xd820d82013137431 */ /* 0x000fe20000060016 */
[----:B------:R-:W-:Y:S01]  /*0f60*/  LOP3.LUT R16, R16, 0x64006400, RZ, 0xfc, !PT ;  /* 0x6400640010107812 */ /* 0x000fe200078efcff */
[----:B------:R-:W-:Y:S01]  /*0f70*/  HFMA2 R39, R38, R14, R39 ;  /* 0x0000000e26277231 */ /* 0x000fe20000000027 */
[----:B------:R-:W-:-:S02]  /*0f80*/  LOP3.LUT R32, R32, 0x64006400, RZ, 0xfc, !PT ;  /* 0x6400640020207812 */ /* 0x000fc400078efcff */
[----:B------:R-:W-:Y:S01]  /*0f90*/  LOP3.LUT R44, R33, 0x380038, RZ, 0xc0, !PT ;  /* 0x00380038212c7812 */ /* 0x000fe200078ec0ff */
[----:B------:R-:W-:Y:S01]  /*0fa0*/  HFMA2.MMA R12, R19, R13, R12 ;  /* 0x0000000d130c7235 */ /* 0x000fe2000000000c */
[----:B------:R-:W-:Y:S01]  /*0fb0*/  HADD2 R38, R16, -1028, -1028 ;  /* 0xe404e40410267430 */ /* 0x000fe20000000000 */
[----:B------:R-:W-:Y:S01]  /*0fc0*/  LOP3.LUT R46, R35, 0x380038, RZ, 0xc0, !PT ;  /* 0x00380038232e7812 */ /* 0x000fe200078ec0ff */
[----:B------:R-:W-:Y:S01]  /*0fd0*/  HADD2 R13, R18, -1028, -1028 ;  /* 0xe404e404120d7430 */ /* 0x000fe20000000000 */
[----:B------:R-:W-:Y:S01]  /*0fe0*/  LOP3.LUT R47, R44, 0x64006400, RZ, 0xfc, !PT ;  /* 0x640064002c2f7812 */ /* 0x000fe200078efcff */
[----:B------:R-:W0:Y:S01]  /*0ff0*/  LDS.128 R16, [UR4+0x10] ;  /* 0x00001004ff107984 */ /* 0x000e220008000c00 */
[----:B------:R-:W-:Y:S01]  /*1000*/  HADD2 R43, R32, -1028, -1028 ;  /* 0xe404e404202b7430 */ /* 0x000fe20000000000 */
[----:B------:R-:W-:Y:S01]  /*1010*/  LOP3.LUT R32, R34, 0x380038, RZ, 0xc0, !PT ;  /* 0x0038003822207812 */ /* 0x000fe200078ec0ff */
[-C--:B------:R-:W-:Y:S01]  /*1020*/  HFMA2.MMA R41, R38, R14.reuse, R41 ;  /* 0x0000000e26297235 */ /* 0x080fe20000000029 */
[----:B------:R-:W-:Y:S01]  /*1030*/  HFMA2 R48, R47, R22.H1_H1, -132, -132 ;  /* 0xd820d8202f307431 */ /* 0x000fe20000060016 */
[----:B------:R-:W-:Y:S01]  /*1040*/  LOP3.LUT R47, R46, 0x64006400, RZ, 0xfc, !PT ;  /* 0x640064002e2f7812 */ /* 0x000fe200078efcff */
[----:B------:R-:W-:Y:S01]  /*1050*/  HFMA2 R40, R13, R14, R40 ;  /* 0x0000000e0d287231 */ /* 0x000fe20000000028 */
[----:B------:R-:W-:Y:S01]  /*1060*/  LOP3.LUT R45, R32, 0x64006400, RZ, 0xfc, !PT ;  /* 0x64006400202d7812 */ /* 0x000fe200078efcff */
[----:B------:R-:W-:Y:S01]  /*1070*/  HFMA2.MMA R43, R43, R14, R12 ;  /* 0x0000000e2b2b7235 */ /* 0x000fe2000000000c */
[----:B------:R-:W-:Y:S01]  /*1080*/  LOP3.LUT R34, R34, 0x1c001c0, RZ, 0xc0, !PT ;  /* 0x01c001c022227812 */ /* 0x000fe200078ec0ff */
[----:B------:R-:W-:Y:S01]  /*1090*/  HFMA2.MMA R39, R48, R15, R39 ;  /* 0x0000000f30277235 */ /* 0x000fe20000000027 */
[----:B------:R-:W-:Y:S01]  /*10a0*/  LOP3.LUT R33, R33, 0x1c001c0, RZ, 0xc0, !PT ;  /* 0x01c001c021217812 */ /* 0x000fe200078ec0ff */
[-C--:B------:R-:W-:Y:S01]  /*10b0*/  HFMA2 R46, R45, R22.reuse.H1_H1, -132, -132 ;  /* 0xd820d8202d2e7431 */ /* 0x080fe20000060016 */
[----:B------:R-:W-:Y:S01]  /*10c0*/  LOP3.LUT R45, R36, 0x380038, RZ, 0xc0, !PT ;  /* 0x00380038242d7812 */ /* 0x000fe200078ec0ff */
[----:B------:R-:W-:Y:S01]  /*10d0*/  HFMA2 R47, R47, R22.H1_H1, -132, -132 ;  /* 0xd820d8202f2f7431 */ /* 0x000fe20000060016 */
[----:B------:R-:W-:-:S02]  /*10e0*/  LOP3.LUT R34, R34, 0x64006400, RZ, 0xfc, !PT ;  /* 0x6400640022227812 */ /* 0x000fc400078efcff */
[----:B------:R-:W-:Y:S01]  /*10f0*/  LOP3.LUT R45, R45, 0x64006400, RZ, 0xfc, !PT ;  /* 0x640064002d2d7812 */ /* 0x000fe200078efcff */
[-C--:B------:R-:W-:Y:S01]  /*1100*/  HFMA2.MMA R41, R46, R15.reuse, R41 ;  /* 0x0000000f2e297235 */ /* 0x080fe20000000029 */
[----:B------:R-:W-:Y:S01]  /*1110*/  LOP3.LUT R35, R35, 0x1c001c0, RZ, 0xc0, !PT ;  /* 0x01c001c023237812 */ /* 0x000fe200078ec0ff */
[----:B------:R-:W-:Y:S01]  /*1120*/  HFMA2 R48, R34, R21.H1_H1, -20, -20 ;  /* 0xcd00cd0022307431 */ /* 0x000fe20000060015 */
[----:B------:R-:W-:Y:S01]  /*1130*/  LOP3.LUT R46, R36, 0x1c001c0, RZ, 0xc0, !PT ;  /* 0x01c001c0242e7812 */ /* 0x000fe200078ec0ff */
[----:B------:R-:W-:Y:S01]  /*1140*/  HFMA2 R50, R45, R22.H1_H1, -132, -132 ;  /* 0xd820d8202d327431 */ /* 0x000fe20000060016 */
[----:B------:R-:W-:Y:S01]  /*1150*/  LOP3.LUT R34, R33, 0x64006400, RZ, 0xfc, !PT ;  /* 0x6400640021227812 */ /* 0x000fe200078efcff */
[----:B------:R-:W-:Y:S01]  /*1160*/  HFMA2 R40, R47, R15, R40 ;  /* 0x0000000f2f287231 */ /* 0x000fe20000000028 */
[----:B------:R-:W-:Y:S02]  /*1170*/  LOP3.LUT R36, R35, 0x64006400, RZ, 0xfc, !PT ;  /* 0x6400640023247812 */ /* 0x000fe400078efcff */
[C---:B------:R-:W-:Y:S01]  /*1180*/  LOP3.LUT R37, R8.reuse, 0x380038, RZ, 0xc0, !PT ;  /* 0x0038003808257812 */ /* 0x040fe200078ec0ff */
[----:B------:R-:W-:Y:S01]  /*1190*/  HFMA2.MMA R43, R50, R15, R43 ;  /* 0x0000000f322b7235 */ /* 0x000fe2000000002b */
[----:B------:R-:W-:Y:S01]  /*11a0*/  SHF.R.U32.HI R12, RZ, 0x6, R8 ;  /* 0x00000006ff0c7819 */ /* 0x000fe20000011608 */
[-C--:B------:R-:W-:Y:S01]  /*11b0*/  HFMA2 R34, R34, R21.reuse.H1_H1, -20, -20 ;  /* 0xcd00cd0022227431 */ /* 0x080fe20000060015 */
[----:B------:R-:W-:Y:S01]  /*11c0*/  LOP3.LUT R38, R8, 0x70007, RZ, 0xc0, !PT ;  /* 0x0007000708267812 */ /* 0x000fe200078ec0ff */
[----:B------:R-:W-:Y:S01]  /*11d0*/  HFMA2 R15, R36, R21.H1_H1, -20, -20 ;  /* 0xcd00cd00240f7431 */ /* 0x000fe20000060015 */
[----:B------:R-:W-:-:S02]  /*11e0*/  LOP3.LUT R42, R9, 0x70007, RZ, 0xc0, !PT ;  /* 0x00070007092a7812 */ /* 0x000fc400078ec0ff */
[----:B------:R-:W-:Y:S02]  /*11f0*/  LOP3.LUT R8, R9, 0x380038, RZ, 0xc0, !PT ;  /* 0x0038003809087812 */ /* 0x000fe400078ec0ff */
[----:B------:R-:W-:Y:S02]  /*1200*/  SHF.R.U32.HI R13, RZ, 0x6, R9 ;  /* 0x00000006ff0d7819 */ /* 0x000fe40000011609 */
[C---:B------:R-:W-:Y:S01]  /*1210*/  LOP3.LUT R9, R10.reuse, 0x380038, RZ, 0xc0, !PT ;  /* 0x003800380a097812 */ /* 0x040fe200078ec0ff */
[-C--:B0-----:R-:W-:Y:S01]  /*1220*/  HFMA2 R40, R15, R16.reuse, R40 ;  /* 0x000000100f287231 */ /* 0x081fe20000000028 */
        /* <DEDUP_REMOVED lines=8> */
[----:B------:R-:W-:Y:S01]  /*12b0*/  LOP3.LUT R11, R11, 0x70007, RZ, 0xc0, !PT ;  /* 0x000700070b0b7812 */ /* 0x000fe200078ec0ff */
[----:B------:R-:W-:Y:S01]  /*12c0*/  HFMA2 R46, R46, R21.H1_H1, -20, -20 ;  /* 0xcd00cd002e2e7431 */ /* 0x000fe20000060015 */
[----:B------:R-:W-:Y:S01]  /*12d0*/  LOP3.LUT R10, R10, 0x64006400, RZ, 0xfc, !PT ;  /* 0x640064000a0a7812 */ /* 0x000fe200078efcff */
[----:B------:R-:W-:Y:S01]  /*12e0*/  HADD2 R42, R42, -1028, -1028 ;  /* 0xe404e4042a2a7430 */ /* 0x000fe20000000000 */
[----:B------:R-:W-:-:S02]  /*12f0*/  LOP3.LUT R15, R11, 0x64006400, RZ, 0xfc, !PT ;  /* 0x640064000b0f7812 */ /* 0x000fc400078efcff */
[----:B------:R-:W-:Y:S01]  /*1300*/  LOP3.LUT R38, R38, 0x64006400, RZ, 0xfc, !PT ;  /* 0x6400640026267812 */ /* 0x000fe200078efcff */
[----:B------:R-:W-:Y:S01]  /*1310*/  HADD2 R33, R10, -1028, -1028 ;  /* 0xe404e4040a217430 */ /* 0x000fe20000000000 */
[----:B------:R-:W-:Y:S01]  /*1320*/  LOP3.LUT R11, R8, 0x64006400, RZ, 0xfc, !PT ;  /* 0x64006400080b7812 */ /* 0x000fe200078efcff */
[----:B------:R-:W-:Y:S01]  /*1330*/  HFMA2.MMA R43, R46, R16, R43 ;  /* 0x000000102e2b7235 */ /* 0x000fe2000000002b */
[----:B------:R-:W-:Y:S01]  /*1340*/  LOP3.LUT R9, R9, 0x64006400, RZ, 0xfc, !PT ;  /* 0x6400640009097812 */ /* 0x000fe200078efcff */
[----:B------:R-:W-:Y:S01]  /*1350*/  HADD2 R38, R38, -1028, -1028 ;  /* 0xe404e40426267430 */ /* 0x000fe20000000000 */
[----:B------:R-:W-:Y:S01]  /*1360*/  LOP3.LUT R37, R37, 0x64006400, RZ, 0xfc, !PT ;  /* 0x6400640025257812 */ /* 0x000fe200078efcff */
[----:B------:R-:W-:Y:S01]  /*1370*/  HFMA2.MMA R39, R42, R17, R39 ;  /* 0x000000112a277235 */ /* 0x000fe20000000027 */
[-C--:B------:R-:W-:Y:S01]  /*1380*/  HFMA2 R10, R11, R22.reuse.H1_H1, -132, -132 ;  /* 0xd820d8200b0a7431 */ /* 0x080fe20000060016 */
[----:B------:R-:W-:Y:S01]  /*1390*/  LOP3.LUT R11, R44, 0x64006400, RZ, 0xfc, !PT ;  /* 0x640064002c0b7812 */ /* 0x000fe200078efcff */
[-C--:B------:R-:W-:Y:S01]  /*13a0*/  HFMA2 R40, R33, R17.reuse, R40 ;  /* 0x0000001121287231 */ /* 0x080fe20000000028 */
[C---:B------:R-:W-:Y:S01]  /*13b0*/  LOP3.LUT R53, R13.reuse, 0x380038, RZ, 0xc0, !PT ;  /* 0x003800380d357812 */ /* 0x040fe200078ec0ff */
[----:B------:R-:W-:Y:S01]  /*13c0*/  HADD2 R16, R15, -1028, -1028 ;  /* 0xe404e4040f107430 */ /* 0x000fe20000000000 */
[----:B------:R-:W-:Y:S01]  /*13d0*/  LOP3.LUT R15, R32, 0x70007, RZ, 0xc0, !PT ;  /* 0x00070007200f7812 */ /* 0x000fe200078ec0ff */
[-C--:B------:R-:W-:Y:S01]  /*13e0*/  HFMA2 R9, R9, R22.reuse.H1_H1, -132, -132 ;  /* 0xd820d82009097431 */ /* 0x080fe20000060016 */
[----:B------:R-:W-:Y:S01]  /*13f0*/  HFMA2.MMA R35, R10, R18, R39 ;  /* 0x000000120a237235 */ /* 0x000fe20000000027 */
[----:B------:R-:W-:Y:S01]  /*1400*/  HFMA2 R41, R38, R17, R41 ;  /* 0x0000001126297231 */ /* 0x000fe20000000029 */
[----:B------:R-:W-:Y:S01]  /*1410*/  LOP3.LUT R10, R14, 0x70007, RZ, 0xc0, !PT ;  /* 0x000700070e0a7812 */ /* 0x000fe200078ec0ff */
[----:B------:R-:W-:Y:S01]  /*1420*/  HFMA2 R8, R37, R22.H1_H1, -132, -132 ;  /* 0xd820d82025087431 */ /* 0x000fe20000060016 */
[----:B------:R-:W-:Y:S01]  /*1430*/  HFMA2.MMA R43, R16, R17, R43 ;  /* 0x00000011102b7235 */ /* 0x000fe2000000002b */
[-C--:B------:R-:W-:Y:S01]  /*1440*/  HFMA2 R40, R9, R18.reuse, R40 ;  /* 0x0000001209287231 */ /* 0x080fe20000000028 */
[----:B------:R-:W-:Y:S01]  /*1450*/  LOP3.LUT R9, R13, 0x70007, RZ, 0xc0, !PT ;  /* 0x000700070d097812 */ /* 0x000fe200078ec0ff */
[----:B------:R-:W-:Y:S01]  /*1460*/  HFMA2 R37, R8, R18, R41 ;  /* 0x0000001208257231 */ /* 0x000fe20000000029 */
        /* <DEDUP_REMOVED lines=8> */
[C---:B------:R-:W-:Y:S01]  /*14f0*/  LOP3.LUT R41, R12.reuse, 0x380038, RZ, 0xc0, !PT ;  /* 0x003800380c297812 */ /* 0x040fe200078ec0ff */
[----:B------:R-:W-:Y:S01]  /*1500*/  HADD2 R9, R10, -1028, -1028 ;  /* 0xe404e4040a097430 */ /* 0x000fe20000000000 */
[----:B------:R-:W-:Y:S01]  /*1510*/  LOP3.LUT R12, R12, 0x1c001c0, RZ, 0xc0, !PT ;  /* 0x01c001c00c0c7812 */ /* 0x000fe200078ec0ff */
[----:B------:R-:W-:Y:S01]  /*1520*/  HADD2 R10, R15, -1028, -1028 ;  /* 0xe404e4040f0a7430 */ /* 0x000fe20000000000 */
[----:B------:R-:W-:Y:S01]  /*1530*/  LOP3.LUT R41, R41, 0x64006400, RZ, 0xfc, !PT ;  /* 0x6400640029297812 */ /* 0x000fe200078efcff */
[----:B------:R-:W-:Y:S01]  /*1540*/  HADD2 R8, R8, -1028, -1028 ;  /* 0xe404e40408087430 */ /* 0x000fe20000000000 */
[-C--:B------:R-:W-:Y:S01]  /*1550*/  HFMA2.MMA R35, R16, R19.reuse, R35 ;  /* 0x0000001310237235 */ /* 0x080fe20000000023 */
[-C--:B------:R-:W-:Y:S01]  /*1560*/  HFMA2 R15, R9, R19.reuse, R40 ;  /* 0x00000013090f7231 */ /* 0x080fe20000000028 */
[C---:B------:R-:W-:Y:S01]  /*1570*/  LOP3.LUT R50, R14.reuse, 0x380038, RZ, 0xc0, !PT ;  /* 0x003800380e327812 */ /* 0x040fe200078ec0ff */
[----:B------:R-:W-:Y:S01]  /*1580*/  HFMA2 R37, R8, R19, R37 ;  /* 0x0000001308257231 */ /* 0x000fe20000000025 */
[----:B------:R-:W-:Y:S01]  /*1590*/  HFMA2.MMA R39, R10, R19, R39 ;  /* 0x000000130a277235 */ /* 0x000fe20000000027 */
[----:B------:R-:W-:Y:S01]  /*15a0*/  LOP3.LUT R13, R13, 0x1c001c0, RZ, 0xc0, !PT ;  /* 0x01c001c00d0d7812 */ /* 0x000fe200078ec0ff */
[----:B------:R-:W0:Y:S01]  /*15b0*/  LDS.128 R8, [UR4+0x20] ;  /* 0x00002004ff087984 */ /* 0x000e220008000c00 */
[----:B------:R-:W-:Y:S01]  /*15c0*/  LOP3.LUT R53, R53, 0x64006400, RZ, 0xfc, !PT ;  /* 0x6400640035357812 */ /* 0x000fe200078efcff */
[----:B------:R-:W-:Y:S01]  /*15d0*/  HFMA2 R41, R41, R22.H1_H1, -132, -132 ;  /* 0xd820d82029297431 */ /* 0x000fe20000060016 */
[----:B------:R-:W-:-:S02]  /*15e0*/  LOP3.LUT R14, R14, 0x1c001c0, RZ, 0xc0, !PT ;  /* 0x01c001c00e0e7812 */ /* 0x000fc400078ec0ff */
[----:B------:R-:W-:Y:S01]  /*15f0*/  LOP3.LUT R12, R12, 0x64006400, RZ, 0xfc, !PT ;  /* 0x640064000c0c7812 */ /* 0x000fe200078efcff */
[-C--:B------:R-:W-:Y:S01]  /*1600*/  HFMA2 R52, R53, R22.reuse.H1_H1, -132, -132 ;  /* 0xd820d82035347431 */ /* 0x080fe20000060016 */
[----:B------:R-:W-:Y:S02]  /*1610*/  LOP3.LUT R50, R50, 0x64006400, RZ, 0xfc, !PT ;  /* 0x6400640032327812 */ /* 0x000fe400078efcff */
[----:B------:R-:W-:Y:S02]  /*1620*/  LOP3.LUT R13, R13, 0x64006400, RZ, 0xfc, !PT ;  /* 0x640064000d0d7812 */ /* 0x000fe400078efcff */
[C---:B------:R-:W-:Y:S01]  /*1630*/  LOP3.LUT R49, R32.reuse, 0x380038, RZ, 0xc0, !PT ;  /* 0x0038003820317812 */ /* 0x040fe200078ec0ff */
[----:B------:R-:W-:Y:S01]  /*1640*/  HFMA2 R50, R50, R22.H1_H1, -132, -132 ;  /* 0xd820d82032327431 */ /* 0x000fe20000060016 */
[----:B------:R-:W-:Y:S02]  /*1650*/  LOP3.LUT R32, R32, 0x1c001c0, RZ, 0xc0, !PT ;  /* 0x01c001c020207812 */ /* 0x000fe400078ec0ff */
[----:B------:R-:W-:-:S02]  /*1660*/  LOP3.LUT R49, R49, 0x64006400, RZ, 0xfc, !PT ;  /* 0x6400640031317812 */ /* 0x000fc400078efcff */
[----:B------:R-:W-:Y:S02]  /*1670*/  LOP3.LUT R32, R32, 0x64006400, RZ, 0xfc, !PT ;  /* 0x6400640020207812 */ /* 0x000fe400078efcff */
[----:B------:R-:W-:Y:S01]  /*1680*/  PRMT R23, R23, 0x5410, R24 ;  /* 0x0000541017177816 */ /* 0x000fe20000000018 */
[----:B------:R-:W-:Y:S02]  /*1690*/  HFMA2 R48, R49, R22.H1_H1, -132, -132 ;  /* 0xd820d82031307431 */ /* 0x000fe40000060016 */
[----:B------:R-:W-:Y:S01]  /*16a0*/  HFMA2 R32, R32, R21.H1_H1, -20, -20 ;  /* 0xcd00cd0020207431 */ /* 0x000fe20000060015 */
[-C--:B0-----:R-:W-:Y:S01]  /*16b0*/  HFMA2.MMA R37, R41, R8.reuse, R37 ;  /* 0x0000000829257235 */ /* 0x081fe20000000025 */
[-C--:B------:R-:W-:Y:S01]  /*16c0*/  HFMA2 R35, R52, R8.reuse, R35 ;  /* 0x0000000834237231 */ /* 0x080fe20000000023 */
[----:B------:R-:W-:Y:S01]  /*16d0*/  HFMA2.MMA R50, R50, R8, R15 ;  /* 0x0000000832327235 */ /* 0x000fe2000000000f */
[----:B------:R-:W-:-:S04]  /*16e0*/  HFMA2 R39, R48, R8, R39 ;  /* 0x0000000830277231 */ /* 0x000fc80000000027 */
[----:B------:R-:W-:Y:S01]  /*16f0*/  HFMA2 R39, R32, R9, R39 ;  /* 0x0000000920277231 */ /* 0x000fe20000000027 */
[----:B--2---:R-:W-:Y:S02]  /*1700*/  LOP3.LUT R47, R5, 0x380038, RZ, 0xc0, !PT ;  /* 0x00380038052f7812 */ /* 0x004fe400078ec0ff */
[----:B------:R-:W-:Y:S02]  /*1710*/  SHF.R.U32.HI R19, RZ, 0x6, R5 ;  /* 0x00000006ff137819 */ /* 0x000fe40000011605 */
[----:B------:R-:W-:Y:S02]  /*1720*/  LOP3.LUT R43, R7, 0x380038, RZ, 0xc0, !PT ;  /* 0x00380038072b7812 */ /* 0x000fe400078ec0ff */
[----:B------:R-:W-:Y:S02]  /*1730*/  LOP3.LUT R47, R47, 0x64006400, RZ, 0xfc, !PT ;  /* 0x640064002f2f7812 */ /* 0x000fe400078efcff */
[----:B------:R-:W-:Y:S02]  /*1740*/  LOP3.LUT R43, R43, 0x64006400, RZ, 0xfc, !PT ;  /* 0x640064002b2b7812 */ /* 0x000fe400078efcff */
[----:B------:R-:W-:Y:S01]  /*1750*/  LOP3.LUT R38, R19, 0x380038, RZ, 0xc0, !PT ;  /* 0x0038003813267812 */ /* 0x000fe200078ec0ff */
[----:B------:R-:W-:Y:S01]  /*1760*/  HFMA2 R42, R47, R22.H1_H1, -132, -132 ;  /* 0xd820d8202f2a7431 */ /* 0x000fe20000060016 */
[----:B------:R-:W-:-:S02]  /*1770*/  SHF.R.U32.HI R17, RZ, 0x6, R4 ;  /* 0x00000006ff117819 */ /* 0x000fc40000011604 */
[----:B------:R-:W-:Y:S01]  /*1780*/  LOP3.LUT R47, R38, 0x64006400, RZ, 0xfc, !PT ;  /* 0x64006400262f7812 */ /* 0x000fe200078efcff */
[----:B------:R-:W-:Y:S01]  /*1790*/  HFMA2 R38, R43, R22.H1_H1, -132, -132 ;  /* 0xd820d8202b267431 */ /* 0x000fe20000060016 */
[----:B------:R-:W-:Y:S01]  /*17a0*/  LOP3.LUT R43, R14, 0x64006400, RZ, 0xfc, !PT ;  /* 0x640064000e2b7812 */ /* 0x000fe200078efcff */
[-C--:B------:R-:W-:Y:S01]  /*17b0*/  HFMA2 R14, R12, R21.reuse.H1_H1, -20, -20 ;  /* 0xcd00cd000c0e7431 */ /* 0x080fe20000060015 */
[----:B------:R-:W-:Y:S01]  /*17c0*/  LOP3.LUT R45, R6, 0x380038, RZ, 0xc0, !PT ;  /* 0x00380038062d7812 */ /* 0x000fe200078ec0ff */
[-C--:B------:R-:W-:Y:S01]  /*17d0*/  HFMA2 R12, R13, R21.reuse.H1_H1, -20, -20 ;  /* 0xcd00cd000d0c7431 */ /* 0x080fe20000060015 */
[----:B------:R-:W-:Y:S01]  /*17e0*/  SHF.R.U32.HI R13, RZ, 0xd, R5 ;  /* 0x0000000dff0d7819 */ /* 0x000fe20000011605 */
[----:B------:R-:W-:Y:S01]  /*17f0*/  HFMA2 R43, R43, R21.H1_H1, -20, -20 ;  /* 0xcd00cd002b2b7431 */ /* 0x000fe20000060015 */
[----:B------:R-:W-:Y:S01]  /*1800*/  LOP3.LUT R51, R4, 0x380038, RZ, 0xc0, !PT ;  /* 0x0038003804337812 */ /* 0x000fe200078ec0ff */
[----:B------:R-:W-:Y:S01]  /*1810*/  HFMA2.MMA R37, R14, R9, R37 ;  /* 0x000000090e257235 */ /* 0x000fe20000000025 */
[----:B------:R-:W-:Y:S01]  /*1820*/  LOP3.LUT R30, R30, 0x40004, R13, 0xf8, !PT ;  /* 0x000400041e1e7812 */ /* 0x000fe200078ef80d */
[----:B------:R-:W-:Y:S01]  /*1830*/  HFMA2 R35, R12, R9, R35 ;  /* 0x000000090c237231 */ /* 0x000fe20000000023 */
[----:B------:R-:W-:Y:S01]  /*1840*/  SHF.R.U32.HI R52, RZ, 0xd, R4 ;  /* 0x0000000dff347819 */ /* 0x000fe20000011604 */
[----:B------:R-:W0:Y:S01]  /*1850*/  LDS.128 R12, [UR4+0x30] ;  /* 0x00003004ff0c7984 */ /* 0x000e220008000c00 */
[----:B------:R-:W-:-:S02]  /*1860*/  SHF.R.U32.HI R16, RZ, 0x6, R6 ;  /* 0x00000006ff107819 */ /* 0x000fc40000011606 */
[----:B------:R-:W-:Y:S02]  /*1870*/  LOP3.LUT R4, R4, 0x70007, RZ, 0xc0, !PT ;  /* 0x0007000704047812 */ /* 0x000fe400078ec0ff */
[----:B------:R-:W-:Y:S02]  /*1880*/  LOP3.LUT R36, R17, 0x380038, RZ, 0xc0, !PT ;  /* 0x0038003811247812 */ /* 0x000fe400078ec0ff */
[----:B------:R-:W-:Y:S02]  /*1890*/  LOP3.LUT R45, R45, 0x64006400, RZ, 0xfc, !PT ;  /* 0x640064002d2d7812 */ /* 0x000fe400078efcff */
[----:B------:R-:W-:Y:S02]  /*18a0*/  SHF.R.U32.HI R41, RZ, 0xd, R6 ;  /* 0x0000000dff297819 */ /* 0x000fe40000011606 */
[----:B------:R-:W-:Y:S01]  /*18b0*/  LOP3.LUT R6, R6, 0x70007, RZ, 0xc0, !PT ;  /* 0x0007000706067812 */ /* 0x000fe200078ec0ff */
[----:B------:R-:W-:Y:S01]  /*18c0*/  HFMA2 R40, R45, R22.H1_H1, -132, -132 ;  /* 0xd820d8202d287431 */ /* 0x000fe20000060016 */
[----:B------:R-:W-:-:S02]  /*18d0*/  LOP3.LUT R18, R16, 0x380038, RZ, 0xc0, !PT ;  /* 0x0038003810127812 */ /* 0x000fc400078ec0ff */
[----:B------:R-:W-:Y:S02]  /*18e0*/  LOP3.LUT R4, R4, 0x64006400, RZ, 0xfc, !PT ;  /* 0x6400640004047812 */ /* 0x000fe400078efcff */
[----:B------:R-:W-:Y:S02]  /*18f0*/  LOP3.LUT R49, R36, 0x64006400, RZ, 0xfc, !PT ;  /* 0x6400640024317812 */ /* 0x000fe400078efcff */
[--C-:B------:R-:W-:Y:S01]  /*1900*/  SHF.R.U32.HI R8, RZ, 0xd, R7.reuse ;  /* 0x0000000dff087819 */ /* 0x100fe20000011607 */
[----:B------:R-:W-:Y:S01]  /*1910*/  HADD2 R4, R4, -1028, -1028 ;  /* 0xe404e40404047430 */ /* 0x000fe20000000000 */
[----:B------:R-:W-:Y:S01]  /*1920*/  LOP3.LUT R6, R6, 0x64006400, RZ, 0xfc, !PT ;  /* 0x6400640006067812 */ /* 0x000fe200078efcff */
[-C--:B------:R-:W-:Y:S01]  /*1930*/  HFMA2 R36, R49, R22.reuse.H1_H1, -132, -132 ;  /* 0xd820d82031247431 */ /* 0x080fe20000060016 */
[----:B------:R-:W-:Y:S02]  /*1940*/  LOP3.LUT R45, R18, 0x64006400, RZ, 0xfc, !PT ;  /* 0x64006400122d7812 */ /* 0x000fe400078efcff */
[----:B------:R-:W-:Y:S01]  /*1950*/  LOP3.LUT R51, R51, 0x64006400, RZ, 0xfc, !PT ;  /* 0x6400640033337812 */ /* 0x000fe200078efcff */
[----:B------:R-:W-:Y:S01]  /*1960*/  HADD2 R32, R6, -1028, -1028 ;  /* 0xe404e40406207430 */ /* 0x000fe20000000000 */
[----:B------:R-:W-:Y:S01]  /*1970*/  LOP3.LUT R29, R29, 0x40004, R8, 0xf8, !PT ;  /* 0x000400041d1d7812 */ /* 0x000fe200078ef808 */
[-C--:B------:R-:W-:Y:S01]  /*1980*/  HFMA2 R18, R45, R22.reuse.H1_H1, -132, -132 ;  /* 0xd820d8202d127431 */ /* 0x080fe20000060016 */
[----:B------:R-:W-:Y:S01]  /*1990*/  LOP3.LUT R49, R17, 0x1c001c0, RZ, 0xc0, !PT ;  /* 0x01c001c011317812 */ /* 0x000fe200078ec0ff */
[----:B------:R-:W-:Y:S01]  /*19a0*/  HFMA2 R44, R51, R22.H1_H1, -132, -132 ;  /* 0xd820d820332c7431 */ /* 0x000fe20000060016 */
[----:B------:R-:W-:Y:S01]  /*19b0*/  LOP3.LUT R8, R5, 0x70007, RZ, 0xc0, !PT ;  /* 0x0007000705087812 */ /* 0x000fe200078ec0ff */
[----:B------:R-:W-:Y:S01]  /*19c0*/  HFMA2.MMA R5, R43, R9, R50 ;  /* 0x000000092b057235 */ /* 0x000fe20000000032 */
[----:B------:R-:W-:Y:S01]  /*19d0*/  LOP3.LUT R17, R17, 0x70007, RZ, 0xc0, !PT ;  /* 0x0007000711117812 */ /* 0x000fe200078ec0ff */
[----:B------:R-:W-:Y:S01]  /*19e0*/  HFMA2.MMA R6, R4, R10, R37 ;  /* 0x0000000a04067235 */ /* 0x000fe20000000025 */
[----:B------:R-:W-:-:S02]  /*19f0*/  SHF.R.U32.HI R33, RZ, 0x6, R7 ;  /* 0x00000006ff217819 */ /* 0x000fc40000011607 */
[C---:B------:R-:W-:Y:S01]  /*1a00*/  LOP3.LUT R45, R16.reuse, 0x1c001c0, RZ, 0xc0, !PT ;  /* 0x01c001c0102d7812 */ /* 0x040fe200078ec0ff */
[----:B------:R-:W-:Y:S01]  /*1a10*/  HFMA2.MMA R5, R32, R10, R5 ;  /* 0x0000000a20057235 */ /* 0x000fe20000000005 */
[----:B------:R-:W-:Y:S01]  /*1a20*/  LOP3.LUT R16, R16, 0x70007, RZ, 0xc0, !PT ;  /* 0x0007000710107812 */ /* 0x000fe200078ec0ff */
[-C--:B------:R-:W-:Y:S01]  /*1a30*/  HFMA2.MMA R6, R44, R11.reuse, R6 ;  /* 0x0000000b2c067235 */ /* 0x080fe20000000006 */
[----:B------:R-:W-:Y:S02]  /*1a40*/  LOP3.LUT R17, R17, 0x64006400, RZ, 0xfc, !PT ;  /* 0x6400640011117812 */ /* 0x000fe400078efcff */
[----:B------:R-:W-:Y:S01]  /*1a50*/  LOP3.LUT R34, R33, 0x380038, RZ, 0xc0, !PT ;  /* 0x0038003821227812 */ /* 0x000fe200078ec0ff */
[----:B------:R-:W-:Y:S01]  /*1a60*/  HFMA2.MMA R5, R40, R11, R5 ;  /* 0x0000000b28057235 */ /* 0x000fe20000000005 */
[----:B------:R-:W-:Y:S01]  /*1a70*/  LOP3.LUT R16, R16, 0x64006400, RZ, 0xfc, !PT ;  /* 0x6400640010107812 */ /* 0x000fe200078efcff */
[----:B------:R-:W-:Y:S01]  /*1a80*/  HADD2 R17, R17, -1028, -1028 ;  /* 0xe404e40411117430 */ /* 0x000fe20000000000 */
[----:B------:R-:W-:-:S02]  /*1a90*/  LOP3.LUT R7, R7, 0x70007, RZ, 0xc0, !PT ;  /* 0x0007000707077812 */ /* 0x000fc400078ec0ff */
[----:B------:R-:W-:Y:S01]  /*1aa0*/  LOP3.LUT R8, R8, 0x64006400, RZ, 0xfc, !PT ;  /* 0x6400640008087812 */ /* 0x000fe200078efcff */
[----:B------:R-:W-:Y:S01]  /*1ab0*/  HADD2 R16, R16, -1028, -1028 ;  /* 0xe404e40410107430 */ /* 0x000fe20000000000 */
[----:B------:R-:W-:Y:S01]  /*1ac0*/  LOP3.LUT R51, R34, 0x64006400, RZ, 0xfc, !PT ;  /* 0x6400640022337812 */ /* 0x000fe200078efcff */
[-C--:B------:R-:W-:Y:S01]  /*1ad0*/  HFMA2 R34, R47, R22.reuse.H1_H1, -132, -132 ;  /* 0xd820d8202f227431 */ /* 0x080fe20000060016 */
[----:B------:R-:W-:Y:S01]  /*1ae0*/  LOP3.LUT R47, R19, 0x1c001c0, RZ, 0xc0, !PT ;  /* 0x01c001c0132f7812 */ /* 0x000fe200078ec0ff */
[----:B------:R-:W-:Y:S01]  /*1af0*/  HADD2 R8, R8, -1028, -1028 ;  /* 0xe404e40408087430 */ /* 0x000fe20000000000 */
[----:B------:R-:W-:Y:S01]  /*1b00*/  LOP3.LUT R7, R7, 0x64006400, RZ, 0xfc, !PT ;  /* 0x6400640007077812 */ /* 0x000fe200078efcff */
[----:B------:R-:W-:Y:S01]  /*1b10*/  HFMA2 R46, R51, R22.H1_H1, -132, -132 ;  /* 0xd820d820332e7431 */ /* 0x000fe20000060016 */
[----:B------:R-:W-:Y:S01]  /*1b20*/  LOP3.LUT R19, R19, 0x70007, RZ, 0xc0, !PT ;  /* 0x0007000713137812 */ /* 0x000fe200078ec0ff */
[-C--:B0-----:R-:W-:Y:S01]  /*1b30*/  HFMA2.MMA R6, R17, R12.reuse, R6 ;  /* 0x0000000c11067235 */ /* 0x081fe20000000006 */
[----:B------:R-:W-:Y:S01]  /*1b40*/  LOP3.LUT R49, R49, 0x64006400, RZ, 0xfc, !PT ;  /* 0x6400640031317812 */ /* 0x000fe200078efcff */
[----:B------:R-:W-:Y:S01]  /*1b50*/  HADD2 R48, R7, -1028, -1028 ;  /* 0xe404e40407307430 */ /* 0x000fe20000000000 */
[C---:B------:R-:W-:Y:S01]  /*1b60*/  LOP3.LUT R51, R33.reuse, 0x1c001c0, RZ, 0xc0, !PT ;  /* 0x01c001c021337812 */ /* 0x040fe200078ec0ff */
[-C--:B------:R-:W-:Y:S01]  /*1b70*/  HFMA2 R35, R8, R10.reuse, R35 ;  /* 0x0000000a08237231 */ /* 0x080fe20000000023 */
[----:B------:R-:W-:Y:S01]  /*1b80*/  LOP3.LUT R33, R33, 0x70007, RZ, 0xc0, !PT ;  /* 0x0007000721217812 */ /* 0x000fe200078ec0ff */
[----:B------:R-:W-:Y:S01]  /*1b90*/  HFMA2.MMA R9, R16, R12, R5 ;  /* 0x0000000c10097235 */ /* 0x000fe20000000005 */
[----:B------:R-:W-:Y:S01]  /*1ba0*/  LOP3.LUT R19, R19, 0x64006400, RZ, 0xfc, !PT ;  /* 0x6400640013137812 */ /* 0x000fe200078efcff */
[----:B------:R-:W-:Y:S01]  /*1bb0*/  HFMA2 R49, R49, R21.H1_H1, -20, -20 ;  /* 0xcd00cd0031317431 */ /* 0x000fe20000060015 */
[----:B------:R-:W-:Y:S01]  /*1bc0*/  LOP3.LUT R31, R31, 0x40004, R52, 0xf8, !PT ;  /* 0x000400041f1f7812 */ /* 0x000fe200078ef834 */
[-C--:B------:R-:W-:Y:S01]  /*1bd0*/  HFMA2.MMA R7, R36, R13.reuse, R6 ;  /* 0x0000000d24077235 */ /* 0x080fe20000000006 */
[----:B------:R-:W-:Y:S01]  /*1be0*/  LOP3.LUT R45, R45, 0x64006400, RZ, 0xfc, !PT ;  /* 0x640064002d2d7812 */ /* 0x000fe200078efcff */
[----:B------:R-:W-:Y:S01]  /*1bf0*/  HFMA2 R39, R48, R10, R39 ;  /* 0x0000000a30277231 */ /* 0x000fe20000000027 */
[----:B------:R-:W-:Y:S01]  /*1c00*/  LOP3.LUT R28, R28, 0x40004, R41, 0xf8, !PT ;  /* 0x000400041c1c7812 */ /* 0x000fe200078ef829 */
[----:B------:R-:W-:Y:S01]  /*1c10*/  HFMA2 R35, R42, R11, R35 ;  /* 0x0000000b2a237231 */ /* 0x000fe20000000023 */
[----:B------:R-:W-:Y:S01]  /*1c20*/  LOP3.LUT R33, R33, 0x64006400, RZ, 0xfc, !PT ;  /* 0x6400640021217812 */ /* 0x000fe200078efcff */
[----:B------:R-:W-:Y:S01]  /*1c30*/  HADD2 R4, R19, -1028, -1028 ;  /* 0xe404e40413047430 */ /* 0x000fe20000000000 */
[----:B------:R-:W-:Y:S01]  /*1c40*/  LOP3.LUT R31, R31, 0x64006400, RZ, 0xfc, !PT ;  /* 0x640064001f1f7812 */ /* 0x000fe200078efcff */
[----:B------:R-:W-:Y:S01]  /*1c50*/  HFMA2 R45, R45, R21.H1_H1, -20, -20 ;  /* 0xcd00cd002d2d7431 */ /* 0x000fe20000060015 */
[----:B------:R-:W-:Y:S01]  /*1c60*/  HFMA2.MMA R9, R18, R13, R9 ;  /* 0x0000000d12097235 */ /* 0x000fe20000000009 */
[----:B------:R-:W-:Y:S01]  /*1c70*/  LOP3.LUT R28, R28, 0x64006400, RZ, 0xfc, !PT ;  /* 0x640064001c1c7812 */ /* 0x000fe200078efcff */
[----:B------:R-:W-:Y:S01]  /*1c80*/  HFMA2 R39, R38, R11, R39 ;  /* 0x0000000b26277231 */ /* 0x000fe20000000027 */
[----:B------:R-:W-:Y:S01]  /*1c90*/  LOP3.LUT R47, R47, 0x64006400, RZ, 0xfc, !PT ;  /* 0x640064002f2f7812 */ /* 0x000fe200078efcff */
[----:B------:R-:W-:Y:S01]  /*1ca0*/  HADD2 R8, R33, -1028, -1028 ;  /* 0xe404e40421087430 */ /* 0x000fe20000000000 */
[-C--:B------:R-:W-:Y:S01]  /*1cb0*/  HFMA2.MMA R7, R49, R14.reuse, R7 ;  /* 0x0000000e31077235 */ /* 0x080fe20000000007 */
[-C--:B------:R-:W-:Y:S01]  /*1cc0*/  HFMA2 R17, R4, R12.reuse, R35 ;  /* 0x0000000c04117231 */ /* 0x080fe20000000023 */
[----:B------:R-:W-:Y:S01]  /*1cd0*/  LOP3.LUT R51, R51, 0x64006400, RZ, 0xfc, !PT ;  /* 0x6400640033337812 */ /* 0x000fe200078efcff */
[----:B------:R-:W-:Y:S01]  /*1ce0*/  HADD2 R4, R31, -1028, -1028 ;  /* 0xe404e4041f047430 */ /* 0x000fe20000000000 */
[----:B------:R-:W-:Y:S01]  /*1cf0*/  HFMA2.MMA R9, R45, R14, R9 ;  /* 0x0000000e2d097235 */ /* 0x000fe20000000009 */
[----:B------:R-:W-:Y:S01]  /*1d00*/  HFMA2 R39, R8, R12, R39 ;  /* 0x0000000c08277231 */ /* 0x000fe20000000027 */
[----:B------:R-:W-:Y:S01]  /*1d10*/  LOP3.LUT R30, R30, 0x64006400, RZ, 0xfc, !PT ;  /* 0x640064001e1e7812 */ /* 0x000fe200078efcff */
[----:B------:R-:W-:Y:S01]  /*1d20*/  HADD2 R28, R28, -1028, -1028 ;  /* 0xe404e4041c1c7430 */ /* 0x000fe20000000000 */
[----:B------:R-:W-:Y:S01]  /*1d30*/  LOP3.LUT R29, R29, 0x64006400, RZ, 0xfc, !PT ;  /* 0x640064001d1d7812 */ /* 0x000fe200078efcff */
[----:B------:R-:W-:Y:S01]  /*1d40*/  HFMA2 R47, R47, R21.H1_H1, -20, -20 ;  /* 0xcd00cd002f2f7431 */ /* 0x000fe20000060015 */
[----:B------:R-:W-:Y:S01]  /*1d50*/  HFMA2.MMA R7, R4, R15, R7 ;  /* 0x0000000f04077235 */ /* 0x000fe20000000007 */
[----:B------:R-:W-:-:S02]  /*1d60*/  HFMA2 R17, R34, R13, R17 ;  /* 0x0000000d22117231 */ /* 0x000fc40000000011 */
[----:B------:R-:W-:Y:S01]  /*1d70*/  HFMA2 R51, R51, R21.H1_H1, -20, -20 ;  /* 0xcd00cd0033337431 */ /* 0x000fe20000060015 */
[----:B------:R-:W-:Y:S01]  /*1d80*/  HFMA2.MMA R9, R28, R15, R9 ;  /* 0x0000000f1c097235 */ /* 0x000fe20000000009 */
[----:B------:R-:W-:Y:S01]  /*1d90*/  HFMA2 R39, R46, R13, R39 ;  /* 0x0000000d2e277231 */ /* 0x000fe20000000027 */
[----:B------:R-:W-:Y:S01]  /*1da0*/  PRMT R21, R21, 0x5410, R22 ;  /* 0x0000541015157816 */ /* 0x000fe20000000016 */
[-C--:B------:R-:W-:Y:S02]  /*1db0*/  HFMA2 R17, R47, R14.reuse, R17 ;  /* 0x0000000e2f117231 */ /* 0x080fe40000000011 */
        /* <DEDUP_REMOVED lines=13> */
.L_x_3220:
[----:B------:R-:W-:Y:S01]  /*1e90*/  ISETP.LT.AND P2, PT, R25, R20, PT ;  /* 0x000000141900720c */ /* 0x000fe20003f41270 */
[----:B------:R-:W-:Y:S01]  /*1ea0*/  UIADD3 UR4, UR4, 0x40, URZ ;  /* 0x0000004004047890 */ /* 0x000fe2000fffe03f */
[----:B-----5:R-:W-:Y:S02]  /*1eb0*/  IMAD.MOV.U32 R16, RZ, RZ, R2 ;  /* 0x000000ffff107224 */ /* 0x020fe400078e0002 */
[----:B------:R-:W-:-:S09]  /*1ec0*/  IMAD.MOV.U32 R17, RZ, RZ, R3 ;  /* 0x000000ffff117224 */ /* 0x000fd200078e0003 */
[----:B------:R-:W-:Y:S05]  /*1ed0*/  @!P1 BRA P2, `(.L_x_3221) ;  /* 0xffffebf000009947 */ /* 0x000fea000103ffff */
.L_x_3219:
        /* <DEDUP_REMOVED lines=19> */
.L_x_3225:
[----:B------:R-:W0:Y:S02]  /*2010*/  LDS R4, [R0] ;  /* 0x0000000000047984 */ /* 0x000e240000000800 */
[----:B0-----:R-:W-:-:S06]  /*2020*/  HADD2 R5, R4, R27 ;  /* 0x0000001b04057230 */ /* 0x001fcc0000000000 */
[----:B------:R-:W0:Y:S02]  /*2030*/  ATOMS.CAST.SPIN R5, [R0], R4, R5 ;  /* 0x000000040005738d */ /* 0x000e240001800005 */
[----:B0-----:R-:W-:-:S13]  /*2040*/  ISETP.EQ.U32.AND P0, PT, R5, 0x1, PT ;  /* 0x000000010500780c */ /* 0x001fda0003f02070 */
[----:B------:R-:W-:Y:S05]  /*2050*/  @!P0 BRA `(.L_x_3225) ;  /* 0xffffffb000008947 */ /* 0x000fea000383ffff */
[----:B------:R-:W-:Y:S05]  /*2060*/  BRA `(.L_x_3223) ;  /* 0x0000003000007947 */ /* 0x000fea0003800000 */
.L_x_3224:
[----:B------:R-:W2:Y:S02]  /*2070*/  LD.E R0, [R2.64] ;  /* 0x0000000602007980 */ /* 0x000ea4000c101900 */
[----:B--2---:R-:W-:-:S05]  /*2080*/  IMAD.IADD R5, R27, 0x1, R0 ;  /* 0x000000011b057824 */ /* 0x004fca00078e0200 */
[----:B------:R0:W-:Y:S02]  /*2090*/  ST.E [R2.64], R5 ;  /* 0x0000000502007985 */ /* 0x0001e4000c101906 */
.L_x_3223:
[----:B------:R-:W-:Y:S05]  /*20a0*/  BSYNC B0 ;  /* 0x0000000000007941 */ /* 0x000fea0003800000 */
.L_x_3222:
[----:B------:R-:W2:Y:S02]  /*20b0*/  ATOM.E.ADD.F16x2.RN.STRONG.GPU P0, RZ, [R2.64+0x4], R7 ;  /* 0x0000040702ff798a */ /* 0x000ea4000810e9c6 */
[----:B--2---:R-:W-:Y:S05]  /*20c0*/  @P0 EXIT ;  /* 0x000000000000094d */ /* 0x004fea0003800000 */
[----:B------:R-:W1:Y:S02]  /*20d0*/  QSPC.E.S P0, RZ, [R2+0x4] ;  /* 0x0000040002ff73aa */ /* 0x000e640000000500 */
[----:B-1----:R-:W-:Y:S05]  /*20e0*/  @!P0 BRA `(.L_x_3226) ;  /* 0x0000008000008947 */ /* 0x002fea0003800000 */
[----:B0-----:R-:W-:-:S04]  /*20f0*/  IADD3 R2, R2, 0x4, RZ ;  /* 0x0000000402027810 */ /* 0x001fc80007ffe0ff */
[----:B------:R-:W-:-:S05]  /*2100*/  LOP3.LUT R2, R2, 0xffffff, RZ, 0xc0, !PT ;  /* 0x00ffffff02027812 */ /* 0x000fca00078ec0ff */
.L_x_3227:
[----:B------:R-:W0:Y:S02]  /*2110*/  LDS R4, [R2] ;  /* 0x0000000002047984 */ /* 0x000e240000000800 */
[----:B0-----:R-:W-:-:S10]  /*2120*/  HFMA2.MMA R5, R4, 1, 1, R7 ;  /* 0x3c003c0004057835 */ /* 0x001fd40000000007 */
[----:B------:R-:W0:Y:S02]  /*2130*/  ATOMS.CAST.SPIN R5, [R2], R4, R5 ;  /* 0x000000040205738d */ /* 0x000e240001800005 */
[----:B0-----:R-:W-:-:S13]  /*2140*/  ISETP.EQ.U32.AND P0, PT, R5, 0x1, PT ;  /* 0x000000010500780c */ /* 0x001fda0003f02070 */
[----:B------:R-:W-:Y:S05]  /*2150*/  @!P0 BRA `(.L_x_3227) ;  /* 0xffffffb000008947 */ /* 0x000fea000383ffff */
[----:B------:R-:W-:Y:S05]  /*2160*/  EXIT ;  /* 0x000000000000794d */ /* 0x000fea0003800000 */
.L_x_3226:
[----:B------:R-:W2:Y:S02]  /*2170*/  LD.E R0, [R2.64+0x4] ;  /* 0x0000040602007980 */ /* 0x000ea4000c101900 */
[----:B0-2---:R-:W-:-:S05]  /*2180*/  IMAD.IADD R5, R7, 0x1, R0 ;  /* 0x0000000107057824 */ /* 0x005fca00078e0200 */
[----:B------:R-:W-:Y:S01]  /*2190*/  ST.E [R2.64+0x4], R5 ;  /* 0x0000040502007985 */ /* 0x000fe2000c101906 */
[----:B------:R-:W-:Y:S05]  /*21a0*/  EXIT ;  /* 0x000000000000794d */ /* 0x000fea0003800000 */
.L_x_3228:
        /* <DEDUP_REMOVED lines=13> */
.L_x_3337:


//--------------------- .text._Z23gemm_half_q_half_kernelILi1ELi6ELb1ELb1ELi32EEvPK6__halfPKjS4_S2_PS0_iiiiPKtS7_iiiiiibS2_i --------------------------
	.section	.text._Z23gemm_half_q_half_kernelILi1ELi6ELb1ELb1ELi32EEvPK6__halfPKjS4_S2_PS0_iiiiPKtS7_iiiiiibS2_i,"ax",@progbits
	.sectioninfo	@"SHI_REGISTERS=56"
	.align	128
        .global         _Z23gemm_half_q_half_kernelILi1ELi6ELb1ELb1ELi32EEvPK6__halfPKjS4_S2_PS0_iiiiPKtS7_iiiiiibS2_i
        .type           _Z23gemm_half_q_half_kernelILi1ELi6ELb1ELb1ELi32EEvPK6__halfPKjS4_S2_PS0_iiiiPKtS7_iiiiiibS2_i,@function
        .size           _Z23gemm_half_q_half_kernelILi1ELi6ELb1ELb1ELi32EEvPK6__halfPKjS4_S2_PS0_iiiiPKtS7_iiiiiibS2_i,(.L_x_3338 - _Z23gemm_half_q_half_kernelILi1ELi6ELb1ELb1ELi32EEvPK6__halfPKjS4_S2_PS0_iiiiPKtS7_iiiiiibS2_i)
        .other          _Z23gemm_half_q_half_kernelILi1ELi6ELb1ELb1ELi32EEvPK6__halfPKjS4_S2_PS0_iiiiPKtS7_iiiiiibS2_i,@"STO_CUDA_ENTRY STV_DEFAULT"
_Z23gemm_half_q_half_kernelILi1ELi6ELb1ELb1ELi32EEvPK6__halfPKjS4_S2_PS0_iiiiPKtS7_iiiiiibS2_i:
.text._Z23gemm_half_q_half_kernelILi1ELi6ELb1ELb1ELi32EEvPK6__halfPKjS4_S2_PS0_iiiiPKtS7_iiiiiibS2_i:
        /* <DEDUP_REMOVED lines=45> */
.L_x_3230:
[----:B------:R-:W-:Y:S05]  /*02d0*/  BSYNC B0 ;  /* 0x0000000000007941 */ /* 0x000fea0003800000 */
.L_x_3229:
        /* <DEDUP_REMOVED lines=55> */
[----:B------:R-:W-:Y:S01]  /*0650*/  @!P0 IMAD.MOV.U32 R9, RZ, RZ, 0x2 ;  /* 0x00000002ff098424 */ /* 0x000fe200078e00ff */
[----:B------:R-:W-:Y:S01]  /*0660*/  IADD3 R2, R8, R2, R7 ;  /* 0x0000000208027210 */ /* 0x000fe20007ffe007 */
[----:B------:R-:W-:-:S04]  /*0670*/  @!P0 IMAD R8, R5, c[0x0][0x18c], R6 ;  /* 0x0000630005088a24 */ /* 0x000fc800078e0206 */
        /* <DEDUP_REMOVED lines=13> */
[----:B------:R-:W-:-:S03]  /*0750*/  IMAD.SHL.U32 R10, R6, 0x4, RZ ;  /* 0x00000004060a7824 */ /* 0x000fc600078e00ff */
[----:B------:R-:W-:Y:S01]  /*0760*/  LEA.HI R11, R7, R6, RZ, 0x3 ;  /* 0x00000006070b7211 */ /* 0x000fe200078f18ff */
[----:B------:R-:W-:Y:S01]  /*0770*/  IMAD.MOV.U32 R6, RZ, RZ, RZ ;  /* 0x000000ffff067224 */ /* 0x000fe200078e00ff */
[----:B------:R-:W-:Y:S01]  /*0780*/  LOP3.LUT R12, R10, 0x10, RZ, 0xc0, !PT ;  /* 0x000000100a0c7812 */ /* 0x000fe200078ec0ff */
[----:B------:R-:W-:Y:S01]  /*0790*/  IMAD.MOV.U32 R7, RZ, RZ, R15 ;  /* 0x000000ffff077224 */ /* 0x000fe200078e000f */
[----:B------:R-:W-:Y:S02]  /*07a0*/  SHF.R.S32.HI R14, RZ, 0x3, R11 ;  /* 0x00000003ff0e7819 */ /* 0x000fe4000001140b */
.L_x_3232:
        /* <DEDUP_REMOVED lines=41> */
.L_x_3231:
[----:B0-----:R-:W-:Y:S01]  /*0a40*/  UMOV UR4, URZ ;  /* 0x0000003f00047c82 */ /* 0x001fe20008000000 */
[----:B------:R-:W-:Y:S02]  /*0a50*/  LEA.HI.X R13, R13, c[0x0][0x16c], R4, 0x2, P4 ;  /* 0x00005b000d0d7a11 */ /* 0x000fe400020f1404 */
[----:B------:R-:W-:Y:S02]  /*0a60*/  PRMT R27, RZ, 0x5410, RZ ;  /* 0x00005410ff1b7816 */ /* 0x000fe400000000ff */
[----:B------:R-:W-:Y:S01]  /*0a70*/  PRMT R26, RZ, 0x5410, RZ ;  /* 0x00005410ff1a7816 */ /* 0x000fe200000000ff */
[----:B------:R-:W-:Y:S05]  /*0a80*/  @P2 BRA `(.L_x_3233) ;  /* 0x0000147000002947 */ /* 0x000fea0003800000 */
[----:B------:R-:W-:Y:S01]  /*0a90*/  PRMT R3, R0, 0x9910, RZ ;  /* 0x0000991000037816 */ /* 0x000fe200000000ff */
[----:B------:R-:W-:Y:S01]  /*0aa0*/  UMOV UR4, URZ ;  /* 0x0000003f00047c82 */ /* 0x000fe20008000000 */
[----:B------:R-:W-:-:S02]  /*0ab0*/  PRMT R26, RZ, 0x5410, RZ ;  /* 0x00005410ff1a7816 */ /* 0x000fc400000000ff */
[----:B------:R-:W-:Y:S02]  /*0ac0*/  ISETP.EQ.OR P2, PT, R3, RZ, !P1 ;  /* 0x000000ff0300720c */ /* 0x000fe40004f42670 */
[----:B------:R-:W-:Y:S02]  /*0ad0*/  PRMT R27, RZ, 0x5410, RZ ;  /* 0x00005410ff1b7816 */ /* 0x000fe400000000ff */
.L_x_3235:
[----:B------:R-:W-:Y:S02]  /*0ae0*/  IMAD.MOV.U32 R3, RZ, RZ, 0x4 ;  /* 0x00000004ff037424 */ /* 0x000fe400078e00ff */
[----:B------:R-:W-:-:S04]  /*0af0*/  IMAD.MOV.U32 R12, RZ, RZ, R2 ;  /* 0x000000ffff0c7224 */ /* 0x000fc800078e0002 */
[C---:B------:R-:W-:Y:S01]  /*0b00*/  IMAD.WIDE R4, R3.reuse, c[0x0][0x18c], R12 ;  /* 0x0000630003047a25 */ /* 0x040fe200078e020c */
[----:B-----5:R0:W5:Y:S04]  /*0b10*/  LDG.E.128.CONSTANT R16, [R12.64] ;  /* 0x000000060c107981 */ /* 0x020168000c1e9d00 */
        /* <DEDUP_REMOVED lines=313> */
.L_x_3234:
[----:B------:R-:W-:Y:S01]  /*1eb0*/  ISETP.LT.AND P3, PT, R25, R20, PT ;  /* 0x000000141900720c */ /* 0x000fe20003f61270 */
[----:B------:R-:W-:Y:S01]  /*1ec0*/  UIADD3 UR4, UR4, 0x40, URZ ;  /* 0x0000004004047890 */ /* 0x000fe2000fffe03f */
[----:B0-----:R-:W-:Y:S02]  /*1ed0*/  IMAD.MOV.U32 R13, RZ, RZ, R3 ;  /* 0x000000ffff0d7224 */ /* 0x001fe400078e0003 */
[----:B------:R-:W-:-:S09]  /*1ee0*/  IMAD.MOV.U32 R15, RZ, RZ, R25 ;  /* 0x000000ffff0f7224 */ /* 0x000fd200078e0019 */
[----:B------:R-:W-:Y:S05]  /*1ef0*/  @!P0 BRA P3, `(.L_x_3235) ;  /* 0xffffebe000008947 */ /* 0x000fea000183ffff */
.L_x_3233:
[----:B------:R-:W-:-:S04]  /*1f00*/  ISETP.GE.AND P0, PT, R15, R20, PT ;  /* 0x000000140f00720c */ /* 0x000fc80003f06270 */
[----:B------:R-:W-:-:S13]  /*1f10*/  ISETP.GE.OR P0, PT, R15, c[0x0][0x1bc], P0 ;  /* 0x00006f000f007a0c */ /* 0x000fda0000706670 */
[----:B------:R-:W-:Y:S05]  /*1f20*/  @P0 BRA `(.L_x_3236) ;  /* 0x00000a3000000947 */ /* 0x000fea0003800000 */
[----:B-----5:R-:W-:Y:S01]  /*1f30*/  IMAD.MOV.U32 R17, RZ, RZ, c[0x0][0x18c] ;  /* 0x00006300ff117624 */ /* 0x020fe200078e00ff */
[----:B------:R-:W-:-:S04]  /*1f40*/  PRMT R3, R0, 0x9910, RZ ;  /* 0x0000991000037816 */ /* 0x000fc800000000ff */
[----:B------:R-:W-:Y:S02]  /*1f50*/  SHF.R.S32.HI R12, RZ, 0x1f, R17 ;  /* 0x0000001fff0c7819 */ /* 0x000fe40000011411 */
[----:B------:R-:W-:Y:S02]  /*1f60*/  ISETP.EQ.OR P3, PT, R3, RZ, !P1 ;  /* 0x000000ff0300720c */ /* 0x000fe40004f62670 */
[----:B------:R-:W-:-:S04]  /*1f70*/  SHF.L.U64.HI R12, R17, 0x2, R12 ;  /* 0x00000002110c7819 */ /* 0x000fc8000001020c */
.L_x_3238:
[----:B------:R-:W-:-:S04]  /*1f80*/  IADD3 R15, R15, 0x10, RZ ;  /* 0x000000100f0f7810 */ /* 0x000fc80007ffe0ff */
[C---:B------:R-:W-:Y:S02]  /*1f90*/  ISETP.GE.AND P0, PT, R15.reuse, c[0x0][0x1bc], PT ;  /* 0x00006f000f007a0c */ /* 0x040fe40003f06270 */
[----:B------:R-:W-:Y:S01]  /*1fa0*/  ISETP.LT.AND P4, PT, R15, R20, PT ;  /* 0x000000140f00720c */ /* 0x000fe20003f81270 */
[----:B------:R-:W-:Y:S06]  /*1fb0*/  @P3 BRA `(.L_x_3237) ;  /* 0x0000096000003947 */ /* 0x000fec0003800000 */
[----:B------:R-:W-:-:S05]  /*1fc0*/  IMAD.MOV.U32 R3, RZ, RZ, R13 ;  /* 0x000000ffff037224 */ /* 0x000fca00078e000d */
[----:B------:R0:W2:Y:S01]  /*1fd0*/  LDG.E.128.CONSTANT R4, [R2.64] ;  /* 0x0000000602047981 */ /* 0x0000a2000c1e9d00 */
[----:B------:R-:W-:Y:S01]  /*1fe0*/  IMAD.MOV.U32 R8, RZ, RZ, 0x2400 ;  /* 0x00002400ff087424 */ /* 0x000fe200078e00ff */
[----:B------:R-:W-:Y:S01]  /*1ff0*/  PRMT R21, R21, 0x5410, R22 ;  /* 0x0000541015157816 */ /* 0x000fe20000000016 */
[----:B------:R-:W-:Y:S01]  /*2000*/  IMAD.MOV.U32 R38, RZ, RZ, 0x3400 ;  /* 0x00003400ff267424 */ /* 0x000fe200078e00ff */
[----:B------:R-:W-:Y:S01]  /*2010*/  PRMT R23, R23, 0x5410, R24 ;  /* 0x0000541017177816 */ /* 0x000fe20000000018 */
[----:B------:R-:W-:Y:S01]  /*2020*/  IMAD.MOV.U32 R45, RZ, RZ, 0x2c00 ;  /* 0x00002c00ff2d7424 */ /* 0x000fe200078e00ff */
[----:B0-----:R-:W-:Y:S02]  /*2030*/  PRMT R3, R8, 0x7610, R3 ;  /* 0x0000761008037816 */ /* 0x001fe40000000003 */
[C---:B--2---:R-:W-:Y:S02]  /*2040*/  LOP3.LUT R8, R4.reuse, 0xc000c, RZ, 0xc0, !PT ;  /* 0x000c000c04087812 */ /* 0x044fe400078ec0ff */
[----:B------:R-:W-:-:S02]  /*2050*/  LOP3.LUT R39, R4, 0x300030, RZ, 0xc0, !PT ;  /* 0x0030003004277812 */ /* 0x000fc400078ec0ff */
[C---:B------:R-:W-:Y:S02]  /*2060*/  LOP3.LUT R9, R4.reuse, 0x30003, RZ, 0xc0, !PT ;  /* 0x0003000304097812 */ /* 0x040fe400078ec0ff */
[----:B------:R-:W-:Y:S02]  /*2070*/  LOP3.LUT R14, R4, 0xc000c0, RZ, 0xc0, !PT ;  /* 0x00c000c0040e7812 */ /* 0x000fe400078ec0ff */
[----:B------:R-:W-:Y:S02]  /*2080*/  SHF.R.U32.HI R16, RZ, 0x8, R4 ;  /* 0x00000008ff107819 */ /* 0x000fe40000011604 */
[C---:B------:R-:W-:Y:S02]  /*2090*/  LOP3.LUT R10, R5.reuse, 0xc000c, RZ, 0xc0, !PT ;  /* 0x000c000c050a7812 */ /* 0x040fe400078ec0ff */
[C---:B------:R-:W-:Y:S02]  /*20a0*/  LOP3.LUT R11, R5.reuse, 0x30003, RZ, 0xc0, !PT ;  /* 0x00030003050b7812 */ /* 0x040fe400078ec0ff */
[----:B------:R-:W-:-:S02]  /*20b0*/  LOP3.LUT R33, R5, 0x300030, RZ, 0xc0, !PT ;  /* 0x0030003005217812 */ /* 0x000fc400078ec0ff */
[----:B------:R-:W-:Y:S02]  /*20c0*/  LOP3.LUT R18, R5, 0xc000c0, RZ, 0xc0, !PT ;  /* 0x00c000c005127812 */ /* 0x000fe400078ec0ff */
[----:B------:R-:W-:Y:S02]  /*20d0*/  SHF.R.U32.HI R28, RZ, 0x8, R5 ;  /* 0x00000008ff1c7819 */ /* 0x000fe40000011605 */
[C---:B------:R-:W-:Y:S02]  /*20e0*/  LOP3.LUT R32, R6.reuse, 0xc000c, RZ, 0xc0, !PT ;  /* 0x000c000c06207812 */ /* 0x040fe400078ec0ff */
[C---:B------:R-:W-:Y:S02]  /*20f0*/  LOP3.LUT R37, R6.reuse, 0x300030, RZ, 0xc0, !PT ;  /* 0x0030003006257812 */ /* 0x040fe400078ec0ff */
[----:B------:R-:W-:Y:S02]  /*2100*/  LOP3.LUT R25, R6, 0xc000c0, RZ, 0xc0, !PT ;  /* 0x00c000c006197812 */ /* 0x000fe400078ec0ff */
[----:B------:R-:W-:-:S02]  /*2110*/  SHF.R.U32.HI R19, RZ, 0x8, R6 ;  /* 0x00000008ff137819 */ /* 0x000fc40000011606 */
[----:B------:R-:W-:Y:S02]  /*2120*/  LOP3.LUT R44, R6, 0x30003, RZ, 0xc0, !PT ;  /* 0x00030003062c7812 */ /* 0x000fe400078ec0ff */
[C---:B------:R-:W-:Y:S02]  /*2130*/  LOP3.LUT R34, R7.reuse, 0xc000c, RZ, 0xc0, !PT ;  /* 0x000c000c07227812 */ /* 0x040fe400078ec0ff */
[C---:B------:R-:W-:Y:S02]  /*2140*/  LOP3.LUT R31, R7.reuse, 0x300030, RZ, 0xc0, !PT ;  /* 0x00300030071f7812 */ /* 0x040fe400078ec0ff */
[C---:B------:R-:W-:Y:S02]  /*2150*/  LOP3.LUT R29, R7.reuse, 0xc000c0, RZ, 0xc0, !PT ;  /* 0x00c000c0071d7812 */ /* 0x040fe400078ec0ff */
[----:B------:R-:W-:Y:S02]  /*2160*/  SHF.R.U32.HI R30, RZ, 0x8, R7 ;  /* 0x00000008ff1e7819 */ /* 0x000fe40000011607 */
[----:B------:R-:W-:-:S02]  /*2170*/  LOP3.LUT R35, R7, 0x30003, RZ, 0xc0, !PT ;  /* 0x0003000307237812 */ /* 0x000fc400078ec0ff */
[----:B------:R-:W0:Y:S01]  /*2180*/  LDS.128 R4, [UR4] ;  /* 0x00000004ff047984 */ /* 0x000e220008000c00 */
        /* <DEDUP_REMOVED lines=30> */
[----:B0-----:R-:W-:Y:S01]  /*2370*/  HFMA2 R46, R49, R4, RZ.H0_H0 ;  /* 0x00000004312e7231 */ /* 0x001fe200000400ff */
        /* <DEDUP_REMOVED lines=22> */
[-C--:B------:R-:W-:Y:S01]  /*24e0*/  HFMA2.MMA R9, R9, R4.reuse, RZ ;  /* 0x0000000409097235 */ /* 0x080fe200000000ff */
[----:B------:R-:W-:Y:S01]  /*24f0*/  LOP3.LUT R52, R18, 0x64006400, RZ, 0xfc, !PT ;  /* 0x6400640012347812 */ /* 0x000fe200078efcff */
[----:B------:R-:W-:Y:S01]  /*2500*/  HFMA2 R50, R50, R3.H0_H0, -18, -18 ;  /* 0xcc80cc8032327431 */ /* 0x000fe20000040003 */
[----:B------:R-:W-:Y:S01]  /*2510*/  HFMA2.MMA R44, R47, R4, RZ ;  /* 0x000000042f2c7235 */ /* 0x000fe200000000ff */
[----:B------:R-:W-:Y:S01]  /*2520*/  HFMA2 R11, R11, R4, RZ.H0_H0 ;  /* 0x000000040b0b7231 */ /* 0x000fe200000400ff */
[----:B------:R-:W-:Y:S01]  /*2530*/  LOP3.LUT R29, R28, 0xc000c0, RZ, 0xc0, !PT ;  /* 0x00c000c01c1d7812 */ /* 0x000fe200078ec0ff */
[-C--:B------:R-:W-:Y:S01]  /*2540*/  HFMA2.MMA R42, R42, R5.reuse, R9 ;  /* 0x000000052a2a7235 */ /* 0x080fe20000000009 */
[----:B------:R-:W-:Y:S01]  /*2550*/  LOP3.LUT R47, R19, 0xc000c0, RZ, 0xc0, !PT ;  /* 0x00c000c0132f7812 */ /* 0x000fe200078ec0ff */
[-C--:B------:R-:W-:Y:S01]  /*2560*/  HFMA2 R40, R40, R5.reuse, R11 ;  /* 0x0000000528287231 */ /* 0x080fe2000000000b */
[----:B------:R-:W-:Y:S01]  /*2570*/  HFMA2.MMA R4, R10, R5, R44 ;  /* 0x000000050a047235 */ /* 0x000fe2000000002c */
[----:B------:R-:W-:Y:S01]  /*2580*/  HFMA2 R5, R8, R5, R46 ;  /* 0x0000000508057231 */ /* 0x000fe2000000002e */
[----:B------:R-:W-:Y:S01]  /*2590*/  LOP3.LUT R18, R30, 0xc000c0, RZ, 0xc0, !PT ;  /* 0x00c000c01e127812 */ /* 0x000fe200078ec0ff */
[----:B------:R-:W0:Y:S01]  /*25a0*/  LDS.128 R8, [UR4+0x10] ;  /* 0x00001004ff087984 */ /* 0x000e220008000c00 */
[----:B------:R-:W-:Y:S01]  /*25b0*/  LOP3.LUT R46, R25, 0x64006400, RZ, 0xfc, !PT ;  /* 0x64006400192e7812 */ /* 0x000fe200078efcff */
[-C--:B------:R-:W-:Y:S01]  /*25c0*/  HFMA2 R25, R48, R3.reuse.H0_H0, -18, -18 ;  /* 0xcc80cc8030197431 */ /* 0x080fe20000040003 */
[----:B------:R-:W-:Y:S01]  /*25d0*/  LOP3.LUT R16, R16, 0x30003, RZ, 0xc0, !PT ;  /* 0x0003000310107812 */ /* 0x000fe200078ec0ff */
[-C--:B------:R-:W-:Y:S01]  /*25e0*/  HFMA2.MMA R42, R31, R6.reuse, R42 ;  /* 0x000000061f2a7235 */ /* 0x080fe2000000002a */
[----:B------:R-:W-:Y:S01]  /*25f0*/  LOP3.LUT R44, R29, 0x64006400, RZ, 0xfc, !PT ;  /* 0x640064001d2c7812 */ /* 0x000fe200078efcff */
[----:B------:R-:W-:Y:S01]  /*2600*/  HFMA2.MMA R35, R35, R6, R4 ;  /* 0x0000000623237235 */ /* 0x000fe20000000004 */
        /* <DEDUP_REMOVED lines=12> */
[-C--:B------:R-:W-:Y:S01]  /*26d0*/  HFMA2.MMA R4, R50, R7.reuse, R42 ;  /* 0x0000000732047235 */ /* 0x080fe2000000002a */
[----:B------:R-:W-:Y:S01]  /*26e0*/  HADD2 R3, R16, -1026, -1026 ;  /* 0xe402e40210037430 */ /* 0x000fe20000000000 */
[----:B------:R-:W-:Y:S01]  /*26f0*/  LOP3.LUT R30, R30, 0x64006400, RZ, 0xfc, !PT ;  /* 0x640064001e1e7812 */ /* 0x000fe200078efcff */
[-C--:B------:R-:W-:Y:S01]  /*2700*/  HFMA2 R40, R33, R6.reuse, R40 ;  /* 0x0000000621287231 */ /* 0x080fe20000000028 */
[----:B------:R-:W-:Y:S01]  /*2710*/  HFMA2.MMA R25, R25, R7, R35 ;  /* 0x0000000719197235 */ /* 0x000fe20000000023 */
[----:B------:R-:W-:Y:S01]  /*2720*/  HFMA2 R5, R37, R6, R5 ;  /* 0x0000000625057231 */ /* 0x000fe20000000005 */
[----:B------:R-:W-:Y:S01]  /*2730*/  LOP3.LUT R28, R28, 0x30003, RZ, 0xc0, !PT ;  /* 0x000300031c1c7812 */ /* 0x000fe200078ec0ff */
[----:B------:R-:W-:-:S02]  /*2740*/  HADD2 R6, R19, -1026, -1026 ;  /* 0xe402e40213067430 */ /* 0x000fc40000000000 */
[-C--:B------:R-:W-:Y:S01]  /*2750*/  HFMA2 R5, R14, R7.reuse, R5 ;  /* 0x000000070e057231 */ /* 0x080fe20000000005 */
[----:B------:R-:W-:Y:S01]  /*2760*/  LOP3.LUT R28, R28, 0x64006400, RZ, 0xfc, !PT ;  /* 0x640064001c1c7812 */ /* 0x000fe200078efcff */
[----:B------:R-:W-:Y:S02]  /*2770*/  HADD2 R30, R30, -1026, -1026 ;  /* 0xe402e4021e1e7430 */ /* 0x000fe40000000000 */
[----:B------:R-:W-:Y:S02]  /*2780*/  HFMA2 R52, R52, R7, R40 ;  /* 0x0000000734347231 */ /* 0x000fe40000000028 */
[----:B------:R-:W-:Y:S01]  /*2790*/  HADD2 R7, R28, -1026, -1026 ;  /* 0xe402e4021c077430 */ /* 0x000fe20000000000 */
[-C--:B0-----:R-:W-:Y:S01]  /*27a0*/  HFMA2.MMA R16, R3, R8.reuse, R4 ;  /* 0x0000000803107235 */ /* 0x081fe20000000004 */
[-C--:B------:R-:W-:Y:S01]  /*27b0*/  HFMA2 R19, R30, R8.reuse, R5 ;  /* 0x000000081e137231 */ /* 0x080fe20000000005 */
        /* <DEDUP_REMOVED lines=22> */
.L_x_3237:
[----:B------:R-:W-:Y:S01]  /*2920*/  LEA R2, P2, R17, R2, 0x2 ;  /* 0x0000000211027211 */ /* 0x000fe200078410ff */
[----:B------:R-:W-:-:S04]  /*2930*/  UIADD3 UR4, UR4, 0x20, URZ ;  /* 0x0000002004047890 */ /* 0x000fc8000fffe03f */
[----:B------:R-:W-:Y:S01]  /*2940*/  IMAD.X R13, R13, 0x1, R12, P2 ;  /* 0x000000010d0d7824 */ /* 0x000fe200010e060c */
[----:B------:R-:W-:Y:S05]  /*2950*/  @!P0 BRA P4, `(.L_x_3238) ;  /* 0xfffff62000008947 */ /* 0x000fea000203ffff */
.L_x_3236:
        /* <DEDUP_REMOVED lines=17> */
.L_x_3242:
[----:B------:R-:W0:Y:S02]  /*2a70*/  LDS R4, [R0] ;  /* 0x0000000000047984 */ /* 0x000e240000000800 */
[----:B0-----:R-:W-:-:S06]  /*2a80*/  HADD2 R5, R4, R27 ;  /* 0x0000001b04057230 */ /* 0x001fcc0000000000 */
[----:B------:R-:W0:Y:S02]  /*2a90*/  ATOMS.CAST.SPIN R5, [R0], R4, R5 ;  /* 0x000000040005738d */ /* 0x000e240001800005 */
[----:B0-----:R-:W-:-:S13]  /*2aa0*/  ISETP.EQ.U32.AND P0, PT, R5, 0x1, PT ;  /* 0x000000010500780c */ /* 0x001fda0003f02070 */
[----:B------:R-:W-:Y:S05]  /*2ab0*/  @!P0 BRA `(.L_x_3242) ;  /* 0xffffffb000008947 */ /* 0x000fea000383ffff */
[----:B------:R-:W-:Y:S05]  /*2ac0*/  BRA `(.L_x_3240) ;  /* 0x0000003000007947 */ /* 0x000fea0003800000 */
.L_x_3241:
[----:B------:R-:W2:Y:S02]  /*2ad0*/  LD.E R0, [R2.64] ;  /* 0x0000000602007980 */ /* 0x000ea4000c101900 */
[----:B--2---:R-:W-:-:S05]  /*2ae0*/  IMAD.IADD R5, R27, 0x1, R0 ;  /* 0x000000011b057824 */ /* 0x004fca00078e0200 */
[----:B------:R0:W-:Y:S02]  /*2af0*/  ST.E [R2.64], R5 ;  /* 0x0000000502007985 */ /* 0x0001e4000c101906 */
.L_x_3240:
[----:B------:R-:W-:Y:S05]  /*2b00*/  BSYNC B0 ;  /* 0x0000000000007941 */ /* 0x000fea0003800000 */
.L_x_3239:
[----:B------:R-:W2:Y:S02]  /*2b10*/  ATOM.E.ADD.F16x2.RN.STRONG.GPU P0, RZ, [R2.64+0x4], R7 ;  /* 0x0000040702ff798a */ /* 0x000ea4000810e9c6 */
[----:B--2---:R-:W-:Y:S05]  /*2b20*/  @P0 EXIT ;  /* 0x000000000000094d */ /* 0x004fea0003800000 */
[----:B------:R-:W1:Y:S02]  /*2b30*/  QSPC.E.S P0, RZ, [R2+0x4] ;  /* 0x0000040002ff73aa */ /* 0x000e640000000500 */
[----:B-1----:R-:W-:Y:S05]  /*2b40*/  @!P0 BRA `(.L_x_3243) ;  /* 0x0000008000008947 */ /* 0x002fea0003800000 */
[----:B0-----:R-:W-:-:S04]  /*2b50*/  IADD3 R2, R2, 0x4, RZ ;  /* 0x0000000402027810 */ /* 0x001fc80007ffe0ff */
[----:B------:R-:W-:-:S05]  /*2b60*/  LOP3.LUT R2, R2, 0xffffff, RZ, 0xc0, !PT ;  /* 0x00ffffff02027812 */ /* 0x000fca00078ec0ff */
.L_x_3244:
[----:B------:R-:W0:Y:S02]  /*2b70*/  LDS R4, [R2] ;  /* 0x0000000002047984 */ /* 0x000e240000000800 */
[----:B0-----:R-:W-:-:S10]  /*2b80*/  HFMA2.MMA R5, R4, 1, 1, R7 ;  /* 0x3c003c0004057835 */ /* 0x001fd40000000007 */
[----:B------:R-:W0:Y:S02]  /*2b90*/  ATOMS.CAST.SPIN R5, [R2], R4, R5 ;  /* 0x000000040205738d */ /* 0x000e240001800005 */
[----:B0-----:R-:W-:-:S13]  /*2ba0*/  ISETP.EQ.U32.AND P0, PT, R5, 0x1, PT ;  /* 0x000000010500780c */ /* 0x001fda0003f02070 */
[----:B------:R-:W-:Y:S05]  /*2bb0*/  @!P0 BRA `(.L_x_3244) ;  /* 0xffffffb000008947 */ /* 0x000fea000383ffff */
[----:B------:R-:W-:Y:S05]  /*2bc0*/  EXIT ;  /* 0x000000000000794d */ /* 0x000fea0003800000 */
.L_x_3243:
[----:B------:R-:W2:Y:S02]  /*2bd0*/  LD.E R0, [R2.64+0x4] ;  /* 0x0000040602007980 */ /* 0x000ea4000c101900 */
[----:B0-2---:R-:W-:-:S05]  /*2be0*/  IMAD.IADD R5, R7, 0x1, R0 ;  /* 0x0000000107057824 */ /* 0x005fca00078e0200 */
[----:B------:R-:W-:Y:S01]  /*2bf0*/  ST.E [R2.64+0x4], R5 ;  /* 0x0000040502007985 */ /* 0x000fe2000c101906 */
[----:B------:R-:W-:Y:S05]  /*2c00*/  EXIT ;  /* 0x000000000000794d */ /* 0x000fea0003800000 */
.L_x_3245:
        /* <DEDUP_REMOVED lines=15> */
.L_x_3338:


//--------------------- .text._Z23gemm_half_q_half_kernelILi1ELi2ELb1ELb1ELi32EEvPK6__halfPKjS4_S2_PS0_iiiiPKtS7_iiiiiibS2_i --------------------------
	.section	.text._Z23gemm_half_q_half_kernelILi1ELi2ELb1ELb1ELi32EEvPK6__halfPKjS4_S2_PS0_iiiiPKtS7_iiiiiibS2_i,"ax",@progbits
	.sectioninfo	@"SHI_REGISTERS=40"
	.align	128
        .global         _Z23gemm_half_q_half_kernelILi1ELi2ELb1ELb1ELi32EEvPK6__halfPKjS4_S2_PS0_iiiiPKtS7_iiiiiibS2_i
        .type           _Z23gemm_half_q_half_kernelILi1ELi2ELb1ELb1ELi32EEvPK6__halfPKjS4_S2_PS0_iiiiPKtS7_iiiiiibS2_i,@function
        .size           _Z23gemm_half_q_half_kernelILi1ELi2ELb1ELb1ELi32EEvPK6__halfPKjS4_S2_PS0_iiiiPKtS7_iiiiiibS2_i,(.L_x_3339 - _Z23gemm_half_q_half_kernelILi1ELi2ELb1ELb1ELi32EEvPK6__halfPKjS4_S2_PS0_iiiiPKtS7_iiiiiibS2_i)
        .other          _Z23gemm_half_q_half_kernelILi1ELi2ELb1ELb1ELi32EEvPK6__halfPKjS4_S2_PS0_iiiiPKtS7_iiiiiibS2_i,@"STO_CUDA_ENTRY STV_DEFAULT"
_Z23gemm_half_q_half_kernelILi1ELi2ELb1ELb1ELi32EEvPK6__halfPKjS4_S2_PS0_iiiiPKtS7_iiiiiibS2_i:
.text._Z23gemm_half_q_half_kernelILi1ELi2ELb1ELb1ELi32EEvPK6__halfPKjS4_S2_PS0_iiiiPKtS7_iiiiiibS2_i:
        /* <DEDUP_REMOVED lines=8> */
[----:B------:R-:W2:Y:S04]  /*0080*/  @P1 LDG.E.U16 R16, [R4.64] ;  /* 0x0000000604101981 */ /* 0x000ea8000c1e1500 */
[----:B------:R-:W0:Y:S01]  /*0090*/  S2R R0, SR_CTAID.X ;  /* 0x0000000000007919 */ /* 0x000e220000002500 */
[----:B--2---:R-:W-:-:S13]  /*00a0*/  ISETP.EQ.OR P0, PT, R16, RZ, !P1 ;  /* 0x000000ff1000720c */ /* 0x004fda0004f02670 */
[----:B------:R-:W-:Y:S05]  /*00b0*/  @P0 EXIT ;  /* 0x000000000000094d */ /* 0x000fea0003800000 */
[----:B0-----:R-:W0:Y:S01]  /*00c0*/  S2R R2, SR_CTAID.Z ;  /* 0x0000000000027919 */ /* 0x001e220000002700 */
[----:B------:R-:W-:Y:S03]  /*00d0*/  BSSY B0, `(.L_x_3246) ;  /* 0x0000020000007945 */ /* 0x000fe60003800000 */
[----:B------:R-:W1:Y:S01]  /*00e0*/  S2R R11, SR_TID.X ;  /* 0x00000000000b7919 */ /* 0x000e620000002100 */
[----:B0-----:R-:W-:-:S04]  /*00f0*/  IMAD.SHL.U32 R24, R2, 0x20, RZ ;  /* 0x0000002002187824 */ /* 0x001fc800078e00ff */
[C-C-:B-1----:R-:W-:Y:S01]  /*0100*/  IMAD.IADD R7, R24.reuse, 0x1, R11.reuse ;  /* 0x0000000118077824 */ /* 0x142fe200078e020b */
[----:B------:R-:W-:Y:S01]  /*0110*/  IADD3 R17, R24, 0x20, RZ ;  /* 0x0000002018117810 */ /* 0x000fe20007ffe0ff */
[----:B------:R-:W-:-:S03]  /*0120*/  IMAD R0, R0, 0x20, R11 ;  /* 0x0000002000007824 */ /* 0x000fc600078e020b */
        /* <DEDUP_REMOVED lines=26> */
.L_x_3247:
[----:B------:R-:W-:Y:S05]  /*02d0*/  BSYNC B0 ;  /* 0x0000000000007941 */ /* 0x000fea0003800000 */
.L_x_3246:
        /* <DEDUP_REMOVED lines=11> */
[----:B------:R-:W-:Y:S02]  /*0390*/  @P6 IADD3 R4, R4, -c[0x0][0x1ac], RZ ;  /* 0x80006b0004046a10 */ /* 0x000fe40007ffe0ff */
[----:B------:R-:W-:Y:S02]  /*03a0*/  SHF.R.S32.HI R9, RZ, 0x1f, R6 ;  /* 0x0000001fff097819 */ /* 0x000fe40000011406 */
[----:B-1----:R-:W-:-:S02]  /*03b0*/  ISETP.NE.AND P0, PT, R5, RZ, PT ;  /* 0x000000ff0500720c */ /* 0x002fc40003f05270 */
[----:B------:R-:W-:Y:S02]  /*03c0*/  @P3 SHF.R.S32.HI R5, RZ, 0x1f, R0 ;  /* 0x0000001fff053819 */ /* 0x000fe40000011400 */
[----:B------:R-:W-:Y:S02]  /*03d0*/  @P6 SHF.R.S32.HI R7, RZ, 0x1f, R4 ;  /* 0x0000001fff076819 */ /* 0x000fe40000011404 */
[----:B------:R-:W-:Y:S02]  /*03e0*/  @P3 LEA.HI R5, R5, R0, RZ, 0x5 ;  /* 0x0000000005053211 */ /* 0x000fe400078f28ff */
[----:B------:R-:W-:Y:S02]  /*03f0*/  @P5 IMNMX R0, R24, c[0x0][0x1b4], PT ;  /* 0x00006d0018005a17 */ /* 0x000fe40003800200 */
[----:B------:R-:W-:Y:S02]  /*0400*/  ISETP.NE.OR P0, PT, R2, RZ, !P0 ;  /* 0x000000ff0200720c */ /* 0x000fe40004705670 */
[----:B------:R-:W-:Y:S01]  /*0410*/  LEA.HI R12, R9, R6, RZ, 0x5 ;  /* 0x00000006090c7211 */ /* 0x000fe200078f28ff */
[----:B------:R-:W-:Y:S01]  /*0420*/  IMAD.MOV.U32 R6, RZ, RZ, RZ ;  /* 0x000000ffff067224 */ /* 0x000fe200078e00ff */
[----:B------:R-:W-:-:S02]  /*0430*/  @P6 LEA.HI R7, R7, R4, RZ, 0x5 ;  /* 0x0000000407076211 */ /* 0x000fc400078f28ff */
[----:B------:R-:W-:Y:S02]  /*0440*/  @P2 IMNMX R9, R24, c[0x0][0x1bc], PT ;  /* 0x00006f0018092a17 */ /* 0x000fe40003800200 */
[----:B------:R-:W-:Y:S01]  /*0450*/  @P5 IADD3 R4, R0, -c[0x0][0x1b0], RZ ;  /* 0x80006c0000045a10 */ /* 0x000fe20007ffe0ff */
[----:B------:R-:W-:Y:S01]  /*0460*/  IMAD.MOV.U32 R0, RZ, RZ, RZ ;  /* 0x000000ffff007224 */ /* 0x000fe200078e00ff */
[----:B------:R-:W-:Y:S02]  /*0470*/  ISETP.LT.OR P0, PT, R10, 0x1, P0 ;  /* 0x000000010a00780c */ /* 0x000fe40000701670 */
[----:B------:R-:W-:Y:S02]  /*0480*/  @P4 IMNMX R8, R24, c[0x0][0x1b8], PT ;  /* 0x00006e0018084a17 */ /* 0x000fe40003800200 */
[----:B------:R-:W-:Y:S02]  /*0490*/  @P2 IADD3 R10, R9, -c[0x0][0x1b8], RZ ;  /* 0x80006e00090a2a10 */ /* 0x000fe40007ffe0ff */
[----:B------:R-:W-:-:S02]  /*04a0*/  @P5 SHF.R.S32.HI R9, RZ, 0x1f, R4 ;  /* 0x0000001fff095819 */ /* 0x000fc40000011404 */
[----:B------:R-:W-:Y:S02]  /*04b0*/  @P4 IADD3 R8, R8, -c[0x0][0x1b4], RZ ;  /* 0x80006d0008084a10 */ /* 0x000fe40007ffe0ff */
[----:B------:R-:W-:Y:S02]  /*04c0*/  @P3 SHF.R.S32.HI R5, RZ, 0x5, R5 ;  /* 0x00000005ff053819 */ /* 0x000fe40000011405 */
[----:B------:R-:W-:Y:S01]  /*04d0*/  @P5 LEA.HI R4, R9, R4, RZ, 0x5 ;  /* 0x0000000409045211 */ /* 0x000fe200078f28ff */
[----:B------:R-:W-:Y:S01]  /*04e0*/  @!P0 IMAD.MOV.U32 R19, RZ, RZ, 0x2 ;  /* 0x00000002ff138424 */ /* 0x000fe200078e00ff */
[----:B------:R-:W-:Y:S01]  /*04f0*/  @P4 SHF.R.S32.HI R11, RZ, 0x1f, R8 ;  /* 0x0000001fff0b4819 */ /* 0x000fe20000011408 */
[----:B------:R-:W-:Y:S01]  /*0500*/  @P3 IMAD R6, R5, 0x6, RZ ;  /* 0x0000000605063824 */ /* 0x000fe200078e02ff */
[----:B------:R-:W-:Y:S01]  /*0510*/  @P2 SHF.R.S32.HI R13, RZ, 0x1f, R10 ;  /* 0x0000001fff0d2819 */ /* 0x000fe2000001140a */
[----:B------:R-:W-:Y:S01]  /*0520*/  IMAD.MOV.U32 R9, RZ, RZ, RZ ;  /* 0x000000ffff097224 */ /* 0x000fe200078e00ff */
[----:B------:R-:W-:Y:S01]  /*0530*/  @P5 SHF.R.S32.HI R5, RZ, 0x5, R4 ;  /* 0x00000005ff055819 */ /* 0x000fe20000011404 */
[----:B------:R-:W-:Y:S01]  /*0540*/  @!P0 IMAD R4, R3, c[0x0][0x18c], R18 ;  /* 0x0000630003048a24 */ /* 0x000fe200078e0212 */
[----:B------:R-:W-:-:S02]  /*0550*/  ISETP.GE.AND P3, PT, R24, R17, PT ;  /* 0x000000111800720c */ /* 0x000fc40003f66270 */
[----:B------:R-:W-:Y:S01]  /*0560*/  @P6 SHF.R.S32.HI R7, RZ, 0x5, R7 ;  /* 0x00000005ff076819 */ /* 0x000fe20000011407 */
[----:B------:R-:W-:Y:S01]  /*0570*/  @P5 IMAD.SHL.U32 R9, R5, 0x4, RZ ;  /* 0x0000000405095824 */ /* 0x000fe200078e00ff */
[----:B------:R-:W-:Y:S01]  /*0580*/  @P4 LEA.HI R11, R11, R8, RZ, 0x5 ;  /* 0x000000080b0b4211 */ /* 0x000fe200078f28ff */
[----:B------:R-:W-:Y:S01]  /*0590*/  @!P0 IMAD.WIDE R4, R4, R19, c[0x0][0x180] ;  /* 0x0000600004048625 */ /* 0x000fe200078e0213 */
[----:B------:R-:W-:Y:S02]  /*05a0*/  @P2 LEA.HI R13, R13, R10, RZ, 0x5 ;  /* 0x0000000a0d0d2211 */ /* 0x000fe400078f28ff */
[----:B------:R-:W-:Y:S01]  /*05b0*/  SHF.R.S32.HI R15, RZ, 0x5, R12 ;  /* 0x00000005ff0f7819 */ /* 0x000fe2000001140c */
[----:B------:R-:W-:Y:S01]  /*05c0*/  @P6 IMAD R0, R7, 0x5, RZ ;  /* 0x0000000507006824 */ /* 0x000fe200078e02ff */
[----:B------:R-:W-:Y:S01]  /*05d0*/  @P4 SHF.R.S32.HI R11, RZ, 0x5, R11 ;  /* 0x00000005ff0b4819 */ /* 0x000fe2000001140b */
[----:B------:R-:W-:Y:S01]  /*05e0*/  IMAD.MOV.U32 R7, RZ, RZ, RZ ;  /* 0x000000ffff077224 */ /* 0x000fe200078e00ff */
        /* <DEDUP_REMOVED lines=22> */
.L_x_3249:
        /* <DEDUP_REMOVED lines=41> */
.L_x_3248:
[----:B0-----:R-:W-:Y:S02]  /*09e0*/  PRMT R29, RZ, 0x5410, RZ ;  /* 0x00005410ff1d7816 */ /* 0x001fe400000000ff */
[----:B------:R-:W-:Y:S01]  /*09f0*/  PRMT R28, RZ, 0x5410, RZ ;  /* 0x00005410ff1c7816 */ /* 0x000fe200000000ff */
[----:B------:R-:W-:Y:S05]  /*0a00*/  @P0 BRA `(.L_x_3250) ;  /* 0x00000ab000000947 */ /* 0x000fea0003800000 */
[----:B------:R-:W-:Y:S01]  /*0a10*/  IMAD R5, R0, c[0x0][0x18c], RZ ;  /* 0x0000630000057a24 */ /* 0x000fe200078e02ff */
[----:B------:R-:W-:Y:S01]  /*0a20*/  PRMT R0, R16, 0x9910, RZ ;  /* 0x0000991010007816 */ /* 0x000fe200000000ff */
[----:B------:R-:W-:Y:S01]  /*0a30*/  IMAD.MOV.U32 R25, RZ, RZ, c[0x0][0x18c] ;  /* 0x00006300ff197624 */ /* 0x000fe200078e00ff */
[----:B------:R-:W-:Y:S01]  /*0a40*/  PRMT R28, RZ, 0x5410, RZ ;  /* 0x00005410ff1c7816 */ /* 0x000fe200000000ff */
[----:B------:R-:W-:Y:S01]  /*0a50*/  UMOV UR4, URZ ;  /* 0x0000003f00047c82 */ /* 0x000fe20008000000 */
[----:B------:R-:W-:-:S02]  /*0a60*/  SHF.R.S32.HI R7, RZ, 0x1f, R5 ;  /* 0x0000001fff077819 */ /* 0x000fc40000011405 */
[----:B------:R-:W-:Y:S02]  /*0a70*/  IADD3 R5, P0, R18, R5, RZ ;  /* 0x0000000512057210 */ /* 0x000fe40007f1e0ff */
[----:B------:R-:W-:Y:S02]  /*0a80*/  ISETP.EQ.OR P3, PT, R0, RZ, !P1 ;  /* 0x000000ff0000720c */ /* 0x000fe40004f62670 */
[----:B------:R-:W-:Y:S02]  /*0a90*/  LEA.HI.X.SX32 R2, R18, R7, 0x1, P0 ;  /* 0x0000000712027211 */ /* 0x000fe400000f0eff */
[C---:B------:R-:W-:Y:S02]  /*0aa0*/  LEA R26, P0, R5.reuse, c[0x0][0x168], 0x2 ;  /* 0x00005a00051a7a11 */ /* 0x040fe400078010ff */
[----:B------:R-:W-:Y:S02]  /*0ab0*/  SHF.R.S32.HI R0, RZ, 0x1f, R25 ;  /* 0x0000001fff007819 */ /* 0x000fe40000011419 */
[----:B------:R-:W-:-:S02]  /*0ac0*/  LEA.HI.X R27, R5, c[0x0][0x16c], R2, 0x2, P0 ;  /* 0x00005b00051b7a11 */ /* 0x000fc400000f1402 */
[----:B------:R-:W-:Y:S02]  /*0ad0*/  PRMT R29, RZ, 0x5410, RZ ;  /* 0x00005410ff1d7816 */ /* 0x000fe400000000ff */
[----:B------:R-:W-:Y:S02]  /*0ae0*/  SHF.L.U64.HI R23, R25, 0x2, R0 ;  /* 0x0000000219177819 */ /* 0x000fe40000010200 */
.L_x_3252:
[----:B------:R-:W-:-:S04]  /*0af0*/  IADD3 R24, R24, 0x10, RZ ;  /* 0x0000001018187810 */ /* 0x000fc80007ffe0ff */
[C---:B------:R-:W-:Y:S02]  /*0b00*/  ISETP.GE.AND P0, PT, R24.reuse, c[0x0][0x1bc], PT ;  /* 0x00006f0018007a0c */ /* 0x040fe40003f06270 */
[----:B------:R-:W-:Y:S01]  /*0b10*/  ISETP.LT.AND P4, PT, R24, R17, PT ;  /* 0x000000111800720c */ /* 0x000fe20003f81270 */
[----:B------:R-:W-:Y:S06]  /*0b20*/  @P3 BRA `(.L_x_3251) ;  /* 0x0000095000003947 */ /* 0x000fec0003800000 */
[----:B------:R-:W2:Y:S01]  /*0b30*/  LDG.E.128.CONSTANT R4, [R26.64] ;  /* 0x000000061a047981 */ /* 0x000ea2000c1e9d00 */
[----:B------:R-:W-:Y:S01]  /*0b40*/  IMAD.MOV.U32 R0, RZ, RZ, 0x2c00 ;  /* 0x00002c00ff007424 */ /* 0x000fe200078e00ff */
[----:B------:R-:W-:Y:S01]  /*0b50*/  PRMT R19, R19, 0x5410, R20 ;  /* 0x0000541013137816 */ /* 0x000fe20000000014 */
[----:B------:R-:W-:Y:S01]  /*0b60*/  IMAD.MOV.U32 R12, RZ, RZ, 0x2400 ;  /* 0x00002400ff0c7424 */ /* 0x000fe200078e00ff */
[----:B------:R-:W0:Y:S01]  /*0b70*/  LDS.128 R8, [UR4] ;  /* 0x00000004ff087984 */ /* 0x000e220008000c00 */
[----:B------:R-:W-:Y:S01]  /*0b80*/  IMAD.MOV.U32 R2, RZ, RZ, 0x3400 ;  /* 0x00003400ff027424 */ /* 0x000fe200078e00ff */
[----:B------:R-:W-:Y:S02]  /*0b90*/  PRMT R21, R21, 0x5410, R22 ;  /* 0x0000541015157816 */ /* 0x000fe40000000016 */
[----:B------:R-:W-:-:S02]  /*0ba0*/  PRMT R0, R12, 0x5410, R0 ;  /* 0x000054100c007816 */ /* 0x000fc40000000000 */
[C---:B--2---:R-:W-:Y:S02]  /*0bb0*/  LOP3.LUT R12, R5.reuse, 0x30003, RZ, 0xc0, !PT ;  /* 0x00030003050c7812 */ /* 0x044fe400078ec0ff */
[----:B------:R-:W-:Y:S02]  /*0bc0*/  LOP3.LUT R13, R5, 0xc000c, RZ, 0xc0, !PT ;  /* 0x000c000c050d7812 */ /* 0x000fe400078ec0ff */
[----:B------:R-:W-:Y:S02]  /*0bd0*/  LOP3.LUT R32, R6, 0x30003, RZ, 0xc0, !PT ;  /* 0x0003000306207812 */ /* 0x000fe400078ec0ff */
[----:B------:R-:W-:Y:S02]  /*0be0*/  LOP3.LUT R12, R12, 0x64006400, RZ, 0xfc, !PT ;  /* 0x640064000c0c7812 */ /* 0x000fe400078efcff */
[C---:B------:R-:W-:Y:S02]  /*0bf0*/  LOP3.LUT R33, R4.reuse, 0xc000c, RZ, 0xc0, !PT ;  /* 0x000c000c04217812 */ /* 0x040fe400078ec0ff */
[----:B------:R-:W-:Y:S01]  /*0c00*/  LOP3.LUT R14, R4, 0x30003, RZ, 0xc0, !PT ;  /* 0x00030003040e7812 */ /* 0x000fe200078ec0ff */
[----:B------:R-:W-:Y:S01]  /*0c10*/  HADD2 R35, R12, -1026, -1026 ;  /* 0xe402e4020c237430 */ /* 0x000fe20000000000 */
[----:B------:R-:W-:-:S02]  /*0c20*/  LOP3.LUT R13, R13, 0x64006400, RZ, 0xfc, !PT ;  /* 0x640064000d0d7812 */ /* 0x000fc400078efcff */
[----:B------:R-:W-:Y:S01]  /*0c30*/  LOP3.LUT R32, R32, 0x64006400, RZ, 0xfc, !PT ;  /* 0x6400640020207812 */ /* 0x000fe200078efcff */
[----:B0-----:R-:W-:Y:S01]  /*0c40*/  HFMA2 R12, R35, R8, RZ.H0_H0 ;  /* 0x00000008230c7231 */ /* 0x001fe200000400ff */
[----:B------:R-:W-:Y:S01]  /*0c50*/  LOP3.LUT R30, R7, 0x30003, RZ, 0xc0, !PT ;  /* 0x00030003071e7812 */ /* 0x000fe200078ec0ff */
[-C--:B------:R-:W-:Y:S01]  /*0c60*/  HFMA2 R13, R13, R2.reuse.H0_H0, -258, -258 ;  /* 0xdc08dc080d0d7431 */ /* 0x080fe20000040002 */
[----:B------:R-:W-:Y:S01]  /*0c70*/  LOP3.LUT R33, R33, 0x64006400, RZ, 0xfc, !PT ;  /* 0x6400640021217812 */ /* 0x000fe200078efcff */
[----:B------:R-:W-:Y:S01]  /*0c80*/  HADD2 R37, R32, -1026, -1026 ;  /* 0xe402e40220257430 */ /* 0x000fe20000000000 */
        /* <DEDUP_REMOVED lines=8> */
[----:B------:R-:W-:Y:S01]  /*0d10*/  HADD2 R32, R34, -1026, -1026 ;  /* 0xe402e40222207430 */ /* 0x000fe20000000000 */
[----:B------:R-:W-:Y:S01]  /*0d20*/  HFMA2.MMA R14, R37, R8, RZ ;  /* 0x00000008250e7235 */ /* 0x000fe200000000ff */
[----:B------:R-:W-:-:S02]  /*0d30*/  LOP3.LUT R15, R15, 0x64006400, RZ, 0xfc, !PT ;  /* 0x640064000f0f7812 */ /* 0x000fc400078efcff */
[----:B------:R-:W-:Y:S01]  /*0d40*/  LOP3.LUT R13, R4, 0x300030, RZ, 0xc0, !PT ;  /* 0x00300030040d7812 */ /* 0x000fe200078ec0ff */
[----:B------:R-:W-:Y:S01]  /*0d50*/  HFMA2.MMA R33, R33, R8, RZ ;  /* 0x0000000821217235 */ /* 0x000fe200000000ff */
[----:B------:R-:W-:Y:S01]  /*0d60*/  HFMA2 R32, R32, R8, RZ.H0_H0 ;  /* 0x0000000820207231 */ /* 0x000fe200000400ff */
[----:B------:R-:W-:Y:S01]  /*0d70*/  LOP3.LUT R37, R7, 0xc000c0, RZ, 0xc0, !PT ;  /* 0x00c000c007257812 */ /* 0x000fe200078ec0ff */
[-C--:B------:R-:W-:Y:S01]  /*0d80*/  HFMA2 R31, R31, R2.reuse.H0_H0, -258, -258 ;  /* 0xdc08dc081f1f7431 */ /* 0x080fe20000040002 */
[----:B------:R-:W-:Y:S01]  /*0d90*/  LOP3.LUT R13, R13, 0x64006400, RZ, 0xfc, !PT ;  /* 0x640064000d0d7812 */ /* 0x000fe200078efcff */
[----:B------:R-:W-:Y:S01]  /*0da0*/  HFMA2 R15, R15, R2.H0_H0, -258, -258 ;  /* 0xdc08dc080f0f7431 */ /* 0x000fe20000040002 */
[-C--:B------:R-:W-:Y:S01]  /*0db0*/  HFMA2.MMA R30, R30, R9.reuse, R33 ;  /* 0x000000091e1e7235 */ /* 0x080fe20000000021 */
[----:B------:R-:W-:Y:S02]  /*0dc0*/  LOP3.LUT R37, R37, 0x64006400, RZ, 0xfc, !PT ;  /* 0x6400640025257812 */ /* 0x000fe400078efcff */
[----:B------:R-:W-:Y:S01]  /*0dd0*/  HFMA2 R8, R15, R9, R14 ;  /* 0x000000090f087231 */ /* 0x000fe2000000000e */
[----:B------:R-:W-:Y:S01]  /*0de0*/  HFMA2.MMA R31, R31, R9, R32 ;  /* 0x000000091f1f7235 */ /* 0x000fe20000000020 */
[----:B------:R-:W-:Y:S01]  /*0df0*/  HFMA2 R13, R13, R0.H1_H1, -66, -66 ;  /* 0xd420d4200d0d7431 */ /* 0x000fe20000060000 */
[----:B------:R-:W-:-:S02]  /*0e00*/  LOP3.LUT R9, R5, 0x300030, RZ, 0xc0, !PT ;  /* 0x0030003005097812 */ /* 0x000fc400078ec0ff */
[----:B------:R-:W-:Y:S02]  /*0e10*/  LOP3.LUT R15, R6, 0x300030, RZ, 0xc0, !PT ;  /* 0x00300030060f7812 */ /* 0x000fe400078ec0ff */
[----:B------:R-:W-:Y:S01]  /*0e20*/  LOP3.LUT R14, R4, 0xc000c0, RZ, 0xc0, !PT ;  /* 0x00c000c0040e7812 */ /* 0x000fe200078ec0ff */
[-C--:B------:R-:W-:Y:S01]  /*0e30*/  HFMA2.MMA R13, R13, R10.reuse, R30 ;  /* 0x0000000a0d0d7235 */ /* 0x080fe2000000001e */
[----:B------:R-:W-:Y:S02]  /*0e40*/  LOP3.LUT R9, R9, 0x64006400, RZ, 0xfc, !PT ;  /* 0x6400640009097812 */ /* 0x000fe400078efcff */
[----:B------:R-:W-:Y:S02]  /*0e50*/  LOP3.LUT R33, R15, 0x64006400, RZ, 0xfc, !PT ;  /* 0x640064000f217812 */ /* 0x000fe400078efcff */
[----:B------:R-:W-:Y:S01]  /*0e60*/  LOP3.LUT R15, R14, 0x64006400, RZ, 0xfc, !PT ;  /* 0x640064000e0f7812 */ /* 0x000fe200078efcff */
[-C--:B------:R-:W-:Y:S01]  /*0e70*/  HFMA2 R9, R9, R0.reuse.H1_H1, -66, -66 ;  /* 0xd420d42009097431 */ /* 0x080fe20000060000 */
[----:B------:R-:W-:Y:S01]  /*0e80*/  LOP3.LUT R32, R7, 0x300030, RZ, 0xc0, !PT ;  /* 0x0030003007207812 */ /* 0x000fe200078ec0ff */
[-C--:B------:R-:W-:Y:S01]  /*0e90*/  HFMA2 R33, R33, R0.reuse.H1_H1, -66, -66 ;  /* 0xd420d42021217431 */ /* 0x080fe20000060000 */
[----:B------:R-:W-:Y:S01]  /*0ea0*/  SHF.R.U32.HI R4, RZ, 0x8, R4 ;  /* 0x00000008ff047819 */ /* 0x000fe20000011604 */
[----:B------:R-:W-:Y:S01]  /*0eb0*/  HFMA2 R14, R15, R0.H0_H0, -18, -18 ;  /* 0xcc80cc800f0e7431 */ /* 0x000fe20000040000 */
[----:B------:R-:W-:Y:S01]  /*0ec0*/  LOP3.LUT R35, R32, 0x64006400, RZ, 0xfc, !PT ;  /* 0x6400640020237812 */ /* 0x000fe200078efcff */
[----:B------:R-:W-:Y:S01]  /*0ed0*/  HFMA2 R30, R33, R10, R8 ;  /* 0x0000000a211e7231 */ /* 0x000fe20000000008 */
[----:B------:R-:W-:Y:S01]  /*0ee0*/  HFMA2.MMA R9, R9, R10, R12 ;  /* 0x0000000a09097235 */ /* 0x000fe2000000000c */
[----:B------:R-:W-:Y:S01]  /*0ef0*/  HFMA2 R8, R14, R11, R13 ;  /* 0x0000000b0e087231 */ /* 0x000fe2000000000d */
[----:B------:R-:W-:Y:S01]  /*0f00*/  LOP3.LUT R33, R5, 0xc000c0, RZ, 0xc0, !PT ;  /* 0x00c000c005217812 */ /* 0x000fe200078ec0ff */
[----:B------:R-:W0:Y:S01]  /*0f10*/  LDS.128 R12, [UR4+0x10] ;  /* 0x00001004ff0c7984 */ /* 0x000e220008000c00 */
[----:B------:R-:W-:Y:S01]  /*0f20*/  HFMA2 R32, R35, R0.H1_H1, -66, -66 ;  /* 0xd420d42023207431 */ /* 0x000fe20000060000 */
[----:B------:R-:W-:-:S02]  /*0f30*/  LOP3.LUT R35, R6, 0xc000c0, RZ, 0xc0, !PT ;  /* 0x00c000c006237812 */ /* 0x000fc400078ec0ff */
[----:B------:R-:W-:Y:S02]  /*0f40*/  LOP3.LUT R33, R33, 0x64006400, RZ, 0xfc, !PT ;  /* 0x6400640021217812 */ /* 0x000fe400078efcff */
[----:B------:R-:W-:Y:S01]  /*0f50*/  LOP3.LUT R35, R35, 0x64006400, RZ, 0xfc, !PT ;  /* 0x6400640023237812 */ /* 0x000fe200078efcff */
[----:B------:R-:W-:Y:S01]  /*0f60*/  HFMA2.MMA R31, R32, R10, R31 ;  /* 0x0000000a201f7235 */ /* 0x000fe2000000001f */
[-C--:B------:R-:W-:Y:S01]  /*0f70*/  HFMA2 R32, R37, R0.reuse.H0_H0, -18, -18 ;  /* 0xcc80cc8025207431 */ /* 0x080fe20000040000 */
[----:B------:R-:W-:Y:S01]  /*0f80*/  SHF.R.U32.HI R5, RZ, 0x8, R5 ;  /* 0x00000008ff057819 */ /* 0x000fe20000011605 */
[-C--:B------:R-:W-:Y:S01]  /*0f90*/  HFMA2 R10, R33, R0.reuse.H0_H0, -18, -18 ;  /* 0xcc80cc80210a7431 */ /* 0x080fe20000040000 */
[----:B------:R-:W-:Y:S01]  /*0fa0*/  SHF.R.U32.HI R6, RZ, 0x8, R6 ;  /* 0x00000008ff067819 */ /* 0x000fe20000011606 */
[----:B------:R-:W-:Y:S01]  /*0fb0*/  HFMA2 R35, R35, R0.H0_H0, -18, -18 ;  /* 0xcc80cc8023237431 */ /* 0x000fe20000040000 */
[----:B------:R-:W-:Y:S02]  /*0fc0*/  SHF.R.U32.HI R7, RZ, 0x8, R7 ;  /* 0x00000008ff077819 */ /* 0x000fe40000011607 */
[----:B------:R-:W-:Y:S01]  /*0fd0*/  LOP3.LUT R34, R6, 0xc000c, RZ, 0xc0, !PT ;  /* 0x000c000c06227812 */ /* 0x000fe200078ec0ff */
[-C--:B------:R-:W-:Y:S01]  /*0fe0*/  HFMA2.MMA R9, R10, R11.reuse, R9 ;  /* 0x0000000b0a097235 */ /* 0x080fe20000000009 */
[----:B------:R-:W-:Y:S01]  /*0ff0*/  HFMA2 R10, R35, R11, R30 ;  /* 0x0000000b230a7231 */ /* 0x000fe2000000001e */
[----:B------:R-:W-:Y:S01]  /*1000*/  HFMA2.MMA R11, R32, R11, R31 ;  /* 0x0000000b200b7235 */ /* 0x000fe2000000001f */
        /* <DEDUP_REMOVED lines=22> */
[-C--:B0-----:R-:W-:Y:S02]  /*1170*/  HFMA2 R9, R36, R12.reuse, R9 ;  /* 0x0000000c24097231 */ /* 0x081fe40000000009 */
[----:B------:R-:W-:Y:S01]  /*1180*/  HADD2 R36, R35, -1026, -1026 ;  /* 0xe402e40223247430 */ /* 0x000fe20000000000 */
[-C--:B------:R-:W-:Y:S01]  /*1190*/  HFMA2.MMA R8, R33, R12.reuse, R8 ;  /* 0x0000000c21087235 */ /* 0x080fe20000000008 */
[-C--:B------:R-:W-:Y:S01]  /*11a0*/  HFMA2 R9, R32, R13.reuse, R9 ;  /* 0x0000000d20097231 */ /* 0x080fe20000000009 */
[----:B------:R-:W-:Y:S01]  /*11b0*/  HFMA2.MMA R10, R31, R12, R10 ;  /* 0x0000000c1f0a7235 */ /* 0x000fe2000000000a */
[----:B------:R-:W-:Y:S01]  /*11c0*/  HFMA2 R11, R36, R12, R11 ;  /* 0x0000000c240b7231 */ /* 0x000fe2000000000b */
[----:B------:R-:W-:Y:S02]  /*11d0*/  LOP3.LUT R12, R4, 0x300030, RZ, 0xc0, !PT ;  /* 0x00300030040c7812 */ /* 0x000fe400078ec0ff */
[----:B------:R-:W-:Y:S01]  /*11e0*/  LOP3.LUT R31, R5, 0x300030, RZ, 0xc0, !PT ;  /* 0x00300030051f7812 */ /* 0x000fe200078ec0ff */
[----:B------:R-:W-:Y:S01]  /*11f0*/  HFMA2 R11, R2, R13, R11 ;  /* 0x0000000d020b7231 */ /* 0x000fe2000000000b */
[----:B------:R-:W-:Y:S01]  /*1200*/  LOP3.LUT R32, R6, 0x300030, RZ, 0xc0, !PT ;  /* 0x0030003006207812 */ /* 0x000fe200078ec0ff */
[-C--:B------:R-:W-:Y:S01]  /*1210*/  HFMA2.MMA R8, R34, R13.reuse, R8 ;  /* 0x0000000d22087235 */ /* 0x080fe20000000008 */
[----:B------:R-:W-:Y:S01]  /*1220*/  LOP3.LUT R35, R12, 0x64006400, RZ, 0xfc, !PT ;  /* 0x640064000c237812 */ /* 0x000fe200078efcff */
[----:B------:R-:W-:Y:S01]  /*1230*/  HFMA2.MMA R10, R30, R13, R10 ;  /* 0x0000000d1e0a7235 */ /* 0x000fe2000000000a */
[----:B------:R-:W-:-:S02]  /*1240*/  LOP3.LUT R31, R31, 0x64006400, RZ, 0xfc, !PT ;  /* 0x640064001f1f7812 */ /* 0x000fc400078efcff */
[----:B------:R-:W-:Y:S01]  /*1250*/  LOP3.LUT R4, R4, 0xc000c0, RZ, 0xc0, !PT ;  /* 0x00c000c004047812 */ /* 0x000fe200078ec0ff */
[-C--:B------:R-:W-:Y:S01]  /*1260*/  HFMA2 R35, R35, R0.reuse.H1_H1, -66, -66 ;  /* 0xd420d42023237431 */ /* 0x080fe20000060000 */
[----:B------:R-:W-:Y:S01]  /*1270*/  LOP3.LUT R33, R32, 0x64006400, RZ, 0xfc, !PT ;  /* 0x6400640020217812 */ /* 0x000fe200078efcff */
[-C--:B------:R-:W-:Y:S01]  /*1280*/  HFMA2 R12, R31, R0.reuse.H1_H1, -66, -66 ;  /* 0xd420d4201f0c7431 */ /* 0x080fe20000060000 */
[----:B------:R-:W-:Y:S02]  /*1290*/  LOP3.LUT R2, R5, 0xc000c0, RZ, 0xc0, !PT ;  /* 0x00c000c005027812 */ /* 0x000fe400078ec0ff */
[----:B------:R-:W-:Y:S01]  /*12a0*/  LOP3.LUT R6, R6, 0xc000c0, RZ, 0xc0, !PT ;  /* 0x00c000c006067812 */ /* 0x000fe200078ec0ff */
[----:B------:R-:W-:Y:S01]  /*12b0*/  HFMA2 R31, R33, R0.H1_H1, -66, -66 ;  /* 0xd420d420211f7431 */ /* 0x000fe20000060000 */
[----:B------:R-:W-:Y:S01]  /*12c0*/  LOP3.LUT R5, R4, 0x64006400, RZ, 0xfc, !PT ;  /* 0x6400640004057812 */ /* 0x000fe200078efcff */
[-C--:B------:R-:W-:Y:S01]  /*12d0*/  HFMA2.MMA R8, R35, R14.reuse, R8 ;  /* 0x0000000e23087235 */ /* 0x080fe20000000008 */
[C---:B------:R-:W-:Y:S01]  /*12e0*/  LOP3.LUT R34, R7.reuse, 0x300030, RZ, 0xc0, !PT ;  /* 0x0030003007227812 */ /* 0x040fe200078ec0ff */
[----:B------:R-:W-:Y:S01]  /*12f0*/  HFMA2 R9, R12, R14, R9 ;  /* 0x0000000e0c097231 */ /* 0x000fe20000000009 */
[----:B------:R-:W-:Y:S01]  /*1300*/  LOP3.LUT R13, R6, 0x64006400, RZ, 0xfc, !PT ;  /* 0x64006400060d7812 */ /* 0x000fe200078efcff */
[-C--:B------:R-:W-:Y:S01]  /*1310*/  HFMA2 R5, R5, R0.reuse.H0_H0, -18, -18 ;  /* 0xcc80cc8005057431 */ /* 0x080fe20000040000 */
[----:B------:R-:W-:Y:S01]  /*1320*/  LOP3.LUT R37, R34, 0x64006400, RZ, 0xfc, !PT ;  /* 0x6400640022257812 */ /* 0x000fe200078efcff */
[----:B------:R-:W-:Y:S01]  /*1330*/  HFMA2.MMA R10, R31, R14, R10 ;  /* 0x0000000e1f0a7235 */ /* 0x000fe2000000000a */
[----:B------:R-:W-:Y:S01]  /*1340*/  LOP3.LUT R30, R7, 0xc000c0, RZ, 0xc0, !PT ;  /* 0x00c000c0071e7812 */ /* 0x000fe200078ec0ff */
[-C--:B------:R-:W-:Y:S01]  /*1350*/  HFMA2 R13, R13, R0.reuse.H0_H0, -18, -18 ;  /* 0xcc80cc800d0d7431 */ /* 0x080fe20000040000 */
[----:B------:R-:W-:Y:S01]  /*1360*/  LOP3.LUT R7, R2, 0x64006400, RZ, 0xfc, !PT ;  /* 0x6400640002077812 */ /* 0x000fe200078efcff */
[----:B------:R-:W-:Y:S01]  /*1370*/  HFMA2.MMA R8, R5, R15, R8 ;  /* 0x0000000f05087235 */ /* 0x000fe20000000008 */
[----:B------:R-:W-:Y:S01]  /*1380*/  LOP3.LUT R35, R30, 0x64006400, RZ, 0xfc, !PT ;  /* 0x640064001e237812 */ /* 0x000fe200078efcff */
[----:B------:R-:W-:-:S02]  /*1390*/  HFMA2 R33, R37, R0.H1_H1, -66, -66 ;  /* 0xd420d42025217431 */ /* 0x000fc40000060000 */
[-C--:B------:R-:W-:Y:S01]  /*13a0*/  HFMA2 R2, R7, R0.reuse.H0_H0, -18, -18 ;  /* 0xcc80cc8007027431 */ /* 0x080fe20000040000 */
[----:B------:R-:W-:Y:S01]  /*13b0*/  HFMA2.MMA R10, R13, R15, R10 ;  /* 0x0000000f0d0a7235 */ /* 0x000fe2000000000a */
[----:B------:R-:W-:Y:S02]  /*13c0*/  HFMA2 R0, R35, R0.H0_H0, -18, -18 ;  /* 0xcc80cc8023007431 */ /* 0x000fe40000040000 */
[----:B------:R-:W-:Y:S02]  /*13d0*/  HFMA2 R11, R33, R14, R11 ;  /* 0x0000000e210b7231 */ /* 0x000fe4000000000b */
        /* <DEDUP_REMOVED lines=10> */
.L_x_3251:
[----:B------:R-:W-:Y:S01]  /*1480*/  LEA R26, P2, R25, R26, 0x2 ;  /* 0x0000001a191a7211 */ /* 0x000fe200078410ff */
[----:B------:R-:W-:-:S04]  /*1490*/  UIADD3 UR4, UR4, 0x20, URZ ;  /* 0x0000002004047890 */ /* 0x000fc8000fffe03f */
[----:B------:R-:W-:Y:S01]  /*14a0*/  IMAD.X R27, R27, 0x1, R23, P2 ;  /* 0x000000011b1b7824 */ /* 0x000fe200010e0617 */
[----:B------:R-:W-:Y:S05]  /*14b0*/  @!P0 BRA P4, `(.L_x_3252) ;  /* 0xfffff63000008947 */ /* 0x000fea000203ffff */
.L_x_3250:
[----:B------:R-:W-:Y:S05]  /*14c0*/  @!P1 EXIT ;  /* 0x000000000000994d */ /* 0x000fea0003800000 */
[----:B------:R-:W-:Y:S01]  /*14d0*/  IMAD.MOV.U32 R2, RZ, RZ, 0x2 ;  /* 0x00000002ff027424 */ /* 0x000fe200078e00ff */
[----:B------:R-:W-:Y:S01]  /*14e0*/  HMUL2 R29, R29, R16.H0_H0 ;  /* 0x200000101d1d7232 */ /* 0x000fe20000000000 */
        /* <DEDUP_REMOVED lines=9> */
.L_x_3256:
[----:B------:R-:W0:Y:S02]  /*1580*/  LDS R4, [R0] ;  /* 0x0000000000047984 */ /* 0x000e240000000800 */
[----:B0-----:R-:W-:-:S06]  /*1590*/  HADD2 R5, R4, R29 ;  /* 0x0000001d04057230 */ /* 0x001fcc0000000000 */
[----:B------:R-:W0:Y:S02]  /*15a0*/  ATOMS.CAST.SPIN R5, [R0], R4, R5 ;  /* 0x000000040005738d */ /* 0x000e240001800005 */
[----:B0-----:R-:W-:-:S13]  /*15b0*/  ISETP.EQ.U32.AND P0, PT, R5, 0x1, PT ;  /* 0x000000010500780c */ /* 0x001fda0003f02070 */
[----:B------:R-:W-:Y:S05]  /*15c0*/  @!P0 BRA `(.L_x_3256) ;  /* 0xffffffb000008947 */ /* 0x000fea000383ffff */
[----:B------:R-:W-:Y:S05]  /*15d0*/  BRA `(.L_x_3254) ;  /* 0x0000003000007947 */ /* 0x000fea0003800000 */
.L_x_3255:
[----:B------:R-:W2:Y:S02]  /*15e0*/  LD.E R0, [R2.64] ;  /* 0x0000000602007980 */ /* 0x000ea4000c101900 */
[----:B--2---:R-:W-:-:S05]  /*15f0*/  IMAD.IADD R5, R29, 0x1, R0 ;  /* 0x000000011d057824 */ /* 0x004fca00078e0200 */
[----:B------:R0:W-:Y:S02]  /*1600*/  ST.E [R2.64], R5 ;  /* 0x0000000502007985 */ /* 0x0001e4000c101906 */
.L_x_3254:
[----:B------:R-:W-:Y:S05]  /*1610*/  BSYNC B0 ;  /* 0x0000000000007941 */ /* 0x000fea0003800000 */
.L_x_3253:
[----:B------:R-:W2:Y:S02]  /*1620*/  ATOM.E.ADD.F16x2.RN.STRONG.GPU P0, RZ, [R2.64+0x4], R7 ;  /* 0x0000040702ff798a */ /* 0x000ea4000810e9c6 */
[----:B--2---:R-:W-:Y:S05]  /*1630*/  @P0 EXIT ;  /* 0x000000000000094d */ /* 0x004fea0003800000 */
[----:B------:R-:W1:Y:S02]  /*1640*/  QSPC.E.S P0, RZ, [R2+0x4] ;  /* 0x0000040002ff73aa */ /* 0x000e640000000500 */
[----:B-1----:R-:W-:Y:S05]  /*1650*/  @!P0 BRA `(.L_x_3257) ;  /* 0x0000008000008947 */ /* 0x002fea0003800000 */
[----:B0-----:R-:W-:-:S04]  /*1660*/  IADD3 R2, R2, 0x4, RZ ;  /* 0x0000000402027810 */ /* 0x001fc80007ffe0ff */
[----:B------:R-:W-:-:S05]  /*1670*/  LOP3.LUT R2, R2, 0xffffff, RZ, 0xc0, !PT ;  /* 0x00ffffff02027812 */ /* 0x000fca00078ec0ff */
.L_x_3258:
[----:B------:R-:W0:Y:S02]  /*1680*/  LDS R4, [R2] ;  /* 0x0000000002047984 */ /* 0x000e240000000800 */
[----:B0-----:R-:W-:-:S10]  /*1690*/  HFMA2.MMA R5, R4, 1, 1, R7 ;  /* 0x3c003c0004057835 */ /* 0x001fd40000000007 */
[----:B------:R-:W0:Y:S02]  /*16a0*/  ATOMS.CAST.SPIN R5, [R2], R4, R5 ;  /* 0x000000040205738d */ /* 0x000e240001800005 */
[----:B0-----:R-:W-:-:S13]  /*16b0*/  ISETP.EQ.U32.AND P0, PT, R5, 0x1, PT ;  /* 0x000000010500780c */ /* 0x001fda0003f02070 */
[----:B------:R-:W-:Y:S05]  /*16c0*/  @!P0 BRA `(.L_x_3258) ;  /* 0xffffffb000008947 */ /* 0x000fea000383ffff */
[----:B------:R-:W-:Y:S05]  /*16d0*/  EXIT ;  /* 0x000000000000794d */ /* 0x000fea0003800000 */
.L_x_3257:
[----:B------:R-:W2:Y:S02]  /*16e0*/  LD.E R0, [R2.64+0x4] ;  /* 0x0000040602007980 */ /* 0x000ea4000c101900 */
[----:B0-2---:R-:W-:-:S05]  /*16f0*/  IMAD.IADD R5, R7, 0x1, R0 ;  /* 0x0000000107057824 */ /* 0x005fca00078e0200 */
[----:B------:R-:W-:Y:S01]  /*1700*/  ST.E [R2.64+0x4], R5 ;  /* 0x0000040502007985 */ /* 0x000fe2000c101906 */
[----:B------:R-:W-:Y:S05]  /*1710*/  EXIT ;  /* 0x000000000000794d */ /* 0x000fea0003800000 */
.L_x_3259:
        /* <DEDUP_REMOVED lines=14> */
.L_x_3339:


//--------------------- .nv.shared._Z23gemm_half_q_half_kernelILi4ELi32ELb1ELb1ELi64EEvPK6__halfPKjS4_S2_PS0_iiiiPKtS7_iiiiiibS2_i --------------------------
	.section	.nv.shared._Z23gemm_half_q_half_kernelILi4ELi32ELb1ELb1ELi64EEvPK6__halfPKjS4_S2_PS0_iiiiPKtS7_iiiiiibS2_i,"aw",@nobits
	.sectionflags	@""
	.align	2
.nv.shared._Z23gemm_half_q_half_kernelILi4ELi32ELb1ELb1ELi64EEvPK6__halfPKjS4_S2_PS0_iiiiPKtS7_iiiiiibS2_i:
	.zero		512


//--------------------- .nv.global                --------------------------
	.section	.nv.global,"aw",@nobits
.nv.global:
	.type		_ZN46_INTERNAL_62e1fee1_15_unit_exl2_3a_cu_db99ab474cuda3std3__48in_placeE,@object
	.size		_ZN46_INTERNAL_62e1fee1_15_unit_exl2_3a_cu_db99ab474cuda3std3__48in_placeE,(_ZN46_INTERNAL_62e1fee1_15_unit_exl2_3a_cu_db99ab474cuda3std6ranges3__45__cpo8distanceE - _ZN46_INTERNAL_62e1fee1_15_unit_exl2_3a_cu_db99ab474cuda3std3__48in_placeE)
_ZN46_INTERNAL_62e1fee1_15_unit_exl2_3a_cu_db99ab474cuda3std3__48in_placeE:
	.zero		1
	.type		_ZN46_INTERNAL_62e1fee1_15_unit_exl2_3a_cu_db99ab474cuda3std6ranges3__45__cpo8distanceE,@object
	.size		_ZN46_INTERNAL_62e1fee1_15_unit_exl2_3a_cu_db99ab474cuda3std6ranges3__45__cpo8distanceE,(_ZN46_INTERNAL_62e1fee1_15_unit_exl2_3a_cu_db99ab474cuda3std3__45__cpo6cbeginE - _ZN46_INTERNAL_62e1fee1_15_unit_exl2_3a_cu_db99ab474cuda3std6ranges3__45__cpo8distanceE)
_ZN46_INTERNAL_62e1fee1_15_unit_exl2_3a_cu_db99ab474cuda3std6ranges3__45__cpo8distanceE:
	.zero		1
	.type		_ZN46_INTERNAL_62e1fee1_15_unit_exl2_3a_cu_db99ab474cuda3std3__45__cpo6cbeginE,@object
	.size		_ZN46_INTERNAL_62e1fee1_15_unit_exl2_3a_cu_db99ab474cuda3std3__45__cpo6cbeginE,(_ZN46_INTERNAL_62e1fee1_15_unit_exl2_3a_cu_db99ab474cuda3std6ranges3__45__cpo7advanceE - _ZN46_INTERNAL_62e1fee1_15_unit_exl2_3a_cu_db99ab474cuda3std3__45__cpo6cbeginE)
_ZN46_INTERNAL_62e1fee1_15_unit_exl2_3a_cu_db99ab474cuda3std3__45__cpo6cbeginE:
	.zero		1
	.type		_ZN46_INTERNAL_62e1fee1_15_unit_exl2_3a_cu_db99ab474cuda3std6ranges3__45__cpo7advanceE,@object
	.size		_ZN46_INTERNAL_62e1fee1_15_unit_exl2_3a_cu_db99ab474cuda3std6ranges3__45__cpo7advanceE,(_ZN46_INTERNAL_62e1fee1_15_unit_exl2_3a_cu_db99ab474cuda3std3__45__cpo7crbeginE - _ZN46_INTERNAL_62e1fee1_15_unit_exl2_3a_cu_db99ab474cuda3std6ranges3__45__cpo7advanceE)
_ZN46_INTERNAL_62e1fee1_15_unit_exl2_3a_cu_db99ab474cuda3std6ranges3__45__cpo7advanceE:
	.zero		1
	.type		_ZN46_INTERNAL_62e1fee1_15_unit_exl2_3a_cu_db99ab474cuda3std3__45__cpo7crbeginE,@object
	.size		_ZN46_INTERNAL_62e1fee1_15_unit_exl2_3a_cu_db99ab474cuda3std3__45__cpo7crbeginE,(_ZN46_INTERNAL_62e1fee1_15_unit_exl2_3a_cu_db99ab474cuda3std6ranges3__45__cpo4dataE - _ZN46_INTERNAL_62e1fee1_15_unit_exl2_3a_cu_db99ab474cuda3std3__45__cpo7crbeginE)
_ZN46_INTERNAL_62e1fee1_15_unit_exl2_3a_cu_db99ab474cuda3std3__45__cpo7crbeginE:
	.zero		1
	.type		_ZN46_INTERNAL_62e1fee1_15_unit_exl2_3a_cu_db99ab474cuda3std6ranges3__45__cpo4dataE,@object
	.size		_ZN46_INTERNAL_62e1fee1_15_unit_exl2_3a_cu_db99ab474cuda3std6ranges3__45__cpo4dataE,(_ZN46_INTERNAL_62e1fee1_15_unit_exl2_3a_cu_db99ab474cuda3std6ranges3__45__cpo5beginE - _ZN46_INTERNAL_62e1fee1_15_unit_exl2_3a_cu_db99ab474cuda3std6ranges3__45__cpo4dataE)
_ZN46_INTERNAL_62e1fee1_15_unit_exl2_3a_cu_db99ab474cuda3std6ranges3__45__cpo4dataE:
	.zero		1
	.type		_ZN46_INTERNAL_62e1fee1_15_unit_exl2_3a_cu_db99ab474cuda3std6ranges3__45__cpo5beginE,@object
	.size		_ZN46_INTERNAL_62e1fee1_15_unit_exl2_3a_cu_db99ab474cuda3std6ranges3__45__cpo5beginE,(_ZN46_INTERNAL_62e1fee1_15_unit_exl2_3a_cu_db99ab474cuda3std3__448_GLOBAL__N__62e1fee1_15_unit_exl2_3a_cu_db99ab476ignoreE - _ZN46_INTERNAL_62e1fee1_15_unit_exl2_3a_cu_db99ab474cuda3std6ranges3__45__cpo5beginE)
_ZN46_INTERNAL_62e1fee1_15_unit_exl2_3a_cu_db99ab474cuda3std6ranges3__45__cpo5beginE:
	.zero		1
	.type		_ZN46_INTERNAL_62e1fee1_15_unit_exl2_3a_cu_db99ab474cuda3std3__448_GLOBAL__N__62e1fee1_15_unit_exl2_3a_cu_db99ab476ignoreE,@object
	.size		_ZN46_INTERNAL_62e1fee1_15_unit_exl2_3a_cu_db99ab474cuda3std3__448_GLOBAL__N__62e1fee1_15_unit_exl2_3a_cu_db99ab476ignoreE,(_ZN46_INTERNAL_62e1fee1_15_unit_exl2_3a_cu_db99ab474cuda3std6ranges3__45__cpo4sizeE - _ZN46_INTERNAL_62e1fee1_15_unit_exl2_3a_cu_db99ab474cuda3std3__448_GLOBAL__N__62e1fee1_15_unit_exl2_3a_cu_db99ab476ignoreE)
_ZN46_INTERNAL_62e1fee1_15_unit_exl2_3a_cu_db99ab474cuda3std3__448_GLOBAL__N__62e1fee1_15_unit_exl2_3a_cu_db99ab476ignoreE:
	.zero		1
	.type		_ZN46_INTERNAL_62e1fee1_15_unit_exl2_3a_cu_db99ab474cuda3std6ranges3__45__cpo4sizeE,@object
	.size		_ZN46_INTERNAL_62e1fee1_15_unit_exl2_3a_cu_db99ab474cuda3std6ranges3__45__cpo4sizeE,(_ZN46_INTERNAL_62e1fee1_15_unit_exl2_3a_cu_db99ab474cuda3std3__45__cpo5beginE - _ZN46_INTERNAL_62e1fee1_15_unit_exl2_3a_cu_db99ab474cuda3std6ranges3__45__cpo4sizeE)
_ZN46_INTERNAL_62e1fee1_15_unit_exl2_3a_cu_db99ab474cuda3std6ranges3__45__cpo4sizeE:
	.zero		1
	.type		_ZN46_INTERNAL_62e1fee1_15_unit_exl2_3a_cu_db99ab474cuda3std3__45__cpo5beginE,@object
	.size		_ZN46_INTERNAL_62e1fee1_15_unit_exl2_3a_cu_db99ab474cuda3std3__45__cpo5beginE,(_ZN46_INTERNAL_62e1fee1_15_unit_exl2_3a_cu_db99ab474cuda3std6ranges3__45__cpo6cbeginE - _ZN46_INTERNAL_62e1fee1_15_unit_exl2_3a_cu_db99ab474cuda3std3__45__cpo5beginE)
_ZN46_INTERNAL_62e1fee1_15_unit_exl2_3a_cu_db99ab474cuda3std3__45__cpo5beginE:
	.zero		1
	.type		_ZN46_INTERNAL_62e1fee1_15_unit_exl2_3a_cu_db99ab474cuda3std6ranges3__45__cpo6cbeginE,@object
	.size		_ZN46_INTERNAL_62e1fee1_15_unit_exl2_3a_cu_db99ab474cuda3std6ranges3__45__cpo6cbeginE,(_ZN46_INTERNAL_62e1fee1_15_unit_exl2_3a_cu_db99ab474cuda3std3__45__cpo6rbeginE - _ZN46_INTERNAL_62e1fee1_15_unit_exl2_3a_cu_db99ab474cuda3std6ranges3__45__cpo6cbeginE)
_ZN46_INTERNAL_62e1fee1_15_unit_exl2_3a_cu_db99ab474cuda3std6ranges3__45__cpo6cbeginE:
	.zero		1
	.type		_ZN46_INTERNAL_62e1fee1_15_unit_exl2_3a_cu_db99ab474cuda3std3__45__cpo6rbeginE,@object
	.size		_ZN46_INTERNAL_62e1fee1_15_unit_exl2_3a_cu_db99ab474cuda3std3__45__cpo6rbeginE,(_ZN46_INTERNAL_62e1fee1_15_unit_exl2_3a_cu_db99ab474cuda3std6ranges3__45__cpo4nextE - _ZN46_INTERNAL_62e1fee1_15_unit_exl2_3a_cu_db99ab474cuda3std3__45__cpo6rbeginE)
_ZN46_INTERNAL_62e1fee1_15_unit_exl2_3a_cu_db99ab474cuda3std3__45__cpo6rbeginE:
	.zero		1
	.type		_ZN46_INTERNAL_62e1fee1_15_unit_exl2_3a_cu_db99ab474cuda3std6ranges3__45__cpo4nextE,@object
	.size		_ZN46_INTERNAL_62e1fee1_15_unit_exl2_3a_cu_db99ab474cuda3std6ranges3__45__cpo4nextE,(_ZN46_INTERNAL_62e1fee1_15_unit_exl2_3a_cu_db99ab474cuda3std6ranges3__45__cpo4swapE - _ZN46_INTERNAL_62e1fee1_15_unit_exl2_3a_cu_db99ab474cuda3std6ranges3__45__cpo4nextE)
_ZN46_INTERNAL_62e1fee1_15_unit_exl2_3a_cu_db99ab474cuda3std6ranges3__45__cpo4nextE:
	.zero		1
	.type		_ZN46_INTERNAL_62e1fee1_15_unit_exl2_3a_cu_db99ab474cuda3std6ranges3__45__cpo4swapE,@object
	.size		_ZN46_INTERNAL_62e1fee1_15_unit_exl2_3a_cu_db99ab474cuda3std6ranges3__45__cpo4swapE,(_ZN46_INTERNAL_62e1fee1_15_unit_exl2_3a_cu_db99ab474cuda3std3__420unreachable_sentinelE - _ZN46_INTERNAL_62e1fee1_15_unit_exl2_3a_cu_db99ab474cuda3std6ranges3__45__cpo4swapE)
_ZN46_INTERNAL_62e1fee1_15_unit_exl2_3a_cu_db99ab474cuda3std6ranges3__45__cpo4swapE:
	.zero		1
	.type		_ZN46_INTERNAL_62e1fee1_15_unit_exl2_3a_cu_db99ab474cuda3std3__420unreachable_sentinelE,@object
	.size		_ZN46_INTERNAL_62e1fee1_15_unit_exl2_3a_cu_db99ab474cuda3std3__420unreachable_sentinelE,(_ZN46_INTERNAL_62e1fee1_15_unit_exl2_3a_cu_db99ab476thrust23THRUST_300001_SM_800_NS6system6detail10sequential3seqE - _ZN46_INTERNAL_62e1fee1_15_unit_exl2_3a_cu_db99ab474cuda3std3__420unreachable_sentinelE)
_ZN46_INTERNAL_62e1fee1_15_unit_exl2_3a_cu_db99ab474cuda3std3__420unreachable_sentinelE:
	.zero		1
	.type		_ZN46_INTERNAL_62e1fee1_15_unit_exl2_3a_cu_db99ab476thrust23THRUST_300001_SM_800_NS6system6detail10sequential3seqE,@object
	.size		_ZN46_INTERNAL_62e1fee1_15_unit_exl2_3a_cu_db99ab476thrust23THRUST_300001_SM_800_NS6system6detail10sequential3seqE,(_ZN46_INTERNAL_62e1fee1_15_unit_exl2_3a_cu_db99ab474cuda3std3__45__cpo4cendE - _ZN46_INTERNAL_62e1fee1_15_unit_exl2_3a_cu_db99ab476thrust23THRUST_300001_SM_800_NS6system6detail10sequential3seqE)
_ZN46_INTERNAL_62e1fee1_15_unit_exl2_3a_cu_db99ab476thrust23THRUST_300001_SM_800_NS6system6detail10sequential3seqE:
	.zero		1
	.type		_ZN46_INTERNAL_62e1fee1_15_unit_exl2_3a_cu_db99ab474cuda3std3__45__cpo4cendE,@object
	.size		_ZN46_INTERNAL_62e1fee1_15_unit_exl2_3a_cu_db99ab474cuda3std3__45__cpo4cendE,(_ZN46_INTERNAL_62e1fee1_15_unit_exl2_3a_cu_db99ab474cuda3std6ranges3__45__cpo9iter_swapE - _ZN46_INTERNAL_62e1fee1_15_unit_exl2_3a_cu_db99ab474cuda3std3__45__cpo4cendE)
_ZN46_INTERNAL_62e1fee1_15_unit_exl2_3a_cu_db99ab474cuda3std3__45__cpo4cendE:
	.zero		1
	.type		_ZN46_INTERNAL_62e1fee1_15_unit_exl2_3a_cu_db99ab474cuda3std6ranges3__45__cpo9iter_swapE,@object
	.size		_ZN46_INTERNAL_62e1fee1_15_unit_exl2_3a_cu_db99ab474cuda3std6ranges3__45__cpo9iter_swapE,(_ZN46_INTERNAL_62e1fee1_15_unit_exl2_3a_cu_db99ab474cuda3std3__45__cpo5crendE - _ZN46_INTERNAL_62e1fee1_15_unit_exl2_3a_cu_db99ab474cuda3std6ranges3__45__cpo9iter_swapE)
_ZN46_INTERNAL_62e1fee1_15_unit_exl2_3a_cu_db99ab474cuda3std6ranges3__45__cpo9iter_swapE:
	.zero		1
	.type		_ZN46_INTERNAL_62e1fee1_15_unit_exl2_3a_cu_db99ab474cuda3std3__45__cpo5crendE,@object
	.size		_ZN46_INTERNAL_62e1fee1_15_unit_exl2_3a_cu_db99ab474cuda3std3__45__cpo5crendE,(_ZN46_INTERNAL_62e1fee1_15_unit_exl2_3a_cu_db99ab474cuda3std6ranges3__45__cpo5cdataE - _ZN46_INTERNAL_62e1fee1_15_unit_exl2_3a_cu_db99ab474cuda3std3__45__cpo5crendE)
_ZN46_INTERNAL_62e1fee1_15_unit_exl2_3a_cu_db99ab474cuda3std3__45__cpo5crendE:
	.zero		1
	.type		_ZN46_INTERNAL_62e1fee1_15_unit_exl2_3a_cu_db99ab474cuda3std6ranges3__45__cpo5cdataE,@object
	.size		_ZN46_INTERNAL_62e1fee1_15_unit_exl2_3a_cu_db99ab474cuda3std6ranges3__45__cpo5cdataE,(_ZN46_INTERNAL_62e1fee1_15_unit_exl2_3a_cu_db99ab474cuda3std6ranges3__45__cpo3endE - _ZN46_INTERNAL_62e1fee1_15_unit_exl2_3a_cu_db99ab474cuda3std6ranges3__45__cpo5cdataE)
_ZN46_INTERNAL_62e1fee1_15_unit_exl2_3a_cu_db99ab474cuda3std6ranges3__45__cpo5cdataE:
	.zero		1
	.type		_ZN46_INTERNAL_62e1fee1_15_unit_exl2_3a_cu_db99ab474cuda3std6ranges3__45__cpo3endE,@object
	.size		_ZN46_INTERNAL_62e1fee1_15_unit_exl2_3a_cu_db99ab474cuda3std6ranges3__45__cpo3endE,(_ZN46_INTERNAL_62e1fee1_15_unit_exl2_3a_cu_db99ab474cuda3std3__419piecewise_constructE - _ZN46_INTERNAL_62e1fee1_15_unit_exl2_3a_cu_db99ab474cuda3std6ranges3__45__cpo3endE)
_ZN46_INTERNAL_62e1fee1_15_unit_exl2_3a_cu_db99ab474cuda3std6ranges3__45__cpo3endE:
	.zero		1
	.type		_ZN46_INTERNAL_62e1fee1_15_unit_exl2_3a_cu_db99ab474cuda3std3__419piecewise_constructE,@object
	.size		_ZN46_INTERNAL_62e1fee1_15_unit_exl2_3a_cu_db99ab474cuda3std3__419piecewise_constructE,(_ZN46_INTERNAL_62e1fee1_15_unit_exl2_3a_cu_db99ab474cuda3std6ranges3__45__cpo5ssizeE - _ZN46_INTERNAL_62e1fee1_15_unit_exl2_3a_cu_db99ab474cuda3std3__419piecewise_constructE)
_ZN46_INTERNAL_62e1fee1_15_unit_exl2_3a_cu_db99ab474cuda3std3__419piecewise_constructE:
	.zero		1
	.type		_ZN46_INTERNAL_62e1fee1_15_unit_exl2_3a_cu_db99ab474cuda3std6ranges3__45__cpo5ssizeE,@object
	.size		_ZN46_INTERNAL_62e1fee1_15_unit_exl2_3a_cu_db99ab474cuda3std6ranges3__45__cpo5ssizeE,(_ZN46_INTERNAL_62e1fee1_15_unit_exl2_3a_cu_db99ab474cuda3std3__45__cpo3endE - _ZN46_INTERNAL_62e1fee1_15_unit_exl2_3a_cu_db99ab474cuda3std6ranges3__45__cpo5ssizeE)
_ZN46_INTERNAL_62e1fee1_15_unit_exl2_3a_cu_db99ab474cuda3std6ranges3__45__cpo5ssizeE:
	.zero		1
	.type		_ZN46_INTERNAL_62e1fee1_15_unit_exl2_3a_cu_db99ab474cuda3std3__45__cpo3endE,@object
	.size		_ZN46_INTERNAL_62e1fee1_15_unit_exl2_3a_cu_db99ab474cuda3std3__45__cpo3endE,(_ZN46_INTERNAL_62e1fee1_15_unit_exl2_3a_cu_db99ab474cuda3std6ranges3__45__cpo4cendE - _ZN46_INTERNAL_62e1fee1_15_unit_exl2_3a_cu_db99ab474cuda3std3__45__cpo3endE)
_ZN46_INTERNAL_62e1fee1_15_unit_exl2_3a_cu_db99ab474cuda3std3__45__cpo3endE:
	.zero		1
	.type		_ZN46_INTERNAL_62e1fee1_15_unit_exl2_3a_cu_db99ab474cuda3std6ranges3__45__cpo4cendE,@object
	.size		_ZN46_INTERNAL_62e1fee1_15_unit_exl2_3a_cu_db99ab474cuda3std6ranges3__45__cpo4cendE,(_ZN46_INTERNAL_62e1fee1_15_unit_exl2_3a_cu_db99ab474cuda3std3__45__cpo4rendE - _ZN46_INTERNAL_62e1fee1_15_unit_exl2_3a_cu_db99ab474cuda3std6ranges3__45__cpo4cendE)
_ZN46_INTERNAL_62e1fee1_15_unit_exl2_3a_cu_db99ab474cuda3std6ranges3__45__cpo4cendE:
	.zero		1
	.type		_ZN46_INTERNAL_62e1fee1_15_unit_exl2_3a_cu_db99ab474cuda3std3__45__cpo4rendE,@object
	.size		_ZN46_INTERNAL_62e1fee1_15_unit_exl2_3a_cu_db99ab474cuda3std3__45__cpo4rendE,(_ZN46_INTERNAL_62e1fee1_15_unit_exl2_3a_cu_db99ab474cuda3std6ranges3__45__cpo4prevE - _ZN46_INTERNAL_62e1fee1_15_unit_exl2_3a_cu_db99ab474cuda3std3__45__cpo4rendE)
_ZN46_INTERNAL_62e1fee1_15_unit_exl2_3a_cu_db99ab474cuda3std3__45__cpo4rendE:
	.zero		1
	.type		_ZN46_INTERNAL_62e1fee1_15_unit_exl2_3a_cu_db99ab474cuda3std6ranges3__45__cpo4prevE,@object
	.size		_ZN46_INTERNAL_62e1fee1_15_unit_exl2_3a_cu_db99ab474cuda3std6ranges3__45__cpo4prevE,(_ZN46_INTERNAL_62e1fee1_15_unit_exl2_3a_cu_db99ab474cuda3std6ranges3__45__cpo9iter_moveE - _ZN46_INTERNAL_62e1fee1_15_unit_exl2_3a_cu_db99ab474cuda3std6ranges3__45__cpo4prevE)
_ZN46_INTERNAL_62e1fee1_15_unit_exl2_3a_cu_db99ab474cuda3std6ranges3__45__cpo4prevE:
	.zero		1
	.type		_ZN46_INTERNAL_62e1fee1_15_unit_exl2_3a_cu_db99ab474cuda3std6ranges3__45__cpo9iter_moveE,@object
	.size		_ZN46_INTERNAL_62e1fee1_15_unit_exl2_3a_cu_db99ab474cuda3std6ranges3__45__cpo9iter_moveE,(.L_13 - _ZN46_INTERNAL_62e1fee1_15_unit_exl2_3a_cu_db99ab474cuda3std6ranges3__45__cpo9iter_moveE)
_ZN46_INTERNAL_62e1fee1_15_unit_exl2_3a_cu_db99ab474cuda3std6ranges3__45__cpo9iter_moveE:
	.zero		1
.L_13:


//--------------------- .nv.shared._Z23gemm_half_q_half_kernelILi4ELi48ELb1ELb1ELi64EEvPK6__halfPKjS4_S2_PS0_iiiiPKtS7_iiiiiibS2_i --------------------------
	.section	.nv.shared._Z23gemm_half_q_half_kernelILi4ELi48ELb1ELb1ELi64EEvPK6__halfPKjS4_S2_PS0_iiiiPKtS7_iiiiiibS2_i,"aw",@nobits
	.sectionflags	@""
	.align	2
.nv.shared._Z23gemm_half_q_half_kernelILi4ELi48ELb1ELb1ELi64EEvPK6__halfPKjS4_S2_PS0_iiiiPKtS7_iiiiiibS2_i:
	.zero		512


//--------------------- .nv.shared._Z23gemm_half_q_half_kernelILi4ELi16ELb1ELb1ELi64EEvPK6__halfPKjS4_S2_PS0_iiiiPKtS7_iiiiiibS2_i --------------------------
	.section	.nv.shared._Z23gemm_half_q_half_kernelILi4ELi16ELb1ELb1ELi64EEvPK6__halfPKjS4_S2_PS0_iiiiPKtS7_iiiiiibS2_i,"aw",@nobits
	.sectionflags	@""
	.align	2
.nv.shared._Z23gemm_half_q_half_kernelILi4ELi16ELb1ELb1ELi64EEvPK6__halfPKjS4_S2_PS0_iiiiPKtS7_iiiiiibS2_i:
	.zero		512


//--------------------- .nv.shared._Z23gemm_half_q_half_kernelILi4ELi24ELb1ELb1ELi64EEvPK6__halfPKjS4_S2_PS0_iiiiPKtS7_iiiiiibS2_i --------------------------
	.section	.nv.shared._Z23gemm_half_q_half_kernelILi4ELi24ELb1ELb1ELi64EEvPK6__halfPKjS4_S2_PS0_iiiiPKtS7_iiiiiibS2_i,"aw",@nobits
	.sectionflags	@""
	.align	2
.nv.shared._Z23gemm_half_q_half_kernelILi4ELi24ELb1ELb1ELi64EEvPK6__halfPKjS4_S2_PS0_iiiiPKtS7_iiiiiibS2_i:
	.zero		512


//--------------------- .nv.shared._Z23gemm_half_q_half_kernelILi4ELi8ELb1ELb1ELi64EEvPK6__halfPKjS4_S2_PS0_iiiiPKtS7_iiiiiibS2_i --------------------------
	.section	.nv.shared._Z23gemm_half_q_half_kernelILi4ELi8ELb1ELb1ELi64EEvPK6__halfPKjS4_S2_PS0_iiiiPKtS7_iiiiiibS2_i,"aw",@nobits
	.sectionflags	@""
	.align	2
.nv.shared._Z23gemm_half_q_half_kernelILi4ELi8ELb1ELb1ELi64EEvPK6__halfPKjS4_S2_PS0_iiiiPKtS7_iiiiiibS2_i:
	.zero		512


//--------------------- .nv.shared._Z23gemm_half_q_half_kernelILi4ELi12ELb1ELb1ELi64EEvPK6__halfPKjS4_S2_PS0_iiiiPKtS7_iiiiiibS2_i --------------------------
	.section	.nv.shared._Z23gemm_half_q_half_kernelILi4ELi12ELb1ELb1ELi64EEvPK6__halfPKjS4_S2_PS0_iiiiPKtS7_iiiiiibS2_i,"aw",@nobits
	.sectionflags	@""
	.align	2
.nv.shared._Z23gemm_half_q_half_kernelILi4ELi12ELb1ELb1ELi64EEvPK6__halfPKjS4_S2_PS0_iiiiPKtS7_iiiiiibS2_i:
	.zero		512


//--------------------- .nv.shared._Z23gemm_half_q_half_kernelILi4ELi14ELb1ELb1ELi64EEvPK6__halfPKjS4_S2_PS0_iiiiPKtS7_iiiiiibS2_i --------------------------
	.section	.nv.shared._Z23gemm_half_q_half_kernelILi4ELi14ELb1ELb1ELi64EEvPK6__halfPKjS4_S2_PS0_iiiiPKtS7_iiiiiibS2_i,"aw",@nobits
	.sectionflags	@""
	.align	2
.nv.shared._Z23gemm_half_q_half_kernelILi4ELi14ELb1ELb1ELi64EEvPK6__halfPKjS4_S2_PS0_iiiiPKtS7_iiiiiibS2_i:
	.zero		512


//--------------------- .nv.shared._Z23gemm_half_q_half_kernelILi4ELi4ELb1ELb1ELi64EEvPK6__halfPKjS4_S2_PS0_iiiiPKtS7_iiiiiibS2_i --------------------------
	.section	.nv.shared._Z23gemm_half_q_half_kernelILi4ELi4ELb1ELb1ELi64EEvPK6__halfPKjS4_S2_PS0_iiiiPKtS7_iiiiiibS2_i,"aw",@nobits
	.sectionflags	@""
	.align	2
.nv.shared._Z23gemm_half_q_half_kernelILi4ELi4ELb1ELb1ELi64EEvPK6__halfPKjS4_S2_PS0_iiiiPKtS7_iiiiiibS2_i:
	.zero		512


//--------------------- .nv.shared._Z23gemm_half_q_half_kernelILi4ELi6ELb1ELb1ELi64EEvPK6__halfPKjS4_S2_PS0_iiiiPKtS7_iiiiiibS2_i --------------------------
	.section	.nv.shared._Z23gemm_half_q_half_kernelILi4ELi6ELb1ELb1ELi64EEvPK6__halfPKjS4_S2_PS0_iiiiPKtS7_iiiiiibS2_i,"aw",@nobits
	.sectionflags	@""
	.align	2
.nv.shared._Z23gemm_half_q_half_kernelILi4ELi6ELb1ELb1ELi64EEvPK6__halfPKjS4_S2_PS0_iiiiPKtS7_iiiiiibS2_i:
	.zero		512


//--------------------- .nv.shared._Z23gemm_half_q_half_kernelILi4ELi2ELb1ELb1ELi64EEvPK6__halfPKjS4_S2_PS0_iiiiPKtS7_iiiiiibS2_i --------------------------
	.section	.nv.shared._Z23gemm_half_q_half_kernelILi4ELi2ELb1ELb1ELi64EEvPK6__halfPKjS4_S2_PS0_iiiiPKtS7_iiiiiibS2_i,"aw",@nobits
	.sectionflags	@""
	.align	2
.nv.shared._Z23gemm_half_q_half_kernelILi4ELi2ELb1ELb1ELi64EEvPK6__halfPKjS4_S2_PS0_iiiiPKtS7_iiiiiibS2_i:
	.zero		512


//--------------------- .nv.shared._Z23gemm_half_q_half_kernelILi4ELi32ELb1ELb1ELi32EEvPK6__halfPKjS4_S2_PS0_iiiiPKtS7_iiiiiibS2_i --------------------------
	.section	.nv.shared._Z23gemm_half_q_half_kernelILi4ELi32ELb1ELb1ELi32EEvPK6__halfPKjS4_S2_PS0_iiiiPKtS7_iiiiiibS2_i,"aw",@nobits
	.sectionflags	@""
	.align	2
.nv.shared._Z23gemm_half_q_half_kernelILi4ELi32ELb1ELb1ELi32EEvPK6__halfPKjS4_S2_PS0_iiiiPKtS7_iiiiiibS2_i:
	.zero		256


//--------------------- .nv.shared._Z23gemm_half_q_half_kernelILi4ELi48ELb1ELb1ELi32EEvPK6__halfPKjS4_S2_PS0_iiiiPKtS7_iiiiiibS2_i --------------------------
	.section	.nv.shared._Z23gemm_half_q_half_kernelILi4ELi48ELb1ELb1ELi32EEvPK6__halfPKjS4_S2_PS0_iiiiPKtS7_iiiiiibS2_i,"aw",@nobits
	.sectionflags	@""
	.align	2
.nv.shared._Z23gemm_half_q_half_kernelILi4ELi48ELb1ELb1ELi32EEvPK6__halfPKjS4_S2_PS0_iiiiPKtS7_iiiiiibS2_i:
	.zero		256


//--------------------- .nv.shared._Z23gemm_half_q_half_kernelILi4ELi16ELb1ELb1ELi32EEvPK6__halfPKjS4_S2_PS0_iiiiPKtS7_iiiiiibS2_i --------------------------
	.section	.nv.shared._Z23gemm_half_q_half_kernelILi4ELi16ELb1ELb1ELi32EEvPK6__halfPKjS4_S2_PS0_iiiiPKtS7_iiiiiibS2_i,"aw",@nobits
	.sectionflags	@""
	.align	2
.nv.shared._Z23gemm_half_q_half_kernelILi4ELi16ELb1ELb1ELi32EEvPK6__halfPKjS4_S2_PS0_iiiiPKtS7_iiiiiibS2_i:
	.zero		256


//--------------------- .nv.shared._Z23gemm_half_q_half_kernelILi4ELi24ELb1ELb1ELi32EEvPK6__halfPKjS4_S2_PS0_iiiiPKtS7_iiiiiibS2_i --------------------------
	.section	.nv.shared._Z23gemm_half_q_half_kernelILi4ELi24ELb1ELb1ELi32EEvPK6__halfPKjS4_S2_PS0_iiiiPKtS7_iiiiiibS2_i,"aw",@nobits
	.sectionflags	@""
	.align	2
.nv.shared._Z23gemm_half_q_half_kernelILi4ELi24ELb1ELb1ELi32EEvPK6__halfPKjS4_S2_PS0_iiiiPKtS7_iiiiiibS2_i:
	.zero		256


//--------------------- .nv.shared._Z23gemm_half_q_half_kernelILi4ELi8ELb1ELb1ELi32EEvPK6__halfPKjS4_S2_PS0_iiiiPKtS7_iiiiiibS2_i --------------------------
	.section	.nv.shared._Z23gemm_half_q_half_kernelILi4ELi8ELb1ELb1ELi32EEvPK6__halfPKjS4_S2_PS0_iiiiPKtS7_iiiiiibS2_i,"aw",@nobits
	.sectionflags	@""
	.align	2
.nv.shared._Z23gemm_half_q_half_kernelILi4ELi8ELb1ELb1ELi32EEvPK6__halfPKjS4_S2_PS0_iiiiPKtS7_iiiiiibS2_i:
	.zero		256


//--------------------- .nv.shared._Z23gemm_half_q_half_kernelILi4ELi12ELb1ELb1ELi32EEvPK6__halfPKjS4_S2_PS0_iiiiPKtS7_iiiiiibS2_i --------------------------
	.section	.nv.shared._Z23gemm_half_q_half_kernelILi4ELi12ELb1ELb1ELi32EEvPK6__halfPKjS4_S2_PS0_iiiiPKtS7_iiiiiibS2_i,"aw",@nobits
	.sectionflags	@""
	.align	2
.nv.shared._Z23gemm_half_q_half_kernelILi4ELi12ELb1ELb1ELi32EEvPK6__halfPKjS4_S2_PS0_iiiiPKtS7_iiiiiibS2_i:
	.zero		256


//--------------------- .nv.shared._Z23gemm_half_q_half_kernelILi4ELi14ELb1ELb1ELi32EEvPK6__halfPKjS4_S2_PS0_iiiiPKtS7_iiiiiibS2_i --------------------------
	.section	.nv.shared._Z23gemm_half_q_half_kernelILi4ELi14ELb1ELb1ELi32EEvPK6__halfPKjS4_S2_PS0_iiiiPKtS7_iiiiiibS2_i,"aw",@nobits
	.sectionflags	@""
	.align	2
.nv.shared._Z23gemm_half_q_half_kernelILi4ELi14ELb1ELb1ELi32EEvPK6__halfPKjS4_S2_PS0_iiiiPKtS7_iiiiiibS2_i:
	.zero		256


//--------------------- .nv.shared._Z23gemm_half_q_half_kernelILi4ELi4ELb1ELb1ELi32EEvPK6__halfPKjS4_S2_PS0_iiiiPKtS7_iiiiiibS2_i --------------------------
	.section	.nv.shared._Z23gemm_half_q_half_kernelILi4ELi4ELb1ELb1ELi32EEvPK6__halfPKjS4_S2_PS0_iiiiPKtS7_iiiiiibS2_i,"aw",@nobits
	.sectionflags	@""
	.align	2
.nv.shared._Z23gemm_half_q_half_kernelILi4ELi4ELb1ELb1ELi32EEvPK6__halfPKjS4_S2_PS0_iiiiPKtS7_iiiiiibS2_i:
	.zero		256


//--------------------- .nv.shared._Z23gemm_half_q_half_kernelILi4ELi6ELb1ELb1ELi32EEvPK6__halfPKjS4_S2_PS0_iiiiPKtS7_iiiiiibS2_i --------------------------
	.section	.nv.shared._Z23gemm_half_q_half_kernelILi4ELi6ELb1ELb1ELi32EEvPK6__halfPKjS4_S2_PS0_iiiiPKtS7_iiiiiibS2_i,"aw",@nobits
	.sectionflags	@""
	.align	2
.nv.shared._Z23gemm_half_q_half_kernelILi4ELi6ELb1ELb1ELi32EEvPK6__halfPKjS4_S2_PS0_iiiiPKtS7_iiiiiibS2_i:
	.zero		256


//--------------------- .nv.shared._Z23gemm_half_q_half_kernelILi4ELi2ELb1ELb1ELi32EEvPK6__halfPKjS4_S2_PS0_iiiiPKtS7_iiiiiibS2_i --------------------------
	.section	.nv.shared._Z23gemm_half_q_half_kernelILi4ELi2ELb1ELb1ELi32EEvPK6__halfPKjS4_S2_PS0_iiiiPKtS7_iiiiiibS2_i,"aw",@nobits
	.sectionflags	@""
	.align	2
.nv.shared._Z23gemm_half_q_half_kernelILi4ELi2ELb1ELb1ELi32EEvPK6__halfPKjS4_S2_PS0_iiiiPKtS7_iiiiiibS2_i:
	.zero		256


//--------------------- .nv.shared._Z23gemm_half_q_half_kernelILi3ELi32ELb1ELb1ELi64EEvPK6__halfPKjS4_S2_PS0_iiiiPKtS7_iiiiiibS2_i --------------------------
	.section	.nv.shared._Z23gemm_half_q_half_kernelILi3ELi32ELb1ELb1ELi64EEvPK6__halfPKjS4_S2_PS0_iiiiPKtS7_iiiiiibS2_i,"aw",@nobits
	.sectionflags	@""
	.align	2
.nv.shared._Z23gemm_half_q_half_kernelILi3ELi32ELb1ELb1ELi64EEvPK6__halfPKjS4_S2_PS0_iiiiPKtS7_iiiiiibS2_i:
	.zero		384


//--------------------- .nv.shared._Z23gemm_half_q_half_kernelILi3ELi48ELb1ELb1ELi64EEvPK6__halfPKjS4_S2_PS0_iiiiPKtS7_iiiiiibS2_i --------------------------
	.section	.nv.shared._Z23gemm_half_q_half_kernelILi3ELi48ELb1ELb1ELi64EEvPK6__halfPKjS4_S2_PS0_iiiiPKtS7_iiiiiibS2_i,"aw",@nobits
	.sectionflags	@""
	.align	2
.nv.shared._Z23gemm_half_q_half_kernelILi3ELi48ELb1ELb1ELi64EEvPK6__halfPKjS4_S2_PS0_iiiiPKtS7_iiiiiibS2_i:
	.zero		384


//--------------------- .nv.shared._Z23gemm_half_q_half_kernelILi3ELi16ELb1ELb1ELi64EEvPK6__halfPKjS4_S2_PS0_iiiiPKtS7_iiiiiibS2_i --------------------------
	.section	.nv.shared._Z23gemm_half_q_half_kernelILi3ELi16ELb1ELb1ELi64EEvPK6__halfPKjS4_S2_PS0_iiiiPKtS7_iiiiiibS2_i,"aw",@nobits
	.sectionflags	@""
	.align	2
.nv.shared._Z23gemm_half_q_half_kernelILi3ELi16ELb1ELb1ELi64EEvPK6__halfPKjS4_S2_PS0_iiiiPKtS7_iiiiiibS2_i:
	.zero		384


//--------------------- .nv.shared._Z23gemm_half_q_half_kernelILi3ELi24ELb1ELb1ELi64EEvPK6__halfPKjS4_S2_PS0_iiiiPKtS7_iiiiiibS2_i --------------------------
	.section	.nv.shared._Z23gemm_half_q_half_kernelILi3ELi24ELb1ELb1ELi64EEvPK6__halfPKjS4_S2_PS0_iiiiPKtS7_iiiiiibS2_i,"aw",@nobits
	.sectionflags	@""
	.align	2
.nv.shared._Z23gemm_half_q_half_kernelILi3ELi24ELb1ELb1ELi64EEvPK6__halfPKjS4_S2_PS0_iiiiPKtS7_iiiiiibS2_i:
	.zero		384


//--------------------- .nv.shared._Z23gemm_half_q_half_kernelILi3ELi8ELb1ELb1ELi64EEvPK6__halfPKjS4_S2_PS0_iiiiPKtS7_iiiiiibS2_i --------------------------
	.section	.nv.shared._Z23gemm_half_q_half_kernelILi3ELi8ELb1ELb1ELi64EEvPK6__halfPKjS4_S2_PS0_iiiiPKtS7_iiiiiibS2_i,"aw",@nobits
	.sectionflags	@""
	.align	2
.nv.shared._Z23gemm_half_q_half_kernelILi3ELi8ELb1ELb1ELi64EEvPK6__halfPKjS4_S2_PS0_iiiiPKtS7_iiiiiibS2_i:
	.zero		384


//--------------------- .nv.shared._Z23gemm_half_q_half_kernelILi3ELi12ELb1ELb1ELi64EEvPK6__halfPKjS4_S2_PS0_iiiiPKtS7_iiiiiibS2_i --------------------------
	.section	.nv.shared._Z23gemm_half_q_half_kernelILi3ELi12ELb1ELb1ELi64EEvPK6__halfPKjS4_S2_PS0_iiiiPKtS7_iiiiiibS2_i,"aw",@nobits
	.sectionflags	@""
	.align	2
.nv.shared._Z23gemm_half_q_half_kernelILi3ELi12ELb1ELb1ELi64EEvPK6__halfPKjS4_S2_PS0_iiiiPKtS7_iiiiiibS2_i:
	.zero		384


//--------------------- .nv.shared._Z23gemm_half_q_half_kernelILi3ELi14ELb1ELb1ELi64EEvPK6__halfPKjS4_S2_PS0_iiiiPKtS7_iiiiiibS2_i --------------------------
	.section	.nv.shared._Z23gemm_half_q_half_kernelILi3ELi14ELb1ELb1ELi64EEvPK6__halfPKjS4_S2_PS0_iiiiPKtS7_iiiiiibS2_i,"aw",@nobits
	.sectionflags	@""
	.align	2
.nv.shared._Z23gemm_half_q_half_kernelILi3ELi14ELb1ELb1ELi64EEvPK6__halfPKjS4_S2_PS0_iiiiPKtS7_iiiiiibS2_i:
	.zero		384


//--------------------- .nv.shared._Z23gemm_half_q_half_kernelILi3ELi4ELb1ELb1ELi64EEvPK6__halfPKjS4_S2_PS0_iiiiPKtS7_iiiiiibS2_i --------------------------
	.section	.nv.shared._Z23gemm_half_q_half_kernelILi3ELi4ELb1ELb1ELi64EEvPK6__halfPKjS4_S2_PS0_iiiiPKtS7_iiiiiibS2_i,"aw",@nobits
	.sectionflags	@""
	.align	2
.nv.shared._Z23gemm_half_q_half_kernelILi3ELi4ELb1ELb1ELi64EEvPK6__halfPKjS4_S2_PS0_iiiiPKtS7_iiiiiibS2_i:
	.zero		384


//--------------------- .nv.shared._Z23gemm_half_q_half_kernelILi3ELi6ELb1ELb1ELi64EEvPK6__halfPKjS4_S2_PS0_iiiiPKtS7_iiiiiibS2_i --------------------------
	.section	.nv.shared._Z23gemm_half_q_half_kernelILi3ELi6ELb1ELb1ELi64EEvPK6__halfPKjS4_S2_PS0_iiiiPKtS7_iiiiiibS2_i,"aw",@nobits
	.sectionflags	@""
	.align	2
.nv.shared._Z23gemm_half_q_half_kernelILi3ELi6ELb1ELb1ELi64EEvPK6__halfPKjS4_S2_PS0_iiiiPKtS7_iiiiiibS2_i:
	.zero		384


//--------------------- .nv.shared._Z23gemm_half_q_half_kernelILi3ELi2ELb1ELb1ELi64EEvPK6__halfPKjS4_S2_PS0_iiiiPKtS7_iiiiiibS2_i --------------------------
	.section	.nv.shared._Z23gemm_half_q_half_kernelILi3ELi2ELb1ELb1ELi64EEvPK6__halfPKjS4_S2_PS0_iiiiPKtS7_iiiiiibS2_i,"aw",@nobits
	.sectionflags	@""
	.align	2
.nv.shared._Z23gemm_half_q_half_kernelILi3ELi2ELb1ELb1ELi64EEvPK6__halfPKjS4_S2_PS0_iiiiPKtS7_iiiiiibS2_i:
	.zero		384


//--------------------- .nv.shared._Z23gemm_half_q_half_kernelILi3ELi32ELb1ELb1ELi32EEvPK6__halfPKjS4_S2_PS0_iiiiPKtS7_iiiiiibS2_i --------------------------
	.section	.nv.shared._Z23gemm_half_q_half_kernelILi3ELi32ELb1ELb1ELi32EEvPK6__halfPKjS4_S2_PS0_iiiiPKtS7_iiiiiibS2_i,"aw",@nobits
	.sectionflags	@""
	.align	2
.nv.shared._Z23gemm_half_q_half_kernelILi3ELi32ELb1ELb1ELi32EEvPK6__halfPKjS4_S2_PS0_iiiiPKtS7_iiiiiibS2_i:
	.zero		192


//--------------------- .nv.shared._Z23gemm_half_q_half_kernelILi3ELi48ELb1ELb1ELi32EEvPK6__halfPKjS4_S2_PS0_iiiiPKtS7_iiiiiibS2_i --------------------------
	.section	.nv.shared._Z23gemm_half_q_half_kernelILi3ELi48ELb1ELb1ELi32EEvPK6__halfPKjS4_S2_PS0_iiiiPKtS7_iiiiiibS2_i,"aw",@nobits
	.sectionflags	@""
	.align	2
.nv.shared._Z23gemm_half_q_half_kernelILi3ELi48ELb1ELb1ELi32EEvPK6__halfPKjS4_S2_PS0_iiiiPKtS7_iiiiiibS2_i:
	.zero		192


//--------------------- .nv.shared._Z23gemm_half_q_half_kernelILi3ELi16ELb1ELb1ELi32EEvPK6__halfPKjS4_S2_PS0_iiiiPKtS7_iiiiiibS2_i --------------------------
	.section	.nv.shared._Z23gemm_half_q_half_kernelILi3ELi16ELb1ELb1ELi32EEvPK6__halfPKjS4_S2_PS0_iiiiPKtS7_iiiiiibS2_i,"aw",@nobits
	.sectionflags	@""
	.align	2
.nv.shared._Z23gemm_half_q_half_kernelILi3ELi16ELb1ELb1ELi32EEvPK6__halfPKjS4_S2_PS0_iiiiPKtS7_iiiiiibS2_i:
	.zero		192


//--------------------- .nv.shared._Z23gemm_half_q_half_kernelILi3ELi24ELb1ELb1ELi32EEvPK6__halfPKjS4_S2_PS0_iiiiPKtS7_iiiiiibS2_i --------------------------
	.section	.nv.shared._Z23gemm_half_q_half_kernelILi3ELi24ELb1ELb1ELi32EEvPK6__halfPKjS4_S2_PS0_iiiiPKtS7_iiiiiibS2_i,"aw",@nobits
	.sectionflags	@""
	.align	2
.nv.shared._Z23gemm_half_q_half_kernelILi3ELi24ELb1ELb1ELi32EEvPK6__halfPKjS4_S2_PS0_iiiiPKtS7_iiiiiibS2_i:
	.zero		192


//--------------------- .nv.shared._Z23gemm_half_q_half_kernelILi3ELi8ELb1ELb1ELi32EEvPK6__halfPKjS4_S2_PS0_iiiiPKtS7_iiiiiibS2_i --------------------------
	.section	.nv.shared._Z23gemm_half_q_half_kernelILi3ELi8ELb1ELb1ELi32EEvPK6__halfPKjS4_S2_PS0_iiiiPKtS7_iiiiiibS2_i,"aw",@nobits
	.sectionflags	@""
	.align	2
.nv.shared._Z23gemm_half_q_half_kernelILi3ELi8ELb1ELb1ELi32EEvPK6__halfPKjS4_S2_PS0_iiiiPKtS7_iiiiiibS2_i:
	.zero		192


//--------------------- .nv.shared._Z23gemm_half_q_half_kernelILi3ELi12ELb1ELb1ELi32EEvPK6__halfPKjS4_S2_PS0_iiiiPKtS7_iiiiiibS2_i --------------------------
	.section	.nv.shared._Z23gemm_half_q_half_kernelILi3ELi12ELb1ELb1ELi32EEvPK6__halfPKjS4_S2_PS0_iiiiPKtS7_iiiiiibS2_i,"aw",@nobits
	.sectionflags	@""
	.align	2
.nv.shared._Z23gemm_half_q_half_kernelILi3ELi12ELb1ELb1ELi32EEvPK6__halfPKjS4_S2_PS0_iiiiPKtS7_iiiiiibS2_i:
	.zero		192


//--------------------- .nv.shared._Z23gemm_half_q_half_kernelILi3ELi14ELb1ELb1ELi32EEvPK6__halfPKjS4_S2_PS0_iiiiPKtS7_iiiiiibS2_i --------------------------
	.section	.nv.shared._Z23gemm_half_q_half_kernelILi3ELi14ELb1ELb1ELi32EEvPK6__halfPKjS4_S2_PS0_iiiiPKtS7_iiiiiibS2_i,"aw",@nobits
	.sectionflags	@""
	.align	2
.nv.shared._Z23gemm_half_q_half_kernelILi3ELi14ELb1ELb1ELi32EEvPK6__halfPKjS4_S2_PS0_iiiiPKtS7_iiiiiibS2_i:
	.zero		192


//--------------------- .nv.shared._Z23gemm_half_q_half_kernelILi3ELi4ELb1ELb1ELi32EEvPK6__halfPKjS4_S2_PS0_iiiiPKtS7_iiiiiibS2_i --------------------------
	.section	.nv.shared._Z23gemm_half_q_half_kernelILi3ELi4ELb1ELb1ELi32EEvPK6__halfPKjS4_S2_PS0_iiiiPKtS7_iiiiiibS2_i,"aw",@nobits
	.sectionflags	@""
	.align	2
.nv.shared._Z23gemm_half_q_half_kernelILi3ELi4ELb1ELb1ELi32EEvPK6__halfPKjS4_S2_PS0_iiiiPKtS7_iiiiiibS2_i:
	.zero		192


//--------------------- .nv.shared._Z23gemm_half_q_half_kernelILi3ELi6ELb1ELb1ELi32EEvPK6__halfPKjS4_S2_PS0_iiiiPKtS7_iiiiiibS2_i --------------------------
	.section	.nv.shared._Z23gemm_half_q_half_kernelILi3ELi6ELb1ELb1ELi32EEvPK6__halfPKjS4_S2_PS0_iiiiPKtS7_iiiiiibS2_i,"aw",@nobits
	.sectionflags	@""
	.align	2
.nv.shared._Z23gemm_half_q_half_kernelILi3ELi6ELb1ELb1ELi32EEvPK6__halfPKjS4_S2_PS0_iiiiPKtS7_iiiiiibS2_i:
	.zero		192


//--------------------- .nv.shared._Z23gemm_half_q_half_kernelILi3ELi2ELb1ELb1ELi32EEvPK6__halfPKjS4_S2_PS0_iiiiPKtS7_iiiiiibS2_i --------------------------
	.section	.nv.shared._Z23gemm_half_q_half_kernelILi3ELi2ELb1ELb1ELi32EEvPK6__halfPKjS4_S2_PS0_iiiiPKtS7_iiiiiibS2_i,"aw",@nobits
	.sectionflags	@""
	.align	2
.nv.shared._Z23gemm_half_q_half_kernelILi3ELi2ELb1ELb1ELi32EEvPK6__halfPKjS4_S2_PS0_iiiiPKtS7_iiiiiibS2_i:
	.zero		192


//--------------------- .nv.shared._Z23gemm_half_q_half_kernelILi2ELi32ELb1ELb1ELi64EEvPK6__halfPKjS4_S2_PS0_iiiiPKtS7_iiiiiibS2_i --------------------------
	.section	.nv.shared._Z23gemm_half_q_half_kernelILi2ELi32ELb1ELb1ELi64EEvPK6__halfPKjS4_S2_PS0_iiiiPKtS7_iiiiiibS2_i,"aw",@nobits
	.sectionflags	@""
	.align	2
.nv.shared._Z23gemm_half_q_half_kernelILi2ELi32ELb1ELb1ELi64EEvPK6__halfPKjS4_S2_PS0_iiiiPKtS7_iiiiiibS2_i:
	.zero		256


//--------------------- .nv.shared._Z23gemm_half_q_half_kernelILi2ELi48ELb1ELb1ELi64EEvPK6__halfPKjS4_S2_PS0_iiiiPKtS7_iiiiiibS2_i --------------------------
	.section	.nv.shared._Z23gemm_half_q_half_kernelILi2ELi48ELb1ELb1ELi64EEvPK6__halfPKjS4_S2_PS0_iiiiPKtS7_iiiiiibS2_i,"aw",@nobits
	.sectionflags	@""
	.align	2
.nv.shared._Z23gemm_half_q_half_kernelILi2ELi48ELb1ELb1ELi64EEvPK6__halfPKjS4_S2_PS0_iiiiPKtS7_iiiiiibS2_i:
	.zero		256


//--------------------- .nv.shared._Z23gemm_half_q_half_kernelILi2ELi16ELb1ELb1ELi64EEvPK6__halfPKjS4_S2_PS0_iiiiPKtS7_iiiiiibS2_i --------------------------
	.section	.nv.shared._Z23gemm_half_q_half_kernelILi2ELi16ELb1ELb1ELi64EEvPK6__halfPKjS4_S2_PS0_iiiiPKtS7_iiiiiibS2_i,"aw",@nobits
	.sectionflags	@""
	.align	2
.nv.shared._Z23gemm_half_q_half_kernelILi2ELi16ELb1ELb1ELi64EEvPK6__halfPKjS4_S2_PS0_iiiiPKtS7_iiiiiibS2_i:
	.zero		256


//--------------------- .nv.shared._Z23gemm_half_q_half_kernelILi2ELi24ELb1ELb1ELi64EEvPK6__halfPKjS4_S2_PS0_iiiiPKtS7_iiiiiibS2_i --------------------------
	.section	.nv.shared._Z23gemm_half_q_half_kernelILi2ELi24ELb1ELb1ELi64EEvPK6__halfPKjS4_S2_PS0_iiiiPKtS7_iiiiiibS2_i,"aw",@nobits
	.sectionflags	@""
	.align	2
.nv.shared._Z23gemm_half_q_half_kernelILi2ELi24ELb1ELb1ELi64EEvPK6__halfPKjS4_S2_PS0_iiiiPKtS7_iiiiiibS2_i:
	.zero		256


//--------------------- .nv.shared._Z23gemm_half_q_half_kernelILi2ELi8ELb1ELb1ELi64EEvPK6__halfPKjS4_S2_PS0_iiiiPKtS7_iiiiiibS2_i --------------------------
	.section	.nv.shared._Z23gemm_half_q_half_kernelILi2ELi8ELb1ELb1ELi64EEvPK6__halfPKjS4_S2_PS0_iiiiPKtS7_iiiiiibS2_i,"aw",@nobits
	.sectionflags	@""
	.align	2
.nv.shared._Z23gemm_half_q_half_kernelILi2ELi8ELb1ELb1ELi64EEvPK6__halfPKjS4_S2_PS0_iiiiPKtS7_iiiiiibS2_i:
	.zero		256


//--------------------- .nv.shared._Z23gemm_half_q_half_kernelILi2ELi12ELb1ELb1ELi64EEvPK6__halfPKjS4_S2_PS0_iiiiPKtS7_iiiiiibS2_i --------------------------
	.section	.nv.shared._Z23gemm_half_q_half_kernelILi2ELi12ELb1ELb1ELi64EEvPK6__halfPKjS4_S2_PS0_iiiiPKtS7_iiiiiibS2_i,"aw",@nobits
	.sectionflags	@""
	.align	2
.nv.shared._Z23gemm_half_q_half_kernelILi2ELi12ELb1ELb1ELi64EEvPK6__halfPKjS4_S2_PS0_iiiiPKtS7_iiiiiibS2_i:
	.zero		256


//--------------------- .nv.shared._Z23gemm_half_q_half_kernelILi2ELi14ELb1ELb1ELi64EEvPK6__halfPKjS4_S2_PS0_iiiiPKtS7_iiiiiibS2_i --------------------------
	.section	.nv.shared._Z23gemm_half_q_half_kernelILi2ELi14ELb1ELb1ELi64EEvPK6__halfPKjS4_S2_PS0_iiiiPKtS7_iiiiiibS2_i,"aw",@nobits
	.sectionflags	@""
	.align	2
.nv.shared._Z23gemm_half_q_half_kernelILi2ELi14ELb1ELb1ELi64EEvPK6__halfPKjS4_S2_PS0_iiiiPKtS7_iiiiiibS2_i:
	.zero		256


//--------------------- .nv.shared._Z23gemm_half_q_half_kernelILi2ELi4ELb1ELb1ELi64EEvPK6__halfPKjS4_S2_PS0_iiiiPKtS7_iiiiiibS2_i --------------------------
	.section	.nv.shared._Z23gemm_half_q_half_kernelILi2ELi4ELb1ELb1ELi64EEvPK6__halfPKjS4_S2_PS0_iiiiPKtS7_iiiiiibS2_i,"aw",@nobits
	.sectionflags	@""
	.align	2
.nv.shared._Z23gemm_half_q_half_kernelILi2ELi4ELb1ELb1ELi64EEvPK6__halfPKjS4_S2_PS0_iiiiPKtS7_iiiiiibS2_i:
	.zero		256


//--------------------- .nv.shared._Z23gemm_half_q_half_kernelILi2ELi6ELb1ELb1ELi64EEvPK6__halfPKjS4_S2_PS0_iiiiPKtS7_iiiiiibS2_i --------------------------
	.section	.nv.shared._Z23gemm_half_q_half_kernelILi2ELi6ELb1ELb1ELi64EEvPK6__halfPKjS4_S2_PS0_iiiiPKtS7_iiiiiibS2_i,"aw",@nobits
	.sectionflags	@""
	.align	2
.nv.shared._Z23gemm_half_q_half_kernelILi2ELi6ELb1ELb1ELi64EEvPK6__halfPKjS4_S2_PS0_iiiiPKtS7_iiiiiibS2_i:
	.zero		256


//--------------------- .nv.shared._Z23gemm_half_q_half_kernelILi2ELi2ELb1ELb1ELi64EEvPK6__halfPKjS4_S2_PS0_iiiiPKtS7_iiiiiibS2_i --------------------------
	.section	.nv.shared._Z23gemm_half_q_half_kernelILi2ELi2ELb1ELb1ELi64EEvPK6__halfPKjS4_S2_PS0_iiiiPKtS7_iiiiiibS2_i,"aw",@nobits
	.sectionflags	@""
	.align	2
.nv.shared._Z23gemm_half_q_half_kernelILi2ELi2ELb1ELb1ELi64EEvPK6__halfPKjS4_S2_PS0_iiiiPKtS7_iiiiiibS2_i:
	.zero		256


//--------------------- .nv.shared._Z23gemm_half_q_half_kernelILi2ELi32ELb1ELb1ELi32EEvPK6__halfPKjS4_S2_PS0_iiiiPKtS7_iiiiiibS2_i --------------------------
	.section	.nv.shared._Z23gemm_half_q_half_kernelILi2ELi32ELb1ELb1ELi32EEvPK6__halfPKjS4_S2_PS0_iiiiPKtS7_iiiiiibS2_i,"aw",@nobits
	.sectionflags	@""
	.align	2
.nv.shared._Z23gemm_half_q_half_kernelILi2ELi32ELb1ELb1ELi32EEvPK6__halfPKjS4_S2_PS0_iiiiPKtS7_iiiiiibS2_i:
	.zero		128


//--------------------- .nv.shared._Z23gemm_half_q_half_kernelILi2ELi48ELb1ELb1ELi32EEvPK6__halfPKjS4_S2_PS0_iiiiPKtS7_iiiiiibS2_i --------------------------
	.section	.nv.shared._Z23gemm_half_q_half_kernelILi2ELi48ELb1ELb1ELi32EEvPK6__halfPKjS4_S2_PS0_iiiiPKtS7_iiiiiibS2_i,"aw",@nobits
	.sectionflags	@""
	.align	2
.nv.shared._Z23gemm_half_q_half_kernelILi2ELi48ELb1ELb1ELi32EEvPK6__halfPKjS4_S2_PS0_iiiiPKtS7_iiiiiibS2_i:
	.zero		128


//--------------------- .nv.shared._Z23gemm_half_q_half_kernelILi2ELi16ELb1ELb1ELi32EEvPK6__halfPKjS4_S2_PS0_iiiiPKtS7_iiiiiibS2_i --------------------------
	.section	.nv.shared._Z23gemm_half_q_half_kernelILi2ELi16ELb1ELb1ELi32EEvPK6__halfPKjS4_S2_PS0_iiiiPKtS7_iiiiiibS2_i,"aw",@nobits
	.sectionflags	@""
	.align	2
.nv.shared._Z23gemm_half_q_half_kernelILi2ELi16ELb1ELb1ELi32EEvPK6__halfPKjS4_S2_PS0_iiiiPKtS7_iiiiiibS2_i:
	.zero		128


//--------------------- .nv.shared._Z23gemm_half_q_half_kernelILi2ELi24ELb1ELb1ELi32EEvPK6__halfPKjS4_S2_PS0_iiiiPKtS7_iiiiiibS2_i --------------------------
	.section	.nv.shared._Z23gemm_half_q_half_kernelILi2ELi24ELb1ELb1ELi32EEvPK6__halfPKjS4_S2_PS0_iiiiPKtS7_iiiiiibS2_i,"aw",@nobits
	.sectionflags	@""
	.align	2
.nv.shared._Z23gemm_half_q_half_kernelILi2ELi24ELb1ELb1ELi32EEvPK6__halfPKjS4_S2_PS0_iiiiPKtS7_iiiiiibS2_i:
	.zero		128


//--------------------- .nv.shared._Z23gemm_half_q_half_kernelILi2ELi8ELb1ELb1ELi32EEvPK6__halfPKjS4_S2_PS0_iiiiPKtS7_iiiiiibS2_i --------------------------
	.section	.nv.shared._Z23gemm_half_q_half_kernelILi2ELi8ELb1ELb1ELi32EEvPK6__halfPKjS4_S2_PS0_iiiiPKtS7_iiiiiibS2_i,"aw",@nobits
	.sectionflags	@""
	.align	2
.nv.shared._Z23gemm_half_q_half_kernelILi2ELi8ELb1ELb1ELi32EEvPK6__halfPKjS4_S2_PS0_iiiiPKtS7_iiiiiibS2_i:
	.zero		128


//--------------------- .nv.shared._Z23gemm_half_q_half_kernelILi2ELi12ELb1ELb1ELi32EEvPK6__halfPKjS4_S2_PS0_iiiiPKtS7_iiiiiibS2_i --------------------------
	.section	.nv.shared._Z23gemm_half_q_half_kernelILi2ELi12ELb1ELb1ELi32EEvPK6__halfPKjS4_S2_PS0_iiiiPKtS7_iiiiiibS2_i,"aw",@nobits
	.sectionflags	@""
	.align	2
.nv.shared._Z23gemm_half_q_half_kernelILi2ELi12ELb1ELb1ELi32EEvPK6__halfPKjS4_S2_PS0_iiiiPKtS7_iiiiiibS2_i:
	.zero		128


//--------------------- .nv.shared._Z23gemm_half_q_half_kernelILi2ELi14ELb1ELb1ELi32EEvPK6__halfPKjS4_S2_PS0_iiiiPKtS7_iiiiiibS2_i --------------------------
	.section	.nv.shared._Z23gemm_half_q_half_kernelILi2ELi14ELb1ELb1ELi32EEvPK6__halfPKjS4_S2_PS0_iiiiPKtS7_iiiiiibS2_i,"aw",@nobits
	.sectionflags	@""
	.align	2
.nv.shared._Z23gemm_half_q_half_kernelILi2ELi14ELb1ELb1ELi32EEvPK6__halfPKjS4_S2_PS0_iiiiPKtS7_iiiiiibS2_i:
	.zero		128


//--------------------- .nv.shared._Z23gemm_half_q_half_kernelILi2ELi4ELb1ELb1ELi32EEvPK6__halfPKjS4_S2_PS0_iiiiPKtS7_iiiiiibS2_i --------------------------
	.section	.nv.shared._Z23gemm_half_q_half_kernelILi2ELi4ELb1ELb1ELi32EEvPK6__halfPKjS4_S2_PS0_iiiiPKtS7_iiiiiibS2_i,"aw",@nobits
	.sectionflags	@""
	.align	2
.nv.shared._Z23gemm_half_q_half_kernelILi2ELi4ELb1ELb1ELi32EEvPK6__halfPKjS4_S2_PS0_iiiiPKtS7_iiiiiibS2_i:
	.zero		128


//--------------------- .nv.shared._Z23gemm_half_q_half_kernelILi2ELi6ELb1ELb1ELi32EEvPK6__halfPKjS4_S2_PS0_iiiiPKtS7_iiiiiibS2_i --------------------------
	.section	.nv.shared._Z23gemm_half_q_half_kernelILi2ELi6ELb1ELb1ELi32EEvPK6__halfPKjS4_S2_PS0_iiiiPKtS7_iiiiiibS2_i,"aw",@nobits
	.sectionflags	@""
	.align	2
.nv.shared._Z23gemm_half_q_half_kernelILi2ELi6ELb1ELb1ELi32EEvPK6__halfPKjS4_S2_PS0_iiiiPKtS7_iiiiiibS2_i:
	.zero		128


//--------------------- .nv.shared._Z23gemm_half_q_half_kernelILi2ELi2ELb1ELb1ELi32EEvPK6__halfPKjS4_S2_PS0_iiiiPKtS7_iiiiiibS2_i --------------------------
	.section	.nv.shared._Z23gemm_half_q_half_kernelILi2ELi2ELb1ELb1ELi32EEvPK6__halfPKjS4_S2_PS0_iiiiPKtS7_iiiiiibS2_i,"aw",@nobits
	.sectionflags	@""
	.align	2
.nv.shared._Z23gemm_half_q_half_kernelILi2ELi2ELb1ELb1ELi32EEvPK6__halfPKjS4_S2_PS0_iiiiPKtS7_iiiiiibS2_i:
	.zero		128


//--------------------- .nv.shared._Z23gemm_half_q_half_kernelILi1ELi32ELb1ELb1ELi64EEvPK6__halfPKjS4_S2_PS0_iiiiPKtS7_iiiiiibS2_i --------------------------
	.section	.nv.shared._Z23gemm_half_q_half_kernelILi1ELi32ELb1ELb1ELi64EEvPK6__halfPKjS4_S2_PS0_iiiiPKtS7_iiiiiibS2_i,"aw",@nobits
	.sectionflags	@""
	.align	2
.nv.shared._Z23gemm_half_q_half_kernelILi1ELi32ELb1ELb1ELi64EEvPK6__halfPKjS4_S2_PS0_iiiiPKtS7_iiiiiibS2_i:
	.zero		128


//--------------------- .nv.shared._Z23gemm_half_q_half_kernelILi1ELi48ELb1ELb1ELi64EEvPK6__halfPKjS4_S2_PS0_iiiiPKtS7_iiiiiibS2_i --------------------------
	.section	.nv.shared._Z23gemm_half_q_half_kernelILi1ELi48ELb1ELb1ELi64EEvPK6__halfPKjS4_S2_PS0_iiiiPKtS7_iiiiiibS2_i,"aw",@nobits
	.sectionflags	@""
	.align	2
.nv.shared._Z23gemm_half_q_half_kernelILi1ELi48ELb1ELb1ELi64EEvPK6__halfPKjS4_S2_PS0_iiiiPKtS7_iiiiiibS2_i:
	.zero		128


//--------------------- .nv.shared._Z23gemm_half_q_half_kernelILi1ELi16ELb1ELb1ELi64EEvPK6__halfPKjS4_S2_PS0_iiiiPKtS7_iiiiiibS2_i --------------------------
	.section	.nv.shared._Z23gemm_half_q_half_kernelILi1ELi16ELb1ELb1ELi64EEvPK6__halfPKjS4_S2_PS0_iiiiPKtS7_iiiiiibS2_i,"aw",@nobits
	.sectionflags	@""
	.align	2
.nv.shared._Z23gemm_half_q_half_kernelILi1ELi16ELb1ELb1ELi64EEvPK6__halfPKjS4_S2_PS0_iiiiPKtS7_iiiiiibS2_i:
	.zero		128


//--------------------- .nv.shared._Z23gemm_half_q_half_kernelILi1ELi24ELb1ELb1ELi64EEvPK6__halfPKjS4_S2_PS0_iiiiPKtS7_iiiiiibS2_i --------------------------
	.section	.nv.shared._Z23gemm_half_q_half_kernelILi1ELi24ELb1ELb1ELi64EEvPK6__halfPKjS4_S2_PS0_iiiiPKtS7_iiiiiibS2_i,"aw",@nobits
	.sectionflags	@""
	.align	2
.nv.shared._Z23gemm_half_q_half_kernelILi1ELi24ELb1ELb1ELi64EEvPK6__halfPKjS4_S2_PS0_iiiiPKtS7_iiiiiibS2_i:
	.zero		128


//--------------------- .nv.shared._Z23gemm_half_q_half_kernelILi1ELi8ELb1ELb1ELi64EEvPK6__halfPKjS4_S2_PS0_iiiiPKtS7_iiiiiibS2_i --------------------------
	.section	.nv.shared._Z23gemm_half_q_half_kernelILi1ELi8ELb1ELb1ELi64EEvPK6__halfPKjS4_S2_PS0_iiiiPKtS7_iiiiiibS2_i,"aw",@nobits
	.sectionflags	@""
	.align	2
.nv.shared._Z23gemm_half_q_half_kernelILi1ELi8ELb1ELb1ELi64EEvPK6__halfPKjS4_S2_PS0_iiiiPKtS7_iiiiiibS2_i:
	.zero		128


//--------------------- .nv.shared._Z23gemm_half_q_half_kernelILi1ELi12ELb1ELb1ELi64EEvPK6__halfPKjS4_S2_PS0_iiiiPKtS7_iiiiiibS2_i --------------------------
	.section	.nv.shared._Z23gemm_half_q_half_kernelILi1ELi12ELb1ELb1ELi64EEvPK6__halfPKjS4_S2_PS0_iiiiPKtS7_iiiiiibS2_i,"aw",@nobits
	.sectionflags	@""
	.align	2
.nv.shared._Z23gemm_half_q_half_kernelILi1ELi12ELb1ELb1ELi64EEvPK6__halfPKjS4_S2_PS0_iiiiPKtS7_iiiiiibS2_i:
	.zero		128


//--------------------- .nv.shared._Z23gemm_half_q_half_kernelILi1ELi14ELb1ELb1ELi64EEvPK6__halfPKjS4_S2_PS0_iiiiPKtS7_iiiiiibS2_i --------------------------
	.section	.nv.shared._Z23gemm_half_q_half_kernelILi1ELi14ELb1ELb1ELi64EEvPK6__halfPKjS4_S2_PS0_iiiiPKtS7_iiiiiibS2_i,"aw",@nobits
	.sectionflags	@""
	.align	2
.nv.shared._Z23gemm_half_q_half_kernelILi1ELi14ELb1ELb1ELi64EEvPK6__halfPKjS4_S2_PS0_iiiiPKtS7_iiiiiibS2_i:
	.zero		128


//--------------------- .nv.shared._Z23gemm_half_q_half_kernelILi1ELi4ELb1ELb1ELi64EEvPK6__halfPKjS4_S2_PS0_iiiiPKtS7_iiiiiibS2_i --------------------------
	.section	.nv.shared._Z23gemm_half_q_half_kernelILi1ELi4ELb1ELb1ELi64EEvPK6__halfPKjS4_S2_PS0_iiiiPKtS7_iiiiiibS2_i,"aw",@nobits
	.sectionflags	@""
	.align	2
.nv.shared._Z23gemm_half_q_half_kernelILi1ELi4ELb1ELb1ELi64EEvPK6__halfPKjS4_S2_PS0_iiiiPKtS7_iiiiiibS2_i:
	.zero		128


//--------------------- .nv.shared._Z23gemm_half_q_half_kernelILi1ELi6ELb1ELb1ELi64EEvPK6__halfPKjS4_S2_PS0_iiiiPKtS7_iiiiiibS2_i --------------------------
	.section	.nv.shared._Z23gemm_half_q_half_kernelILi1ELi6ELb1ELb1ELi64EEvPK6__halfPKjS4_S2_PS0_iiiiPKtS7_iiiiiibS2_i,"aw",@nobits
	.sectionflags	@""
	.align	2
.nv.shared._Z23gemm_half_q_half_kernelILi1ELi6ELb1ELb1ELi64EEvPK6__halfPKjS4_S2_PS0_iiiiPKtS7_iiiiiibS2_i:
	.zero		128


//--------------------- .nv.shared._Z23gemm_half_q_half_kernelILi1ELi2ELb1ELb1ELi64EEvPK6__halfPKjS4_S2_PS0_iiiiPKtS7_iiiiiibS2_i --------------------------
	.section	.nv.shared._Z23gemm_half_q_half_kernelILi1ELi2ELb1ELb1ELi64EEvPK6__halfPKjS4_S2_PS0_iiiiPKtS7_iiiiiibS2_i,"aw",@nobits
	.sectionflags	@""
	.align	2
.nv.shared._Z23gemm_half_q_half_kernelILi1ELi2ELb1ELb1ELi64EEvPK6__halfPKjS4_S2_PS0_iiiiPKtS7_iiiiiibS2_i:
	.zero		128


//--------------------- .nv.shared._Z23gemm_half_q_half_kernelILi1ELi32ELb1ELb1ELi32EEvPK6__halfPKjS4_S2_PS0_iiiiPKtS7_iiiiiibS2_i --------------------------
	.section	.nv.shared._Z23gemm_half_q_half_kernelILi1ELi32ELb1ELb1ELi32EEvPK6__halfPKjS4_S2_PS0_iiiiPKtS7_iiiiiibS2_i,"aw",@nobits
	.sectionflags	@""
	.align	2
.nv.shared._Z23gemm_half_q_half_kernelILi1ELi32ELb1ELb1ELi32EEvPK6__halfPKjS4_S2_PS0_iiiiPKtS7_iiiiiibS2_i:
	.zero		64


//--------------------- .nv.shared._Z23gemm_half_q_half_kernelILi1ELi48ELb1ELb1ELi32EEvPK6__halfPKjS4_S2_PS0_iiiiPKtS7_iiiiiibS2_i --------------------------
	.section	.nv.shared._Z23gemm_half_q_half_kernelILi1ELi48ELb1ELb1ELi32EEvPK6__halfPKjS4_S2_PS0_iiiiPKtS7_iiiiiibS2_i,"aw",@nobits
	.sectionflags	@""
	.align	2
.nv.shared._Z23gemm_half_q_half_kernelILi1ELi48ELb1ELb1ELi32EEvPK6__halfPKjS4_S2_PS0_iiiiPKtS7_iiiiiibS2_i:
	.zero		64


//--------------------- .nv.shared._Z23gemm_half_q_half_kernelILi1ELi16ELb1ELb1ELi32EEvPK6__halfPKjS4_S2_PS0_iiiiPKtS7_iiiiiibS2_i --------------------------
	.section	.nv.shared._Z23gemm_half_q_half_kernelILi1ELi16ELb1ELb1ELi32EEvPK6__halfPKjS4_S2_PS0_iiiiPKtS7_iiiiiibS2_i,"aw",@nobits
	.sectionflags	@""
	.align	2
.nv.shared._Z23gemm_half_q_half_kernelILi1ELi16ELb1ELb1ELi32EEvPK6__halfPKjS4_S2_PS0_iiiiPKtS7_iiiiiibS2_i:
	.zero		64


//--------------------- .nv.shared._Z23gemm_half_q_half_kernelILi1ELi24ELb1ELb1ELi32EEvPK6__halfPKjS4_S2_PS0_iiiiPKtS7_iiiiiibS2_i --------------------------
	.section	.nv.shared._Z23gemm_half_q_half_kernelILi1ELi24ELb1ELb1ELi32EEvPK6__halfPKjS4_S2_PS0_iiiiPKtS7_iiiiiibS2_i,"aw",@nobits
	.sectionflags	@""
	.align	2
.nv.shared._Z23gemm_half_q_half_kernelILi1ELi24ELb1ELb1ELi32EEvPK6__halfPKjS4_S2_PS0_iiiiPKtS7_iiiiiibS2_i:
	.zero		64


//--------------------- .nv.shared._Z23gemm_half_q_half_kernelILi1ELi8ELb1ELb1ELi32EEvPK6__halfPKjS4_S2_PS0_iiiiPKtS7_iiiiiibS2_i --------------------------
	.section	.nv.shared._Z23gemm_half_q_half_kernelILi1ELi8ELb1ELb1ELi32EEvPK6__halfPKjS4_S2_PS0_iiiiPKtS7_iiiiiibS2_i,"aw",@nobits
	.sectionflags	@""
	.align	2
.nv.shared._Z23gemm_half_q_half_kernelILi1ELi8ELb1ELb1ELi32EEvPK6__halfPKjS4_S2_PS0_iiiiPKtS7_iiiiiibS2_i:
	.zero		64


//--------------------- .nv.shared._Z23gemm_half_q_half_kernelILi1ELi12ELb1ELb1ELi32EEvPK6__halfPKjS4_S2_PS0_iiiiPKtS7_iiiiiibS2_i --------------------------
	.section	.nv.shared._Z23gemm_half_q_half_kernelILi1ELi12ELb1ELb1ELi32EEvPK6__halfPKjS4_S2_PS0_iiiiPKtS7_iiiiiibS2_i,"aw",@nobits
	.sectionflags	@""
	.align	2
.nv.shared._Z23gemm_half_q_half_kernelILi1ELi12ELb1ELb1ELi32EEvPK6__halfPKjS4_S2_PS0_iiiiPKtS7_iiiiiibS2_i:
	.zero		64


//--------------------- .nv.shared._Z23gemm_half_q_half_kernelILi1ELi14ELb1ELb1ELi32EEvPK6__halfPKjS4_S2_PS0_iiiiPKtS7_iiiiiibS2_i --------------------------
	.section	.nv.shared._Z23gemm_half_q_half_kernelILi1ELi14ELb1ELb1ELi32EEvPK6__halfPKjS4_S2_PS0_iiiiPKtS7_iiiiiibS2_i,"aw",@nobits
	.sectionflags	@""
	.align	2
.nv.shared._Z23gemm_half_q_half_kernelILi1ELi14ELb1ELb1ELi32EEvPK6__halfPKjS4_S2_PS0_iiiiPKtS7_iiiiiibS2_i:
	.zero		64


//--------------------- .nv.shared._Z23gemm_half_q_half_kernelILi1ELi4ELb1ELb1ELi32EEvPK6__halfPKjS4_S2_PS0_iiiiPKtS7_iiiiiibS2_i --------------------------
	.section	.nv.shared._Z23gemm_half_q_half_kernelILi1ELi4ELb1ELb1ELi32EEvPK6__halfPKjS4_S2_PS0_iiiiPKtS7_iiiiiibS2_i,"aw",@nobits
	.sectionflags	@""
	.align	2
.nv.shared._Z23gemm_half_q_half_kernelILi1ELi4ELb1ELb1ELi32EEvPK6__halfPKjS4_S2_PS0_iiiiPKtS7_iiiiiibS2_i:
	.zero		64


//--------------------- .nv.shared._Z23gemm_half_q_half_kernelILi1ELi6ELb1ELb1ELi32EEvPK6__halfPKjS4_S2_PS0_iiiiPKtS7_iiiiiibS2_i --------------------------
	.section	.nv.shared._Z23gemm_half_q_half_kernelILi1ELi6ELb1ELb1ELi32EEvPK6__halfPKjS4_S2_PS0_iiiiPKtS7_iiiiiibS2_i,"aw",@nobits
	.sectionflags	@""
	.align	2
.nv.shared._Z23gemm_half_q_half_kernelILi1ELi6ELb1ELb1ELi32EEvPK6__halfPKjS4_S2_PS0_iiiiPKtS7_iiiiiibS2_i:
	.zero		64


//--------------------- .nv.shared._Z23gemm_half_q_half_kernelILi1ELi2ELb1ELb1ELi32EEvPK6__halfPKjS4_S2_PS0_iiiiPKtS7_iiiiiibS2_i --------------------------
	.section	.nv.shared._Z23gemm_half_q_half_kernelILi1ELi2ELb1ELb1ELi32EEvPK6__halfPKjS4_S2_PS0_iiiiPKtS7_iiiiiibS2_i,"aw",@nobits
	.sectionflags	@""
	.align	2
.nv.shared._Z23gemm_half_q_half_kernelILi1ELi2ELb1ELb1ELi32EEvPK6__halfPKjS4_S2_PS0_iiiiPKtS7_iiiiiibS2_i:
	.zero		64
